	.target	sm_80

	.elftype	@"ET_EXEC"


//--------------------- .note.nv.tkinfo           --------------------------
	.section	.note.nv.tkinfo,"",@"SHT_NOTE"
	.sectionflags	@"SHF_NOTE_NV_TKINFO"
	.tkinfo
        /*0018*/ 	.word	0x00000002
        /*0030*/ 	.string	""
        /*0030*/ 	.string	"ptxas"
        /*0030*/ 	.string	"Cuda compilation tools, release 13.0, V13.0.88"
        /*0030*/ 	.string	"Build cuda_13.0.r13.0/compiler.36424714_0"
        /*0030*/ 	.string	"-arch sm_80 -m 64 "



//--------------------- .note.nv.cuinfo           --------------------------
	.section	.note.nv.cuinfo,"",@"SHT_NOTE"
	.sectionflags	@"SHF_NOTE_NV_CUINFO"
        /*0018*/ 	.short	0x0002
        /*001a*/ 	.short	0x0050
        /*001c*/ 	.short	0x0082
	.zero		2


//--------------------- .nv.info                  --------------------------
	.section	.nv.info,"",@"SHT_CUDA_INFO"
	.align	4


	//----- nvinfo : EIATTR_REGCOUNT
	.align		4
        /*0000*/ 	.byte	0x04, 0x2f
        /*0002*/ 	.short	(.L_12 - .L_11)
	.align		4
.L_11:
        /*0004*/ 	.word	index@(_ZN7cutlass13device_kernelIN5flash22FlashAttnBwdPreprocessIN4cute5tupleIJNS3_1CILi64EEENS5_ILi128EEEEEENS_6half_tEfNS_4arch4Sm80ELb1ELb1EEEEEvNT_6ParamsE)
        /*0008*/ 	.word	0x00000040


	//----- nvinfo : EIATTR_FRAME_SIZE
	.align		4
.L_12:
        /*000c*/ 	.byte	0x04, 0x11
        /*000e*/ 	.short	(.L_14 - .L_13)
	.align		4
.L_13:
        /*0010*/ 	.word	index@(_ZN7cutlass13device_kernelIN5flash22FlashAttnBwdPreprocessIN4cute5tupleIJNS3_1CILi64EEENS5_ILi128EEEEEENS_6half_tEfNS_4arch4Sm80ELb1ELb1EEEEEvNT_6ParamsE)
        /*0014*/ 	.word	0x00000000


	//----- nvinfo : EIATTR_REGCOUNT
	.align		4
.L_14:
        /*0018*/ 	.byte	0x04, 0x2f
        /*001a*/ 	.short	(.L_16 - .L_15)
	.align		4
.L_15:
        /*001c*/ 	.word	index@(_ZN7cutlass13device_kernelIN5flash19enable_sm80_to_sm89INS1_16FlashAttnBwdSm80INS1_25CollectiveMainloopBwdSm80ILi2ELi2EN4cute5tupleIJNS5_1CILi64EEENS7_ILi128EEES9_EEENS_6half_tEfNS_4arch4Sm80ELb1ELb0ELb1ELb1ELb1ELb0ELb0ELb0ELi2ELi2ELi2ELi2ELb0EEENS1_24CollectiveEpilogueBwdGQAISA_fSD_Li256ELb1ELb1EEENS1_25SingleTileBwdLPTSchedulerILb1ELi128ELb1EEEEEEEEEvNT_6ParamsE)
        /*0020*/ 	.word	0x000000ff


	//----- nvinfo : EIATTR_FRAME_SIZE
	.align		4
.L_16:
        /*0024*/ 	.byte	0x04, 0x11
        /*0026*/ 	.short	(.L_18 - .L_17)
	.align		4
.L_17:
        /*0028*/ 	.word	index@($__internal_11_$__cuda_sm70_warpsync)
        /*002c*/ 	.word	0x00000000


	//----- nvinfo : EIATTR_FRAME_SIZE
	.align		4
.L_18:
        /*0030*/ 	.byte	0x04, 0x11
        /*0032*/ 	.short	(.L_20 - .L_19)
	.align		4
.L_19:
        /*0034*/ 	.word	index@(_ZN7cutlass13device_kernelIN5flash19enable_sm80_to_sm89INS1_16FlashAttnBwdSm80INS1_25CollectiveMainloopBwdSm80ILi2ELi2EN4cute5tupleIJNS5_1CILi64EEENS7_ILi128EEES9_EEENS_6half_tEfNS_4arch4Sm80ELb1ELb0ELb1ELb1ELb1ELb0ELb0ELb0ELi2ELi2ELi2ELi2ELb0EEENS1_24CollectiveEpilogueBwdGQAISA_fSD_Li256ELb1ELb1EEENS1_25SingleTileBwdLPTSchedulerILb1ELi128ELb1EEEEEEEEEvNT_6ParamsE)
        /*0038*/ 	.word	0x00000048


	//----- nvinfo : EIATTR_REGCOUNT
	.align		4
.L_20:
        /*003c*/ 	.byte	0x04, 0x2f
        /*003e*/ 	.short	(.L_22 - .L_21)
	.align		4
.L_21:
        /*0040*/ 	.word	index@(_ZN7cutlass13device_kernelIN5flash32FlashAttnBwdPostprocessConvertdQIN4cute5tupleIJNS3_1CILi64EEENS5_ILi128EEEEEENS_6half_tEfNS_4arch4Sm80ELi256ENS3_8TiledMMAINS3_8MMA_AtomIJNS3_28SM80_16x8x16_F32F16F16F32_TNEEEENS3_6LayoutINS4_IJNS5_ILi2EEENS5_ILi4EEENS5_ILi1EEEEEENS4_IJSJ_SH_NS5_ILi0EEEEEEEENS4_IJNS5_ILi32EEES6_NS5_ILi16EEEEEEEELb0EEEEEvNT_6ParamsE)
        /*0044*/ 	.word	0x00000037


	//----- nvinfo : EIATTR_FRAME_SIZE
	.align		4
.L_22:
        /*0048*/ 	.byte	0x04, 0x11
        /*004a*/ 	.short	(.L_24 - .L_23)
	.align		4
.L_23:
        /*004c*/ 	.word	index@(_ZN7cutlass13device_kernelIN5flash32FlashAttnBwdPostprocessConvertdQIN4cute5tupleIJNS3_1CILi64EEENS5_ILi128EEEEEENS_6half_tEfNS_4arch4Sm80ELi256ENS3_8TiledMMAINS3_8MMA_AtomIJNS3_28SM80_16x8x16_F32F16F16F32_TNEEEENS3_6LayoutINS4_IJNS5_ILi2EEENS5_ILi4EEENS5_ILi1EEEEEENS4_IJSJ_SH_NS5_ILi0EEEEEEEENS4_IJNS5_ILi32EEES6_NS5_ILi16EEEEEEEELb0EEEEEvNT_6ParamsE)
        /*0050*/ 	.word	0x00000000


	//----- nvinfo : EIATTR_REGCOUNT
	.align		4
.L_24:
        /*0054*/ 	.byte	0x04, 0x2f
        /*0056*/ 	.short	(.L_26 - .L_25)
	.align		4
.L_25:
        /*0058*/ 	.word	index@(_ZN7cutlass13device_kernelIN5flash32FlashAttnBwdPostprocessConvertdQIN4cute5tupleIJNS3_1CILi128EEES6_EEENS_6half_tEfNS_4arch4Sm80ELi256ENS3_8TiledMMAINS3_8MMA_AtomIJNS3_28SM80_16x8x16_F32F16F16F32_TNEEEENS3_6LayoutINS4_IJNS5_ILi2EEENS5_ILi4EEENS5_ILi1EEEEEENS4_IJSI_SG_NS5_ILi0EEEEEEEENS4_IJNS5_ILi32EEENS5_ILi64EEENS5_ILi16EEEEEEEELb0EEEEEvNT_6ParamsE)
        /*005c*/ 	.word	0x0000005a


	//----- nvinfo : EIATTR_FRAME_SIZE
	.align		4
.L_26:
        /*0060*/ 	.byte	0x04, 0x11
        /*0062*/ 	.short	(.L_28 - .L_27)
	.align		4
.L_27:
        /*0064*/ 	.word	index@(_ZN7cutlass13device_kernelIN5flash32FlashAttnBwdPostprocessConvertdQIN4cute5tupleIJNS3_1CILi128EEES6_EEENS_6half_tEfNS_4arch4Sm80ELi256ENS3_8TiledMMAINS3_8MMA_AtomIJNS3_28SM80_16x8x16_F32F16F16F32_TNEEEENS3_6LayoutINS4_IJNS5_ILi2EEENS5_ILi4EEENS5_ILi1EEEEEENS4_IJSI_SG_NS5_ILi0EEEEEEEENS4_IJNS5_ILi32EEENS5_ILi64EEENS5_ILi16EEEEEEEELb0EEEEEvNT_6ParamsE)
        /*0068*/ 	.word	0x00000000


	//----- nvinfo : EIATTR_REGCOUNT
	.align		4
.L_28:
        /*006c*/ 	.byte	0x04, 0x2f
        /*006e*/ 	.short	(.L_30 - .L_29)
	.align		4
.L_29:
        /*0070*/ 	.word	index@(_ZN7cutlass13device_kernelIN5flash19enable_sm80_to_sm89INS1_16FlashAttnBwdSm80INS1_25CollectiveMainloopBwdSm80ILi2ELi2EN4cute5tupleIJNS5_1CILi64EEENS7_ILi128EEES9_EEENS_6half_tEfNS_4arch4Sm80ELb1ELb0ELb1ELb1ELb0ELb0ELb0ELb0ELi2ELi2ELi2ELi2ELb0EEENS1_24CollectiveEpilogueBwdGQAISA_fSD_Li256ELb1ELb0EEENS1_25SingleTileBwdLPTSchedulerILb1ELi128ELb0EEEEEEEEEvNT_6ParamsE)
        /*0074*/ 	.word	0x000000ff


	//----- nvinfo : EIATTR_FRAME_SIZE
	.align		4
.L_30:
        /*0078*/ 	.byte	0x04, 0x11
        /*007a*/ 	.short	(.L_32 - .L_31)
	.align		4
.L_31:
        /*007c*/ 	.word	index@(_ZN7cutlass13device_kernelIN5flash19enable_sm80_to_sm89INS1_16FlashAttnBwdSm80INS1_25CollectiveMainloopBwdSm80ILi2ELi2EN4cute5tupleIJNS5_1CILi64EEENS7_ILi128EEES9_EEENS_6half_tEfNS_4arch4Sm80ELb1ELb0ELb1ELb1ELb0ELb0ELb0ELb0ELi2ELi2ELi2ELi2ELb0EEENS1_24CollectiveEpilogueBwdGQAISA_fSD_Li256ELb1ELb0EEENS1_25SingleTileBwdLPTSchedulerILb1ELi128ELb0EEEEEEEEEvNT_6ParamsE)
        /*0080*/ 	.word	0x00000050


	//----- nvinfo : EIATTR_REGCOUNT
	.align		4
.L_32:
        /*0084*/ 	.byte	0x04, 0x2f
        /*0086*/ 	.short	(.L_34 - .L_33)
	.align		4
.L_33:
        /*0088*/ 	.word	index@(_ZN7cutlass13device_kernelIN5flash19enable_sm80_to_sm89INS1_16FlashAttnBwdSm80INS1_25CollectiveMainloopBwdSm80ILi2ELi2EN4cute5tupleIJNS5_1CILi64EEENS7_ILi128EEES9_EEENS_6half_tEfNS_4arch4Sm80ELb1ELb0ELb1ELb1ELb1ELb0ELb0ELb0ELi2ELi2ELi2ELi2ELb0EEENS1_21CollectiveEpilogueBwdISA_SB_SD_Li256ELb1ELb0ELi4EEENS1_25SingleTileBwdLPTSchedulerILb1ELi128ELb1EEEEEEEEEvNT_6ParamsE)
        /*008c*/ 	.word	0x000000ff


	//----- nvinfo : EIATTR_FRAME_SIZE
	.align		4
.L_34:
        /*0090*/ 	.byte	0x04, 0x11
        /*0092*/ 	.short	(.L_36 - .L_35)
	.align		4
.L_35:
        /*0094*/ 	.word	index@(_ZN7cutlass13device_kernelIN5flash19enable_sm80_to_sm89INS1_16FlashAttnBwdSm80INS1_25CollectiveMainloopBwdSm80ILi2ELi2EN4cute5tupleIJNS5_1CILi64EEENS7_ILi128EEES9_EEENS_6half_tEfNS_4arch4Sm80ELb1ELb0ELb1ELb1ELb1ELb0ELb0ELb0ELi2ELi2ELi2ELi2ELb0EEENS1_21CollectiveEpilogueBwdISA_SB_SD_Li256ELb1ELb0ELi4EEENS1_25SingleTileBwdLPTSchedulerILb1ELi128ELb1EEEEEEEEEvNT_6ParamsE)
        /*0098*/ 	.word	0x00000050


	//----- nvinfo : EIATTR_REGCOUNT
	.align		4
.L_36:
        /*009c*/ 	.byte	0x04, 0x2f
        /*009e*/ 	.short	(.L_38 - .L_37)
	.align		4
.L_37:
        /*00a0*/ 	.word	index@(_ZN7cutlass13device_kernelIN5flash19enable_sm80_to_sm89INS1_16FlashAttnBwdSm80INS1_25CollectiveMainloopBwdSm80ILi2ELi2EN4cute5tupleIJNS5_1CILi64EEENS7_ILi128EEES9_EEENS_6half_tEfNS_4arch4Sm80ELb1ELb0ELb1ELb1ELb0ELb0ELb0ELb0ELi2ELi2ELi2ELi2ELb0EEENS1_21CollectiveEpilogueBwdISA_SB_SD_Li256ELb1ELb0ELi4EEENS1_25SingleTileBwdLPTSchedulerILb1ELi128ELb0EEEEEEEEEvNT_6ParamsE)
        /*00a4*/ 	.word	0x000000ff


	//----- nvinfo : EIATTR_FRAME_SIZE
	.align		4
.L_38:
        /*00a8*/ 	.byte	0x04, 0x11
        /*00aa*/ 	.short	(.L_40 - .L_39)
	.align		4
.L_39:
        /*00ac*/ 	.word	index@(_ZN7cutlass13device_kernelIN5flash19enable_sm80_to_sm89INS1_16FlashAttnBwdSm80INS1_25CollectiveMainloopBwdSm80ILi2ELi2EN4cute5tupleIJNS5_1CILi64EEENS7_ILi128EEES9_EEENS_6half_tEfNS_4arch4Sm80ELb1ELb0ELb1ELb1ELb0ELb0ELb0ELb0ELi2ELi2ELi2ELi2ELb0EEENS1_21CollectiveEpilogueBwdISA_SB_SD_Li256ELb1ELb0ELi4EEENS1_25SingleTileBwdLPTSchedulerILb1ELi128ELb0EEEEEEEEEvNT_6ParamsE)
        /*00b0*/ 	.word	0x00000048


	//----- nvinfo : EIATTR_REGCOUNT
	.align		4
.L_40:
        /*00b4*/ 	.byte	0x04, 0x2f
        /*00b6*/ 	.short	(.L_42 - .L_41)
	.align		4
.L_41:
        /*00b8*/ 	.word	index@(_ZN7cutlass13device_kernelIN5flash22FlashAttnBwdPreprocessIN4cute5tupleIJNS3_1CILi64EEENS5_ILi128EEEEEENS_6half_tEfNS_4arch4Sm80ELb1ELb0EEEEEvNT_6ParamsE)
        /*00bc*/ 	.word	0x0000003e


	//----- nvinfo : EIATTR_FRAME_SIZE
	.align		4
.L_42:
        /*00c0*/ 	.byte	0x04, 0x11
        /*00c2*/ 	.short	(.L_44 - .L_43)
	.align		4
.L_43:
        /*00c4*/ 	.word	index@(_ZN7cutlass13device_kernelIN5flash22FlashAttnBwdPreprocessIN4cute5tupleIJNS3_1CILi64EEENS5_ILi128EEEEEENS_6half_tEfNS_4arch4Sm80ELb1ELb0EEEEEvNT_6ParamsE)
        /*00c8*/ 	.word	0x00000000


	//----- nvinfo : EIATTR_REGCOUNT
	.align		4
.L_44:
        /*00cc*/ 	.byte	0x04, 0x2f
        /*00ce*/ 	.short	(.L_46 - .L_45)
	.align		4
.L_45:
        /*00d0*/ 	.word	index@(_ZN7cutlass13device_kernelIN5flash19enable_sm80_to_sm89INS1_16FlashAttnBwdSm80INS1_25CollectiveMainloopBwdSm80ILi2ELi2EN4cute5tupleIJNS5_1CILi64EEENS7_ILi128EEES9_EEENS_6half_tEfNS_4arch4Sm80ELb1ELb0ELb1ELb0ELb1ELb0ELb0ELb0ELi2ELi2ELi2ELi2ELb0EEENS1_24CollectiveEpilogueBwdGQAISA_fSD_Li256ELb0ELb1EEENS1_25SingleTileBwdLPTSchedulerILb0ELi128ELb1EEEEEEEEEvNT_6ParamsE)
        /*00d4*/ 	.word	0x000000ff


	//----- nvinfo : EIATTR_FRAME_SIZE
	.align		4
.L_46:
        /*00d8*/ 	.byte	0x04, 0x11
        /*00da*/ 	.short	(.L_48 - .L_47)
	.align		4
.L_47:
        /*00dc*/ 	.word	index@($__internal_10_$__cuda_sm70_warpsync)
        /*00e0*/ 	.word	0x00000000


	//----- nvinfo : EIATTR_FRAME_SIZE
	.align		4
.L_48:
        /*00e4*/ 	.byte	0x04, 0x11
        /*00e6*/ 	.short	(.L_50 - .L_49)
	.align		4
.L_49:
        /*00e8*/ 	.word	index@(_ZN7cutlass13device_kernelIN5flash19enable_sm80_to_sm89INS1_16FlashAttnBwdSm80INS1_25CollectiveMainloopBwdSm80ILi2ELi2EN4cute5tupleIJNS5_1CILi64EEENS7_ILi128EEES9_EEENS_6half_tEfNS_4arch4Sm80ELb1ELb0ELb1ELb0ELb1ELb0ELb0ELb0ELi2ELi2ELi2ELi2ELb0EEENS1_24CollectiveEpilogueBwdGQAISA_fSD_Li256ELb0ELb1EEENS1_25SingleTileBwdLPTSchedulerILb0ELi128ELb1EEEEEEEEEvNT_6ParamsE)
        /*00ec*/ 	.word	0x00000050


	//----- nvinfo : EIATTR_REGCOUNT
	.align		4
.L_50:
        /*00f0*/ 	.byte	0x04, 0x2f
        /*00f2*/ 	.short	(.L_52 - .L_51)
	.align		4
.L_51:
        /*00f4*/ 	.word	index@(_ZN7cutlass13device_kernelIN5flash19enable_sm80_to_sm89INS1_16FlashAttnBwdSm80INS1_25CollectiveMainloopBwdSm80ILi2ELi2EN4cute5tupleIJNS5_1CILi64EEENS7_ILi128EEES9_EEENS_6half_tEfNS_4arch4Sm80ELb1ELb0ELb1ELb0ELb0ELb0ELb0ELb0ELi2ELi2ELi2ELi2ELb0EEENS1_24CollectiveEpilogueBwdGQAISA_fSD_Li256ELb0ELb0EEENS1_25SingleTileBwdLPTSchedulerILb0ELi128ELb0EEEEEEEEEvNT_6ParamsE)
        /*00f8*/ 	.word	0x000000ff


	//----- nvinfo : EIATTR_FRAME_SIZE
	.align		4
.L_52:
        /*00fc*/ 	.byte	0x04, 0x11
        /*00fe*/ 	.short	(.L_54 - .L_53)
	.align		4
.L_53:
        /*0100*/ 	.word	index@(_ZN7cutlass13device_kernelIN5flash19enable_sm80_to_sm89INS1_16FlashAttnBwdSm80INS1_25CollectiveMainloopBwdSm80ILi2ELi2EN4cute5tupleIJNS5_1CILi64EEENS7_ILi128EEES9_EEENS_6half_tEfNS_4arch4Sm80ELb1ELb0ELb1ELb0ELb0ELb0ELb0ELb0ELi2ELi2ELi2ELi2ELb0EEENS1_24CollectiveEpilogueBwdGQAISA_fSD_Li256ELb0ELb0EEENS1_25SingleTileBwdLPTSchedulerILb0ELi128ELb0EEEEEEEEEvNT_6ParamsE)
        /*0104*/ 	.word	0x00000050


	//----- nvinfo : EIATTR_REGCOUNT
	.align		4
.L_54:
        /*0108*/ 	.byte	0x04, 0x2f
        /*010a*/ 	.short	(.L_56 - .L_55)
	.align		4
.L_55:
        /*010c*/ 	.word	index@(_ZN7cutlass13device_kernelIN5flash19enable_sm80_to_sm89INS1_16FlashAttnBwdSm80INS1_25CollectiveMainloopBwdSm80ILi2ELi2EN4cute5tupleIJNS5_1CILi64EEENS7_ILi128EEES9_EEENS_6half_tEfNS_4arch4Sm80ELb1ELb0ELb1ELb0ELb1ELb0ELb0ELb0ELi2ELi2ELi2ELi2ELb0EEENS1_21CollectiveEpilogueBwdISA_SB_SD_Li256ELb0ELb0ELi4EEENS1_25SingleTileBwdLPTSchedulerILb0ELi128ELb1EEEEEEEEEvNT_6ParamsE)
        /*0110*/ 	.word	0x000000ff


	//----- nvinfo : EIATTR_FRAME_SIZE
	.align		4
.L_56:
        /*0114*/ 	.byte	0x04, 0x11
        /*0116*/ 	.short	(.L_58 - .L_57)
	.align		4
.L_57:
        /*0118*/ 	.word	index@(_ZN7cutlass13device_kernelIN5flash19enable_sm80_to_sm89INS1_16FlashAttnBwdSm80INS1_25CollectiveMainloopBwdSm80ILi2ELi2EN4cute5tupleIJNS5_1CILi64EEENS7_ILi128EEES9_EEENS_6half_tEfNS_4arch4Sm80ELb1ELb0ELb1ELb0ELb1ELb0ELb0ELb0ELi2ELi2ELi2ELi2ELb0EEENS1_21CollectiveEpilogueBwdISA_SB_SD_Li256ELb0ELb0ELi4EEENS1_25SingleTileBwdLPTSchedulerILb0ELi128ELb1EEEEEEEEEvNT_6ParamsE)
        /*011c*/ 	.word	0x00000048


	//----- nvinfo : EIATTR_REGCOUNT
	.align		4
.L_58:
        /*0120*/ 	.byte	0x04, 0x2f
        /*0122*/ 	.short	(.L_60 - .L_59)
	.align		4
.L_59:
        /*0124*/ 	.word	index@(_ZN7cutlass13device_kernelIN5flash19enable_sm80_to_sm89INS1_16FlashAttnBwdSm80INS1_25CollectiveMainloopBwdSm80ILi2ELi2EN4cute5tupleIJNS5_1CILi64EEENS7_ILi128EEES9_EEENS_6half_tEfNS_4arch4Sm80ELb1ELb0ELb1ELb0ELb0ELb0ELb0ELb0ELi2ELi2ELi2ELi2ELb0EEENS1_21CollectiveEpilogueBwdISA_SB_SD_Li256ELb0ELb0ELi4EEENS1_25SingleTileBwdLPTSchedulerILb0ELi128ELb0EEEEEEEEEvNT_6ParamsE)
        /*0128*/ 	.word	0x000000ff


	//----- nvinfo : EIATTR_FRAME_SIZE
	.align		4
.L_60:
        /*012c*/ 	.byte	0x04, 0x11
        /*012e*/ 	.short	(.L_62 - .L_61)
	.align		4
.L_61:
        /*0130*/ 	.word	index@(_ZN7cutlass13device_kernelIN5flash19enable_sm80_to_sm89INS1_16FlashAttnBwdSm80INS1_25CollectiveMainloopBwdSm80ILi2ELi2EN4cute5tupleIJNS5_1CILi64EEENS7_ILi128EEES9_EEENS_6half_tEfNS_4arch4Sm80ELb1ELb0ELb1ELb0ELb0ELb0ELb0ELb0ELi2ELi2ELi2ELi2ELb0EEENS1_21CollectiveEpilogueBwdISA_SB_SD_Li256ELb0ELb0ELi4EEENS1_25SingleTileBwdLPTSchedulerILb0ELi128ELb0EEEEEEEEEvNT_6ParamsE)
        /*0134*/ 	.word	0x00000050


	//----- nvinfo : EIATTR_REGCOUNT
	.align		4
.L_62:
        /*0138*/ 	.byte	0x04, 0x2f
        /*013a*/ 	.short	(.L_64 - .L_63)
	.align		4
.L_63:
        /*013c*/ 	.word	index@(_ZN7cutlass13device_kernelIN5flash19enable_sm80_to_sm89INS1_16FlashAttnBwdSm80INS1_25CollectiveMainloopBwdSm80ILi2ELi2EN4cute5tupleIJNS5_1CILi64EEENS7_ILi128EEES9_EEENS_6half_tEfNS_4arch4Sm80ELb0ELb1ELb1ELb1ELb1ELb0ELb0ELb0ELi2ELi2ELi2ELi2ELb0EEENS1_24CollectiveEpilogueBwdGQAISA_fSD_Li256ELb1ELb1EEENS1_19SingleTileSchedulerILb1ELb0ELb0ELi128EEEEEEEEEvNT_6ParamsE)
        /*0140*/ 	.word	0x000000ff


	//----- nvinfo : EIATTR_FRAME_SIZE
	.align		4
.L_64:
        /*0144*/ 	.byte	0x04, 0x11
        /*0146*/ 	.short	(.L_66 - .L_65)
	.align		4
.L_65:
        /*0148*/ 	.word	index@($__internal_9_$__cuda_sm70_warpsync)
        /*014c*/ 	.word	0x00000000


	//----- nvinfo : EIATTR_FRAME_SIZE
	.align		4
.L_66:
        /*0150*/ 	.byte	0x04, 0x11
        /*0152*/ 	.short	(.L_68 - .L_67)
	.align		4
.L_67:
        /*0154*/ 	.word	index@(_ZN7cutlass13device_kernelIN5flash19enable_sm80_to_sm89INS1_16FlashAttnBwdSm80INS1_25CollectiveMainloopBwdSm80ILi2ELi2EN4cute5tupleIJNS5_1CILi64EEENS7_ILi128EEES9_EEENS_6half_tEfNS_4arch4Sm80ELb0ELb1ELb1ELb1ELb1ELb0ELb0ELb0ELi2ELi2ELi2ELi2ELb0EEENS1_24CollectiveEpilogueBwdGQAISA_fSD_Li256ELb1ELb1EEENS1_19SingleTileSchedulerILb1ELb0ELb0ELi128EEEEEEEEEvNT_6ParamsE)
        /*0158*/ 	.word	0x000000c0


	//----- nvinfo : EIATTR_REGCOUNT
	.align		4
.L_68:
        /*015c*/ 	.byte	0x04, 0x2f
        /*015e*/ 	.short	(.L_70 - .L_69)
	.align		4
.L_69:
        /*0160*/ 	.word	index@(_ZN7cutlass13device_kernelIN5flash19enable_sm80_to_sm89INS1_16FlashAttnBwdSm80INS1_25CollectiveMainloopBwdSm80ILi2ELi2EN4cute5tupleIJNS5_1CILi64EEENS7_ILi128EEES9_EEENS_6half_tEfNS_4arch4Sm80ELb0ELb1ELb1ELb1ELb0ELb0ELb0ELb0ELi2ELi2ELi2ELi2ELb0EEENS1_24CollectiveEpilogueBwdGQAISA_fSD_Li256ELb1ELb0EEENS1_19SingleTileSchedulerILb1ELb0ELb0ELi128EEEEEEEEEvNT_6ParamsE)
        /*0164*/ 	.word	0x000000ff


	//----- nvinfo : EIATTR_FRAME_SIZE
	.align		4
.L_70:
        /*0168*/ 	.byte	0x04, 0x11
        /*016a*/ 	.short	(.L_72 - .L_71)
	.align		4
.L_71:
        /*016c*/ 	.word	index@(_ZN7cutlass13device_kernelIN5flash19enable_sm80_to_sm89INS1_16FlashAttnBwdSm80INS1_25CollectiveMainloopBwdSm80ILi2ELi2EN4cute5tupleIJNS5_1CILi64EEENS7_ILi128EEES9_EEENS_6half_tEfNS_4arch4Sm80ELb0ELb1ELb1ELb1ELb0ELb0ELb0ELb0ELi2ELi2ELi2ELi2ELb0EEENS1_24CollectiveEpilogueBwdGQAISA_fSD_Li256ELb1ELb0EEENS1_19SingleTileSchedulerILb1ELb0ELb0ELi128EEEEEEEEEvNT_6ParamsE)
        /*0170*/ 	.word	0x000000c0


	//----- nvinfo : EIATTR_REGCOUNT
	.align		4
.L_72:
        /*0174*/ 	.byte	0x04, 0x2f
        /*0176*/ 	.short	(.L_74 - .L_73)
	.align		4
.L_73:
        /*0178*/ 	.word	index@(_ZN7cutlass13device_kernelIN5flash19enable_sm80_to_sm89INS1_16FlashAttnBwdSm80INS1_25CollectiveMainloopBwdSm80ILi2ELi2EN4cute5tupleIJNS5_1CILi64EEENS7_ILi128EEES9_EEENS_6half_tEfNS_4arch4Sm80ELb0ELb1ELb1ELb1ELb1ELb0ELb0ELb0ELi2ELi2ELi2ELi2ELb0EEENS1_21CollectiveEpilogueBwdISA_SB_SD_Li256ELb1ELb0ELi4EEENS1_19SingleTileSchedulerILb1ELb0ELb0ELi128EEEEEEEEEvNT_6ParamsE)
        /*017c*/ 	.word	0x000000ff


	//----- nvinfo : EIATTR_FRAME_SIZE
	.align		4
.L_74:
        /*0180*/ 	.byte	0x04, 0x11
        /*0182*/ 	.short	(.L_76 - .L_75)
	.align		4
.L_75:
        /*0184*/ 	.word	index@(_ZN7cutlass13device_kernelIN5flash19enable_sm80_to_sm89INS1_16FlashAttnBwdSm80INS1_25CollectiveMainloopBwdSm80ILi2ELi2EN4cute5tupleIJNS5_1CILi64EEENS7_ILi128EEES9_EEENS_6half_tEfNS_4arch4Sm80ELb0ELb1ELb1ELb1ELb1ELb0ELb0ELb0ELi2ELi2ELi2ELi2ELb0EEENS1_21CollectiveEpilogueBwdISA_SB_SD_Li256ELb1ELb0ELi4EEENS1_19SingleTileSchedulerILb1ELb0ELb0ELi128EEEEEEEEEvNT_6ParamsE)
        /*0188*/ 	.word	0x000000c0


	//----- nvinfo : EIATTR_REGCOUNT
	.align		4
.L_76:
        /*018c*/ 	.byte	0x04, 0x2f
        /*018e*/ 	.short	(.L_78 - .L_77)
	.align		4
.L_77:
        /*0190*/ 	.word	index@(_ZN7cutlass13device_kernelIN5flash19enable_sm80_to_sm89INS1_16FlashAttnBwdSm80INS1_25CollectiveMainloopBwdSm80ILi2ELi2EN4cute5tupleIJNS5_1CILi64EEENS7_ILi128EEES9_EEENS_6half_tEfNS_4arch4Sm80ELb0ELb1ELb1ELb1ELb0ELb0ELb0ELb0ELi2ELi2ELi2ELi2ELb0EEENS1_21CollectiveEpilogueBwdISA_SB_SD_Li256ELb1ELb0ELi4EEENS1_19SingleTileSchedulerILb1ELb0ELb0ELi128EEEEEEEEEvNT_6ParamsE)
        /*0194*/ 	.word	0x000000ff


	//----- nvinfo : EIATTR_FRAME_SIZE
	.align		4
.L_78:
        /*0198*/ 	.byte	0x04, 0x11
        /*019a*/ 	.short	(.L_80 - .L_79)
	.align		4
.L_79:
        /*019c*/ 	.word	index@(_ZN7cutlass13device_kernelIN5flash19enable_sm80_to_sm89INS1_16FlashAttnBwdSm80INS1_25CollectiveMainloopBwdSm80ILi2ELi2EN4cute5tupleIJNS5_1CILi64EEENS7_ILi128EEES9_EEENS_6half_tEfNS_4arch4Sm80ELb0ELb1ELb1ELb1ELb0ELb0ELb0ELb0ELi2ELi2ELi2ELi2ELb0EEENS1_21CollectiveEpilogueBwdISA_SB_SD_Li256ELb1ELb0ELi4EEENS1_19SingleTileSchedulerILb1ELb0ELb0ELi128EEEEEEEEEvNT_6ParamsE)
        /*01a0*/ 	.word	0x000000c0


	//----- nvinfo : EIATTR_REGCOUNT
	.align		4
.L_80:
        /*01a4*/ 	.byte	0x04, 0x2f
        /*01a6*/ 	.short	(.L_82 - .L_81)
	.align		4
.L_81:
        /*01a8*/ 	.word	index@(_ZN7cutlass13device_kernelIN5flash19enable_sm80_to_sm89INS1_16FlashAttnBwdSm80INS1_25CollectiveMainloopBwdSm80ILi2ELi2EN4cute5tupleIJNS5_1CILi64EEENS7_ILi128EEES9_EEENS_6half_tEfNS_4arch4Sm80ELb0ELb1ELb1ELb0ELb1ELb0ELb0ELb0ELi2ELi2ELi2ELi2ELb0EEENS1_24CollectiveEpilogueBwdGQAISA_fSD_Li256ELb0ELb1EEENS1_19SingleTileSchedulerILb0ELb0ELb0ELi128EEEEEEEEEvNT_6ParamsE)
        /*01ac*/ 	.word	0x000000ff


	//----- nvinfo : EIATTR_FRAME_SIZE
	.align		4
.L_82:
        /*01b0*/ 	.byte	0x04, 0x11
        /*01b2*/ 	.short	(.L_84 - .L_83)
	.align		4
.L_83:
        /*01b4*/ 	.word	index@($__internal_8_$__cuda_sm70_warpsync)
        /*01b8*/ 	.word	0x00000000


	//----- nvinfo : EIATTR_FRAME_SIZE
	.align		4
.L_84:
        /*01bc*/ 	.byte	0x04, 0x11
        /*01be*/ 	.short	(.L_86 - .L_85)
	.align		4
.L_85:
        /*01c0*/ 	.word	index@(_ZN7cutlass13device_kernelIN5flash19enable_sm80_to_sm89INS1_16FlashAttnBwdSm80INS1_25CollectiveMainloopBwdSm80ILi2ELi2EN4cute5tupleIJNS5_1CILi64EEENS7_ILi128EEES9_EEENS_6half_tEfNS_4arch4Sm80ELb0ELb1ELb1ELb0ELb1ELb0ELb0ELb0ELi2ELi2ELi2ELi2ELb0EEENS1_24CollectiveEpilogueBwdGQAISA_fSD_Li256ELb0ELb1EEENS1_19SingleTileSchedulerILb0ELb0ELb0ELi128EEEEEEEEEvNT_6ParamsE)
        /*01c4*/ 	.word	0x000000b0


	//----- nvinfo : EIATTR_REGCOUNT
	.align		4
.L_86:
        /*01c8*/ 	.byte	0x04, 0x2f
        /*01ca*/ 	.short	(.L_88 - .L_87)
	.align		4
.L_87:
        /*01cc*/ 	.word	index@(_ZN7cutlass13device_kernelIN5flash19enable_sm80_to_sm89INS1_16FlashAttnBwdSm80INS1_25CollectiveMainloopBwdSm80ILi2ELi2EN4cute5tupleIJNS5_1CILi64EEENS7_ILi128EEES9_EEENS_6half_tEfNS_4arch4Sm80ELb0ELb1ELb1ELb0ELb0ELb0ELb0ELb0ELi2ELi2ELi2ELi2ELb0EEENS1_24CollectiveEpilogueBwdGQAISA_fSD_Li256ELb0ELb0EEENS1_19SingleTileSchedulerILb0ELb0ELb0ELi128EEEEEEEEEvNT_6ParamsE)
        /*01d0*/ 	.word	0x000000ff


	//----- nvinfo : EIATTR_FRAME_SIZE
	.align		4
.L_88:
        /*01d4*/ 	.byte	0x04, 0x11
        /*01d6*/ 	.short	(.L_90 - .L_89)
	.align		4
.L_89:
        /*01d8*/ 	.word	index@(_ZN7cutlass13device_kernelIN5flash19enable_sm80_to_sm89INS1_16FlashAttnBwdSm80INS1_25CollectiveMainloopBwdSm80ILi2ELi2EN4cute5tupleIJNS5_1CILi64EEENS7_ILi128EEES9_EEENS_6half_tEfNS_4arch4Sm80ELb0ELb1ELb1ELb0ELb0ELb0ELb0ELb0ELi2ELi2ELi2ELi2ELb0EEENS1_24CollectiveEpilogueBwdGQAISA_fSD_Li256ELb0ELb0EEENS1_19SingleTileSchedulerILb0ELb0ELb0ELi128EEEEEEEEEvNT_6ParamsE)
        /*01dc*/ 	.word	0x000000b0


	//----- nvinfo : EIATTR_REGCOUNT
	.align		4
.L_90:
        /*01e0*/ 	.byte	0x04, 0x2f
        /*01e2*/ 	.short	(.L_92 - .L_91)
	.align		4
.L_91:
        /*01e4*/ 	.word	index@(_ZN7cutlass13device_kernelIN5flash19enable_sm80_to_sm89INS1_16FlashAttnBwdSm80INS1_25CollectiveMainloopBwdSm80ILi2ELi2EN4cute5tupleIJNS5_1CILi64EEENS7_ILi128EEES9_EEENS_6half_tEfNS_4arch4Sm80ELb0ELb1ELb1ELb0ELb1ELb0ELb0ELb0ELi2ELi2ELi2ELi2ELb0EEENS1_21CollectiveEpilogueBwdISA_SB_SD_Li256ELb0ELb0ELi4EEENS1_19SingleTileSchedulerILb0ELb0ELb0ELi128EEEEEEEEEvNT_6ParamsE)
        /*01e8*/ 	.word	0x000000ff


	//----- nvinfo : EIATTR_FRAME_SIZE
	.align		4
.L_92:
        /*01ec*/ 	.byte	0x04, 0x11
        /*01ee*/ 	.short	(.L_94 - .L_93)
	.align		4
.L_93:
        /*01f0*/ 	.word	index@(_ZN7cutlass13device_kernelIN5flash19enable_sm80_to_sm89INS1_16FlashAttnBwdSm80INS1_25CollectiveMainloopBwdSm80ILi2ELi2EN4cute5tupleIJNS5_1CILi64EEENS7_ILi128EEES9_EEENS_6half_tEfNS_4arch4Sm80ELb0ELb1ELb1ELb0ELb1ELb0ELb0ELb0ELi2ELi2ELi2ELi2ELb0EEENS1_21CollectiveEpilogueBwdISA_SB_SD_Li256ELb0ELb0ELi4EEENS1_19SingleTileSchedulerILb0ELb0ELb0ELi128EEEEEEEEEvNT_6ParamsE)
        /*01f4*/ 	.word	0x000000b0


	//----- nvinfo : EIATTR_REGCOUNT
	.align		4
.L_94:
        /*01f8*/ 	.byte	0x04, 0x2f
        /*01fa*/ 	.short	(.L_96 - .L_95)
	.align		4
.L_95:
        /*01fc*/ 	.word	index@(_ZN7cutlass13device_kernelIN5flash19enable_sm80_to_sm89INS1_16FlashAttnBwdSm80INS1_25CollectiveMainloopBwdSm80ILi2ELi2EN4cute5tupleIJNS5_1CILi64EEENS7_ILi128EEES9_EEENS_6half_tEfNS_4arch4Sm80ELb0ELb1ELb1ELb0ELb0ELb0ELb0ELb0ELi2ELi2ELi2ELi2ELb0EEENS1_21CollectiveEpilogueBwdISA_SB_SD_Li256ELb0ELb0ELi4EEENS1_19SingleTileSchedulerILb0ELb0ELb0ELi128EEEEEEEEEvNT_6ParamsE)
        /*0200*/ 	.word	0x000000ff


	//----- nvinfo : EIATTR_FRAME_SIZE
	.align		4
.L_96:
        /*0204*/ 	.byte	0x04, 0x11
        /*0206*/ 	.short	(.L_98 - .L_97)
	.align		4
.L_97:
        /*0208*/ 	.word	index@(_ZN7cutlass13device_kernelIN5flash19enable_sm80_to_sm89INS1_16FlashAttnBwdSm80INS1_25CollectiveMainloopBwdSm80ILi2ELi2EN4cute5tupleIJNS5_1CILi64EEENS7_ILi128EEES9_EEENS_6half_tEfNS_4arch4Sm80ELb0ELb1ELb1ELb0ELb0ELb0ELb0ELb0ELi2ELi2ELi2ELi2ELb0EEENS1_21CollectiveEpilogueBwdISA_SB_SD_Li256ELb0ELb0ELi4EEENS1_19SingleTileSchedulerILb0ELb0ELb0ELi128EEEEEEEEEvNT_6ParamsE)
        /*020c*/ 	.word	0x000000b0


	//----- nvinfo : EIATTR_REGCOUNT
	.align		4
.L_98:
        /*0210*/ 	.byte	0x04, 0x2f
        /*0212*/ 	.short	(.L_100 - .L_99)
	.align		4
.L_99:
        /*0214*/ 	.word	index@(_ZN7cutlass13device_kernelIN5flash19enable_sm80_to_sm89INS1_16FlashAttnBwdSm80INS1_25CollectiveMainloopBwdSm80ILi2ELi2EN4cute5tupleIJNS5_1CILi64EEENS7_ILi128EEES9_EEENS_6half_tEfNS_4arch4Sm80ELb0ELb0ELb1ELb1ELb1ELb0ELb0ELb0ELi2ELi2ELi2ELi2ELb0EEENS1_24CollectiveEpilogueBwdGQAISA_fSD_Li256ELb1ELb1EEENS1_19SingleTileSchedulerILb1ELb0ELb0ELi128EEEEEEEEEvNT_6ParamsE)
        /*0218*/ 	.word	0x000000ff


	//----- nvinfo : EIATTR_FRAME_SIZE
	.align		4
.L_100:
        /*021c*/ 	.byte	0x04, 0x11
        /*021e*/ 	.short	(.L_102 - .L_101)
	.align		4
.L_101:
        /*0220*/ 	.word	index@($__internal_7_$__cuda_sm70_warpsync)
        /*0224*/ 	.word	0x00000000


	//----- nvinfo : EIATTR_FRAME_SIZE
	.align		4
.L_102:
        /*0228*/ 	.byte	0x04, 0x11
        /*022a*/ 	.short	(.L_104 - .L_103)
	.align		4
.L_103:
        /*022c*/ 	.word	index@(_ZN7cutlass13device_kernelIN5flash19enable_sm80_to_sm89INS1_16FlashAttnBwdSm80INS1_25CollectiveMainloopBwdSm80ILi2ELi2EN4cute5tupleIJNS5_1CILi64EEENS7_ILi128EEES9_EEENS_6half_tEfNS_4arch4Sm80ELb0ELb0ELb1ELb1ELb1ELb0ELb0ELb0ELi2ELi2ELi2ELi2ELb0EEENS1_24CollectiveEpilogueBwdGQAISA_fSD_Li256ELb1ELb1EEENS1_19SingleTileSchedulerILb1ELb0ELb0ELi128EEEEEEEEEvNT_6ParamsE)
        /*0230*/ 	.word	0x00000040


	//----- nvinfo : EIATTR_REGCOUNT
	.align		4
.L_104:
        /*0234*/ 	.byte	0x04, 0x2f
        /*0236*/ 	.short	(.L_106 - .L_105)
	.align		4
.L_105:
        /*0238*/ 	.word	index@(_ZN7cutlass13device_kernelIN5flash19enable_sm80_to_sm89INS1_16FlashAttnBwdSm80INS1_25CollectiveMainloopBwdSm80ILi2ELi2EN4cute5tupleIJNS5_1CILi64EEENS7_ILi128EEES9_EEENS_6half_tEfNS_4arch4Sm80ELb0ELb0ELb1ELb1ELb0ELb0ELb0ELb0ELi2ELi2ELi2ELi2ELb0EEENS1_24CollectiveEpilogueBwdGQAISA_fSD_Li256ELb1ELb0EEENS1_19SingleTileSchedulerILb1ELb0ELb0ELi128EEEEEEEEEvNT_6ParamsE)
        /*023c*/ 	.word	0x000000ff


	//----- nvinfo : EIATTR_FRAME_SIZE
	.align		4
.L_106:
        /*0240*/ 	.byte	0x04, 0x11
        /*0242*/ 	.short	(.L_108 - .L_107)
	.align		4
.L_107:
        /*0244*/ 	.word	index@(_ZN7cutlass13device_kernelIN5flash19enable_sm80_to_sm89INS1_16FlashAttnBwdSm80INS1_25CollectiveMainloopBwdSm80ILi2ELi2EN4cute5tupleIJNS5_1CILi64EEENS7_ILi128EEES9_EEENS_6half_tEfNS_4arch4Sm80ELb0ELb0ELb1ELb1ELb0ELb0ELb0ELb0ELi2ELi2ELi2ELi2ELb0EEENS1_24CollectiveEpilogueBwdGQAISA_fSD_Li256ELb1ELb0EEENS1_19SingleTileSchedulerILb1ELb0ELb0ELi128EEEEEEEEEvNT_6ParamsE)
        /*0248*/ 	.word	0x00000040


	//----- nvinfo : EIATTR_REGCOUNT
	.align		4
.L_108:
        /*024c*/ 	.byte	0x04, 0x2f
        /*024e*/ 	.short	(.L_110 - .L_109)
	.align		4
.L_109:
        /*0250*/ 	.word	index@(_ZN7cutlass13device_kernelIN5flash19enable_sm80_to_sm89INS1_16FlashAttnBwdSm80INS1_25CollectiveMainloopBwdSm80ILi2ELi2EN4cute5tupleIJNS5_1CILi64EEENS7_ILi128EEES9_EEENS_6half_tEfNS_4arch4Sm80ELb0ELb0ELb1ELb1ELb1ELb0ELb0ELb0ELi2ELi2ELi2ELi2ELb0EEENS1_21CollectiveEpilogueBwdISA_SB_SD_Li256ELb1ELb0ELi4EEENS1_19SingleTileSchedulerILb1ELb0ELb0ELi128EEEEEEEEEvNT_6ParamsE)
        /*0254*/ 	.word	0x000000ff


	//----- nvinfo : EIATTR_FRAME_SIZE
	.align		4
.L_110:
        /*0258*/ 	.byte	0x04, 0x11
        /*025a*/ 	.short	(.L_112 - .L_111)
	.align		4
.L_111:
        /*025c*/ 	.word	index@(_ZN7cutlass13device_kernelIN5flash19enable_sm80_to_sm89INS1_16FlashAttnBwdSm80INS1_25CollectiveMainloopBwdSm80ILi2ELi2EN4cute5tupleIJNS5_1CILi64EEENS7_ILi128EEES9_EEENS_6half_tEfNS_4arch4Sm80ELb0ELb0ELb1ELb1ELb1ELb0ELb0ELb0ELi2ELi2ELi2ELi2ELb0EEENS1_21CollectiveEpilogueBwdISA_SB_SD_Li256ELb1ELb0ELi4EEENS1_19SingleTileSchedulerILb1ELb0ELb0ELi128EEEEEEEEEvNT_6ParamsE)
        /*0260*/ 	.word	0x00000040


	//----- nvinfo : EIATTR_REGCOUNT
	.align		4
.L_112:
        /*0264*/ 	.byte	0x04, 0x2f
        /*0266*/ 	.short	(.L_114 - .L_113)
	.align		4
.L_113:
        /*0268*/ 	.word	index@(_ZN7cutlass13device_kernelIN5flash19enable_sm80_to_sm89INS1_16FlashAttnBwdSm80INS1_25CollectiveMainloopBwdSm80ILi2ELi2EN4cute5tupleIJNS5_1CILi64EEENS7_ILi128EEES9_EEENS_6half_tEfNS_4arch4Sm80ELb0ELb0ELb1ELb1ELb0ELb0ELb0ELb0ELi2ELi2ELi2ELi2ELb0EEENS1_21CollectiveEpilogueBwdISA_SB_SD_Li256ELb1ELb0ELi4EEENS1_19SingleTileSchedulerILb1ELb0ELb0ELi128EEEEEEEEEvNT_6ParamsE)
        /*026c*/ 	.word	0x000000ff


	//----- nvinfo : EIATTR_FRAME_SIZE
	.align		4
.L_114:
        /*0270*/ 	.byte	0x04, 0x11
        /*0272*/ 	.short	(.L_116 - .L_115)
	.align		4
.L_115:
        /*0274*/ 	.word	index@(_ZN7cutlass13device_kernelIN5flash19enable_sm80_to_sm89INS1_16FlashAttnBwdSm80INS1_25CollectiveMainloopBwdSm80ILi2ELi2EN4cute5tupleIJNS5_1CILi64EEENS7_ILi128EEES9_EEENS_6half_tEfNS_4arch4Sm80ELb0ELb0ELb1ELb1ELb0ELb0ELb0ELb0ELi2ELi2ELi2ELi2ELb0EEENS1_21CollectiveEpilogueBwdISA_SB_SD_Li256ELb1ELb0ELi4EEENS1_19SingleTileSchedulerILb1ELb0ELb0ELi128EEEEEEEEEvNT_6ParamsE)
        /*0278*/ 	.word	0x00000040


	//----- nvinfo : EIATTR_REGCOUNT
	.align		4
.L_116:
        /*027c*/ 	.byte	0x04, 0x2f
        /*027e*/ 	.short	(.L_118 - .L_117)
	.align		4
.L_117:
        /*0280*/ 	.word	index@(_ZN7cutlass13device_kernelIN5flash19enable_sm80_to_sm89INS1_16FlashAttnBwdSm80INS1_25CollectiveMainloopBwdSm80ILi2ELi2EN4cute5tupleIJNS5_1CILi64EEENS7_ILi128EEES9_EEENS_6half_tEfNS_4arch4Sm80ELb0ELb0ELb1ELb0ELb1ELb0ELb0ELb0ELi2ELi2ELi2ELi2ELb0EEENS1_24CollectiveEpilogueBwdGQAISA_fSD_Li256ELb0ELb1EEENS1_19SingleTileSchedulerILb0ELb0ELb0ELi128EEEEEEEEEvNT_6ParamsE)
        /*0284*/ 	.word	0x000000ff


	//----- nvinfo : EIATTR_FRAME_SIZE
	.align		4
.L_118:
        /*0288*/ 	.byte	0x04, 0x11
        /*028a*/ 	.short	(.L_120 - .L_119)
	.align		4
.L_119:
        /*028c*/ 	.word	index@($__internal_6_$__cuda_sm70_warpsync)
        /*0290*/ 	.word	0x00000000


	//----- nvinfo : EIATTR_FRAME_SIZE
	.align		4
.L_120:
        /*0294*/ 	.byte	0x04, 0x11
        /*0296*/ 	.short	(.L_122 - .L_121)
	.align		4
.L_121:
        /*0298*/ 	.word	index@(_ZN7cutlass13device_kernelIN5flash19enable_sm80_to_sm89INS1_16FlashAttnBwdSm80INS1_25CollectiveMainloopBwdSm80ILi2ELi2EN4cute5tupleIJNS5_1CILi64EEENS7_ILi128EEES9_EEENS_6half_tEfNS_4arch4Sm80ELb0ELb0ELb1ELb0ELb1ELb0ELb0ELb0ELi2ELi2ELi2ELi2ELb0EEENS1_24CollectiveEpilogueBwdGQAISA_fSD_Li256ELb0ELb1EEENS1_19SingleTileSchedulerILb0ELb0ELb0ELi128EEEEEEEEEvNT_6ParamsE)
        /*029c*/ 	.word	0x00000008


	//----- nvinfo : EIATTR_REGCOUNT
	.align		4
.L_122:
        /*02a0*/ 	.byte	0x04, 0x2f
        /*02a2*/ 	.short	(.L_124 - .L_123)
	.align		4
.L_123:
        /*02a4*/ 	.word	index@(_ZN7cutlass13device_kernelIN5flash19enable_sm80_to_sm89INS1_16FlashAttnBwdSm80INS1_25CollectiveMainloopBwdSm80ILi2ELi2EN4cute5tupleIJNS5_1CILi64EEENS7_ILi128EEES9_EEENS_6half_tEfNS_4arch4Sm80ELb0ELb0ELb1ELb0ELb0ELb0ELb0ELb0ELi2ELi2ELi2ELi2ELb0EEENS1_24CollectiveEpilogueBwdGQAISA_fSD_Li256ELb0ELb0EEENS1_19SingleTileSchedulerILb0ELb0ELb0ELi128EEEEEEEEEvNT_6ParamsE)
        /*02a8*/ 	.word	0x000000ff


	//----- nvinfo : EIATTR_FRAME_SIZE
	.align		4
.L_124:
        /*02ac*/ 	.byte	0x04, 0x11
        /*02ae*/ 	.short	(.L_126 - .L_125)
	.align		4
.L_125:
        /*02b0*/ 	.word	index@(_ZN7cutlass13device_kernelIN5flash19enable_sm80_to_sm89INS1_16FlashAttnBwdSm80INS1_25CollectiveMainloopBwdSm80ILi2ELi2EN4cute5tupleIJNS5_1CILi64EEENS7_ILi128EEES9_EEENS_6half_tEfNS_4arch4Sm80ELb0ELb0ELb1ELb0ELb0ELb0ELb0ELb0ELi2ELi2ELi2ELi2ELb0EEENS1_24CollectiveEpilogueBwdGQAISA_fSD_Li256ELb0ELb0EEENS1_19SingleTileSchedulerILb0ELb0ELb0ELi128EEEEEEEEEvNT_6ParamsE)
        /*02b4*/ 	.word	0x00000008


	//----- nvinfo : EIATTR_REGCOUNT
	.align		4
.L_126:
        /*02b8*/ 	.byte	0x04, 0x2f
        /*02ba*/ 	.short	(.L_128 - .L_127)
	.align		4
.L_127:
        /*02bc*/ 	.word	index@(_ZN7cutlass13device_kernelIN5flash19enable_sm80_to_sm89INS1_16FlashAttnBwdSm80INS1_25CollectiveMainloopBwdSm80ILi2ELi2EN4cute5tupleIJNS5_1CILi64EEENS7_ILi128EEES9_EEENS_6half_tEfNS_4arch4Sm80ELb0ELb0ELb1ELb0ELb1ELb0ELb0ELb0ELi2ELi2ELi2ELi2ELb0EEENS1_21CollectiveEpilogueBwdISA_SB_SD_Li256ELb0ELb0ELi4EEENS1_19SingleTileSchedulerILb0ELb0ELb0ELi128EEEEEEEEEvNT_6ParamsE)
        /*02c0*/ 	.word	0x000000ff


	//----- nvinfo : EIATTR_FRAME_SIZE
	.align		4
.L_128:
        /*02c4*/ 	.byte	0x04, 0x11
        /*02c6*/ 	.short	(.L_130 - .L_129)
	.align		4
.L_129:
        /*02c8*/ 	.word	index@(_ZN7cutlass13device_kernelIN5flash19enable_sm80_to_sm89INS1_16FlashAttnBwdSm80INS1_25CollectiveMainloopBwdSm80ILi2ELi2EN4cute5tupleIJNS5_1CILi64EEENS7_ILi128EEES9_EEENS_6half_tEfNS_4arch4Sm80ELb0ELb0ELb1ELb0ELb1ELb0ELb0ELb0ELi2ELi2ELi2ELi2ELb0EEENS1_21CollectiveEpilogueBwdISA_SB_SD_Li256ELb0ELb0ELi4EEENS1_19SingleTileSchedulerILb0ELb0ELb0ELi128EEEEEEEEEvNT_6ParamsE)
        /*02cc*/ 	.word	0x00000010


	//----- nvinfo : EIATTR_REGCOUNT
	.align		4
.L_130:
        /*02d0*/ 	.byte	0x04, 0x2f
        /*02d2*/ 	.short	(.L_132 - .L_131)
	.align		4
.L_131:
        /*02d4*/ 	.word	index@(_ZN7cutlass13device_kernelIN5flash19enable_sm80_to_sm89INS1_16FlashAttnBwdSm80INS1_25CollectiveMainloopBwdSm80ILi2ELi2EN4cute5tupleIJNS5_1CILi64EEENS7_ILi128EEES9_EEENS_6half_tEfNS_4arch4Sm80ELb0ELb0ELb1ELb0ELb0ELb0ELb0ELb0ELi2ELi2ELi2ELi2ELb0EEENS1_21CollectiveEpilogueBwdISA_SB_SD_Li256ELb0ELb0ELi4EEENS1_19SingleTileSchedulerILb0ELb0ELb0ELi128EEEEEEEEEvNT_6ParamsE)
        /*02d8*/ 	.word	0x000000ff


	//----- nvinfo : EIATTR_FRAME_SIZE
	.align		4
.L_132:
        /*02dc*/ 	.byte	0x04, 0x11
        /*02de*/ 	.short	(.L_134 - .L_133)
	.align		4
.L_133:
        /*02e0*/ 	.word	index@(_ZN7cutlass13device_kernelIN5flash19enable_sm80_to_sm89INS1_16FlashAttnBwdSm80INS1_25CollectiveMainloopBwdSm80ILi2ELi2EN4cute5tupleIJNS5_1CILi64EEENS7_ILi128EEES9_EEENS_6half_tEfNS_4arch4Sm80ELb0ELb0ELb1ELb0ELb0ELb0ELb0ELb0ELi2ELi2ELi2ELi2ELb0EEENS1_21CollectiveEpilogueBwdISA_SB_SD_Li256ELb0ELb0ELi4EEENS1_19SingleTileSchedulerILb0ELb0ELb0ELi128EEEEEEEEEvNT_6ParamsE)
        /*02e4*/ 	.word	0x00000010


	//----- nvinfo : EIATTR_REGCOUNT
	.align		4
.L_134:
        /*02e8*/ 	.byte	0x04, 0x2f
        /*02ea*/ 	.short	(.L_136 - .L_135)
	.align		4
.L_135:
        /*02ec*/ 	.word	index@(_ZN7cutlass13device_kernelIN5flash19enable_sm80_to_sm89INS1_16FlashAttnBwdSm80INS1_25CollectiveMainloopBwdSm80ILi2ELi1EN4cute5tupleIJNS5_1CILi64EEENS7_ILi96EEENS7_ILi128EEEEEENS_6half_tEfNS_4arch4Sm80ELb1ELb0ELb1ELb1ELb1ELb0ELb0ELb0ELi2ELi2ELi2ELi2ELb1EEENS1_24CollectiveEpilogueBwdGQAISB_fSE_Li256ELb1ELb1EEENS1_25SingleTileBwdLPTSchedulerILb1ELi96ELb1EEEEEEEEEvNT_6ParamsE)
        /*02f0*/ 	.word	0x000000fe


	//----- nvinfo : EIATTR_FRAME_SIZE
	.align		4
.L_136:
        /*02f4*/ 	.byte	0x04, 0x11
        /*02f6*/ 	.short	(.L_138 - .L_137)
	.align		4
.L_137:
        /*02f8*/ 	.word	index@($__internal_5_$__cuda_sm70_warpsync)
        /*02fc*/ 	.word	0x00000000


	//----- nvinfo : EIATTR_FRAME_SIZE
	.align		4
.L_138:
        /*0300*/ 	.byte	0x04, 0x11
        /*0302*/ 	.short	(.L_140 - .L_139)
	.align		4
.L_139:
        /*0304*/ 	.word	index@(_ZN7cutlass13device_kernelIN5flash19enable_sm80_to_sm89INS1_16FlashAttnBwdSm80INS1_25CollectiveMainloopBwdSm80ILi2ELi1EN4cute5tupleIJNS5_1CILi64EEENS7_ILi96EEENS7_ILi128EEEEEENS_6half_tEfNS_4arch4Sm80ELb1ELb0ELb1ELb1ELb1ELb0ELb0ELb0ELi2ELi2ELi2ELi2ELb1EEENS1_24CollectiveEpilogueBwdGQAISB_fSE_Li256ELb1ELb1EEENS1_25SingleTileBwdLPTSchedulerILb1ELi96ELb1EEEEEEEEEvNT_6ParamsE)
        /*0308*/ 	.word	0x00000010


	//----- nvinfo : EIATTR_REGCOUNT
	.align		4
.L_140:
        /*030c*/ 	.byte	0x04, 0x2f
        /*030e*/ 	.short	(.L_142 - .L_141)
	.align		4
.L_141:
        /*0310*/ 	.word	index@(_ZN7cutlass13device_kernelIN5flash32FlashAttnBwdPostprocessConvertdQIN4cute5tupleIJNS3_1CILi96EEENS5_ILi128EEEEEENS_6half_tEfNS_4arch4Sm80ELi256ENS3_8TiledMMAINS3_8MMA_AtomIJNS3_28SM80_16x8x16_F32F16F16F32_TNEEEENS3_6LayoutINS4_IJNS5_ILi2EEENS5_ILi4EEENS5_ILi1EEEEEENS4_IJSJ_SH_NS5_ILi0EEEEEEEENS4_IJNS5_ILi32EEENS5_ILi64EEENS5_ILi16EEEEEEEELb0EEEEEvNT_6ParamsE)
        /*0314*/ 	.word	0x00000045


	//----- nvinfo : EIATTR_FRAME_SIZE
	.align		4
.L_142:
        /*0318*/ 	.byte	0x04, 0x11
        /*031a*/ 	.short	(.L_144 - .L_143)
	.align		4
.L_143:
        /*031c*/ 	.word	index@(_ZN7cutlass13device_kernelIN5flash32FlashAttnBwdPostprocessConvertdQIN4cute5tupleIJNS3_1CILi96EEENS5_ILi128EEEEEENS_6half_tEfNS_4arch4Sm80ELi256ENS3_8TiledMMAINS3_8MMA_AtomIJNS3_28SM80_16x8x16_F32F16F16F32_TNEEEENS3_6LayoutINS4_IJNS5_ILi2EEENS5_ILi4EEENS5_ILi1EEEEEENS4_IJSJ_SH_NS5_ILi0EEEEEEEENS4_IJNS5_ILi32EEENS5_ILi64EEENS5_ILi16EEEEEEEELb0EEEEEvNT_6ParamsE)
        /*0320*/ 	.word	0x00000000


	//----- nvinfo : EIATTR_REGCOUNT
	.align		4
.L_144:
        /*0324*/ 	.byte	0x04, 0x2f
        /*0326*/ 	.short	(.L_146 - .L_145)
	.align		4
.L_145:
        /*0328*/ 	.word	index@(_ZN7cutlass13device_kernelIN5flash19enable_sm80_to_sm89INS1_16FlashAttnBwdSm80INS1_25CollectiveMainloopBwdSm80ILi2ELi1EN4cute5tupleIJNS5_1CILi64EEENS7_ILi96EEENS7_ILi128EEEEEENS_6half_tEfNS_4arch4Sm80ELb1ELb0ELb1ELb1ELb0ELb0ELb0ELb0ELi2ELi2ELi2ELi2ELb1EEENS1_24CollectiveEpilogueBwdGQAISB_fSE_Li256ELb1ELb0EEENS1_25SingleTileBwdLPTSchedulerILb1ELi96ELb0EEEEEEEEEvNT_6ParamsE)
        /*032c*/ 	.word	0x000000ff


	//----- nvinfo : EIATTR_FRAME_SIZE
	.align		4
.L_146:
        /*0330*/ 	.byte	0x04, 0x11
        /*0332*/ 	.short	(.L_148 - .L_147)
	.align		4
.L_147:
        /*0334*/ 	.word	index@(_ZN7cutlass13device_kernelIN5flash19enable_sm80_to_sm89INS1_16FlashAttnBwdSm80INS1_25CollectiveMainloopBwdSm80ILi2ELi1EN4cute5tupleIJNS5_1CILi64EEENS7_ILi96EEENS7_ILi128EEEEEENS_6half_tEfNS_4arch4Sm80ELb1ELb0ELb1ELb1ELb0ELb0ELb0ELb0ELi2ELi2ELi2ELi2ELb1EEENS1_24CollectiveEpilogueBwdGQAISB_fSE_Li256ELb1ELb0EEENS1_25SingleTileBwdLPTSchedulerILb1ELi96ELb0EEEEEEEEEvNT_6ParamsE)
        /*0338*/ 	.word	0x00000010


	//----- nvinfo : EIATTR_REGCOUNT
	.align		4
.L_148:
        /*033c*/ 	.byte	0x04, 0x2f
        /*033e*/ 	.short	(.L_150 - .L_149)
	.align		4
.L_149:
        /*0340*/ 	.word	index@(_ZN7cutlass13device_kernelIN5flash19enable_sm80_to_sm89INS1_16FlashAttnBwdSm80INS1_25CollectiveMainloopBwdSm80ILi2ELi1EN4cute5tupleIJNS5_1CILi64EEENS7_ILi96EEENS7_ILi128EEEEEENS_6half_tEfNS_4arch4Sm80ELb1ELb0ELb1ELb1ELb1ELb0ELb0ELb0ELi2ELi2ELi2ELi2ELb1EEENS1_21CollectiveEpilogueBwdISB_SC_SE_Li256ELb1ELb0ELi4EEENS1_25SingleTileBwdLPTSchedulerILb1ELi96ELb1EEEEEEEEEvNT_6ParamsE)
        /*0344*/ 	.word	0x000000ff


	//----- nvinfo : EIATTR_FRAME_SIZE
	.align		4
.L_150:
        /*0348*/ 	.byte	0x04, 0x11
        /*034a*/ 	.short	(.L_152 - .L_151)
	.align		4
.L_151:
        /*034c*/ 	.word	index@(_ZN7cutlass13device_kernelIN5flash19enable_sm80_to_sm89INS1_16FlashAttnBwdSm80INS1_25CollectiveMainloopBwdSm80ILi2ELi1EN4cute5tupleIJNS5_1CILi64EEENS7_ILi96EEENS7_ILi128EEEEEENS_6half_tEfNS_4arch4Sm80ELb1ELb0ELb1ELb1ELb1ELb0ELb0ELb0ELi2ELi2ELi2ELi2ELb1EEENS1_21CollectiveEpilogueBwdISB_SC_SE_Li256ELb1ELb0ELi4EEENS1_25SingleTileBwdLPTSchedulerILb1ELi96ELb1EEEEEEEEEvNT_6ParamsE)
        /*0350*/ 	.word	0x00000010


	//----- nvinfo : EIATTR_REGCOUNT
	.align		4
.L_152:
        /*0354*/ 	.byte	0x04, 0x2f
        /*0356*/ 	.short	(.L_154 - .L_153)
	.align		4
.L_153:
        /*0358*/ 	.word	index@(_ZN7cutlass13device_kernelIN5flash19enable_sm80_to_sm89INS1_16FlashAttnBwdSm80INS1_25CollectiveMainloopBwdSm80ILi2ELi1EN4cute5tupleIJNS5_1CILi64EEENS7_ILi96EEENS7_ILi128EEEEEENS_6half_tEfNS_4arch4Sm80ELb1ELb0ELb1ELb1ELb0ELb0ELb0ELb0ELi2ELi2ELi2ELi2ELb1EEENS1_21CollectiveEpilogueBwdISB_SC_SE_Li256ELb1ELb0ELi4EEENS1_25SingleTileBwdLPTSchedulerILb1ELi96ELb0EEEEEEEEEvNT_6ParamsE)
        /*035c*/ 	.word	0x000000fe


	//----- nvinfo : EIATTR_FRAME_SIZE
	.align		4
.L_154:
        /*0360*/ 	.byte	0x04, 0x11
        /*0362*/ 	.short	(.L_156 - .L_155)
	.align		4
.L_155:
        /*0364*/ 	.word	index@(_ZN7cutlass13device_kernelIN5flash19enable_sm80_to_sm89INS1_16FlashAttnBwdSm80INS1_25CollectiveMainloopBwdSm80ILi2ELi1EN4cute5tupleIJNS5_1CILi64EEENS7_ILi96EEENS7_ILi128EEEEEENS_6half_tEfNS_4arch4Sm80ELb1ELb0ELb1ELb1ELb0ELb0ELb0ELb0ELi2ELi2ELi2ELi2ELb1EEENS1_21CollectiveEpilogueBwdISB_SC_SE_Li256ELb1ELb0ELi4EEENS1_25SingleTileBwdLPTSchedulerILb1ELi96ELb0EEEEEEEEEvNT_6ParamsE)
        /*0368*/ 	.word	0x00000010


	//----- nvinfo : EIATTR_REGCOUNT
	.align		4
.L_156:
        /*036c*/ 	.byte	0x04, 0x2f
        /*036e*/ 	.short	(.L_158 - .L_157)
	.align		4
.L_157:
        /*0370*/ 	.word	index@(_ZN7cutlass13device_kernelIN5flash19enable_sm80_to_sm89INS1_16FlashAttnBwdSm80INS1_25CollectiveMainloopBwdSm80ILi2ELi1EN4cute5tupleIJNS5_1CILi64EEENS7_ILi96EEENS7_ILi128EEEEEENS_6half_tEfNS_4arch4Sm80ELb1ELb0ELb1ELb0ELb1ELb0ELb0ELb0ELi2ELi2ELi2ELi2ELb1EEENS1_24CollectiveEpilogueBwdGQAISB_fSE_Li256ELb0ELb1EEENS1_25SingleTileBwdLPTSchedulerILb0ELi96ELb1EEEEEEEEEvNT_6ParamsE)
        /*0374*/ 	.word	0x000000fe


	//----- nvinfo : EIATTR_FRAME_SIZE
	.align		4
.L_158:
        /*0378*/ 	.byte	0x04, 0x11
        /*037a*/ 	.short	(.L_160 - .L_159)
	.align		4
.L_159:
        /*037c*/ 	.word	index@($__internal_4_$__cuda_sm70_warpsync)
        /*0380*/ 	.word	0x00000000


	//----- nvinfo : EIATTR_FRAME_SIZE
	.align		4
.L_160:
        /*0384*/ 	.byte	0x04, 0x11
        /*0386*/ 	.short	(.L_162 - .L_161)
	.align		4
.L_161:
        /*0388*/ 	.word	index@(_ZN7cutlass13device_kernelIN5flash19enable_sm80_to_sm89INS1_16FlashAttnBwdSm80INS1_25CollectiveMainloopBwdSm80ILi2ELi1EN4cute5tupleIJNS5_1CILi64EEENS7_ILi96EEENS7_ILi128EEEEEENS_6half_tEfNS_4arch4Sm80ELb1ELb0ELb1ELb0ELb1ELb0ELb0ELb0ELi2ELi2ELi2ELi2ELb1EEENS1_24CollectiveEpilogueBwdGQAISB_fSE_Li256ELb0ELb1EEENS1_25SingleTileBwdLPTSchedulerILb0ELi96ELb1EEEEEEEEEvNT_6ParamsE)
        /*038c*/ 	.word	0x00000010


	//----- nvinfo : EIATTR_REGCOUNT
	.align		4
.L_162:
        /*0390*/ 	.byte	0x04, 0x2f
        /*0392*/ 	.short	(.L_164 - .L_163)
	.align		4
.L_163:
        /*0394*/ 	.word	index@(_ZN7cutlass13device_kernelIN5flash19enable_sm80_to_sm89INS1_16FlashAttnBwdSm80INS1_25CollectiveMainloopBwdSm80ILi2ELi1EN4cute5tupleIJNS5_1CILi64EEENS7_ILi96EEENS7_ILi128EEEEEENS_6half_tEfNS_4arch4Sm80ELb1ELb0ELb1ELb0ELb0ELb0ELb0ELb0ELi2ELi2ELi2ELi2ELb1EEENS1_24CollectiveEpilogueBwdGQAISB_fSE_Li256ELb0ELb0EEENS1_25SingleTileBwdLPTSchedulerILb0ELi96ELb0EEEEEEEEEvNT_6ParamsE)
        /*0398*/ 	.word	0x000000ff


	//----- nvinfo : EIATTR_FRAME_SIZE
	.align		4
.L_164:
        /*039c*/ 	.byte	0x04, 0x11
        /*039e*/ 	.short	(.L_166 - .L_165)
	.align		4
.L_165:
        /*03a0*/ 	.word	index@(_ZN7cutlass13device_kernelIN5flash19enable_sm80_to_sm89INS1_16FlashAttnBwdSm80INS1_25CollectiveMainloopBwdSm80ILi2ELi1EN4cute5tupleIJNS5_1CILi64EEENS7_ILi96EEENS7_ILi128EEEEEENS_6half_tEfNS_4arch4Sm80ELb1ELb0ELb1ELb0ELb0ELb0ELb0ELb0ELi2ELi2ELi2ELi2ELb1EEENS1_24CollectiveEpilogueBwdGQAISB_fSE_Li256ELb0ELb0EEENS1_25SingleTileBwdLPTSchedulerILb0ELi96ELb0EEEEEEEEEvNT_6ParamsE)
        /*03a4*/ 	.word	0x00000028


	//----- nvinfo : EIATTR_REGCOUNT
	.align		4
.L_166:
        /*03a8*/ 	.byte	0x04, 0x2f
        /*03aa*/ 	.short	(.L_168 - .L_167)
	.align		4
.L_167:
        /*03ac*/ 	.word	index@(_ZN7cutlass13device_kernelIN5flash19enable_sm80_to_sm89INS1_16FlashAttnBwdSm80INS1_25CollectiveMainloopBwdSm80ILi2ELi1EN4cute5tupleIJNS5_1CILi64EEENS7_ILi96EEENS7_ILi128EEEEEENS_6half_tEfNS_4arch4Sm80ELb1ELb0ELb1ELb0ELb1ELb0ELb0ELb0ELi2ELi2ELi2ELi2ELb1EEENS1_21CollectiveEpilogueBwdISB_SC_SE_Li256ELb0ELb0ELi4EEENS1_25SingleTileBwdLPTSchedulerILb0ELi96ELb1EEEEEEEEEvNT_6ParamsE)
        /*03b0*/ 	.word	0x000000fe


	//----- nvinfo : EIATTR_FRAME_SIZE
	.align		4
.L_168:
        /*03b4*/ 	.byte	0x04, 0x11
        /*03b6*/ 	.short	(.L_170 - .L_169)
	.align		4
.L_169:
        /*03b8*/ 	.word	index@(_ZN7cutlass13device_kernelIN5flash19enable_sm80_to_sm89INS1_16FlashAttnBwdSm80INS1_25CollectiveMainloopBwdSm80ILi2ELi1EN4cute5tupleIJNS5_1CILi64EEENS7_ILi96EEENS7_ILi128EEEEEENS_6half_tEfNS_4arch4Sm80ELb1ELb0ELb1ELb0ELb1ELb0ELb0ELb0ELi2ELi2ELi2ELi2ELb1EEENS1_21CollectiveEpilogueBwdISB_SC_SE_Li256ELb0ELb0ELi4EEENS1_25SingleTileBwdLPTSchedulerILb0ELi96ELb1EEEEEEEEEvNT_6ParamsE)
        /*03bc*/ 	.word	0x00000010


	//----- nvinfo : EIATTR_REGCOUNT
	.align		4
.L_170:
        /*03c0*/ 	.byte	0x04, 0x2f
        /*03c2*/ 	.short	(.L_172 - .L_171)
	.align		4
.L_171:
        /*03c4*/ 	.word	index@(_ZN7cutlass13device_kernelIN5flash19enable_sm80_to_sm89INS1_16FlashAttnBwdSm80INS1_25CollectiveMainloopBwdSm80ILi2ELi1EN4cute5tupleIJNS5_1CILi64EEENS7_ILi96EEENS7_ILi128EEEEEENS_6half_tEfNS_4arch4Sm80ELb1ELb0ELb1ELb0ELb0ELb0ELb0ELb0ELi2ELi2ELi2ELi2ELb1EEENS1_21CollectiveEpilogueBwdISB_SC_SE_Li256ELb0ELb0ELi4EEENS1_25SingleTileBwdLPTSchedulerILb0ELi96ELb0EEEEEEEEEvNT_6ParamsE)
        /*03c8*/ 	.word	0x000000fe


	//----- nvinfo : EIATTR_FRAME_SIZE
	.align		4
.L_172:
        /*03cc*/ 	.byte	0x04, 0x11
        /*03ce*/ 	.short	(.L_174 - .L_173)
	.align		4
.L_173:
        /*03d0*/ 	.word	index@(_ZN7cutlass13device_kernelIN5flash19enable_sm80_to_sm89INS1_16FlashAttnBwdSm80INS1_25CollectiveMainloopBwdSm80ILi2ELi1EN4cute5tupleIJNS5_1CILi64EEENS7_ILi96EEENS7_ILi128EEEEEENS_6half_tEfNS_4arch4Sm80ELb1ELb0ELb1ELb0ELb0ELb0ELb0ELb0ELi2ELi2ELi2ELi2ELb1EEENS1_21CollectiveEpilogueBwdISB_SC_SE_Li256ELb0ELb0ELi4EEENS1_25SingleTileBwdLPTSchedulerILb0ELi96ELb0EEEEEEEEEvNT_6ParamsE)
        /*03d4*/ 	.word	0x00000010


	//----- nvinfo : EIATTR_REGCOUNT
	.align		4
.L_174:
        /*03d8*/ 	.byte	0x04, 0x2f
        /*03da*/ 	.short	(.L_176 - .L_175)
	.align		4
.L_175:
        /*03dc*/ 	.word	index@(_ZN7cutlass13device_kernelIN5flash19enable_sm80_to_sm89INS1_16FlashAttnBwdSm80INS1_25CollectiveMainloopBwdSm80ILi2ELi1EN4cute5tupleIJNS5_1CILi64EEENS7_ILi96EEENS7_ILi128EEEEEENS_6half_tEfNS_4arch4Sm80ELb0ELb1ELb1ELb1ELb1ELb0ELb0ELb0ELi2ELi2ELi2ELi2ELb1EEENS1_24CollectiveEpilogueBwdGQAISB_fSE_Li256ELb1ELb1EEENS1_19SingleTileSchedulerILb1ELb0ELb0ELi96EEEEEEEEEvNT_6ParamsE)
        /*03e0*/ 	.word	0x000000ff


	//----- nvinfo : EIATTR_FRAME_SIZE
	.align		4
.L_176:
        /*03e4*/ 	.byte	0x04, 0x11
        /*03e6*/ 	.short	(.L_178 - .L_177)
	.align		4
.L_177:
        /*03e8*/ 	.word	index@($__internal_3_$__cuda_sm70_warpsync)
        /*03ec*/ 	.word	0x00000000


	//----- nvinfo : EIATTR_FRAME_SIZE
	.align		4
.L_178:
        /*03f0*/ 	.byte	0x04, 0x11
        /*03f2*/ 	.short	(.L_180 - .L_179)
	.align		4
.L_179:
        /*03f4*/ 	.word	index@(_ZN7cutlass13device_kernelIN5flash19enable_sm80_to_sm89INS1_16FlashAttnBwdSm80INS1_25CollectiveMainloopBwdSm80ILi2ELi1EN4cute5tupleIJNS5_1CILi64EEENS7_ILi96EEENS7_ILi128EEEEEENS_6half_tEfNS_4arch4Sm80ELb0ELb1ELb1ELb1ELb1ELb0ELb0ELb0ELi2ELi2ELi2ELi2ELb1EEENS1_24CollectiveEpilogueBwdGQAISB_fSE_Li256ELb1ELb1EEENS1_19SingleTileSchedulerILb1ELb0ELb0ELi96EEEEEEEEEvNT_6ParamsE)
        /*03f8*/ 	.word	0x00000048


	//----- nvinfo : EIATTR_REGCOUNT
	.align		4
.L_180:
        /*03fc*/ 	.byte	0x04, 0x2f
        /*03fe*/ 	.short	(.L_182 - .L_181)
	.align		4
.L_181:
        /*0400*/ 	.word	index@(_ZN7cutlass13device_kernelIN5flash19enable_sm80_to_sm89INS1_16FlashAttnBwdSm80INS1_25CollectiveMainloopBwdSm80ILi2ELi1EN4cute5tupleIJNS5_1CILi64EEENS7_ILi96EEENS7_ILi128EEEEEENS_6half_tEfNS_4arch4Sm80ELb0ELb1ELb1ELb1ELb0ELb0ELb0ELb0ELi2ELi2ELi2ELi2ELb1EEENS1_24CollectiveEpilogueBwdGQAISB_fSE_Li256ELb1ELb0EEENS1_19SingleTileSchedulerILb1ELb0ELb0ELi96EEEEEEEEEvNT_6ParamsE)
        /*0404*/ 	.word	0x000000ff


	//----- nvinfo : EIATTR_FRAME_SIZE
	.align		4
.L_182:
        /*0408*/ 	.byte	0x04, 0x11
        /*040a*/ 	.short	(.L_184 - .L_183)
	.align		4
.L_183:
        /*040c*/ 	.word	index@(_ZN7cutlass13device_kernelIN5flash19enable_sm80_to_sm89INS1_16FlashAttnBwdSm80INS1_25CollectiveMainloopBwdSm80ILi2ELi1EN4cute5tupleIJNS5_1CILi64EEENS7_ILi96EEENS7_ILi128EEEEEENS_6half_tEfNS_4arch4Sm80ELb0ELb1ELb1ELb1ELb0ELb0ELb0ELb0ELi2ELi2ELi2ELi2ELb1EEENS1_24CollectiveEpilogueBwdGQAISB_fSE_Li256ELb1ELb0EEENS1_19SingleTileSchedulerILb1ELb0ELb0ELi96EEEEEEEEEvNT_6ParamsE)
        /*0410*/ 	.word	0x00000048


	//----- nvinfo : EIATTR_REGCOUNT
	.align		4
.L_184:
        /*0414*/ 	.byte	0x04, 0x2f
        /*0416*/ 	.short	(.L_186 - .L_185)
	.align		4
.L_185:
        /*0418*/ 	.word	index@(_ZN7cutlass13device_kernelIN5flash19enable_sm80_to_sm89INS1_16FlashAttnBwdSm80INS1_25CollectiveMainloopBwdSm80ILi2ELi1EN4cute5tupleIJNS5_1CILi64EEENS7_ILi96EEENS7_ILi128EEEEEENS_6half_tEfNS_4arch4Sm80ELb0ELb1ELb1ELb1ELb1ELb0ELb0ELb0ELi2ELi2ELi2ELi2ELb1EEENS1_21CollectiveEpilogueBwdISB_SC_SE_Li256ELb1ELb0ELi4EEENS1_19SingleTileSchedulerILb1ELb0ELb0ELi96EEEEEEEEEvNT_6ParamsE)
        /*041c*/ 	.word	0x000000ff


	//----- nvinfo : EIATTR_FRAME_SIZE
	.align		4
.L_186:
        /*0420*/ 	.byte	0x04, 0x11
        /*0422*/ 	.short	(.L_188 - .L_187)
	.align		4
.L_187:
        /*0424*/ 	.word	index@(_ZN7cutlass13device_kernelIN5flash19enable_sm80_to_sm89INS1_16FlashAttnBwdSm80INS1_25CollectiveMainloopBwdSm80ILi2ELi1EN4cute5tupleIJNS5_1CILi64EEENS7_ILi96EEENS7_ILi128EEEEEENS_6half_tEfNS_4arch4Sm80ELb0ELb1ELb1ELb1ELb1ELb0ELb0ELb0ELi2ELi2ELi2ELi2ELb1EEENS1_21CollectiveEpilogueBwdISB_SC_SE_Li256ELb1ELb0ELi4EEENS1_19SingleTileSchedulerILb1ELb0ELb0ELi96EEEEEEEEEvNT_6ParamsE)
        /*0428*/ 	.word	0x00000048


	//----- nvinfo : EIATTR_REGCOUNT
	.align		4
.L_188:
        /*042c*/ 	.byte	0x04, 0x2f
        /*042e*/ 	.short	(.L_190 - .L_189)
	.align		4
.L_189:
        /*0430*/ 	.word	index@(_ZN7cutlass13device_kernelIN5flash19enable_sm80_to_sm89INS1_16FlashAttnBwdSm80INS1_25CollectiveMainloopBwdSm80ILi2ELi1EN4cute5tupleIJNS5_1CILi64EEENS7_ILi96EEENS7_ILi128EEEEEENS_6half_tEfNS_4arch4Sm80ELb0ELb1ELb1ELb1ELb0ELb0ELb0ELb0ELi2ELi2ELi2ELi2ELb1EEENS1_21CollectiveEpilogueBwdISB_SC_SE_Li256ELb1ELb0ELi4EEENS1_19SingleTileSchedulerILb1ELb0ELb0ELi96EEEEEEEEEvNT_6ParamsE)
        /*0434*/ 	.word	0x000000ff


	//----- nvinfo : EIATTR_FRAME_SIZE
	.align		4
.L_190:
        /*0438*/ 	.byte	0x04, 0x11
        /*043a*/ 	.short	(.L_192 - .L_191)
	.align		4
.L_191:
        /*043c*/ 	.word	index@(_ZN7cutlass13device_kernelIN5flash19enable_sm80_to_sm89INS1_16FlashAttnBwdSm80INS1_25CollectiveMainloopBwdSm80ILi2ELi1EN4cute5tupleIJNS5_1CILi64EEENS7_ILi96EEENS7_ILi128EEEEEENS_6half_tEfNS_4arch4Sm80ELb0ELb1ELb1ELb1ELb0ELb0ELb0ELb0ELi2ELi2ELi2ELi2ELb1EEENS1_21CollectiveEpilogueBwdISB_SC_SE_Li256ELb1ELb0ELi4EEENS1_19SingleTileSchedulerILb1ELb0ELb0ELi96EEEEEEEEEvNT_6ParamsE)
        /*0440*/ 	.word	0x00000048


	//----- nvinfo : EIATTR_REGCOUNT
	.align		4
.L_192:
        /*0444*/ 	.byte	0x04, 0x2f
        /*0446*/ 	.short	(.L_194 - .L_193)
	.align		4
.L_193:
        /*0448*/ 	.word	index@(_ZN7cutlass13device_kernelIN5flash19enable_sm80_to_sm89INS1_16FlashAttnBwdSm80INS1_25CollectiveMainloopBwdSm80ILi2ELi1EN4cute5tupleIJNS5_1CILi64EEENS7_ILi96EEENS7_ILi128EEEEEENS_6half_tEfNS_4arch4Sm80ELb0ELb1ELb1ELb0ELb1ELb0ELb0ELb0ELi2ELi2ELi2ELi2ELb1EEENS1_24CollectiveEpilogueBwdGQAISB_fSE_Li256ELb0ELb1EEENS1_19SingleTileSchedulerILb0ELb0ELb0ELi96EEEEEEEEEvNT_6ParamsE)
        /*044c*/ 	.word	0x000000ff


	//----- nvinfo : EIATTR_FRAME_SIZE
	.align		4
.L_194:
        /*0450*/ 	.byte	0x04, 0x11
        /*0452*/ 	.short	(.L_196 - .L_195)
	.align		4
.L_195:
        /*0454*/ 	.word	index@($__internal_2_$__cuda_sm70_warpsync)
        /*0458*/ 	.word	0x00000000


	//----- nvinfo : EIATTR_FRAME_SIZE
	.align		4
.L_196:
        /*045c*/ 	.byte	0x04, 0x11
        /*045e*/ 	.short	(.L_198 - .L_197)
	.align		4
.L_197:
        /*0460*/ 	.word	index@(_ZN7cutlass13device_kernelIN5flash19enable_sm80_to_sm89INS1_16FlashAttnBwdSm80INS1_25CollectiveMainloopBwdSm80ILi2ELi1EN4cute5tupleIJNS5_1CILi64EEENS7_ILi96EEENS7_ILi128EEEEEENS_6half_tEfNS_4arch4Sm80ELb0ELb1ELb1ELb0ELb1ELb0ELb0ELb0ELi2ELi2ELi2ELi2ELb1EEENS1_24CollectiveEpilogueBwdGQAISB_fSE_Li256ELb0ELb1EEENS1_19SingleTileSchedulerILb0ELb0ELb0ELi96EEEEEEEEEvNT_6ParamsE)
        /*0464*/ 	.word	0x00000058


	//----- nvinfo : EIATTR_REGCOUNT
	.align		4
.L_198:
        /*0468*/ 	.byte	0x04, 0x2f
        /*046a*/ 	.short	(.L_200 - .L_199)
	.align		4
.L_199:
        /*046c*/ 	.word	index@(_ZN7cutlass13device_kernelIN5flash19enable_sm80_to_sm89INS1_16FlashAttnBwdSm80INS1_25CollectiveMainloopBwdSm80ILi2ELi1EN4cute5tupleIJNS5_1CILi64EEENS7_ILi96EEENS7_ILi128EEEEEENS_6half_tEfNS_4arch4Sm80ELb0ELb1ELb1ELb0ELb0ELb0ELb0ELb0ELi2ELi2ELi2ELi2ELb1EEENS1_24CollectiveEpilogueBwdGQAISB_fSE_Li256ELb0ELb0EEENS1_19SingleTileSchedulerILb0ELb0ELb0ELi96EEEEEEEEEvNT_6ParamsE)
        /*0470*/ 	.word	0x000000ff


	//----- nvinfo : EIATTR_FRAME_SIZE
	.align		4
.L_200:
        /*0474*/ 	.byte	0x04, 0x11
        /*0476*/ 	.short	(.L_202 - .L_201)
	.align		4
.L_201:
        /*0478*/ 	.word	index@(_ZN7cutlass13device_kernelIN5flash19enable_sm80_to_sm89INS1_16FlashAttnBwdSm80INS1_25CollectiveMainloopBwdSm80ILi2ELi1EN4cute5tupleIJNS5_1CILi64EEENS7_ILi96EEENS7_ILi128EEEEEENS_6half_tEfNS_4arch4Sm80ELb0ELb1ELb1ELb0ELb0ELb0ELb0ELb0ELi2ELi2ELi2ELi2ELb1EEENS1_24CollectiveEpilogueBwdGQAISB_fSE_Li256ELb0ELb0EEENS1_19SingleTileSchedulerILb0ELb0ELb0ELi96EEEEEEEEEvNT_6ParamsE)
        /*047c*/ 	.word	0x00000048


	//----- nvinfo : EIATTR_REGCOUNT
	.align		4
.L_202:
        /*0480*/ 	.byte	0x04, 0x2f
        /*0482*/ 	.short	(.L_204 - .L_203)
	.align		4
.L_203:
        /*0484*/ 	.word	index@(_ZN7cutlass13device_kernelIN5flash19enable_sm80_to_sm89INS1_16FlashAttnBwdSm80INS1_25CollectiveMainloopBwdSm80ILi2ELi1EN4cute5tupleIJNS5_1CILi64EEENS7_ILi96EEENS7_ILi128EEEEEENS_6half_tEfNS_4arch4Sm80ELb0ELb1ELb1ELb0ELb1ELb0ELb0ELb0ELi2ELi2ELi2ELi2ELb1EEENS1_21CollectiveEpilogueBwdISB_SC_SE_Li256ELb0ELb0ELi4EEENS1_19SingleTileSchedulerILb0ELb0ELb0ELi96EEEEEEEEEvNT_6ParamsE)
        /*0488*/ 	.word	0x000000ff


	//----- nvinfo : EIATTR_FRAME_SIZE
	.align		4
.L_204:
        /*048c*/ 	.byte	0x04, 0x11
        /*048e*/ 	.short	(.L_206 - .L_205)
	.align		4
.L_205:
        /*0490*/ 	.word	index@(_ZN7cutlass13device_kernelIN5flash19enable_sm80_to_sm89INS1_16FlashAttnBwdSm80INS1_25CollectiveMainloopBwdSm80ILi2ELi1EN4cute5tupleIJNS5_1CILi64EEENS7_ILi96EEENS7_ILi128EEEEEENS_6half_tEfNS_4arch4Sm80ELb0ELb1ELb1ELb0ELb1ELb0ELb0ELb0ELi2ELi2ELi2ELi2ELb1EEENS1_21CollectiveEpilogueBwdISB_SC_SE_Li256ELb0ELb0ELi4EEENS1_19SingleTileSchedulerILb0ELb0ELb0ELi96EEEEEEEEEvNT_6ParamsE)
        /*0494*/ 	.word	0x00000058


	//----- nvinfo : EIATTR_REGCOUNT
	.align		4
.L_206:
        /*0498*/ 	.byte	0x04, 0x2f
        /*049a*/ 	.short	(.L_208 - .L_207)
	.align		4
.L_207:
        /*049c*/ 	.word	index@(_ZN7cutlass13device_kernelIN5flash19enable_sm80_to_sm89INS1_16FlashAttnBwdSm80INS1_25CollectiveMainloopBwdSm80ILi2ELi1EN4cute5tupleIJNS5_1CILi64EEENS7_ILi96EEENS7_ILi128EEEEEENS_6half_tEfNS_4arch4Sm80ELb0ELb1ELb1ELb0ELb0ELb0ELb0ELb0ELi2ELi2ELi2ELi2ELb1EEENS1_21CollectiveEpilogueBwdISB_SC_SE_Li256ELb0ELb0ELi4EEENS1_19SingleTileSchedulerILb0ELb0ELb0ELi96EEEEEEEEEvNT_6ParamsE)
        /*04a0*/ 	.word	0x000000ff


	//----- nvinfo : EIATTR_FRAME_SIZE
	.align		4
.L_208:
        /*04a4*/ 	.byte	0x04, 0x11
        /*04a6*/ 	.short	(.L_210 - .L_209)
	.align		4
.L_209:
        /*04a8*/ 	.word	index@(_ZN7cutlass13device_kernelIN5flash19enable_sm80_to_sm89INS1_16FlashAttnBwdSm80INS1_25CollectiveMainloopBwdSm80ILi2ELi1EN4cute5tupleIJNS5_1CILi64EEENS7_ILi96EEENS7_ILi128EEEEEENS_6half_tEfNS_4arch4Sm80ELb0ELb1ELb1ELb0ELb0ELb0ELb0ELb0ELi2ELi2ELi2ELi2ELb1EEENS1_21CollectiveEpilogueBwdISB_SC_SE_Li256ELb0ELb0ELi4EEENS1_19SingleTileSchedulerILb0ELb0ELb0ELi96EEEEEEEEEvNT_6ParamsE)
        /*04ac*/ 	.word	0x00000058


	//----- nvinfo : EIATTR_REGCOUNT
	.align		4
.L_210:
        /*04b0*/ 	.byte	0x04, 0x2f
        /*04b2*/ 	.short	(.L_212 - .L_211)
	.align		4
.L_211:
        /*04b4*/ 	.word	index@(_ZN7cutlass13device_kernelIN5flash19enable_sm80_to_sm89INS1_16FlashAttnBwdSm80INS1_25CollectiveMainloopBwdSm80ILi2ELi1EN4cute5tupleIJNS5_1CILi64EEENS7_ILi96EEENS7_ILi128EEEEEENS_6half_tEfNS_4arch4Sm80ELb0ELb0ELb1ELb1ELb1ELb0ELb0ELb0ELi2ELi2ELi2ELi2ELb1EEENS1_24CollectiveEpilogueBwdGQAISB_fSE_Li256ELb1ELb1EEENS1_19SingleTileSchedulerILb1ELb0ELb0ELi96EEEEEEEEEvNT_6ParamsE)
        /*04b8*/ 	.word	0x000000fe


	//----- nvinfo : EIATTR_FRAME_SIZE
	.align		4
.L_212:
        /*04bc*/ 	.byte	0x04, 0x11
        /*04be*/ 	.short	(.L_214 - .L_213)
	.align		4
.L_213:
        /*04c0*/ 	.word	index@($__internal_1_$__cuda_sm70_warpsync)
        /*04c4*/ 	.word	0x00000000


	//----- nvinfo : EIATTR_FRAME_SIZE
	.align		4
.L_214:
        /*04c8*/ 	.byte	0x04, 0x11
        /*04ca*/ 	.short	(.L_216 - .L_215)
	.align		4
.L_215:
        /*04cc*/ 	.word	index@(_ZN7cutlass13device_kernelIN5flash19enable_sm80_to_sm89INS1_16FlashAttnBwdSm80INS1_25CollectiveMainloopBwdSm80ILi2ELi1EN4cute5tupleIJNS5_1CILi64EEENS7_ILi96EEENS7_ILi128EEEEEENS_6half_tEfNS_4arch4Sm80ELb0ELb0ELb1ELb1ELb1ELb0ELb0ELb0ELi2ELi2ELi2ELi2ELb1EEENS1_24CollectiveEpilogueBwdGQAISB_fSE_Li256ELb1ELb1EEENS1_19SingleTileSchedulerILb1ELb0ELb0ELi96EEEEEEEEEvNT_6ParamsE)
        /*04d0*/ 	.word	0x00000008


	//----- nvinfo : EIATTR_REGCOUNT
	.align		4
.L_216:
        /*04d4*/ 	.byte	0x04, 0x2f
        /*04d6*/ 	.short	(.L_218 - .L_217)
	.align		4
.L_217:
        /*04d8*/ 	.word	index@(_ZN7cutlass13device_kernelIN5flash19enable_sm80_to_sm89INS1_16FlashAttnBwdSm80INS1_25CollectiveMainloopBwdSm80ILi2ELi1EN4cute5tupleIJNS5_1CILi64EEENS7_ILi96EEENS7_ILi128EEEEEENS_6half_tEfNS_4arch4Sm80ELb0ELb0ELb1ELb1ELb0ELb0ELb0ELb0ELi2ELi2ELi2ELi2ELb1EEENS1_24CollectiveEpilogueBwdGQAISB_fSE_Li256ELb1ELb0EEENS1_19SingleTileSchedulerILb1ELb0ELb0ELi96EEEEEEEEEvNT_6ParamsE)
        /*04dc*/ 	.word	0x000000fe


	//----- nvinfo : EIATTR_FRAME_SIZE
	.align		4
.L_218:
        /*04e0*/ 	.byte	0x04, 0x11
        /*04e2*/ 	.short	(.L_220 - .L_219)
	.align		4
.L_219:
        /*04e4*/ 	.word	index@(_ZN7cutlass13device_kernelIN5flash19enable_sm80_to_sm89INS1_16FlashAttnBwdSm80INS1_25CollectiveMainloopBwdSm80ILi2ELi1EN4cute5tupleIJNS5_1CILi64EEENS7_ILi96EEENS7_ILi128EEEEEENS_6half_tEfNS_4arch4Sm80ELb0ELb0ELb1ELb1ELb0ELb0ELb0ELb0ELi2ELi2ELi2ELi2ELb1EEENS1_24CollectiveEpilogueBwdGQAISB_fSE_Li256ELb1ELb0EEENS1_19SingleTileSchedulerILb1ELb0ELb0ELi96EEEEEEEEEvNT_6ParamsE)
        /*04e8*/ 	.word	0x00000008


	//----- nvinfo : EIATTR_REGCOUNT
	.align		4
.L_220:
        /*04ec*/ 	.byte	0x04, 0x2f
        /*04ee*/ 	.short	(.L_222 - .L_221)
	.align		4
.L_221:
        /*04f0*/ 	.word	index@(_ZN7cutlass13device_kernelIN5flash19enable_sm80_to_sm89INS1_16FlashAttnBwdSm80INS1_25CollectiveMainloopBwdSm80ILi2ELi1EN4cute5tupleIJNS5_1CILi64EEENS7_ILi96EEENS7_ILi128EEEEEENS_6half_tEfNS_4arch4Sm80ELb0ELb0ELb1ELb1ELb1ELb0ELb0ELb0ELi2ELi2ELi2ELi2ELb1EEENS1_21CollectiveEpilogueBwdISB_SC_SE_Li256ELb1ELb0ELi4EEENS1_19SingleTileSchedulerILb1ELb0ELb0ELi96EEEEEEEEEvNT_6ParamsE)
        /*04f4*/ 	.word	0x000000fe


	//----- nvinfo : EIATTR_FRAME_SIZE
	.align		4
.L_222:
        /*04f8*/ 	.byte	0x04, 0x11
        /*04fa*/ 	.short	(.L_224 - .L_223)
	.align		4
.L_223:
        /*04fc*/ 	.word	index@(_ZN7cutlass13device_kernelIN5flash19enable_sm80_to_sm89INS1_16FlashAttnBwdSm80INS1_25CollectiveMainloopBwdSm80ILi2ELi1EN4cute5tupleIJNS5_1CILi64EEENS7_ILi96EEENS7_ILi128EEEEEENS_6half_tEfNS_4arch4Sm80ELb0ELb0ELb1ELb1ELb1ELb0ELb0ELb0ELi2ELi2ELi2ELi2ELb1EEENS1_21CollectiveEpilogueBwdISB_SC_SE_Li256ELb1ELb0ELi4EEENS1_19SingleTileSchedulerILb1ELb0ELb0ELi96EEEEEEEEEvNT_6ParamsE)
        /*0500*/ 	.word	0x00000008


	//----- nvinfo : EIATTR_REGCOUNT
	.align		4
.L_224:
        /*0504*/ 	.byte	0x04, 0x2f
        /*0506*/ 	.short	(.L_226 - .L_225)
	.align		4
.L_225:
        /*0508*/ 	.word	index@(_ZN7cutlass13device_kernelIN5flash19enable_sm80_to_sm89INS1_16FlashAttnBwdSm80INS1_25CollectiveMainloopBwdSm80ILi2ELi1EN4cute5tupleIJNS5_1CILi64EEENS7_ILi96EEENS7_ILi128EEEEEENS_6half_tEfNS_4arch4Sm80ELb0ELb0ELb1ELb1ELb0ELb0ELb0ELb0ELi2ELi2ELi2ELi2ELb1EEENS1_21CollectiveEpilogueBwdISB_SC_SE_Li256ELb1ELb0ELi4EEENS1_19SingleTileSchedulerILb1ELb0ELb0ELi96EEEEEEEEEvNT_6ParamsE)
        /*050c*/ 	.word	0x000000fe


	//----- nvinfo : EIATTR_FRAME_SIZE
	.align		4
.L_226:
        /*0510*/ 	.byte	0x04, 0x11
        /*0512*/ 	.short	(.L_228 - .L_227)
	.align		4
.L_227:
        /*0514*/ 	.word	index@(_ZN7cutlass13device_kernelIN5flash19enable_sm80_to_sm89INS1_16FlashAttnBwdSm80INS1_25CollectiveMainloopBwdSm80ILi2ELi1EN4cute5tupleIJNS5_1CILi64EEENS7_ILi96EEENS7_ILi128EEEEEENS_6half_tEfNS_4arch4Sm80ELb0ELb0ELb1ELb1ELb0ELb0ELb0ELb0ELi2ELi2ELi2ELi2ELb1EEENS1_21CollectiveEpilogueBwdISB_SC_SE_Li256ELb1ELb0ELi4EEENS1_19SingleTileSchedulerILb1ELb0ELb0ELi96EEEEEEEEEvNT_6ParamsE)
        /*0518*/ 	.word	0x00000008


	//----- nvinfo : EIATTR_REGCOUNT
	.align		4
.L_228:
        /*051c*/ 	.byte	0x04, 0x2f
        /*051e*/ 	.short	(.L_230 - .L_229)
	.align		4
.L_229:
        /*0520*/ 	.word	index@(_ZN7cutlass13device_kernelIN5flash19enable_sm80_to_sm89INS1_16FlashAttnBwdSm80INS1_25CollectiveMainloopBwdSm80ILi2ELi1EN4cute5tupleIJNS5_1CILi64EEENS7_ILi96EEENS7_ILi128EEEEEENS_6half_tEfNS_4arch4Sm80ELb0ELb0ELb1ELb0ELb1ELb0ELb0ELb0ELi2ELi2ELi2ELi2ELb1EEENS1_24CollectiveEpilogueBwdGQAISB_fSE_Li256ELb0ELb1EEENS1_19SingleTileSchedulerILb0ELb0ELb0ELi96EEEEEEEEEvNT_6ParamsE)
        /*0524*/ 	.word	0x000000ff


	//----- nvinfo : EIATTR_FRAME_SIZE
	.align		4
.L_230:
        /*0528*/ 	.byte	0x04, 0x11
        /*052a*/ 	.short	(.L_232 - .L_231)
	.align		4
.L_231:
        /*052c*/ 	.word	index@($__internal_0_$__cuda_sm70_warpsync)
        /*0530*/ 	.word	0x00000000


	//----- nvinfo : EIATTR_FRAME_SIZE
	.align		4
.L_232:
        /*0534*/ 	.byte	0x04, 0x11
        /*0536*/ 	.short	(.L_234 - .L_233)
	.align		4
.L_233:
        /*0538*/ 	.word	index@(_ZN7cutlass13device_kernelIN5flash19enable_sm80_to_sm89INS1_16FlashAttnBwdSm80INS1_25CollectiveMainloopBwdSm80ILi2ELi1EN4cute5tupleIJNS5_1CILi64EEENS7_ILi96EEENS7_ILi128EEEEEENS_6half_tEfNS_4arch4Sm80ELb0ELb0ELb1ELb0ELb1ELb0ELb0ELb0ELi2ELi2ELi2ELi2ELb1EEENS1_24CollectiveEpilogueBwdGQAISB_fSE_Li256ELb0ELb1EEENS1_19SingleTileSchedulerILb0ELb0ELb0ELi96EEEEEEEEEvNT_6ParamsE)
        /*053c*/ 	.word	0x00000010


	//----- nvinfo : EIATTR_REGCOUNT
	.align		4
.L_234:
        /*0540*/ 	.byte	0x04, 0x2f
        /*0542*/ 	.short	(.L_236 - .L_235)
	.align		4
.L_235:
        /*0544*/ 	.word	index@(_ZN7cutlass13device_kernelIN5flash19enable_sm80_to_sm89INS1_16FlashAttnBwdSm80INS1_25CollectiveMainloopBwdSm80ILi2ELi1EN4cute5tupleIJNS5_1CILi64EEENS7_ILi96EEENS7_ILi128EEEEEENS_6half_tEfNS_4arch4Sm80ELb0ELb0ELb1ELb0ELb0ELb0ELb0ELb0ELi2ELi2ELi2ELi2ELb1EEENS1_24CollectiveEpilogueBwdGQAISB_fSE_Li256ELb0ELb0EEENS1_19SingleTileSchedulerILb0ELb0ELb0ELi96EEEEEEEEEvNT_6ParamsE)
        /*0548*/ 	.word	0x000000ff


	//----- nvinfo : EIATTR_FRAME_SIZE
	.align		4
.L_236:
        /*054c*/ 	.byte	0x04, 0x11
        /*054e*/ 	.short	(.L_238 - .L_237)
	.align		4
.L_237:
        /*0550*/ 	.word	index@(_ZN7cutlass13device_kernelIN5flash19enable_sm80_to_sm89INS1_16FlashAttnBwdSm80INS1_25CollectiveMainloopBwdSm80ILi2ELi1EN4cute5tupleIJNS5_1CILi64EEENS7_ILi96EEENS7_ILi128EEEEEENS_6half_tEfNS_4arch4Sm80ELb0ELb0ELb1ELb0ELb0ELb0ELb0ELb0ELi2ELi2ELi2ELi2ELb1EEENS1_24CollectiveEpilogueBwdGQAISB_fSE_Li256ELb0ELb0EEENS1_19SingleTileSchedulerILb0ELb0ELb0ELi96EEEEEEEEEvNT_6ParamsE)
        /*0554*/ 	.word	0x00000010


	//----- nvinfo : EIATTR_REGCOUNT
	.align		4
.L_238:
        /*0558*/ 	.byte	0x04, 0x2f
        /*055a*/ 	.short	(.L_240 - .L_239)
	.align		4
.L_239:
        /*055c*/ 	.word	index@(_ZN7cutlass13device_kernelIN5flash19enable_sm80_to_sm89INS1_16FlashAttnBwdSm80INS1_25CollectiveMainloopBwdSm80ILi2ELi1EN4cute5tupleIJNS5_1CILi64EEENS7_ILi96EEENS7_ILi128EEEEEENS_6half_tEfNS_4arch4Sm80ELb0ELb0ELb1ELb0ELb1ELb0ELb0ELb0ELi2ELi2ELi2ELi2ELb1EEENS1_21CollectiveEpilogueBwdISB_SC_SE_Li256ELb0ELb0ELi4EEENS1_19SingleTileSchedulerILb0ELb0ELb0ELi96EEEEEEEEEvNT_6ParamsE)
        /*0560*/ 	.word	0x000000ff


	//----- nvinfo : EIATTR_FRAME_SIZE
	.align		4
.L_240:
        /*0564*/ 	.byte	0x04, 0x11
        /*0566*/ 	.short	(.L_242 - .L_241)
	.align		4
.L_241:
        /*0568*/ 	.word	index@(_ZN7cutlass13device_kernelIN5flash19enable_sm80_to_sm89INS1_16FlashAttnBwdSm80INS1_25CollectiveMainloopBwdSm80ILi2ELi1EN4cute5tupleIJNS5_1CILi64EEENS7_ILi96EEENS7_ILi128EEEEEENS_6half_tEfNS_4arch4Sm80ELb0ELb0ELb1ELb0ELb1ELb0ELb0ELb0ELi2ELi2ELi2ELi2ELb1EEENS1_21CollectiveEpilogueBwdISB_SC_SE_Li256ELb0ELb0ELi4EEENS1_19SingleTileSchedulerILb0ELb0ELb0ELi96EEEEEEEEEvNT_6ParamsE)
        /*056c*/ 	.word	0x00000010


	//----- nvinfo : EIATTR_REGCOUNT
	.align		4
.L_242:
        /*0570*/ 	.byte	0x04, 0x2f
        /*0572*/ 	.short	(.L_244 - .L_243)
	.align		4
.L_243:
        /*0574*/ 	.word	index@(_ZN7cutlass13device_kernelIN5flash19enable_sm80_to_sm89INS1_16FlashAttnBwdSm80INS1_25CollectiveMainloopBwdSm80ILi2ELi1EN4cute5tupleIJNS5_1CILi64EEENS7_ILi96EEENS7_ILi128EEEEEENS_6half_tEfNS_4arch4Sm80ELb0ELb0ELb1ELb0ELb0ELb0ELb0ELb0ELi2ELi2ELi2ELi2ELb1EEENS1_21CollectiveEpilogueBwdISB_SC_SE_Li256ELb0ELb0ELi4EEENS1_19SingleTileSchedulerILb0ELb0ELb0ELi96EEEEEEEEEvNT_6ParamsE)
        /*0578*/ 	.word	0x000000ff


	//----- nvinfo : EIATTR_FRAME_SIZE
	.align		4
.L_244:
        /*057c*/ 	.byte	0x04, 0x11
        /*057e*/ 	.short	(.L_246 - .L_245)
	.align		4
.L_245:
        /*0580*/ 	.word	index@(_ZN7cutlass13device_kernelIN5flash19enable_sm80_to_sm89INS1_16FlashAttnBwdSm80INS1_25CollectiveMainloopBwdSm80ILi2ELi1EN4cute5tupleIJNS5_1CILi64EEENS7_ILi96EEENS7_ILi128EEEEEENS_6half_tEfNS_4arch4Sm80ELb0ELb0ELb1ELb0ELb0ELb0ELb0ELb0ELi2ELi2ELi2ELi2ELb1EEENS1_21CollectiveEpilogueBwdISB_SC_SE_Li256ELb0ELb0ELi4EEENS1_19SingleTileSchedulerILb0ELb0ELb0ELi96EEEEEEEEEvNT_6ParamsE)
        /*0584*/ 	.word	0x00000010


	//----- nvinfo : EIATTR_MIN_STACK_SIZE
	.align		4
.L_246:
        /*0588*/ 	.byte	0x04, 0x12
        /*058a*/ 	.short	(.L_248 - .L_247)
	.align		4
.L_247:
        /*058c*/ 	.word	index@(_ZN7cutlass13device_kernelIN5flash19enable_sm80_to_sm89INS1_16FlashAttnBwdSm80INS1_25CollectiveMainloopBwdSm80ILi2ELi1EN4cute5tupleIJNS5_1CILi64EEENS7_ILi96EEENS7_ILi128EEEEEENS_6half_tEfNS_4arch4Sm80ELb0ELb0ELb1ELb0ELb0ELb0ELb0ELb0ELi2ELi2ELi2ELi2ELb1EEENS1_21CollectiveEpilogueBwdISB_SC_SE_Li256ELb0ELb0ELi4EEENS1_19SingleTileSchedulerILb0ELb0ELb0ELi96EEEEEEEEEvNT_6ParamsE)
        /*0590*/ 	.word	0x00000010


	//----- nvinfo : EIATTR_MIN_STACK_SIZE
	.align		4
.L_248:
        /*0594*/ 	.byte	0x04, 0x12
        /*0596*/ 	.short	(.L_250 - .L_249)
	.align		4
.L_249:
        /*0598*/ 	.word	index@(_ZN7cutlass13device_kernelIN5flash19enable_sm80_to_sm89INS1_16FlashAttnBwdSm80INS1_25CollectiveMainloopBwdSm80ILi2ELi1EN4cute5tupleIJNS5_1CILi64EEENS7_ILi96EEENS7_ILi128EEEEEENS_6half_tEfNS_4arch4Sm80ELb0ELb0ELb1ELb0ELb1ELb0ELb0ELb0ELi2ELi2ELi2ELi2ELb1EEENS1_21CollectiveEpilogueBwdISB_SC_SE_Li256ELb0ELb0ELi4EEENS1_19SingleTileSchedulerILb0ELb0ELb0ELi96EEEEEEEEEvNT_6ParamsE)
        /*059c*/ 	.word	0x00000010


	//----- nvinfo : EIATTR_MIN_STACK_SIZE
	.align		4
.L_250:
        /*05a0*/ 	.byte	0x04, 0x12
        /*05a2*/ 	.short	(.L_252 - .L_251)
	.align		4
.L_251:
        /*05a4*/ 	.word	index@(_ZN7cutlass13device_kernelIN5flash19enable_sm80_to_sm89INS1_16FlashAttnBwdSm80INS1_25CollectiveMainloopBwdSm80ILi2ELi1EN4cute5tupleIJNS5_1CILi64EEENS7_ILi96EEENS7_ILi128EEEEEENS_6half_tEfNS_4arch4Sm80ELb0ELb0ELb1ELb0ELb0ELb0ELb0ELb0ELi2ELi2ELi2ELi2ELb1EEENS1_24CollectiveEpilogueBwdGQAISB_fSE_Li256ELb0ELb0EEENS1_19SingleTileSchedulerILb0ELb0ELb0ELi96EEEEEEEEEvNT_6ParamsE)
        /*05a8*/ 	.word	0x00000010


	//----- nvinfo : EIATTR_MIN_STACK_SIZE
	.align		4
.L_252:
        /*05ac*/ 	.byte	0x04, 0x12
        /*05ae*/ 	.short	(.L_254 - .L_253)
	.align		4
.L_253:
        /*05b0*/ 	.word	index@(_ZN7cutlass13device_kernelIN5flash19enable_sm80_to_sm89INS1_16FlashAttnBwdSm80INS1_25CollectiveMainloopBwdSm80ILi2ELi1EN4cute5tupleIJNS5_1CILi64EEENS7_ILi96EEENS7_ILi128EEEEEENS_6half_tEfNS_4arch4Sm80ELb0ELb0ELb1ELb0ELb1ELb0ELb0ELb0ELi2ELi2ELi2ELi2ELb1EEENS1_24CollectiveEpilogueBwdGQAISB_fSE_Li256ELb0ELb1EEENS1_19SingleTileSchedulerILb0ELb0ELb0ELi96EEEEEEEEEvNT_6ParamsE)
        /*05b4*/ 	.word	0x00000010


	//----- nvinfo : EIATTR_MIN_STACK_SIZE
	.align		4
.L_254:
        /*05b8*/ 	.byte	0x04, 0x12
        /*05ba*/ 	.short	(.L_256 - .L_255)
	.align		4
.L_255:
        /*05bc*/ 	.word	index@(_ZN7cutlass13device_kernelIN5flash19enable_sm80_to_sm89INS1_16FlashAttnBwdSm80INS1_25CollectiveMainloopBwdSm80ILi2ELi1EN4cute5tupleIJNS5_1CILi64EEENS7_ILi96EEENS7_ILi128EEEEEENS_6half_tEfNS_4arch4Sm80ELb0ELb0ELb1ELb1ELb0ELb0ELb0ELb0ELi2ELi2ELi2ELi2ELb1EEENS1_21CollectiveEpilogueBwdISB_SC_SE_Li256ELb1ELb0ELi4EEENS1_19SingleTileSchedulerILb1ELb0ELb0ELi96EEEEEEEEEvNT_6ParamsE)
        /*05c0*/ 	.word	0x00000008


	//----- nvinfo : EIATTR_MIN_STACK_SIZE
	.align		4
.L_256:
        /*05c4*/ 	.byte	0x04, 0x12
        /*05c6*/ 	.short	(.L_258 - .L_257)
	.align		4
.L_257:
        /*05c8*/ 	.word	index@(_ZN7cutlass13device_kernelIN5flash19enable_sm80_to_sm89INS1_16FlashAttnBwdSm80INS1_25CollectiveMainloopBwdSm80ILi2ELi1EN4cute5tupleIJNS5_1CILi64EEENS7_ILi96EEENS7_ILi128EEEEEENS_6half_tEfNS_4arch4Sm80ELb0ELb0ELb1ELb1ELb1ELb0ELb0ELb0ELi2ELi2ELi2ELi2ELb1EEENS1_21CollectiveEpilogueBwdISB_SC_SE_Li256ELb1ELb0ELi4EEENS1_19SingleTileSchedulerILb1ELb0ELb0ELi96EEEEEEEEEvNT_6ParamsE)
        /*05cc*/ 	.word	0x00000008


	//----- nvinfo : EIATTR_MIN_STACK_SIZE
	.align		4
.L_258:
        /*05d0*/ 	.byte	0x04, 0x12
        /*05d2*/ 	.short	(.L_260 - .L_259)
	.align		4
.L_259:
        /*05d4*/ 	.word	index@(_ZN7cutlass13device_kernelIN5flash19enable_sm80_to_sm89INS1_16FlashAttnBwdSm80INS1_25CollectiveMainloopBwdSm80ILi2ELi1EN4cute5tupleIJNS5_1CILi64EEENS7_ILi96EEENS7_ILi128EEEEEENS_6half_tEfNS_4arch4Sm80ELb0ELb0ELb1ELb1ELb0ELb0ELb0ELb0ELi2ELi2ELi2ELi2ELb1EEENS1_24CollectiveEpilogueBwdGQAISB_fSE_Li256ELb1ELb0EEENS1_19SingleTileSchedulerILb1ELb0ELb0ELi96EEEEEEEEEvNT_6ParamsE)
        /*05d8*/ 	.word	0x00000008


	//----- nvinfo : EIATTR_MIN_STACK_SIZE
	.align		4
.L_260:
        /*05dc*/ 	.byte	0x04, 0x12
        /*05de*/ 	.short	(.L_262 - .L_261)
	.align		4
.L_261:
        /*05e0*/ 	.word	index@(_ZN7cutlass13device_kernelIN5flash19enable_sm80_to_sm89INS1_16FlashAttnBwdSm80INS1_25CollectiveMainloopBwdSm80ILi2ELi1EN4cute5tupleIJNS5_1CILi64EEENS7_ILi96EEENS7_ILi128EEEEEENS_6half_tEfNS_4arch4Sm80ELb0ELb0ELb1ELb1ELb1ELb0ELb0ELb0ELi2ELi2ELi2ELi2ELb1EEENS1_24CollectiveEpilogueBwdGQAISB_fSE_Li256ELb1ELb1EEENS1_19SingleTileSchedulerILb1ELb0ELb0ELi96EEEEEEEEEvNT_6ParamsE)
        /*05e4*/ 	.word	0x00000008


	//----- nvinfo : EIATTR_MIN_STACK_SIZE
	.align		4
.L_262:
        /*05e8*/ 	.byte	0x04, 0x12
        /*05ea*/ 	.short	(.L_264 - .L_263)
	.align		4
.L_263:
        /*05ec*/ 	.word	index@(_ZN7cutlass13device_kernelIN5flash19enable_sm80_to_sm89INS1_16FlashAttnBwdSm80INS1_25CollectiveMainloopBwdSm80ILi2ELi1EN4cute5tupleIJNS5_1CILi64EEENS7_ILi96EEENS7_ILi128EEEEEENS_6half_tEfNS_4arch4Sm80ELb0ELb1ELb1ELb0ELb0ELb0ELb0ELb0ELi2ELi2ELi2ELi2ELb1EEENS1_21CollectiveEpilogueBwdISB_SC_SE_Li256ELb0ELb0ELi4EEENS1_19SingleTileSchedulerILb0ELb0ELb0ELi96EEEEEEEEEvNT_6ParamsE)
        /*05f0*/ 	.word	0x00000058


	//----- nvinfo : EIATTR_MIN_STACK_SIZE
	.align		4
.L_264:
        /*05f4*/ 	.byte	0x04, 0x12
        /*05f6*/ 	.short	(.L_266 - .L_265)
	.align		4
.L_265:
        /*05f8*/ 	.word	index@(_ZN7cutlass13device_kernelIN5flash19enable_sm80_to_sm89INS1_16FlashAttnBwdSm80INS1_25CollectiveMainloopBwdSm80ILi2ELi1EN4cute5tupleIJNS5_1CILi64EEENS7_ILi96EEENS7_ILi128EEEEEENS_6half_tEfNS_4arch4Sm80ELb0ELb1ELb1ELb0ELb1ELb0ELb0ELb0ELi2ELi2ELi2ELi2ELb1EEENS1_21CollectiveEpilogueBwdISB_SC_SE_Li256ELb0ELb0ELi4EEENS1_19SingleTileSchedulerILb0ELb0ELb0ELi96EEEEEEEEEvNT_6ParamsE)
        /*05fc*/ 	.word	0x00000058


	//----- nvinfo : EIATTR_MIN_STACK_SIZE
	.align		4
.L_266:
        /*0600*/ 	.byte	0x04, 0x12
        /*0602*/ 	.short	(.L_268 - .L_267)
	.align		4
.L_267:
        /*0604*/ 	.word	index@(_ZN7cutlass13device_kernelIN5flash19enable_sm80_to_sm89INS1_16FlashAttnBwdSm80INS1_25CollectiveMainloopBwdSm80ILi2ELi1EN4cute5tupleIJNS5_1CILi64EEENS7_ILi96EEENS7_ILi128EEEEEENS_6half_tEfNS_4arch4Sm80ELb0ELb1ELb1ELb0ELb0ELb0ELb0ELb0ELi2ELi2ELi2ELi2ELb1EEENS1_24CollectiveEpilogueBwdGQAISB_fSE_Li256ELb0ELb0EEENS1_19SingleTileSchedulerILb0ELb0ELb0ELi96EEEEEEEEEvNT_6ParamsE)
        /*0608*/ 	.word	0x00000048


	//----- nvinfo : EIATTR_MIN_STACK_SIZE
	.align		4
.L_268:
        /*060c*/ 	.byte	0x04, 0x12
        /*060e*/ 	.short	(.L_270 - .L_269)
	.align		4
.L_269:
        /*0610*/ 	.word	index@(_ZN7cutlass13device_kernelIN5flash19enable_sm80_to_sm89INS1_16FlashAttnBwdSm80INS1_25CollectiveMainloopBwdSm80ILi2ELi1EN4cute5tupleIJNS5_1CILi64EEENS7_ILi96EEENS7_ILi128EEEEEENS_6half_tEfNS_4arch4Sm80ELb0ELb1ELb1ELb0ELb1ELb0ELb0ELb0ELi2ELi2ELi2ELi2ELb1EEENS1_24CollectiveEpilogueBwdGQAISB_fSE_Li256ELb0ELb1EEENS1_19SingleTileSchedulerILb0ELb0ELb0ELi96EEEEEEEEEvNT_6ParamsE)
        /*0614*/ 	.word	0x00000058


	//----- nvinfo : EIATTR_MIN_STACK_SIZE
	.align		4
.L_270:
        /*0618*/ 	.byte	0x04, 0x12
        /*061a*/ 	.short	(.L_272 - .L_271)
	.align		4
.L_271:
        /*061c*/ 	.word	index@(_ZN7cutlass13device_kernelIN5flash19enable_sm80_to_sm89INS1_16FlashAttnBwdSm80INS1_25CollectiveMainloopBwdSm80ILi2ELi1EN4cute5tupleIJNS5_1CILi64EEENS7_ILi96EEENS7_ILi128EEEEEENS_6half_tEfNS_4arch4Sm80ELb0ELb1ELb1ELb1ELb0ELb0ELb0ELb0ELi2ELi2ELi2ELi2ELb1EEENS1_21CollectiveEpilogueBwdISB_SC_SE_Li256ELb1ELb0ELi4EEENS1_19SingleTileSchedulerILb1ELb0ELb0ELi96EEEEEEEEEvNT_6ParamsE)
        /*0620*/ 	.word	0x00000048


	//----- nvinfo : EIATTR_MIN_STACK_SIZE
	.align		4
.L_272:
        /*0624*/ 	.byte	0x04, 0x12
        /*0626*/ 	.short	(.L_274 - .L_273)
	.align		4
.L_273:
        /*0628*/ 	.word	index@(_ZN7cutlass13device_kernelIN5flash19enable_sm80_to_sm89INS1_16FlashAttnBwdSm80INS1_25CollectiveMainloopBwdSm80ILi2ELi1EN4cute5tupleIJNS5_1CILi64EEENS7_ILi96EEENS7_ILi128EEEEEENS_6half_tEfNS_4arch4Sm80ELb0ELb1ELb1ELb1ELb1ELb0ELb0ELb0ELi2ELi2ELi2ELi2ELb1EEENS1_21CollectiveEpilogueBwdISB_SC_SE_Li256ELb1ELb0ELi4EEENS1_19SingleTileSchedulerILb1ELb0ELb0ELi96EEEEEEEEEvNT_6ParamsE)
        /*062c*/ 	.word	0x00000048


	//----- nvinfo : EIATTR_MIN_STACK_SIZE
	.align		4
.L_274:
        /*0630*/ 	.byte	0x04, 0x12
        /*0632*/ 	.short	(.L_276 - .L_275)
	.align		4
.L_275:
        /*0634*/ 	.word	index@(_ZN7cutlass13device_kernelIN5flash19enable_sm80_to_sm89INS1_16FlashAttnBwdSm80INS1_25CollectiveMainloopBwdSm80ILi2ELi1EN4cute5tupleIJNS5_1CILi64EEENS7_ILi96EEENS7_ILi128EEEEEENS_6half_tEfNS_4arch4Sm80ELb0ELb1ELb1ELb1ELb0ELb0ELb0ELb0ELi2ELi2ELi2ELi2ELb1EEENS1_24CollectiveEpilogueBwdGQAISB_fSE_Li256ELb1ELb0EEENS1_19SingleTileSchedulerILb1ELb0ELb0ELi96EEEEEEEEEvNT_6ParamsE)
        /*0638*/ 	.word	0x00000048


	//----- nvinfo : EIATTR_MIN_STACK_SIZE
	.align		4
.L_276:
        /*063c*/ 	.byte	0x04, 0x12
        /*063e*/ 	.short	(.L_278 - .L_277)
	.align		4
.L_277:
        /*0640*/ 	.word	index@(_ZN7cutlass13device_kernelIN5flash19enable_sm80_to_sm89INS1_16FlashAttnBwdSm80INS1_25CollectiveMainloopBwdSm80ILi2ELi1EN4cute5tupleIJNS5_1CILi64EEENS7_ILi96EEENS7_ILi128EEEEEENS_6half_tEfNS_4arch4Sm80ELb0ELb1ELb1ELb1ELb1ELb0ELb0ELb0ELi2ELi2ELi2ELi2ELb1EEENS1_24CollectiveEpilogueBwdGQAISB_fSE_Li256ELb1ELb1EEENS1_19SingleTileSchedulerILb1ELb0ELb0ELi96EEEEEEEEEvNT_6ParamsE)
        /*0644*/ 	.word	0x00000048


	//----- nvinfo : EIATTR_MIN_STACK_SIZE
	.align		4
.L_278:
        /*0648*/ 	.byte	0x04, 0x12
        /*064a*/ 	.short	(.L_280 - .L_279)
	.align		4
.L_279:
        /*064c*/ 	.word	index@(_ZN7cutlass13device_kernelIN5flash19enable_sm80_to_sm89INS1_16FlashAttnBwdSm80INS1_25CollectiveMainloopBwdSm80ILi2ELi1EN4cute5tupleIJNS5_1CILi64EEENS7_ILi96EEENS7_ILi128EEEEEENS_6half_tEfNS_4arch4Sm80ELb1ELb0ELb1ELb0ELb0ELb0ELb0ELb0ELi2ELi2ELi2ELi2ELb1EEENS1_21CollectiveEpilogueBwdISB_SC_SE_Li256ELb0ELb0ELi4EEENS1_25SingleTileBwdLPTSchedulerILb0ELi96ELb0EEEEEEEEEvNT_6ParamsE)
        /*0650*/ 	.word	0x00000010


	//----- nvinfo : EIATTR_MIN_STACK_SIZE
	.align		4
.L_280:
        /*0654*/ 	.byte	0x04, 0x12
        /*0656*/ 	.short	(.L_282 - .L_281)
	.align		4
.L_281:
        /*0658*/ 	.word	index@(_ZN7cutlass13device_kernelIN5flash19enable_sm80_to_sm89INS1_16FlashAttnBwdSm80INS1_25CollectiveMainloopBwdSm80ILi2ELi1EN4cute5tupleIJNS5_1CILi64EEENS7_ILi96EEENS7_ILi128EEEEEENS_6half_tEfNS_4arch4Sm80ELb1ELb0ELb1ELb0ELb1ELb0ELb0ELb0ELi2ELi2ELi2ELi2ELb1EEENS1_21CollectiveEpilogueBwdISB_SC_SE_Li256ELb0ELb0ELi4EEENS1_25SingleTileBwdLPTSchedulerILb0ELi96ELb1EEEEEEEEEvNT_6ParamsE)
        /*065c*/ 	.word	0x00000010


	//----- nvinfo : EIATTR_MIN_STACK_SIZE
	.align		4
.L_282:
        /*0660*/ 	.byte	0x04, 0x12
        /*0662*/ 	.short	(.L_284 - .L_283)
	.align		4
.L_283:
        /*0664*/ 	.word	index@(_ZN7cutlass13device_kernelIN5flash19enable_sm80_to_sm89INS1_16FlashAttnBwdSm80INS1_25CollectiveMainloopBwdSm80ILi2ELi1EN4cute5tupleIJNS5_1CILi64EEENS7_ILi96EEENS7_ILi128EEEEEENS_6half_tEfNS_4arch4Sm80ELb1ELb0ELb1ELb0ELb0ELb0ELb0ELb0ELi2ELi2ELi2ELi2ELb1EEENS1_24CollectiveEpilogueBwdGQAISB_fSE_Li256ELb0ELb0EEENS1_25SingleTileBwdLPTSchedulerILb0ELi96ELb0EEEEEEEEEvNT_6ParamsE)
        /*0668*/ 	.word	0x00000028


	//----- nvinfo : EIATTR_MIN_STACK_SIZE
	.align		4
.L_284:
        /*066c*/ 	.byte	0x04, 0x12
        /*066e*/ 	.short	(.L_286 - .L_285)
	.align		4
.L_285:
        /*0670*/ 	.word	index@(_ZN7cutlass13device_kernelIN5flash19enable_sm80_to_sm89INS1_16FlashAttnBwdSm80INS1_25CollectiveMainloopBwdSm80ILi2ELi1EN4cute5tupleIJNS5_1CILi64EEENS7_ILi96EEENS7_ILi128EEEEEENS_6half_tEfNS_4arch4Sm80ELb1ELb0ELb1ELb0ELb1ELb0ELb0ELb0ELi2ELi2ELi2ELi2ELb1EEENS1_24CollectiveEpilogueBwdGQAISB_fSE_Li256ELb0ELb1EEENS1_25SingleTileBwdLPTSchedulerILb0ELi96ELb1EEEEEEEEEvNT_6ParamsE)
        /*0674*/ 	.word	0x00000010


	//----- nvinfo : EIATTR_MIN_STACK_SIZE
	.align		4
.L_286:
        /*0678*/ 	.byte	0x04, 0x12
        /*067a*/ 	.short	(.L_288 - .L_287)
	.align		4
.L_287:
        /*067c*/ 	.word	index@(_ZN7cutlass13device_kernelIN5flash19enable_sm80_to_sm89INS1_16FlashAttnBwdSm80INS1_25CollectiveMainloopBwdSm80ILi2ELi1EN4cute5tupleIJNS5_1CILi64EEENS7_ILi96EEENS7_ILi128EEEEEENS_6half_tEfNS_4arch4Sm80ELb1ELb0ELb1ELb1ELb0ELb0ELb0ELb0ELi2ELi2ELi2ELi2ELb1EEENS1_21CollectiveEpilogueBwdISB_SC_SE_Li256ELb1ELb0ELi4EEENS1_25SingleTileBwdLPTSchedulerILb1ELi96ELb0EEEEEEEEEvNT_6ParamsE)
        /*0680*/ 	.word	0x00000010


	//----- nvinfo : EIATTR_MIN_STACK_SIZE
	.align		4
.L_288:
        /*0684*/ 	.byte	0x04, 0x12
        /*0686*/ 	.short	(.L_290 - .L_289)
	.align		4
.L_289:
        /*0688*/ 	.word	index@(_ZN7cutlass13device_kernelIN5flash19enable_sm80_to_sm89INS1_16FlashAttnBwdSm80INS1_25CollectiveMainloopBwdSm80ILi2ELi1EN4cute5tupleIJNS5_1CILi64EEENS7_ILi96EEENS7_ILi128EEEEEENS_6half_tEfNS_4arch4Sm80ELb1ELb0ELb1ELb1ELb1ELb0ELb0ELb0ELi2ELi2ELi2ELi2ELb1EEENS1_21CollectiveEpilogueBwdISB_SC_SE_Li256ELb1ELb0ELi4EEENS1_25SingleTileBwdLPTSchedulerILb1ELi96ELb1EEEEEEEEEvNT_6ParamsE)
        /*068c*/ 	.word	0x00000010


	//----- nvinfo : EIATTR_MIN_STACK_SIZE
	.align		4
.L_290:
        /*0690*/ 	.byte	0x04, 0x12
        /*0692*/ 	.short	(.L_292 - .L_291)
	.align		4
.L_291:
        /*0694*/ 	.word	index@(_ZN7cutlass13device_kernelIN5flash19enable_sm80_to_sm89INS1_16FlashAttnBwdSm80INS1_25CollectiveMainloopBwdSm80ILi2ELi1EN4cute5tupleIJNS5_1CILi64EEENS7_ILi96EEENS7_ILi128EEEEEENS_6half_tEfNS_4arch4Sm80ELb1ELb0ELb1ELb1ELb0ELb0ELb0ELb0ELi2ELi2ELi2ELi2ELb1EEENS1_24CollectiveEpilogueBwdGQAISB_fSE_Li256ELb1ELb0EEENS1_25SingleTileBwdLPTSchedulerILb1ELi96ELb0EEEEEEEEEvNT_6ParamsE)
        /*0698*/ 	.word	0x00000010


	//----- nvinfo : EIATTR_MIN_STACK_SIZE
	.align		4
.L_292:
        /*069c*/ 	.byte	0x04, 0x12
        /*069e*/ 	.short	(.L_294 - .L_293)
	.align		4
.L_293:
        /*06a0*/ 	.word	index@(_ZN7cutlass13device_kernelIN5flash32FlashAttnBwdPostprocessConvertdQIN4cute5tupleIJNS3_1CILi96EEENS5_ILi128EEEEEENS_6half_tEfNS_4arch4Sm80ELi256ENS3_8TiledMMAINS3_8MMA_AtomIJNS3_28SM80_16x8x16_F32F16F16F32_TNEEEENS3_6LayoutINS4_IJNS5_ILi2EEENS5_ILi4EEENS5_ILi1EEEEEENS4_IJSJ_SH_NS5_ILi0EEEEEEEENS4_IJNS5_ILi32EEENS5_ILi64EEENS5_ILi16EEEEEEEELb0EEEEEvNT_6ParamsE)
        /*06a4*/ 	.word	0x00000000


	//----- nvinfo : EIATTR_MIN_STACK_SIZE
	.align		4
.L_294:
        /*06a8*/ 	.byte	0x04, 0x12
        /*06aa*/ 	.short	(.L_296 - .L_295)
	.align		4
.L_295:
        /*06ac*/ 	.word	index@(_ZN7cutlass13device_kernelIN5flash19enable_sm80_to_sm89INS1_16FlashAttnBwdSm80INS1_25CollectiveMainloopBwdSm80ILi2ELi1EN4cute5tupleIJNS5_1CILi64EEENS7_ILi96EEENS7_ILi128EEEEEENS_6half_tEfNS_4arch4Sm80ELb1ELb0ELb1ELb1ELb1ELb0ELb0ELb0ELi2ELi2ELi2ELi2ELb1EEENS1_24CollectiveEpilogueBwdGQAISB_fSE_Li256ELb1ELb1EEENS1_25SingleTileBwdLPTSchedulerILb1ELi96ELb1EEEEEEEEEvNT_6ParamsE)
        /*06b0*/ 	.word	0x00000010


	//----- nvinfo : EIATTR_MIN_STACK_SIZE
	.align		4
.L_296:
        /*06b4*/ 	.byte	0x04, 0x12
        /*06b6*/ 	.short	(.L_298 - .L_297)
	.align		4
.L_297:
        /*06b8*/ 	.word	index@(_ZN7cutlass13device_kernelIN5flash19enable_sm80_to_sm89INS1_16FlashAttnBwdSm80INS1_25CollectiveMainloopBwdSm80ILi2ELi2EN4cute5tupleIJNS5_1CILi64EEENS7_ILi128EEES9_EEENS_6half_tEfNS_4arch4Sm80ELb0ELb0ELb1ELb0ELb0ELb0ELb0ELb0ELi2ELi2ELi2ELi2ELb0EEENS1_21CollectiveEpilogueBwdISA_SB_SD_Li256ELb0ELb0ELi4EEENS1_19SingleTileSchedulerILb0ELb0ELb0ELi128EEEEEEEEEvNT_6ParamsE)
        /*06bc*/ 	.word	0x00000010


	//----- nvinfo : EIATTR_MIN_STACK_SIZE
	.align		4
.L_298:
        /*06c0*/ 	.byte	0x04, 0x12
        /*06c2*/ 	.short	(.L_300 - .L_299)
	.align		4
.L_299:
        /*06c4*/ 	.word	index@(_ZN7cutlass13device_kernelIN5flash19enable_sm80_to_sm89INS1_16FlashAttnBwdSm80INS1_25CollectiveMainloopBwdSm80ILi2ELi2EN4cute5tupleIJNS5_1CILi64EEENS7_ILi128EEES9_EEENS_6half_tEfNS_4arch4Sm80ELb0ELb0ELb1ELb0ELb1ELb0ELb0ELb0ELi2ELi2ELi2ELi2ELb0EEENS1_21CollectiveEpilogueBwdISA_SB_SD_Li256ELb0ELb0ELi4EEENS1_19SingleTileSchedulerILb0ELb0ELb0ELi128EEEEEEEEEvNT_6ParamsE)
        /*06c8*/ 	.word	0x00000010


	//----- nvinfo : EIATTR_MIN_STACK_SIZE
	.align		4
.L_300:
        /*06cc*/ 	.byte	0x04, 0x12
        /*06ce*/ 	.short	(.L_302 - .L_301)
	.align		4
.L_301:
        /*06d0*/ 	.word	index@(_ZN7cutlass13device_kernelIN5flash19enable_sm80_to_sm89INS1_16FlashAttnBwdSm80INS1_25CollectiveMainloopBwdSm80ILi2ELi2EN4cute5tupleIJNS5_1CILi64EEENS7_ILi128EEES9_EEENS_6half_tEfNS_4arch4Sm80ELb0ELb0ELb1ELb0ELb0ELb0ELb0ELb0ELi2ELi2ELi2ELi2ELb0EEENS1_24CollectiveEpilogueBwdGQAISA_fSD_Li256ELb0ELb0EEENS1_19SingleTileSchedulerILb0ELb0ELb0ELi128EEEEEEEEEvNT_6ParamsE)
        /*06d4*/ 	.word	0x00000008


	//----- nvinfo : EIATTR_MIN_STACK_SIZE
	.align		4
.L_302:
        /*06d8*/ 	.byte	0x04, 0x12
        /*06da*/ 	.short	(.L_304 - .L_303)
	.align		4
.L_303:
        /*06dc*/ 	.word	index@(_ZN7cutlass13device_kernelIN5flash19enable_sm80_to_sm89INS1_16FlashAttnBwdSm80INS1_25CollectiveMainloopBwdSm80ILi2ELi2EN4cute5tupleIJNS5_1CILi64EEENS7_ILi128EEES9_EEENS_6half_tEfNS_4arch4Sm80ELb0ELb0ELb1ELb0ELb1ELb0ELb0ELb0ELi2ELi2ELi2ELi2ELb0EEENS1_24CollectiveEpilogueBwdGQAISA_fSD_Li256ELb0ELb1EEENS1_19SingleTileSchedulerILb0ELb0ELb0ELi128EEEEEEEEEvNT_6ParamsE)
        /*06e0*/ 	.word	0x00000008


	//----- nvinfo : EIATTR_MIN_STACK_SIZE
	.align		4
.L_304:
        /*06e4*/ 	.byte	0x04, 0x12
        /*06e6*/ 	.short	(.L_306 - .L_305)
	.align		4
.L_305:
        /*06e8*/ 	.word	index@(_ZN7cutlass13device_kernelIN5flash19enable_sm80_to_sm89INS1_16FlashAttnBwdSm80INS1_25CollectiveMainloopBwdSm80ILi2ELi2EN4cute5tupleIJNS5_1CILi64EEENS7_ILi128EEES9_EEENS_6half_tEfNS_4arch4Sm80ELb0ELb0ELb1ELb1ELb0ELb0ELb0ELb0ELi2ELi2ELi2ELi2ELb0EEENS1_21CollectiveEpilogueBwdISA_SB_SD_Li256ELb1ELb0ELi4EEENS1_19SingleTileSchedulerILb1ELb0ELb0ELi128EEEEEEEEEvNT_6ParamsE)
        /*06ec*/ 	.word	0x00000040


	//----- nvinfo : EIATTR_MIN_STACK_SIZE
	.align		4
.L_306:
        /*06f0*/ 	.byte	0x04, 0x12
        /*06f2*/ 	.short	(.L_308 - .L_307)
	.align		4
.L_307:
        /*06f4*/ 	.word	index@(_ZN7cutlass13device_kernelIN5flash19enable_sm80_to_sm89INS1_16FlashAttnBwdSm80INS1_25CollectiveMainloopBwdSm80ILi2ELi2EN4cute5tupleIJNS5_1CILi64EEENS7_ILi128EEES9_EEENS_6half_tEfNS_4arch4Sm80ELb0ELb0ELb1ELb1ELb1ELb0ELb0ELb0ELi2ELi2ELi2ELi2ELb0EEENS1_21CollectiveEpilogueBwdISA_SB_SD_Li256ELb1ELb0ELi4EEENS1_19SingleTileSchedulerILb1ELb0ELb0ELi128EEEEEEEEEvNT_6ParamsE)
        /*06f8*/ 	.word	0x00000040


	//----- nvinfo : EIATTR_MIN_STACK_SIZE
	.align		4
.L_308:
        /*06fc*/ 	.byte	0x04, 0x12
        /*06fe*/ 	.short	(.L_310 - .L_309)
	.align		4
.L_309:
        /*0700*/ 	.word	index@(_ZN7cutlass13device_kernelIN5flash19enable_sm80_to_sm89INS1_16FlashAttnBwdSm80INS1_25CollectiveMainloopBwdSm80ILi2ELi2EN4cute5tupleIJNS5_1CILi64EEENS7_ILi128EEES9_EEENS_6half_tEfNS_4arch4Sm80ELb0ELb0ELb1ELb1ELb0ELb0ELb0ELb0ELi2ELi2ELi2ELi2ELb0EEENS1_24CollectiveEpilogueBwdGQAISA_fSD_Li256ELb1ELb0EEENS1_19SingleTileSchedulerILb1ELb0ELb0ELi128EEEEEEEEEvNT_6ParamsE)
        /*0704*/ 	.word	0x00000040


	//----- nvinfo : EIATTR_MIN_STACK_SIZE
	.align		4
.L_310:
        /*0708*/ 	.byte	0x04, 0x12
        /*070a*/ 	.short	(.L_312 - .L_311)
	.align		4
.L_311:
        /*070c*/ 	.word	index@(_ZN7cutlass13device_kernelIN5flash19enable_sm80_to_sm89INS1_16FlashAttnBwdSm80INS1_25CollectiveMainloopBwdSm80ILi2ELi2EN4cute5tupleIJNS5_1CILi64EEENS7_ILi128EEES9_EEENS_6half_tEfNS_4arch4Sm80ELb0ELb0ELb1ELb1ELb1ELb0ELb0ELb0ELi2ELi2ELi2ELi2ELb0EEENS1_24CollectiveEpilogueBwdGQAISA_fSD_Li256ELb1ELb1EEENS1_19SingleTileSchedulerILb1ELb0ELb0ELi128EEEEEEEEEvNT_6ParamsE)
        /*0710*/ 	.word	0x00000040


	//----- nvinfo : EIATTR_MIN_STACK_SIZE
	.align		4
.L_312:
        /*0714*/ 	.byte	0x04, 0x12
        /*0716*/ 	.short	(.L_314 - .L_313)
	.align		4
.L_313:
        /*0718*/ 	.word	index@(_ZN7cutlass13device_kernelIN5flash19enable_sm80_to_sm89INS1_16FlashAttnBwdSm80INS1_25CollectiveMainloopBwdSm80ILi2ELi2EN4cute5tupleIJNS5_1CILi64EEENS7_ILi128EEES9_EEENS_6half_tEfNS_4arch4Sm80ELb0ELb1ELb1ELb0ELb0ELb0ELb0ELb0ELi2ELi2ELi2ELi2ELb0EEENS1_21CollectiveEpilogueBwdISA_SB_SD_Li256ELb0ELb0ELi4EEENS1_19SingleTileSchedulerILb0ELb0ELb0ELi128EEEEEEEEEvNT_6ParamsE)
        /*071c*/ 	.word	0x000000b0


	//----- nvinfo : EIATTR_MIN_STACK_SIZE
	.align		4
.L_314:
        /*0720*/ 	.byte	0x04, 0x12
        /*0722*/ 	.short	(.L_316 - .L_315)
	.align		4
.L_315:
        /*0724*/ 	.word	index@(_ZN7cutlass13device_kernelIN5flash19enable_sm80_to_sm89INS1_16FlashAttnBwdSm80INS1_25CollectiveMainloopBwdSm80ILi2ELi2EN4cute5tupleIJNS5_1CILi64EEENS7_ILi128EEES9_EEENS_6half_tEfNS_4arch4Sm80ELb0ELb1ELb1ELb0ELb1ELb0ELb0ELb0ELi2ELi2ELi2ELi2ELb0EEENS1_21CollectiveEpilogueBwdISA_SB_SD_Li256ELb0ELb0ELi4EEENS1_19SingleTileSchedulerILb0ELb0ELb0ELi128EEEEEEEEEvNT_6ParamsE)
        /*0728*/ 	.word	0x000000b0


	//----- nvinfo : EIATTR_MIN_STACK_SIZE
	.align		4
.L_316:
        /*072c*/ 	.byte	0x04, 0x12
        /*072e*/ 	.short	(.L_318 - .L_317)
	.align		4
.L_317:
        /*0730*/ 	.word	index@(_ZN7cutlass13device_kernelIN5flash19enable_sm80_to_sm89INS1_16FlashAttnBwdSm80INS1_25CollectiveMainloopBwdSm80ILi2ELi2EN4cute5tupleIJNS5_1CILi64EEENS7_ILi128EEES9_EEENS_6half_tEfNS_4arch4Sm80ELb0ELb1ELb1ELb0ELb0ELb0ELb0ELb0ELi2ELi2ELi2ELi2ELb0EEENS1_24CollectiveEpilogueBwdGQAISA_fSD_Li256ELb0ELb0EEENS1_19SingleTileSchedulerILb0ELb0ELb0ELi128EEEEEEEEEvNT_6ParamsE)
        /*0734*/ 	.word	0x000000b0


	//----- nvinfo : EIATTR_MIN_STACK_SIZE
	.align		4
.L_318:
        /*0738*/ 	.byte	0x04, 0x12
        /*073a*/ 	.short	(.L_320 - .L_319)
	.align		4
.L_319:
        /*073c*/ 	.word	index@(_ZN7cutlass13device_kernelIN5flash19enable_sm80_to_sm89INS1_16FlashAttnBwdSm80INS1_25CollectiveMainloopBwdSm80ILi2ELi2EN4cute5tupleIJNS5_1CILi64EEENS7_ILi128EEES9_EEENS_6half_tEfNS_4arch4Sm80ELb0ELb1ELb1ELb0ELb1ELb0ELb0ELb0ELi2ELi2ELi2ELi2ELb0EEENS1_24CollectiveEpilogueBwdGQAISA_fSD_Li256ELb0ELb1EEENS1_19SingleTileSchedulerILb0ELb0ELb0ELi128EEEEEEEEEvNT_6ParamsE)
        /*0740*/ 	.word	0x000000b0


	//----- nvinfo : EIATTR_MIN_STACK_SIZE
	.align		4
.L_320:
        /*0744*/ 	.byte	0x04, 0x12
        /*0746*/ 	.short	(.L_322 - .L_321)
	.align		4
.L_321:
        /*0748*/ 	.word	index@(_ZN7cutlass13device_kernelIN5flash19enable_sm80_to_sm89INS1_16FlashAttnBwdSm80INS1_25CollectiveMainloopBwdSm80ILi2ELi2EN4cute5tupleIJNS5_1CILi64EEENS7_ILi128EEES9_EEENS_6half_tEfNS_4arch4Sm80ELb0ELb1ELb1ELb1ELb0ELb0ELb0ELb0ELi2ELi2ELi2ELi2ELb0EEENS1_21CollectiveEpilogueBwdISA_SB_SD_Li256ELb1ELb0ELi4EEENS1_19SingleTileSchedulerILb1ELb0ELb0ELi128EEEEEEEEEvNT_6ParamsE)
        /*074c*/ 	.word	0x000000c0


	//----- nvinfo : EIATTR_MIN_STACK_SIZE
	.align		4
.L_322:
        /*0750*/ 	.byte	0x04, 0x12
        /*0752*/ 	.short	(.L_324 - .L_323)
	.align		4
.L_323:
        /*0754*/ 	.word	index@(_ZN7cutlass13device_kernelIN5flash19enable_sm80_to_sm89INS1_16FlashAttnBwdSm80INS1_25CollectiveMainloopBwdSm80ILi2ELi2EN4cute5tupleIJNS5_1CILi64EEENS7_ILi128EEES9_EEENS_6half_tEfNS_4arch4Sm80ELb0ELb1ELb1ELb1ELb1ELb0ELb0ELb0ELi2ELi2ELi2ELi2ELb0EEENS1_21CollectiveEpilogueBwdISA_SB_SD_Li256ELb1ELb0ELi4EEENS1_19SingleTileSchedulerILb1ELb0ELb0ELi128EEEEEEEEEvNT_6ParamsE)
        /*0758*/ 	.word	0x000000c0


	//----- nvinfo : EIATTR_MIN_STACK_SIZE
	.align		4
.L_324:
        /*075c*/ 	.byte	0x04, 0x12
        /*075e*/ 	.short	(.L_326 - .L_325)
	.align		4
.L_325:
        /*0760*/ 	.word	index@(_ZN7cutlass13device_kernelIN5flash19enable_sm80_to_sm89INS1_16FlashAttnBwdSm80INS1_25CollectiveMainloopBwdSm80ILi2ELi2EN4cute5tupleIJNS5_1CILi64EEENS7_ILi128EEES9_EEENS_6half_tEfNS_4arch4Sm80ELb0ELb1ELb1ELb1ELb0ELb0ELb0ELb0ELi2ELi2ELi2ELi2ELb0EEENS1_24CollectiveEpilogueBwdGQAISA_fSD_Li256ELb1ELb0EEENS1_19SingleTileSchedulerILb1ELb0ELb0ELi128EEEEEEEEEvNT_6ParamsE)
        /*0764*/ 	.word	0x000000c0


	//----- nvinfo : EIATTR_MIN_STACK_SIZE
	.align		4
.L_326:
        /*0768*/ 	.byte	0x04, 0x12
        /*076a*/ 	.short	(.L_328 - .L_327)
	.align		4
.L_327:
        /*076c*/ 	.word	index@(_ZN7cutlass13device_kernelIN5flash19enable_sm80_to_sm89INS1_16FlashAttnBwdSm80INS1_25CollectiveMainloopBwdSm80ILi2ELi2EN4cute5tupleIJNS5_1CILi64EEENS7_ILi128EEES9_EEENS_6half_tEfNS_4arch4Sm80ELb0ELb1ELb1ELb1ELb1ELb0ELb0ELb0ELi2ELi2ELi2ELi2ELb0EEENS1_24CollectiveEpilogueBwdGQAISA_fSD_Li256ELb1ELb1EEENS1_19SingleTileSchedulerILb1ELb0ELb0ELi128EEEEEEEEEvNT_6ParamsE)
        /*0770*/ 	.word	0x000000c0


	//----- nvinfo : EIATTR_MIN_STACK_SIZE
	.align		4
.L_328:
        /*0774*/ 	.byte	0x04, 0x12
        /*0776*/ 	.short	(.L_330 - .L_329)
	.align		4
.L_329:
        /*0778*/ 	.word	index@(_ZN7cutlass13device_kernelIN5flash19enable_sm80_to_sm89INS1_16FlashAttnBwdSm80INS1_25CollectiveMainloopBwdSm80ILi2ELi2EN4cute5tupleIJNS5_1CILi64EEENS7_ILi128EEES9_EEENS_6half_tEfNS_4arch4Sm80ELb1ELb0ELb1ELb0ELb0ELb0ELb0ELb0ELi2ELi2ELi2ELi2ELb0EEENS1_21CollectiveEpilogueBwdISA_SB_SD_Li256ELb0ELb0ELi4EEENS1_25SingleTileBwdLPTSchedulerILb0ELi128ELb0EEEEEEEEEvNT_6ParamsE)
        /*077c*/ 	.word	0x00000050


	//----- nvinfo : EIATTR_MIN_STACK_SIZE
	.align		4
.L_330:
        /*0780*/ 	.byte	0x04, 0x12
        /*0782*/ 	.short	(.L_332 - .L_331)
	.align		4
.L_331:
        /*0784*/ 	.word	index@(_ZN7cutlass13device_kernelIN5flash19enable_sm80_to_sm89INS1_16FlashAttnBwdSm80INS1_25CollectiveMainloopBwdSm80ILi2ELi2EN4cute5tupleIJNS5_1CILi64EEENS7_ILi128EEES9_EEENS_6half_tEfNS_4arch4Sm80ELb1ELb0ELb1ELb0ELb1ELb0ELb0ELb0ELi2ELi2ELi2ELi2ELb0EEENS1_21CollectiveEpilogueBwdISA_SB_SD_Li256ELb0ELb0ELi4EEENS1_25SingleTileBwdLPTSchedulerILb0ELi128ELb1EEEEEEEEEvNT_6ParamsE)
        /*0788*/ 	.word	0x00000048


	//----- nvinfo : EIATTR_MIN_STACK_SIZE
	.align		4
.L_332:
        /*078c*/ 	.byte	0x04, 0x12
        /*078e*/ 	.short	(.L_334 - .L_333)
	.align		4
.L_333:
        /*0790*/ 	.word	index@(_ZN7cutlass13device_kernelIN5flash19enable_sm80_to_sm89INS1_16FlashAttnBwdSm80INS1_25CollectiveMainloopBwdSm80ILi2ELi2EN4cute5tupleIJNS5_1CILi64EEENS7_ILi128EEES9_EEENS_6half_tEfNS_4arch4Sm80ELb1ELb0ELb1ELb0ELb0ELb0ELb0ELb0ELi2ELi2ELi2ELi2ELb0EEENS1_24CollectiveEpilogueBwdGQAISA_fSD_Li256ELb0ELb0EEENS1_25SingleTileBwdLPTSchedulerILb0ELi128ELb0EEEEEEEEEvNT_6ParamsE)
        /*0794*/ 	.word	0x00000050


	//----- nvinfo : EIATTR_MIN_STACK_SIZE
	.align		4
.L_334:
        /*0798*/ 	.byte	0x04, 0x12
        /*079a*/ 	.short	(.L_336 - .L_335)
	.align		4
.L_335:
        /*079c*/ 	.word	index@(_ZN7cutlass13device_kernelIN5flash19enable_sm80_to_sm89INS1_16FlashAttnBwdSm80INS1_25CollectiveMainloopBwdSm80ILi2ELi2EN4cute5tupleIJNS5_1CILi64EEENS7_ILi128EEES9_EEENS_6half_tEfNS_4arch4Sm80ELb1ELb0ELb1ELb0ELb1ELb0ELb0ELb0ELi2ELi2ELi2ELi2ELb0EEENS1_24CollectiveEpilogueBwdGQAISA_fSD_Li256ELb0ELb1EEENS1_25SingleTileBwdLPTSchedulerILb0ELi128ELb1EEEEEEEEEvNT_6ParamsE)
        /*07a0*/ 	.word	0x00000050


	//----- nvinfo : EIATTR_MIN_STACK_SIZE
	.align		4
.L_336:
        /*07a4*/ 	.byte	0x04, 0x12
        /*07a6*/ 	.short	(.L_338 - .L_337)
	.align		4
.L_337:
        /*07a8*/ 	.word	index@(_ZN7cutlass13device_kernelIN5flash22FlashAttnBwdPreprocessIN4cute5tupleIJNS3_1CILi64EEENS5_ILi128EEEEEENS_6half_tEfNS_4arch4Sm80ELb1ELb0EEEEEvNT_6ParamsE)
        /*07ac*/ 	.word	0x00000000


	//----- nvinfo : EIATTR_MIN_STACK_SIZE
	.align		4
.L_338:
        /*07b0*/ 	.byte	0x04, 0x12
        /*07b2*/ 	.short	(.L_340 - .L_339)
	.align		4
.L_339:
        /*07b4*/ 	.word	index@(_ZN7cutlass13device_kernelIN5flash19enable_sm80_to_sm89INS1_16FlashAttnBwdSm80INS1_25CollectiveMainloopBwdSm80ILi2ELi2EN4cute5tupleIJNS5_1CILi64EEENS7_ILi128EEES9_EEENS_6half_tEfNS_4arch4Sm80ELb1ELb0ELb1ELb1ELb0ELb0ELb0ELb0ELi2ELi2ELi2ELi2ELb0EEENS1_21CollectiveEpilogueBwdISA_SB_SD_Li256ELb1ELb0ELi4EEENS1_25SingleTileBwdLPTSchedulerILb1ELi128ELb0EEEEEEEEEvNT_6ParamsE)
        /*07b8*/ 	.word	0x00000048


	//----- nvinfo : EIATTR_MIN_STACK_SIZE
	.align		4
.L_340:
        /*07bc*/ 	.byte	0x04, 0x12
        /*07be*/ 	.short	(.L_342 - .L_341)
	.align		4
.L_341:
        /*07c0*/ 	.word	index@(_ZN7cutlass13device_kernelIN5flash19enable_sm80_to_sm89INS1_16FlashAttnBwdSm80INS1_25CollectiveMainloopBwdSm80ILi2ELi2EN4cute5tupleIJNS5_1CILi64EEENS7_ILi128EEES9_EEENS_6half_tEfNS_4arch4Sm80ELb1ELb0ELb1ELb1ELb1ELb0ELb0ELb0ELi2ELi2ELi2ELi2ELb0EEENS1_21CollectiveEpilogueBwdISA_SB_SD_Li256ELb1ELb0ELi4EEENS1_25SingleTileBwdLPTSchedulerILb1ELi128ELb1EEEEEEEEEvNT_6ParamsE)
        /*07c4*/ 	.word	0x00000050


	//----- nvinfo : EIATTR_MIN_STACK_SIZE
	.align		4
.L_342:
        /*07c8*/ 	.byte	0x04, 0x12
        /*07ca*/ 	.short	(.L_344 - .L_343)
	.align		4
.L_343:
        /*07cc*/ 	.word	index@(_ZN7cutlass13device_kernelIN5flash19enable_sm80_to_sm89INS1_16FlashAttnBwdSm80INS1_25CollectiveMainloopBwdSm80ILi2ELi2EN4cute5tupleIJNS5_1CILi64EEENS7_ILi128EEES9_EEENS_6half_tEfNS_4arch4Sm80ELb1ELb0ELb1ELb1ELb0ELb0ELb0ELb0ELi2ELi2ELi2ELi2ELb0EEENS1_24CollectiveEpilogueBwdGQAISA_fSD_Li256ELb1ELb0EEENS1_25SingleTileBwdLPTSchedulerILb1ELi128ELb0EEEEEEEEEvNT_6ParamsE)
        /*07d0*/ 	.word	0x00000050


	//----- nvinfo : EIATTR_MIN_STACK_SIZE
	.align		4
.L_344:
        /*07d4*/ 	.byte	0x04, 0x12
        /*07d6*/ 	.short	(.L_346 - .L_345)
	.align		4
.L_345:
        /*07d8*/ 	.word	index@(_ZN7cutlass13device_kernelIN5flash32FlashAttnBwdPostprocessConvertdQIN4cute5tupleIJNS3_1CILi128EEES6_EEENS_6half_tEfNS_4arch4Sm80ELi256ENS3_8TiledMMAINS3_8MMA_AtomIJNS3_28SM80_16x8x16_F32F16F16F32_TNEEEENS3_6LayoutINS4_IJNS5_ILi2EEENS5_ILi4EEENS5_ILi1EEEEEENS4_IJSI_SG_NS5_ILi0EEEEEEEENS4_IJNS5_ILi32EEENS5_ILi64EEENS5_ILi16EEEEEEEELb0EEEEEvNT_6ParamsE)
        /*07dc*/ 	.word	0x00000000


	//----- nvinfo : EIATTR_MIN_STACK_SIZE
	.align		4
.L_346:
        /*07e0*/ 	.byte	0x04, 0x12
        /*07e2*/ 	.short	(.L_348 - .L_347)
	.align		4
.L_347:
        /*07e4*/ 	.word	index@(_ZN7cutlass13device_kernelIN5flash32FlashAttnBwdPostprocessConvertdQIN4cute5tupleIJNS3_1CILi64EEENS5_ILi128EEEEEENS_6half_tEfNS_4arch4Sm80ELi256ENS3_8TiledMMAINS3_8MMA_AtomIJNS3_28SM80_16x8x16_F32F16F16F32_TNEEEENS3_6LayoutINS4_IJNS5_ILi2EEENS5_ILi4EEENS5_ILi1EEEEEENS4_IJSJ_SH_NS5_ILi0EEEEEEEENS4_IJNS5_ILi32EEES6_NS5_ILi16EEEEEEEELb0EEEEEvNT_6ParamsE)
        /*07e8*/ 	.word	0x00000000


	//----- nvinfo : EIATTR_MIN_STACK_SIZE
	.align		4
.L_348:
        /*07ec*/ 	.byte	0x04, 0x12
        /*07ee*/ 	.short	(.L_350 - .L_349)
	.align		4
.L_349:
        /*07f0*/ 	.word	index@(_ZN7cutlass13device_kernelIN5flash19enable_sm80_to_sm89INS1_16FlashAttnBwdSm80INS1_25CollectiveMainloopBwdSm80ILi2ELi2EN4cute5tupleIJNS5_1CILi64EEENS7_ILi128EEES9_EEENS_6half_tEfNS_4arch4Sm80ELb1ELb0ELb1ELb1ELb1ELb0ELb0ELb0ELi2ELi2ELi2ELi2ELb0EEENS1_24CollectiveEpilogueBwdGQAISA_fSD_Li256ELb1ELb1EEENS1_25SingleTileBwdLPTSchedulerILb1ELi128ELb1EEEEEEEEEvNT_6ParamsE)
        /*07f4*/ 	.word	0x00000048


	//----- nvinfo : EIATTR_MIN_STACK_SIZE
	.align		4
.L_350:
        /*07f8*/ 	.byte	0x04, 0x12
        /*07fa*/ 	.short	(.L_352 - .L_351)
	.align		4
.L_351:
        /*07fc*/ 	.word	index@(_ZN7cutlass13device_kernelIN5flash22FlashAttnBwdPreprocessIN4cute5tupleIJNS3_1CILi64EEENS5_ILi128EEEEEENS_6half_tEfNS_4arch4Sm80ELb1ELb1EEEEEvNT_6ParamsE)
        /*0800*/ 	.word	0x00000000
.L_352:


//--------------------- .nv.info._ZN7cutlass13device_kernelIN5flash19enable_sm80_to_sm89INS1_16FlashAttnBwdSm80INS1_25CollectiveMainloopBwdSm80ILi2ELi1EN4cute5tupleIJNS5_1CILi64EEENS7_ILi96EEENS7_ILi128EEEEEENS_6half_tEfNS_4arch4Sm80ELb0ELb0ELb1ELb0ELb0ELb0ELb0ELb0ELi2ELi2ELi2ELi2ELb1EEENS1_21CollectiveEpilogueBwdISB_SC_SE_Li256ELb0ELb0ELi4EEENS1_19SingleTileSchedulerILb0ELb0ELb0ELi96EEEEEEEEEvNT_6ParamsE --------------------------
	.section	.nv.info._ZN7cutlass13device_kernelIN5flash19enable_sm80_to_sm89INS1_16FlashAttnBwdSm80INS1_25CollectiveMainloopBwdSm80ILi2ELi1EN4cute5tupleIJNS5_1CILi64EEENS7_ILi96EEENS7_ILi128EEEEEENS_6half_tEfNS_4arch4Sm80ELb0ELb0ELb1ELb0ELb0ELb0ELb0ELb0ELi2ELi2ELi2ELi2ELb1EEENS1_21CollectiveEpilogueBwdISB_SC_SE_Li256ELb0ELb0ELi4EEENS1_19SingleTileSchedulerILb0ELb0ELb0ELi96EEEEEEEEEvNT_6ParamsE,"",@"SHT_CUDA_INFO"
	.sectionflags	@""
	.align	4


	//----- nvinfo : EIATTR_CUDA_API_VERSION
	.align		4
        /*0000*/ 	.byte	0x04, 0x37
        /*0002*/ 	.short	(.L_354 - .L_353)
.L_353:
        /*0004*/ 	.word	0x00000082


	//----- nvinfo : EIATTR_SW2861232_WAR
	.align		4
.L_354:
        /*0008*/ 	.byte	0x01, 0x35
	.zero		2


	//----- nvinfo : EIATTR_PARAM_CBANK
	.align		4
        /*000c*/ 	.byte	0x04, 0x0a
        /*000e*/ 	.short	(.L_356 - .L_355)
	.align		4
.L_355:
        /*0010*/ 	.word	index@(.nv.constant0._ZN7cutlass13device_kernelIN5flash19enable_sm80_to_sm89INS1_16FlashAttnBwdSm80INS1_25CollectiveMainloopBwdSm80ILi2ELi1EN4cute5tupleIJNS5_1CILi64EEENS7_ILi96EEENS7_ILi128EEEEEENS_6half_tEfNS_4arch4Sm80ELb0ELb0ELb1ELb0ELb0ELb0ELb0ELb0ELi2ELi2ELi2ELi2ELb1EEENS1_21CollectiveEpilogueBwdISB_SC_SE_Li256ELb0ELb0ELi4EEENS1_19SingleTileSchedulerILb0ELb0ELb0ELi96EEEEEEEEEvNT_6ParamsE)
        /*0014*/ 	.short	0x0160
        /*0016*/ 	.short	0x0270


	//----- nvinfo : EIATTR_CBANK_PARAM_SIZE
	.align		4
.L_356:
        /*0018*/ 	.byte	0x03, 0x19
        /*001a*/ 	.short	0x0270


	//----- nvinfo : EIATTR_KPARAM_INFO
	.align		4
        /*001c*/ 	.byte	0x04, 0x17
        /*001e*/ 	.short	(.L_358 - .L_357)
.L_357:
        /*0020*/ 	.word	0x00000000
        /*0024*/ 	.short	0x0000
        /*0026*/ 	.short	0x0000
        /*0028*/ 	.byte	0x00, 0xf0, 0xc1, 0x09


	//----- nvinfo : EIATTR_MAXREG_COUNT
	.align		4
.L_358:
        /*002c*/ 	.byte	0x03, 0x1b
        /*002e*/ 	.short	0x00ff


	//----- nvinfo : EIATTR_NUM_BARRIERS
	.align		4
        /*0030*/ 	.byte	0x02, 0x4c
        /*0032*/ 	.byte	0x02
	.zero		1


	//----- nvinfo : EIATTR_ANNOTATIONS
	.align		4
        /*0034*/ 	.byte	0x04, 0x55
        /*0036*/ 	.short	(.L_360 - .L_359)


	//   ....[0]....
.L_359:
        /*0038*/ 	.word	0x00000001
        /*003c*/ 	.byte	0xa0, 0x1b, 0x00, 0x00, 0x01, 0x00, 0x00, 0x00, 0xe0, 0x1b, 0x00, 0x00, 0x01, 0x00, 0x00, 0x00
        /*004c*/ 	.byte	0xc0, 0x49, 0x00, 0x00, 0x01, 0x00, 0x00, 0x00, 0xa0, 0x4c, 0x00, 0x00


	//----- nvinfo : EIATTR_MERCURY_ISA_VERSION
	.align		4
.L_360:
        /*0058*/ 	.byte	0x03, 0x5f
        /*005a*/ 	.short	0x0000


	//----- nvinfo : EIATTR_EXIT_INSTR_OFFSETS
	.align		4
        /*005c*/ 	.byte	0x04, 0x1c
        /*005e*/ 	.short	(.L_362 - .L_361)


	//   ....[0]....
.L_361:
        /*0060*/ 	.word	0x00000040


	//   ....[1]....
        /*0064*/ 	.word	0x00006e20


	//   ....[2]....
        /*0068*/ 	.word	0x00006ee0


	//----- nvinfo : EIATTR_CTAIDZ_USED
	.align		4
.L_362:
        /*006c*/ 	.byte	0x01, 0x04
	.zero		2


	//----- nvinfo : EIATTR_MAX_THREADS
	.align		4
        /*0070*/ 	.byte	0x04, 0x05
        /*0072*/ 	.short	(.L_364 - .L_363)
.L_363:
        /*0074*/ 	.word	0x00000100
        /*0078*/ 	.word	0x00000001
        /*007c*/ 	.word	0x00000001


	//----- nvinfo : EIATTR_CRS_STACK_SIZE
	.align		4
.L_364:
        /*0080*/ 	.byte	0x04, 0x1e
        /*0082*/ 	.short	(.L_366 - .L_365)
.L_365:
        /*0084*/ 	.word	0x00000000
.L_366:


//--------------------- .nv.info._ZN7cutlass13device_kernelIN5flash19enable_sm80_to_sm89INS1_16FlashAttnBwdSm80INS1_25CollectiveMainloopBwdSm80ILi2ELi1EN4cute5tupleIJNS5_1CILi64EEENS7_ILi96EEENS7_ILi128EEEEEENS_6half_tEfNS_4arch4Sm80ELb0ELb0ELb1ELb0ELb1ELb0ELb0ELb0ELi2ELi2ELi2ELi2ELb1EEENS1_21CollectiveEpilogueBwdISB_SC_SE_Li256ELb0ELb0ELi4EEENS1_19SingleTileSchedulerILb0ELb0ELb0ELi96EEEEEEEEEvNT_6ParamsE --------------------------
	.section	.nv.info._ZN7cutlass13device_kernelIN5flash19enable_sm80_to_sm89INS1_16FlashAttnBwdSm80INS1_25CollectiveMainloopBwdSm80ILi2ELi1EN4cute5tupleIJNS5_1CILi64EEENS7_ILi96EEENS7_ILi128EEEEEENS_6half_tEfNS_4arch4Sm80ELb0ELb0ELb1ELb0ELb1ELb0ELb0ELb0ELi2ELi2ELi2ELi2ELb1EEENS1_21CollectiveEpilogueBwdISB_SC_SE_Li256ELb0ELb0ELi4EEENS1_19SingleTileSchedulerILb0ELb0ELb0ELi96EEEEEEEEEvNT_6ParamsE,"",@"SHT_CUDA_INFO"
	.sectionflags	@""
	.align	4


	//----- nvinfo : EIATTR_CUDA_API_VERSION
	.align		4
        /*0000*/ 	.byte	0x04, 0x37
        /*0002*/ 	.short	(.L_368 - .L_367)
.L_367:
        /*0004*/ 	.word	0x00000082


	//----- nvinfo : EIATTR_SW2861232_WAR
	.align		4
.L_368:
        /*0008*/ 	.byte	0x01, 0x35
	.zero		2


	//----- nvinfo : EIATTR_PARAM_CBANK
	.align		4
        /*000c*/ 	.byte	0x04, 0x0a
        /*000e*/ 	.short	(.L_370 - .L_369)
	.align		4
.L_369:
        /*0010*/ 	.word	index@(.nv.constant0._ZN7cutlass13device_kernelIN5flash19enable_sm80_to_sm89INS1_16FlashAttnBwdSm80INS1_25CollectiveMainloopBwdSm80ILi2ELi1EN4cute5tupleIJNS5_1CILi64EEENS7_ILi96EEENS7_ILi128EEEEEENS_6half_tEfNS_4arch4Sm80ELb0ELb0ELb1ELb0ELb1ELb0ELb0ELb0ELi2ELi2ELi2ELi2ELb1EEENS1_21CollectiveEpilogueBwdISB_SC_SE_Li256ELb0ELb0ELi4EEENS1_19SingleTileSchedulerILb0ELb0ELb0ELi96EEEEEEEEEvNT_6ParamsE)
        /*0014*/ 	.short	0x0160
        /*0016*/ 	.short	0x0270


	//----- nvinfo : EIATTR_CBANK_PARAM_SIZE
	.align		4
.L_370:
        /*0018*/ 	.byte	0x03, 0x19
        /*001a*/ 	.short	0x0270


	//----- nvinfo : EIATTR_KPARAM_INFO
	.align		4
        /*001c*/ 	.byte	0x04, 0x17
        /*001e*/ 	.short	(.L_372 - .L_371)
.L_371:
        /*0020*/ 	.word	0x00000000
        /*0024*/ 	.short	0x0000
        /*0026*/ 	.short	0x0000
        /*0028*/ 	.byte	0x00, 0xf0, 0xc1, 0x09


	//----- nvinfo : EIATTR_MAXREG_COUNT
	.align		4
.L_372:
        /*002c*/ 	.byte	0x03, 0x1b
        /*002e*/ 	.short	0x00ff


	//----- nvinfo : EIATTR_NUM_BARRIERS
	.align		4
        /*0030*/ 	.byte	0x02, 0x4c
        /*0032*/ 	.byte	0x02
	.zero		1


	//----- nvinfo : EIATTR_ANNOTATIONS
	.align		4
        /*0034*/ 	.byte	0x04, 0x55
        /*0036*/ 	.short	(.L_374 - .L_373)


	//   ....[0]....
.L_373:
        /*0038*/ 	.word	0x00000001
        /*003c*/ 	.byte	0xa0, 0x1b, 0x00, 0x00, 0x01, 0x00, 0x00, 0x00, 0xe0, 0x1b, 0x00, 0x00, 0x01, 0x00, 0x00, 0x00
        /*004c*/ 	.byte	0xc0, 0x49, 0x00, 0x00, 0x01, 0x00, 0x00, 0x00, 0xa0, 0x4c, 0x00, 0x00


	//----- nvinfo : EIATTR_MERCURY_ISA_VERSION
	.align		4
.L_374:
        /*0058*/ 	.byte	0x03, 0x5f
        /*005a*/ 	.short	0x0000


	//----- nvinfo : EIATTR_EXIT_INSTR_OFFSETS
	.align		4
        /*005c*/ 	.byte	0x04, 0x1c
        /*005e*/ 	.short	(.L_376 - .L_375)


	//   ....[0]....
.L_375:
        /*0060*/ 	.word	0x00000040


	//   ....[1]....
        /*0064*/ 	.word	0x00006e20


	//   ....[2]....
        /*0068*/ 	.word	0x00006ee0


	//----- nvinfo : EIATTR_CTAIDZ_USED
	.align		4
.L_376:
        /*006c*/ 	.byte	0x01, 0x04
	.zero		2


	//----- nvinfo : EIATTR_MAX_THREADS
	.align		4
        /*0070*/ 	.byte	0x04, 0x05
        /*0072*/ 	.short	(.L_378 - .L_377)
.L_377:
        /*0074*/ 	.word	0x00000100
        /*0078*/ 	.word	0x00000001
        /*007c*/ 	.word	0x00000001


	//----- nvinfo : EIATTR_CRS_STACK_SIZE
	.align		4
.L_378:
        /*0080*/ 	.byte	0x04, 0x1e
        /*0082*/ 	.short	(.L_380 - .L_379)
.L_379:
        /*0084*/ 	.word	0x00000000
.L_380:


//--------------------- .nv.info._ZN7cutlass13device_kernelIN5flash19enable_sm80_to_sm89INS1_16FlashAttnBwdSm80INS1_25CollectiveMainloopBwdSm80ILi2ELi1EN4cute5tupleIJNS5_1CILi64EEENS7_ILi96EEENS7_ILi128EEEEEENS_6half_tEfNS_4arch4Sm80ELb0ELb0ELb1ELb0ELb0ELb0ELb0ELb0ELi2ELi2ELi2ELi2ELb1EEENS1_24CollectiveEpilogueBwdGQAISB_fSE_Li256ELb0ELb0EEENS1_19SingleTileSchedulerILb0ELb0ELb0ELi96EEEEEEEEEvNT_6ParamsE --------------------------
	.section	.nv.info._ZN7cutlass13device_kernelIN5flash19enable_sm80_to_sm89INS1_16FlashAttnBwdSm80INS1_25CollectiveMainloopBwdSm80ILi2ELi1EN4cute5tupleIJNS5_1CILi64EEENS7_ILi96EEENS7_ILi128EEEEEENS_6half_tEfNS_4arch4Sm80ELb0ELb0ELb1ELb0ELb0ELb0ELb0ELb0ELi2ELi2ELi2ELi2ELb1EEENS1_24CollectiveEpilogueBwdGQAISB_fSE_Li256ELb0ELb0EEENS1_19SingleTileSchedulerILb0ELb0ELb0ELi96EEEEEEEEEvNT_6ParamsE,"",@"SHT_CUDA_INFO"
	.sectionflags	@""
	.align	4


	//----- nvinfo : EIATTR_CUDA_API_VERSION
	.align		4
        /*0000*/ 	.byte	0x04, 0x37
        /*0002*/ 	.short	(.L_382 - .L_381)
.L_381:
        /*0004*/ 	.word	0x00000082


	//----- nvinfo : EIATTR_SW2861232_WAR
	.align		4
.L_382:
        /*0008*/ 	.byte	0x01, 0x35
	.zero		2


	//----- nvinfo : EIATTR_PARAM_CBANK
	.align		4
        /*000c*/ 	.byte	0x04, 0x0a
        /*000e*/ 	.short	(.L_384 - .L_383)
	.align		4
.L_383:
        /*0010*/ 	.word	index@(.nv.constant0._ZN7cutlass13device_kernelIN5flash19enable_sm80_to_sm89INS1_16FlashAttnBwdSm80INS1_25CollectiveMainloopBwdSm80ILi2ELi1EN4cute5tupleIJNS5_1CILi64EEENS7_ILi96EEENS7_ILi128EEEEEENS_6half_tEfNS_4arch4Sm80ELb0ELb0ELb1ELb0ELb0ELb0ELb0ELb0ELi2ELi2ELi2ELi2ELb1EEENS1_24CollectiveEpilogueBwdGQAISB_fSE_Li256ELb0ELb0EEENS1_19SingleTileSchedulerILb0ELb0ELb0ELi96EEEEEEEEEvNT_6ParamsE)
        /*0014*/ 	.short	0x0160
        /*0016*/ 	.short	0x0278


	//----- nvinfo : EIATTR_CBANK_PARAM_SIZE
	.align		4
.L_384:
        /*0018*/ 	.byte	0x03, 0x19
        /*001a*/ 	.short	0x0278


	//----- nvinfo : EIATTR_KPARAM_INFO
	.align		4
        /*001c*/ 	.byte	0x04, 0x17
        /*001e*/ 	.short	(.L_386 - .L_385)
.L_385:
        /*0020*/ 	.word	0x00000000
        /*0024*/ 	.short	0x0000
        /*0026*/ 	.short	0x0000
        /*0028*/ 	.byte	0x00, 0xf0, 0xe1, 0x09


	//----- nvinfo : EIATTR_MAXREG_COUNT
	.align		4
.L_386:
        /*002c*/ 	.byte	0x03, 0x1b
        /*002e*/ 	.short	0x00ff


	//----- nvinfo : EIATTR_NUM_BARRIERS
	.align		4
        /*0030*/ 	.byte	0x02, 0x4c
        /*0032*/ 	.byte	0x02
	.zero		1


	//----- nvinfo : EIATTR_ANNOTATIONS
	.align		4
        /*0034*/ 	.byte	0x04, 0x55
        /*0036*/ 	.short	(.L_388 - .L_387)


	//   ....[0]....
.L_387:
        /*0038*/ 	.word	0x00000001
        /*003c*/ 	.byte	0x40, 0x13, 0x00, 0x00, 0x01, 0x00, 0x00, 0x00, 0xf0, 0x1b, 0x00, 0x00, 0x01, 0x00, 0x00, 0x00
        /*004c*/ 	.byte	0x50, 0x46, 0x00, 0x00, 0x01, 0x00, 0x00, 0x00, 0xc0, 0x4c, 0x00, 0x00


	//----- nvinfo : EIATTR_MERCURY_ISA_VERSION
	.align		4
.L_388:
        /*0058*/ 	.byte	0x03, 0x5f
        /*005a*/ 	.short	0x0000


	//----- nvinfo : EIATTR_EXIT_INSTR_OFFSETS
	.align		4
        /*005c*/ 	.byte	0x04, 0x1c
        /*005e*/ 	.short	(.L_390 - .L_389)


	//   ....[0]....
.L_389:
        /*0060*/ 	.word	0x00000040


	//   ....[1]....
        /*0064*/ 	.word	0x00006090


	//----- nvinfo : EIATTR_CTAIDZ_USED
	.align		4
.L_390:
        /*0068*/ 	.byte	0x01, 0x04
	.zero		2


	//----- nvinfo : EIATTR_MAX_THREADS
	.align		4
        /*006c*/ 	.byte	0x04, 0x05
        /*006e*/ 	.short	(.L_392 - .L_391)
.L_391:
        /*0070*/ 	.word	0x00000100
        /*0074*/ 	.word	0x00000001
        /*0078*/ 	.word	0x00000001
.L_392:


//--------------------- .nv.info._ZN7cutlass13device_kernelIN5flash19enable_sm80_to_sm89INS1_16FlashAttnBwdSm80INS1_25CollectiveMainloopBwdSm80ILi2ELi1EN4cute5tupleIJNS5_1CILi64EEENS7_ILi96EEENS7_ILi128EEEEEENS_6half_tEfNS_4arch4Sm80ELb0ELb0ELb1ELb0ELb1ELb0ELb0ELb0ELi2ELi2ELi2ELi2ELb1EEENS1_24CollectiveEpilogueBwdGQAISB_fSE_Li256ELb0ELb1EEENS1_19SingleTileSchedulerILb0ELb0ELb0ELi96EEEEEEEEEvNT_6ParamsE --------------------------
	.section	.nv.info._ZN7cutlass13device_kernelIN5flash19enable_sm80_to_sm89INS1_16FlashAttnBwdSm80INS1_25CollectiveMainloopBwdSm80ILi2ELi1EN4cute5tupleIJNS5_1CILi64EEENS7_ILi96EEENS7_ILi128EEEEEENS_6half_tEfNS_4arch4Sm80ELb0ELb0ELb1ELb0ELb1ELb0ELb0ELb0ELi2ELi2ELi2ELi2ELb1EEENS1_24CollectiveEpilogueBwdGQAISB_fSE_Li256ELb0ELb1EEENS1_19SingleTileSchedulerILb0ELb0ELb0ELi96EEEEEEEEEvNT_6ParamsE,"",@"SHT_CUDA_INFO"
	.sectionflags	@""
	.align	4


	//----- nvinfo : EIATTR_CUDA_API_VERSION
	.align		4
        /*0000*/ 	.byte	0x04, 0x37
        /*0002*/ 	.short	(.L_394 - .L_393)
.L_393:
        /*0004*/ 	.word	0x00000082


	//----- nvinfo : EIATTR_SW2861232_WAR
	.align		4
.L_394:
        /*0008*/ 	.byte	0x01, 0x35
	.zero		2


	//----- nvinfo : EIATTR_PARAM_CBANK
	.align		4
        /*000c*/ 	.byte	0x04, 0x0a
        /*000e*/ 	.short	(.L_396 - .L_395)
	.align		4
.L_395:
        /*0010*/ 	.word	index@(.nv.constant0._ZN7cutlass13device_kernelIN5flash19enable_sm80_to_sm89INS1_16FlashAttnBwdSm80INS1_25CollectiveMainloopBwdSm80ILi2ELi1EN4cute5tupleIJNS5_1CILi64EEENS7_ILi96EEENS7_ILi128EEEEEENS_6half_tEfNS_4arch4Sm80ELb0ELb0ELb1ELb0ELb1ELb0ELb0ELb0ELi2ELi2ELi2ELi2ELb1EEENS1_24CollectiveEpilogueBwdGQAISB_fSE_Li256ELb0ELb1EEENS1_19SingleTileSchedulerILb0ELb0ELb0ELi96EEEEEEEEEvNT_6ParamsE)
        /*0014*/ 	.short	0x0160
        /*0016*/ 	.short	0x0278


	//----- nvinfo : EIATTR_CBANK_PARAM_SIZE
	.align		4
.L_396:
        /*0018*/ 	.byte	0x03, 0x19
        /*001a*/ 	.short	0x0278


	//----- nvinfo : EIATTR_KPARAM_INFO
	.align		4
        /*001c*/ 	.byte	0x04, 0x17
        /*001e*/ 	.short	(.L_398 - .L_397)
.L_397:
        /*0020*/ 	.word	0x00000000
        /*0024*/ 	.short	0x0000
        /*0026*/ 	.short	0x0000
        /*0028*/ 	.byte	0x00, 0xf0, 0xe1, 0x09


	//----- nvinfo : EIATTR_MAXREG_COUNT
	.align		4
.L_398:
        /*002c*/ 	.byte	0x03, 0x1b
        /*002e*/ 	.short	0x00ff


	//----- nvinfo : EIATTR_NUM_BARRIERS
	.align		4
        /*0030*/ 	.byte	0x02, 0x4c
        /*0032*/ 	.byte	0x02
	.zero		1


	//----- nvinfo : EIATTR_ANNOTATIONS
	.align		4
        /*0034*/ 	.byte	0x04, 0x55
        /*0036*/ 	.short	(.L_400 - .L_399)


	//   ....[0]....
.L_399:
        /*0038*/ 	.word	0x00000001
        /*003c*/ 	.byte	0x40, 0x13, 0x00, 0x00, 0x01, 0x00, 0x00, 0x00, 0xb0, 0x1b, 0x00, 0x00, 0x01, 0x00, 0x00, 0x00
        /*004c*/ 	.byte	0x50, 0x46, 0x00, 0x00, 0x01, 0x00, 0x00, 0x00, 0xc0, 0x4c, 0x00, 0x00


	//----- nvinfo : EIATTR_MERCURY_ISA_VERSION
	.align		4
.L_400:
        /*0058*/ 	.byte	0x03, 0x5f
        /*005a*/ 	.short	0x0000


	//----- nvinfo : EIATTR_COOP_GROUP_MASK_REGIDS
	.align		4
        /*005c*/ 	.byte	0x04, 0x29
        /*005e*/ 	.short	(.L_402 - .L_401)


	//   ....[0]....
.L_401:
        /*0060*/ 	.word	0xffffffff


	//   ....[1]....
        /*0064*/ 	.word	0xffffffff


	//   ....[2]....
        /*0068*/ 	.word	0xffffffff


	//   ....[3]....
        /*006c*/ 	.word	0xffffffff


	//   ....[4]....
        /*0070*/ 	.word	0xffffffff


	//   ....[5]....
        /*0074*/ 	.word	0xffffffff


	//   ....[6]....
        /*0078*/ 	.word	0xffffffff


	//   ....[7]....
        /*007c*/ 	.word	0xffffffff


	//----- nvinfo : EIATTR_COOP_GROUP_INSTR_OFFSETS
	.align		4
.L_402:
        /*0080*/ 	.byte	0x04, 0x28
        /*0082*/ 	.short	(.L_404 - .L_403)


	//   ....[0]....
.L_403:
        /*0084*/ 	.word	0x00005ac0


	//   ....[1]....
        /*0088*/ 	.word	0x00005b00


	//   ....[2]....
        /*008c*/ 	.word	0x00005f30


	//   ....[3]....
        /*0090*/ 	.word	0x00005f40


	//   ....[4]....
        /*0094*/ 	.word	0x00006100


	//   ....[5]....
        /*0098*/ 	.word	0x000061f0


	//   ....[6]....
        /*009c*/ 	.word	0x00006520


	//   ....[7]....
        /*00a0*/ 	.word	0x00006530


	//----- nvinfo : EIATTR_EXIT_INSTR_OFFSETS
	.align		4
.L_404:
        /*00a4*/ 	.byte	0x04, 0x1c
        /*00a6*/ 	.short	(.L_406 - .L_405)


	//   ....[0]....
.L_405:
        /*00a8*/ 	.word	0x00000040


	//   ....[1]....
        /*00ac*/ 	.word	0x00006540


	//   ....[2]....
        /*00b0*/ 	.word	0x000065e0


	//----- nvinfo : EIATTR_CTAIDZ_USED
	.align		4
.L_406:
        /*00b4*/ 	.byte	0x01, 0x04
	.zero		2


	//----- nvinfo : EIATTR_MAX_THREADS
	.align		4
        /*00b8*/ 	.byte	0x04, 0x05
        /*00ba*/ 	.short	(.L_408 - .L_407)
.L_407:
        /*00bc*/ 	.word	0x00000100
        /*00c0*/ 	.word	0x00000001
        /*00c4*/ 	.word	0x00000001


	//----- nvinfo : EIATTR_CRS_STACK_SIZE
	.align		4
.L_408:
        /*00c8*/ 	.byte	0x04, 0x1e
        /*00ca*/ 	.short	(.L_410 - .L_409)
.L_409:
        /*00cc*/ 	.word	0x00000000
.L_410:


//--------------------- .nv.info._ZN7cutlass13device_kernelIN5flash19enable_sm80_to_sm89INS1_16FlashAttnBwdSm80INS1_25CollectiveMainloopBwdSm80ILi2ELi1EN4cute5tupleIJNS5_1CILi64EEENS7_ILi96EEENS7_ILi128EEEEEENS_6half_tEfNS_4arch4Sm80ELb0ELb0ELb1ELb1ELb0ELb0ELb0ELb0ELi2ELi2ELi2ELi2ELb1EEENS1_21CollectiveEpilogueBwdISB_SC_SE_Li256ELb1ELb0ELi4EEENS1_19SingleTileSchedulerILb1ELb0ELb0ELi96EEEEEEEEEvNT_6ParamsE --------------------------
	.section	.nv.info._ZN7cutlass13device_kernelIN5flash19enable_sm80_to_sm89INS1_16FlashAttnBwdSm80INS1_25CollectiveMainloopBwdSm80ILi2ELi1EN4cute5tupleIJNS5_1CILi64EEENS7_ILi96EEENS7_ILi128EEEEEENS_6half_tEfNS_4arch4Sm80ELb0ELb0ELb1ELb1ELb0ELb0ELb0ELb0ELi2ELi2ELi2ELi2ELb1EEENS1_21CollectiveEpilogueBwdISB_SC_SE_Li256ELb1ELb0ELi4EEENS1_19SingleTileSchedulerILb1ELb0ELb0ELi96EEEEEEEEEvNT_6ParamsE,"",@"SHT_CUDA_INFO"
	.sectionflags	@""
	.align	4


	//----- nvinfo : EIATTR_CUDA_API_VERSION
	.align		4
        /*0000*/ 	.byte	0x04, 0x37
        /*0002*/ 	.short	(.L_412 - .L_411)
.L_411:
        /*0004*/ 	.word	0x00000082


	//----- nvinfo : EIATTR_SW2861232_WAR
	.align		4
.L_412:
        /*0008*/ 	.byte	0x01, 0x35
	.zero		2


	//----- nvinfo : EIATTR_PARAM_CBANK
	.align		4
        /*000c*/ 	.byte	0x04, 0x0a
        /*000e*/ 	.short	(.L_414 - .L_413)
	.align		4
.L_413:
        /*0010*/ 	.word	index@(.nv.constant0._ZN7cutlass13device_kernelIN5flash19enable_sm80_to_sm89INS1_16FlashAttnBwdSm80INS1_25CollectiveMainloopBwdSm80ILi2ELi1EN4cute5tupleIJNS5_1CILi64EEENS7_ILi96EEENS7_ILi128EEEEEENS_6half_tEfNS_4arch4Sm80ELb0ELb0ELb1ELb1ELb0ELb0ELb0ELb0ELi2ELi2ELi2ELi2ELb1EEENS1_21CollectiveEpilogueBwdISB_SC_SE_Li256ELb1ELb0ELi4EEENS1_19SingleTileSchedulerILb1ELb0ELb0ELi96EEEEEEEEEvNT_6ParamsE)
        /*0014*/ 	.short	0x0160
        /*0016*/ 	.short	0x0270


	//----- nvinfo : EIATTR_CBANK_PARAM_SIZE
	.align		4
.L_414:
        /*0018*/ 	.byte	0x03, 0x19
        /*001a*/ 	.short	0x0270


	//----- nvinfo : EIATTR_KPARAM_INFO
	.align		4
        /*001c*/ 	.byte	0x04, 0x17
        /*001e*/ 	.short	(.L_416 - .L_415)
.L_415:
        /*0020*/ 	.word	0x00000000
        /*0024*/ 	.short	0x0000
        /*0026*/ 	.short	0x0000
        /*0028*/ 	.byte	0x00, 0xf0, 0xc1, 0x09


	//----- nvinfo : EIATTR_MAXREG_COUNT
	.align		4
.L_416:
        /*002c*/ 	.byte	0x03, 0x1b
        /*002e*/ 	.short	0x00ff


	//----- nvinfo : EIATTR_NUM_BARRIERS
	.align		4
        /*0030*/ 	.byte	0x02, 0x4c
        /*0032*/ 	.byte	0x02
	.zero		1


	//----- nvinfo : EIATTR_ANNOTATIONS
	.align		4
        /*0034*/ 	.byte	0x04, 0x55
        /*0036*/ 	.short	(.L_418 - .L_417)


	//   ....[0]....
.L_417:
        /*0038*/ 	.word	0x00000001
        /*003c*/ 	.byte	0x40, 0x19, 0x00, 0x00, 0x01, 0x00, 0x00, 0x00, 0x90, 0x50, 0x00, 0x00


	//----- nvinfo : EIATTR_MERCURY_ISA_VERSION
	.align		4
.L_418:
        /*0048*/ 	.byte	0x03, 0x5f
        /*004a*/ 	.short	0x0000


	//----- nvinfo : EIATTR_COOP_GROUP_MASK_REGIDS
	.align		4
        /*004c*/ 	.byte	0x04, 0x29
        /*004e*/ 	.short	(.L_420 - .L_419)


	//   ....[0]....
.L_419:
        /*0050*/ 	.word	0xffffffff


	//----- nvinfo : EIATTR_COOP_GROUP_INSTR_OFFSETS
	.align		4
.L_420:
        /*0054*/ 	.byte	0x04, 0x28
        /*0056*/ 	.short	(.L_422 - .L_421)


	//   ....[0]....
.L_421:
        /*0058*/ 	.word	0x000000a0


	//----- nvinfo : EIATTR_EXIT_INSTR_OFFSETS
	.align		4
.L_422:
        /*005c*/ 	.byte	0x04, 0x1c
        /*005e*/ 	.short	(.L_424 - .L_423)


	//   ....[0]....
.L_423:
        /*0060*/ 	.word	0x00000310


	//   ....[1]....
        /*0064*/ 	.word	0x00007360


	//   ....[2]....
        /*0068*/ 	.word	0x00007420


	//   ....[3]....
        /*006c*/ 	.word	0x00008220


	//   ....[4]....
        /*0070*/ 	.word	0x000082e0


	//----- nvinfo : EIATTR_CTAIDZ_USED
	.align		4
.L_424:
        /*0074*/ 	.byte	0x01, 0x04
	.zero		2


	//----- nvinfo : EIATTR_MAX_THREADS
	.align		4
        /*0078*/ 	.byte	0x04, 0x05
        /*007a*/ 	.short	(.L_426 - .L_425)
.L_425:
        /*007c*/ 	.word	0x00000100
        /*0080*/ 	.word	0x00000001
        /*0084*/ 	.word	0x00000001


	//----- nvinfo : EIATTR_CRS_STACK_SIZE
	.align		4
.L_426:
        /*0088*/ 	.byte	0x04, 0x1e
        /*008a*/ 	.short	(.L_428 - .L_427)
.L_427:
        /*008c*/ 	.word	0x00000000
.L_428:


//--------------------- .nv.info._ZN7cutlass13device_kernelIN5flash19enable_sm80_to_sm89INS1_16FlashAttnBwdSm80INS1_25CollectiveMainloopBwdSm80ILi2ELi1EN4cute5tupleIJNS5_1CILi64EEENS7_ILi96EEENS7_ILi128EEEEEENS_6half_tEfNS_4arch4Sm80ELb0ELb0ELb1ELb1ELb1ELb0ELb0ELb0ELi2ELi2ELi2ELi2ELb1EEENS1_21CollectiveEpilogueBwdISB_SC_SE_Li256ELb1ELb0ELi4EEENS1_19SingleTileSchedulerILb1ELb0ELb0ELi96EEEEEEEEEvNT_6ParamsE --------------------------
	.section	.nv.info._ZN7cutlass13device_kernelIN5flash19enable_sm80_to_sm89INS1_16FlashAttnBwdSm80INS1_25CollectiveMainloopBwdSm80ILi2ELi1EN4cute5tupleIJNS5_1CILi64EEENS7_ILi96EEENS7_ILi128EEEEEENS_6half_tEfNS_4arch4Sm80ELb0ELb0ELb1ELb1ELb1ELb0ELb0ELb0ELi2ELi2ELi2ELi2ELb1EEENS1_21CollectiveEpilogueBwdISB_SC_SE_Li256ELb1ELb0ELi4EEENS1_19SingleTileSchedulerILb1ELb0ELb0ELi96EEEEEEEEEvNT_6ParamsE,"",@"SHT_CUDA_INFO"
	.sectionflags	@""
	.align	4


	//----- nvinfo : EIATTR_CUDA_API_VERSION
	.align		4
        /*0000*/ 	.byte	0x04, 0x37
        /*0002*/ 	.short	(.L_430 - .L_429)
.L_429:
        /*0004*/ 	.word	0x00000082


	//----- nvinfo : EIATTR_SW2861232_WAR
	.align		4
.L_430:
        /*0008*/ 	.byte	0x01, 0x35
	.zero		2


	//----- nvinfo : EIATTR_PARAM_CBANK
	.align		4
        /*000c*/ 	.byte	0x04, 0x0a
        /*000e*/ 	.short	(.L_432 - .L_431)
	.align		4
.L_431:
        /*0010*/ 	.word	index@(.nv.constant0._ZN7cutlass13device_kernelIN5flash19enable_sm80_to_sm89INS1_16FlashAttnBwdSm80INS1_25CollectiveMainloopBwdSm80ILi2ELi1EN4cute5tupleIJNS5_1CILi64EEENS7_ILi96EEENS7_ILi128EEEEEENS_6half_tEfNS_4arch4Sm80ELb0ELb0ELb1ELb1ELb1ELb0ELb0ELb0ELi2ELi2ELi2ELi2ELb1EEENS1_21CollectiveEpilogueBwdISB_SC_SE_Li256ELb1ELb0ELi4EEENS1_19SingleTileSchedulerILb1ELb0ELb0ELi96EEEEEEEEEvNT_6ParamsE)
        /*0014*/ 	.short	0x0160
        /*0016*/ 	.short	0x0270


	//----- nvinfo : EIATTR_CBANK_PARAM_SIZE
	.align		4
.L_432:
        /*0018*/ 	.byte	0x03, 0x19
        /*001a*/ 	.short	0x0270


	//----- nvinfo : EIATTR_KPARAM_INFO
	.align		4
        /*001c*/ 	.byte	0x04, 0x17
        /*001e*/ 	.short	(.L_434 - .L_433)
.L_433:
        /*0020*/ 	.word	0x00000000
        /*0024*/ 	.short	0x0000
        /*0026*/ 	.short	0x0000
        /*0028*/ 	.byte	0x00, 0xf0, 0xc1, 0x09


	//----- nvinfo : EIATTR_MAXREG_COUNT
	.align		4
.L_434:
        /*002c*/ 	.byte	0x03, 0x1b
        /*002e*/ 	.short	0x00ff


	//----- nvinfo : EIATTR_NUM_BARRIERS
	.align		4
        /*0030*/ 	.byte	0x02, 0x4c
        /*0032*/ 	.byte	0x02
	.zero		1


	//----- nvinfo : EIATTR_ANNOTATIONS
	.align		4
        /*0034*/ 	.byte	0x04, 0x55
        /*0036*/ 	.short	(.L_436 - .L_435)


	//   ....[0]....
.L_435:
        /*0038*/ 	.word	0x00000001
        /*003c*/ 	.byte	0x40, 0x19, 0x00, 0x00, 0x01, 0x00, 0x00, 0x00, 0x90, 0x50, 0x00, 0x00


	//----- nvinfo : EIATTR_MERCURY_ISA_VERSION
	.align		4
.L_436:
        /*0048*/ 	.byte	0x03, 0x5f
        /*004a*/ 	.short	0x0000


	//----- nvinfo : EIATTR_COOP_GROUP_MASK_REGIDS
	.align		4
        /*004c*/ 	.byte	0x04, 0x29
        /*004e*/ 	.short	(.L_438 - .L_437)


	//   ....[0]....
.L_437:
        /*0050*/ 	.word	0xffffffff


	//----- nvinfo : EIATTR_COOP_GROUP_INSTR_OFFSETS
	.align		4
.L_438:
        /*0054*/ 	.byte	0x04, 0x28
        /*0056*/ 	.short	(.L_440 - .L_439)


	//   ....[0]....
.L_439:
        /*0058*/ 	.word	0x000000a0


	//----- nvinfo : EIATTR_EXIT_INSTR_OFFSETS
	.align		4
.L_440:
        /*005c*/ 	.byte	0x04, 0x1c
        /*005e*/ 	.short	(.L_442 - .L_441)


	//   ....[0]....
.L_441:
        /*0060*/ 	.word	0x00000310


	//   ....[1]....
        /*0064*/ 	.word	0x00007360


	//   ....[2]....
        /*0068*/ 	.word	0x00007420


	//   ....[3]....
        /*006c*/ 	.word	0x00008220


	//   ....[4]....
        /*0070*/ 	.word	0x000082e0


	//----- nvinfo : EIATTR_CTAIDZ_USED
	.align		4
.L_442:
        /*0074*/ 	.byte	0x01, 0x04
	.zero		2


	//----- nvinfo : EIATTR_MAX_THREADS
	.align		4
        /*0078*/ 	.byte	0x04, 0x05
        /*007a*/ 	.short	(.L_444 - .L_443)
.L_443:
        /*007c*/ 	.word	0x00000100
        /*0080*/ 	.word	0x00000001
        /*0084*/ 	.word	0x00000001


	//----- nvinfo : EIATTR_CRS_STACK_SIZE
	.align		4
.L_444:
        /*0088*/ 	.byte	0x04, 0x1e
        /*008a*/ 	.short	(.L_446 - .L_445)
.L_445:
        /*008c*/ 	.word	0x00000000
.L_446:


//--------------------- .nv.info._ZN7cutlass13device_kernelIN5flash19enable_sm80_to_sm89INS1_16FlashAttnBwdSm80INS1_25CollectiveMainloopBwdSm80ILi2ELi1EN4cute5tupleIJNS5_1CILi64EEENS7_ILi96EEENS7_ILi128EEEEEENS_6half_tEfNS_4arch4Sm80ELb0ELb0ELb1ELb1ELb0ELb0ELb0ELb0ELi2ELi2ELi2ELi2ELb1EEENS1_24CollectiveEpilogueBwdGQAISB_fSE_Li256ELb1ELb0EEENS1_19SingleTileSchedulerILb1ELb0ELb0ELi96EEEEEEEEEvNT_6ParamsE --------------------------
	.section	.nv.info._ZN7cutlass13device_kernelIN5flash19enable_sm80_to_sm89INS1_16FlashAttnBwdSm80INS1_25CollectiveMainloopBwdSm80ILi2ELi1EN4cute5tupleIJNS5_1CILi64EEENS7_ILi96EEENS7_ILi128EEEEEENS_6half_tEfNS_4arch4Sm80ELb0ELb0ELb1ELb1ELb0ELb0ELb0ELb0ELi2ELi2ELi2ELi2ELb1EEENS1_24CollectiveEpilogueBwdGQAISB_fSE_Li256ELb1ELb0EEENS1_19SingleTileSchedulerILb1ELb0ELb0ELi96EEEEEEEEEvNT_6ParamsE,"",@"SHT_CUDA_INFO"
	.sectionflags	@""
	.align	4


	//----- nvinfo : EIATTR_CUDA_API_VERSION
	.align		4
        /*0000*/ 	.byte	0x04, 0x37
        /*0002*/ 	.short	(.L_448 - .L_447)
.L_447:
        /*0004*/ 	.word	0x00000082


	//----- nvinfo : EIATTR_SW2861232_WAR
	.align		4
.L_448:
        /*0008*/ 	.byte	0x01, 0x35
	.zero		2


	//----- nvinfo : EIATTR_PARAM_CBANK
	.align		4
        /*000c*/ 	.byte	0x04, 0x0a
        /*000e*/ 	.short	(.L_450 - .L_449)
	.align		4
.L_449:
        /*0010*/ 	.word	index@(.nv.constant0._ZN7cutlass13device_kernelIN5flash19enable_sm80_to_sm89INS1_16FlashAttnBwdSm80INS1_25CollectiveMainloopBwdSm80ILi2ELi1EN4cute5tupleIJNS5_1CILi64EEENS7_ILi96EEENS7_ILi128EEEEEENS_6half_tEfNS_4arch4Sm80ELb0ELb0ELb1ELb1ELb0ELb0ELb0ELb0ELi2ELi2ELi2ELi2ELb1EEENS1_24CollectiveEpilogueBwdGQAISB_fSE_Li256ELb1ELb0EEENS1_19SingleTileSchedulerILb1ELb0ELb0ELi96EEEEEEEEEvNT_6ParamsE)
        /*0014*/ 	.short	0x0160
        /*0016*/ 	.short	0x0278


	//----- nvinfo : EIATTR_CBANK_PARAM_SIZE
	.align		4
.L_450:
        /*0018*/ 	.byte	0x03, 0x19
        /*001a*/ 	.short	0x0278


	//----- nvinfo : EIATTR_KPARAM_INFO
	.align		4
        /*001c*/ 	.byte	0x04, 0x17
        /*001e*/ 	.short	(.L_452 - .L_451)
.L_451:
        /*0020*/ 	.word	0x00000000
        /*0024*/ 	.short	0x0000
        /*0026*/ 	.short	0x0000
        /*0028*/ 	.byte	0x00, 0xf0, 0xe1, 0x09


	//----- nvinfo : EIATTR_MAXREG_COUNT
	.align		4
.L_452:
        /*002c*/ 	.byte	0x03, 0x1b
        /*002e*/ 	.short	0x00ff


	//----- nvinfo : EIATTR_NUM_BARRIERS
	.align		4
        /*0030*/ 	.byte	0x02, 0x4c
        /*0032*/ 	.byte	0x02
	.zero		1


	//----- nvinfo : EIATTR_ANNOTATIONS
	.align		4
        /*0034*/ 	.byte	0x04, 0x55
        /*0036*/ 	.short	(.L_454 - .L_453)


	//   ....[0]....
.L_453:
        /*0038*/ 	.word	0x00000001
        /*003c*/ 	.byte	0x80, 0x19, 0x00, 0x00, 0x01, 0x00, 0x00, 0x00, 0xd0, 0x50, 0x00, 0x00


	//----- nvinfo : EIATTR_MERCURY_ISA_VERSION
	.align		4
.L_454:
        /*0048*/ 	.byte	0x03, 0x5f
        /*004a*/ 	.short	0x0000


	//----- nvinfo : EIATTR_COOP_GROUP_MASK_REGIDS
	.align		4
        /*004c*/ 	.byte	0x04, 0x29
        /*004e*/ 	.short	(.L_456 - .L_455)


	//   ....[0]....
.L_455:
        /*0050*/ 	.word	0xffffffff


	//----- nvinfo : EIATTR_COOP_GROUP_INSTR_OFFSETS
	.align		4
.L_456:
        /*0054*/ 	.byte	0x04, 0x28
        /*0056*/ 	.short	(.L_458 - .L_457)


	//   ....[0]....
.L_457:
        /*0058*/ 	.word	0x000000a0


	//----- nvinfo : EIATTR_EXIT_INSTR_OFFSETS
	.align		4
.L_458:
        /*005c*/ 	.byte	0x04, 0x1c
        /*005e*/ 	.short	(.L_460 - .L_459)


	//   ....[0]....
.L_459:
        /*0060*/ 	.word	0x00000310


	//   ....[1]....
        /*0064*/ 	.word	0x00005c40


	//   ....[2]....
        /*0068*/ 	.word	0x00006550


	//----- nvinfo : EIATTR_CTAIDZ_USED
	.align		4
.L_460:
        /*006c*/ 	.byte	0x01, 0x04
	.zero		2


	//----- nvinfo : EIATTR_MAX_THREADS
	.align		4
        /*0070*/ 	.byte	0x04, 0x05
        /*0072*/ 	.short	(.L_462 - .L_461)
.L_461:
        /*0074*/ 	.word	0x00000100
        /*0078*/ 	.word	0x00000001
        /*007c*/ 	.word	0x00000001
.L_462:


//--------------------- .nv.info._ZN7cutlass13device_kernelIN5flash19enable_sm80_to_sm89INS1_16FlashAttnBwdSm80INS1_25CollectiveMainloopBwdSm80ILi2ELi1EN4cute5tupleIJNS5_1CILi64EEENS7_ILi96EEENS7_ILi128EEEEEENS_6half_tEfNS_4arch4Sm80ELb0ELb0ELb1ELb1ELb1ELb0ELb0ELb0ELi2ELi2ELi2ELi2ELb1EEENS1_24CollectiveEpilogueBwdGQAISB_fSE_Li256ELb1ELb1EEENS1_19SingleTileSchedulerILb1ELb0ELb0ELi96EEEEEEEEEvNT_6ParamsE --------------------------
	.section	.nv.info._ZN7cutlass13device_kernelIN5flash19enable_sm80_to_sm89INS1_16FlashAttnBwdSm80INS1_25CollectiveMainloopBwdSm80ILi2ELi1EN4cute5tupleIJNS5_1CILi64EEENS7_ILi96EEENS7_ILi128EEEEEENS_6half_tEfNS_4arch4Sm80ELb0ELb0ELb1ELb1ELb1ELb0ELb0ELb0ELi2ELi2ELi2ELi2ELb1EEENS1_24CollectiveEpilogueBwdGQAISB_fSE_Li256ELb1ELb1EEENS1_19SingleTileSchedulerILb1ELb0ELb0ELi96EEEEEEEEEvNT_6ParamsE,"",@"SHT_CUDA_INFO"
	.sectionflags	@""
	.align	4


	//----- nvinfo : EIATTR_CUDA_API_VERSION
	.align		4
        /*0000*/ 	.byte	0x04, 0x37
        /*0002*/ 	.short	(.L_464 - .L_463)
.L_463:
        /*0004*/ 	.word	0x00000082


	//----- nvinfo : EIATTR_SW2861232_WAR
	.align		4
.L_464:
        /*0008*/ 	.byte	0x01, 0x35
	.zero		2


	//----- nvinfo : EIATTR_PARAM_CBANK
	.align		4
        /*000c*/ 	.byte	0x04, 0x0a
        /*000e*/ 	.short	(.L_466 - .L_465)
	.align		4
.L_465:
        /*0010*/ 	.word	index@(.nv.constant0._ZN7cutlass13device_kernelIN5flash19enable_sm80_to_sm89INS1_16FlashAttnBwdSm80INS1_25CollectiveMainloopBwdSm80ILi2ELi1EN4cute5tupleIJNS5_1CILi64EEENS7_ILi96EEENS7_ILi128EEEEEENS_6half_tEfNS_4arch4Sm80ELb0ELb0ELb1ELb1ELb1ELb0ELb0ELb0ELi2ELi2ELi2ELi2ELb1EEENS1_24CollectiveEpilogueBwdGQAISB_fSE_Li256ELb1ELb1EEENS1_19SingleTileSchedulerILb1ELb0ELb0ELi96EEEEEEEEEvNT_6ParamsE)
        /*0014*/ 	.short	0x0160
        /*0016*/ 	.short	0x0278


	//----- nvinfo : EIATTR_CBANK_PARAM_SIZE
	.align		4
.L_466:
        /*0018*/ 	.byte	0x03, 0x19
        /*001a*/ 	.short	0x0278


	//----- nvinfo : EIATTR_KPARAM_INFO
	.align		4
        /*001c*/ 	.byte	0x04, 0x17
        /*001e*/ 	.short	(.L_468 - .L_467)
.L_467:
        /*0020*/ 	.word	0x00000000
        /*0024*/ 	.short	0x0000
        /*0026*/ 	.short	0x0000
        /*0028*/ 	.byte	0x00, 0xf0, 0xe1, 0x09


	//----- nvinfo : EIATTR_MAXREG_COUNT
	.align		4
.L_468:
        /*002c*/ 	.byte	0x03, 0x1b
        /*002e*/ 	.short	0x00ff


	//----- nvinfo : EIATTR_NUM_BARRIERS
	.align		4
        /*0030*/ 	.byte	0x02, 0x4c
        /*0032*/ 	.byte	0x02
	.zero		1


	//----- nvinfo : EIATTR_ANNOTATIONS
	.align		4
        /*0034*/ 	.byte	0x04, 0x55
        /*0036*/ 	.short	(.L_470 - .L_469)


	//   ....[0]....
.L_469:
        /*0038*/ 	.word	0x00000001
        /*003c*/ 	.byte	0x80, 0x19, 0x00, 0x00, 0x01, 0x00, 0x00, 0x00, 0xd0, 0x50, 0x00, 0x00


	//----- nvinfo : EIATTR_MERCURY_ISA_VERSION
	.align		4
.L_470:
        /*0048*/ 	.byte	0x03, 0x5f
        /*004a*/ 	.short	0x0000


	//----- nvinfo : EIATTR_COOP_GROUP_MASK_REGIDS
	.align		4
        /*004c*/ 	.byte	0x04, 0x29
        /*004e*/ 	.short	(.L_472 - .L_471)


	//   ....[0]....
.L_471:
        /*0050*/ 	.word	0xffffffff


	//   ....[1]....
        /*0054*/ 	.word	0xffffffff


	//   ....[2]....
        /*0058*/ 	.word	0xffffffff


	//   ....[3]....
        /*005c*/ 	.word	0xffffffff


	//   ....[4]....
        /*0060*/ 	.word	0xffffffff


	//   ....[5]....
        /*0064*/ 	.word	0xffffffff


	//   ....[6]....
        /*0068*/ 	.word	0xffffffff


	//   ....[7]....
        /*006c*/ 	.word	0xffffffff


	//   ....[8]....
        /*0070*/ 	.word	0xffffffff


	//----- nvinfo : EIATTR_COOP_GROUP_INSTR_OFFSETS
	.align		4
.L_472:
        /*0074*/ 	.byte	0x04, 0x28
        /*0076*/ 	.short	(.L_474 - .L_473)


	//   ....[0]....
.L_473:
        /*0078*/ 	.word	0x000000a0


	//   ....[1]....
        /*007c*/ 	.word	0x00005f90


	//   ....[2]....
        /*0080*/ 	.word	0x00005fd0


	//   ....[3]....
        /*0084*/ 	.word	0x000063c0


	//   ....[4]....
        /*0088*/ 	.word	0x000063d0


	//   ....[5]....
        /*008c*/ 	.word	0x00006560


	//   ....[6]....
        /*0090*/ 	.word	0x000065b0


	//   ....[7]....
        /*0094*/ 	.word	0x00006960


	//   ....[8]....
        /*0098*/ 	.word	0x00006970


	//----- nvinfo : EIATTR_EXIT_INSTR_OFFSETS
	.align		4
.L_474:
        /*009c*/ 	.byte	0x04, 0x1c
        /*009e*/ 	.short	(.L_476 - .L_475)


	//   ....[0]....
.L_475:
        /*00a0*/ 	.word	0x00000310


	//   ....[1]....
        /*00a4*/ 	.word	0x00005c40


	//   ....[2]....
        /*00a8*/ 	.word	0x00006980


	//   ....[3]....
        /*00ac*/ 	.word	0x00006a20


	//----- nvinfo : EIATTR_CTAIDZ_USED
	.align		4
.L_476:
        /*00b0*/ 	.byte	0x01, 0x04
	.zero		2


	//----- nvinfo : EIATTR_MAX_THREADS
	.align		4
        /*00b4*/ 	.byte	0x04, 0x05
        /*00b6*/ 	.short	(.L_478 - .L_477)
.L_477:
        /*00b8*/ 	.word	0x00000100
        /*00bc*/ 	.word	0x00000001
        /*00c0*/ 	.word	0x00000001


	//----- nvinfo : EIATTR_CRS_STACK_SIZE
	.align		4
.L_478:
        /*00c4*/ 	.byte	0x04, 0x1e
        /*00c6*/ 	.short	(.L_480 - .L_479)
.L_479:
        /*00c8*/ 	.word	0x00000000
.L_480:


//--------------------- .nv.info._ZN7cutlass13device_kernelIN5flash19enable_sm80_to_sm89INS1_16FlashAttnBwdSm80INS1_25CollectiveMainloopBwdSm80ILi2ELi1EN4cute5tupleIJNS5_1CILi64EEENS7_ILi96EEENS7_ILi128EEEEEENS_6half_tEfNS_4arch4Sm80ELb0ELb1ELb1ELb0ELb0ELb0ELb0ELb0ELi2ELi2ELi2ELi2ELb1EEENS1_21CollectiveEpilogueBwdISB_SC_SE_Li256ELb0ELb0ELi4EEENS1_19SingleTileSchedulerILb0ELb0ELb0ELi96EEEEEEEEEvNT_6ParamsE --------------------------
	.section	.nv.info._ZN7cutlass13device_kernelIN5flash19enable_sm80_to_sm89INS1_16FlashAttnBwdSm80INS1_25CollectiveMainloopBwdSm80ILi2ELi1EN4cute5tupleIJNS5_1CILi64EEENS7_ILi96EEENS7_ILi128EEEEEENS_6half_tEfNS_4arch4Sm80ELb0ELb1ELb1ELb0ELb0ELb0ELb0ELb0ELi2ELi2ELi2ELi2ELb1EEENS1_21CollectiveEpilogueBwdISB_SC_SE_Li256ELb0ELb0ELi4EEENS1_19SingleTileSchedulerILb0ELb0ELb0ELi96EEEEEEEEEvNT_6ParamsE,"",@"SHT_CUDA_INFO"
	.sectionflags	@""
	.align	4


	//----- nvinfo : EIATTR_CUDA_API_VERSION
	.align		4
        /*0000*/ 	.byte	0x04, 0x37
        /*0002*/ 	.short	(.L_482 - .L_481)
.L_481:
        /*0004*/ 	.word	0x00000082


	//----- nvinfo : EIATTR_SW2861232_WAR
	.align		4
.L_482:
        /*0008*/ 	.byte	0x01, 0x35
	.zero		2


	//----- nvinfo : EIATTR_PARAM_CBANK
	.align		4
        /*000c*/ 	.byte	0x04, 0x0a
        /*000e*/ 	.short	(.L_484 - .L_483)
	.align		4
.L_483:
        /*0010*/ 	.word	index@(.nv.constant0._ZN7cutlass13device_kernelIN5flash19enable_sm80_to_sm89INS1_16FlashAttnBwdSm80INS1_25CollectiveMainloopBwdSm80ILi2ELi1EN4cute5tupleIJNS5_1CILi64EEENS7_ILi96EEENS7_ILi128EEEEEENS_6half_tEfNS_4arch4Sm80ELb0ELb1ELb1ELb0ELb0ELb0ELb0ELb0ELi2ELi2ELi2ELi2ELb1EEENS1_21CollectiveEpilogueBwdISB_SC_SE_Li256ELb0ELb0ELi4EEENS1_19SingleTileSchedulerILb0ELb0ELb0ELi96EEEEEEEEEvNT_6ParamsE)
        /*0014*/ 	.short	0x0160
        /*0016*/ 	.short	0x0270


	//----- nvinfo : EIATTR_CBANK_PARAM_SIZE
	.align		4
.L_484:
        /*0018*/ 	.byte	0x03, 0x19
        /*001a*/ 	.short	0x0270


	//----- nvinfo : EIATTR_KPARAM_INFO
	.align		4
        /*001c*/ 	.byte	0x04, 0x17
        /*001e*/ 	.short	(.L_486 - .L_485)
.L_485:
        /*0020*/ 	.word	0x00000000
        /*0024*/ 	.short	0x0000
        /*0026*/ 	.short	0x0000
        /*0028*/ 	.byte	0x00, 0xf0, 0xc1, 0x09


	//----- nvinfo : EIATTR_MAXREG_COUNT
	.align		4
.L_486:
        /*002c*/ 	.byte	0x03, 0x1b
        /*002e*/ 	.short	0x00ff


	//----- nvinfo : EIATTR_NUM_BARRIERS
	.align		4
        /*0030*/ 	.byte	0x02, 0x4c
        /*0032*/ 	.byte	0x02
	.zero		1


	//----- nvinfo : EIATTR_ANNOTATIONS
	.align		4
        /*0034*/ 	.byte	0x04, 0x55
        /*0036*/ 	.short	(.L_488 - .L_487)


	//   ....[0]....
.L_487:
        /*0038*/ 	.word	0x00000001
        /*003c*/ 	.byte	0xd0, 0x00, 0x00, 0x00, 0x01, 0x00, 0x00, 0x00, 0xc0, 0x07, 0x00, 0x00, 0x01, 0x00, 0x00, 0x00
        /* <DEDUP_REMOVED lines=17> */
        /*015c*/ 	.byte	0x60, 0x6a, 0x00, 0x00, 0x01, 0x00, 0x00, 0x00, 0x50, 0x81, 0x00, 0x00


	//----- nvinfo : EIATTR_MERCURY_ISA_VERSION
	.align		4
.L_488:
        /*0168*/ 	.byte	0x03, 0x5f
        /*016a*/ 	.short	0x0000


	//----- nvinfo : EIATTR_EXIT_INSTR_OFFSETS
	.align		4
        /*016c*/ 	.byte	0x04, 0x1c
        /*016e*/ 	.short	(.L_490 - .L_489)


	//   ....[0]....
.L_489:
        /*0170*/ 	.word	0x00000040


	//   ....[1]....
        /*0174*/ 	.word	0x00008080


	//   ....[2]....
        /*0178*/ 	.word	0x00008140


	//   ....[3]....
        /*017c*/ 	.word	0x00008e00


	//   ....[4]....
        /*0180*/ 	.word	0x00008eb0


	//----- nvinfo : EIATTR_CTAIDZ_USED
	.align		4
.L_490:
        /*0184*/ 	.byte	0x01, 0x04
	.zero		2


	//----- nvinfo : EIATTR_MAX_THREADS
	.align		4
        /*0188*/ 	.byte	0x04, 0x05
        /*018a*/ 	.short	(.L_492 - .L_491)
.L_491:
        /*018c*/ 	.word	0x00000100
        /*0190*/ 	.word	0x00000001
        /*0194*/ 	.word	0x00000001


	//----- nvinfo : EIATTR_CRS_STACK_SIZE
	.align		4
.L_492:
        /*0198*/ 	.byte	0x04, 0x1e
        /*019a*/ 	.short	(.L_494 - .L_493)
.L_493:
        /*019c*/ 	.word	0x00000000
.L_494:


//--------------------- .nv.info._ZN7cutlass13device_kernelIN5flash19enable_sm80_to_sm89INS1_16FlashAttnBwdSm80INS1_25CollectiveMainloopBwdSm80ILi2ELi1EN4cute5tupleIJNS5_1CILi64EEENS7_ILi96EEENS7_ILi128EEEEEENS_6half_tEfNS_4arch4Sm80ELb0ELb1ELb1ELb0ELb1ELb0ELb0ELb0ELi2ELi2ELi2ELi2ELb1EEENS1_21CollectiveEpilogueBwdISB_SC_SE_Li256ELb0ELb0ELi4EEENS1_19SingleTileSchedulerILb0ELb0ELb0ELi96EEEEEEEEEvNT_6ParamsE --------------------------
	.section	.nv.info._ZN7cutlass13device_kernelIN5flash19enable_sm80_to_sm89INS1_16FlashAttnBwdSm80INS1_25CollectiveMainloopBwdSm80ILi2ELi1EN4cute5tupleIJNS5_1CILi64EEENS7_ILi96EEENS7_ILi128EEEEEENS_6half_tEfNS_4arch4Sm80ELb0ELb1ELb1ELb0ELb1ELb0ELb0ELb0ELi2ELi2ELi2ELi2ELb1EEENS1_21CollectiveEpilogueBwdISB_SC_SE_Li256ELb0ELb0ELi4EEENS1_19SingleTileSchedulerILb0ELb0ELb0ELi96EEEEEEEEEvNT_6ParamsE,"",@"SHT_CUDA_INFO"
	.sectionflags	@""
	.align	4


	//----- nvinfo : EIATTR_CUDA_API_VERSION
	.align		4
        /*0000*/ 	.byte	0x04, 0x37
        /*0002*/ 	.short	(.L_496 - .L_495)
.L_495:
        /*0004*/ 	.word	0x00000082


	//----- nvinfo : EIATTR_SW2861232_WAR
	.align		4
.L_496:
        /*0008*/ 	.byte	0x01, 0x35
	.zero		2


	//----- nvinfo : EIATTR_PARAM_CBANK
	.align		4
        /*000c*/ 	.byte	0x04, 0x0a
        /*000e*/ 	.short	(.L_498 - .L_497)
	.align		4
.L_497:
        /*0010*/ 	.word	index@(.nv.constant0._ZN7cutlass13device_kernelIN5flash19enable_sm80_to_sm89INS1_16FlashAttnBwdSm80INS1_25CollectiveMainloopBwdSm80ILi2ELi1EN4cute5tupleIJNS5_1CILi64EEENS7_ILi96EEENS7_ILi128EEEEEENS_6half_tEfNS_4arch4Sm80ELb0ELb1ELb1ELb0ELb1ELb0ELb0ELb0ELi2ELi2ELi2ELi2ELb1EEENS1_21CollectiveEpilogueBwdISB_SC_SE_Li256ELb0ELb0ELi4EEENS1_19SingleTileSchedulerILb0ELb0ELb0ELi96EEEEEEEEEvNT_6ParamsE)
        /*0014*/ 	.short	0x0160
        /*0016*/ 	.short	0x0270


	//----- nvinfo : EIATTR_CBANK_PARAM_SIZE
	.align		4
.L_498:
        /*0018*/ 	.byte	0x03, 0x19
        /*001a*/ 	.short	0x0270


	//----- nvinfo : EIATTR_KPARAM_INFO
	.align		4
        /*001c*/ 	.byte	0x04, 0x17
        /*001e*/ 	.short	(.L_500 - .L_499)
.L_499:
        /*0020*/ 	.word	0x00000000
        /*0024*/ 	.short	0x0000
        /*0026*/ 	.short	0x0000
        /*0028*/ 	.byte	0x00, 0xf0, 0xc1, 0x09


	//----- nvinfo : EIATTR_MAXREG_COUNT
	.align		4
.L_500:
        /*002c*/ 	.byte	0x03, 0x1b
        /*002e*/ 	.short	0x00ff


	//----- nvinfo : EIATTR_NUM_BARRIERS
	.align		4
        /*0030*/ 	.byte	0x02, 0x4c
        /*0032*/ 	.byte	0x02
	.zero		1


	//----- nvinfo : EIATTR_ANNOTATIONS
	.align		4
        /*0034*/ 	.byte	0x04, 0x55
        /*0036*/ 	.short	(.L_502 - .L_501)


	//   ....[0]....
.L_501:
        /* <DEDUP_REMOVED lines=20> */


	//----- nvinfo : EIATTR_MERCURY_ISA_VERSION
	.align		4
.L_502:
        /*0168*/ 	.byte	0x03, 0x5f
        /*016a*/ 	.short	0x0000


	//----- nvinfo : EIATTR_EXIT_INSTR_OFFSETS
	.align		4
        /*016c*/ 	.byte	0x04, 0x1c
        /*016e*/ 	.short	(.L_504 - .L_503)


	//   ....[0]....
.L_503:
        /*0170*/ 	.word	0x00000040


	//   ....[1]....
        /*0174*/ 	.word	0x00008080


	//   ....[2]....
        /*0178*/ 	.word	0x00008140


	//   ....[3]....
        /*017c*/ 	.word	0x00008e00


	//   ....[4]....
        /*0180*/ 	.word	0x00008eb0


	//----- nvinfo : EIATTR_CTAIDZ_USED
	.align		4
.L_504:
        /*0184*/ 	.byte	0x01, 0x04
	.zero		2


	//----- nvinfo : EIATTR_MAX_THREADS
	.align		4
        /*0188*/ 	.byte	0x04, 0x05
        /*018a*/ 	.short	(.L_506 - .L_505)
.L_505:
        /*018c*/ 	.word	0x00000100
        /*0190*/ 	.word	0x00000001
        /*0194*/ 	.word	0x00000001


	//----- nvinfo : EIATTR_CRS_STACK_SIZE
	.align		4
.L_506:
        /*0198*/ 	.byte	0x04, 0x1e
        /*019a*/ 	.short	(.L_508 - .L_507)
.L_507:
        /*019c*/ 	.word	0x00000000
.L_508:


//--------------------- .nv.info._ZN7cutlass13device_kernelIN5flash19enable_sm80_to_sm89INS1_16FlashAttnBwdSm80INS1_25CollectiveMainloopBwdSm80ILi2ELi1EN4cute5tupleIJNS5_1CILi64EEENS7_ILi96EEENS7_ILi128EEEEEENS_6half_tEfNS_4arch4Sm80ELb0ELb1ELb1ELb0ELb0ELb0ELb0ELb0ELi2ELi2ELi2ELi2ELb1EEENS1_24CollectiveEpilogueBwdGQAISB_fSE_Li256ELb0ELb0EEENS1_19SingleTileSchedulerILb0ELb0ELb0ELi96EEEEEEEEEvNT_6ParamsE --------------------------
	.section	.nv.info._ZN7cutlass13device_kernelIN5flash19enable_sm80_to_sm89INS1_16FlashAttnBwdSm80INS1_25CollectiveMainloopBwdSm80ILi2ELi1EN4cute5tupleIJNS5_1CILi64EEENS7_ILi96EEENS7_ILi128EEEEEENS_6half_tEfNS_4arch4Sm80ELb0ELb1ELb1ELb0ELb0ELb0ELb0ELb0ELi2ELi2ELi2ELi2ELb1EEENS1_24CollectiveEpilogueBwdGQAISB_fSE_Li256ELb0ELb0EEENS1_19SingleTileSchedulerILb0ELb0ELb0ELi96EEEEEEEEEvNT_6ParamsE,"",@"SHT_CUDA_INFO"
	.sectionflags	@""
	.align	4


	//----- nvinfo : EIATTR_CUDA_API_VERSION
	.align		4
        /*0000*/ 	.byte	0x04, 0x37
        /*0002*/ 	.short	(.L_510 - .L_509)
.L_509:
        /*0004*/ 	.word	0x00000082


	//----- nvinfo : EIATTR_SW2861232_WAR
	.align		4
.L_510:
        /*0008*/ 	.byte	0x01, 0x35
	.zero		2


	//----- nvinfo : EIATTR_PARAM_CBANK
	.align		4
        /*000c*/ 	.byte	0x04, 0x0a
        /*000e*/ 	.short	(.L_512 - .L_511)
	.align		4
.L_511:
        /*0010*/ 	.word	index@(.nv.constant0._ZN7cutlass13device_kernelIN5flash19enable_sm80_to_sm89INS1_16FlashAttnBwdSm80INS1_25CollectiveMainloopBwdSm80ILi2ELi1EN4cute5tupleIJNS5_1CILi64EEENS7_ILi96EEENS7_ILi128EEEEEENS_6half_tEfNS_4arch4Sm80ELb0ELb1ELb1ELb0ELb0ELb0ELb0ELb0ELi2ELi2ELi2ELi2ELb1EEENS1_24CollectiveEpilogueBwdGQAISB_fSE_Li256ELb0ELb0EEENS1_19SingleTileSchedulerILb0ELb0ELb0ELi96EEEEEEEEEvNT_6ParamsE)
        /*0014*/ 	.short	0x0160
        /*0016*/ 	.short	0x0278


	//----- nvinfo : EIATTR_CBANK_PARAM_SIZE
	.align		4
.L_512:
        /*0018*/ 	.byte	0x03, 0x19
        /*001a*/ 	.short	0x0278


	//----- nvinfo : EIATTR_KPARAM_INFO
	.align		4
        /*001c*/ 	.byte	0x04, 0x17
        /*001e*/ 	.short	(.L_514 - .L_513)
.L_513:
        /*0020*/ 	.word	0x00000000
        /*0024*/ 	.short	0x0000
        /*0026*/ 	.short	0x0000
        /*0028*/ 	.byte	0x00, 0xf0, 0xe1, 0x09


	//----- nvinfo : EIATTR_MAXREG_COUNT
	.align		4
.L_514:
        /*002c*/ 	.byte	0x03, 0x1b
        /*002e*/ 	.short	0x00ff


	//----- nvinfo : EIATTR_NUM_BARRIERS
	.align		4
        /*0030*/ 	.byte	0x02, 0x4c
        /*0032*/ 	.byte	0x02
	.zero		1


	//----- nvinfo : EIATTR_ANNOTATIONS
	.align		4
        /*0034*/ 	.byte	0x04, 0x55
        /*0036*/ 	.short	(.L_516 - .L_515)


	//   ....[0]....
.L_515:
        /* <DEDUP_REMOVED lines=14> */
        /*010c*/ 	.byte	0x50, 0x69, 0x00, 0x00


	//----- nvinfo : EIATTR_MERCURY_ISA_VERSION
	.align		4
.L_516:
        /*0110*/ 	.byte	0x03, 0x5f
        /*0112*/ 	.short	0x0000


	//----- nvinfo : EIATTR_EXIT_INSTR_OFFSETS
	.align		4
        /*0114*/ 	.byte	0x04, 0x1c
        /*0116*/ 	.short	(.L_518 - .L_517)


	//   ....[0]....
.L_517:
        /*0118*/ 	.word	0x00000040


	//   ....[1]....
        /*011c*/ 	.word	0x00006940


	//   ....[2]....
        /*0120*/ 	.word	0x00007180


	//----- nvinfo : EIATTR_CTAIDZ_USED
	.align		4
.L_518:
        /*0124*/ 	.byte	0x01, 0x04
	.zero		2


	//----- nvinfo : EIATTR_MAX_THREADS
	.align		4
        /*0128*/ 	.byte	0x04, 0x05
        /*012a*/ 	.short	(.L_520 - .L_519)
.L_519:
        /*012c*/ 	.word	0x00000100
        /*0130*/ 	.word	0x00000001
        /*0134*/ 	.word	0x00000001


	//----- nvinfo : EIATTR_CRS_STACK_SIZE
	.align		4
.L_520:
        /*0138*/ 	.byte	0x04, 0x1e
        /*013a*/ 	.short	(.L_522 - .L_521)
.L_521:
        /*013c*/ 	.word	0x00000000
.L_522:


//--------------------- .nv.info._ZN7cutlass13device_kernelIN5flash19enable_sm80_to_sm89INS1_16FlashAttnBwdSm80INS1_25CollectiveMainloopBwdSm80ILi2ELi1EN4cute5tupleIJNS5_1CILi64EEENS7_ILi96EEENS7_ILi128EEEEEENS_6half_tEfNS_4arch4Sm80ELb0ELb1ELb1ELb0ELb1ELb0ELb0ELb0ELi2ELi2ELi2ELi2ELb1EEENS1_24CollectiveEpilogueBwdGQAISB_fSE_Li256ELb0ELb1EEENS1_19SingleTileSchedulerILb0ELb0ELb0ELi96EEEEEEEEEvNT_6ParamsE --------------------------
	.section	.nv.info._ZN7cutlass13device_kernelIN5flash19enable_sm80_to_sm89INS1_16FlashAttnBwdSm80INS1_25CollectiveMainloopBwdSm80ILi2ELi1EN4cute5tupleIJNS5_1CILi64EEENS7_ILi96EEENS7_ILi128EEEEEENS_6half_tEfNS_4arch4Sm80ELb0ELb1ELb1ELb0ELb1ELb0ELb0ELb0ELi2ELi2ELi2ELi2ELb1EEENS1_24CollectiveEpilogueBwdGQAISB_fSE_Li256ELb0ELb1EEENS1_19SingleTileSchedulerILb0ELb0ELb0ELi96EEEEEEEEEvNT_6ParamsE,"",@"SHT_CUDA_INFO"
	.sectionflags	@""
	.align	4


	//----- nvinfo : EIATTR_CUDA_API_VERSION
	.align		4
        /*0000*/ 	.byte	0x04, 0x37
        /*0002*/ 	.short	(.L_524 - .L_523)
.L_523:
        /*0004*/ 	.word	0x00000082


	//----- nvinfo : EIATTR_SW2861232_WAR
	.align		4
.L_524:
        /*0008*/ 	.byte	0x01, 0x35
	.zero		2


	//----- nvinfo : EIATTR_PARAM_CBANK
	.align		4
        /*000c*/ 	.byte	0x04, 0x0a
        /*000e*/ 	.short	(.L_526 - .L_525)
	.align		4
.L_525:
        /*0010*/ 	.word	index@(.nv.constant0._ZN7cutlass13device_kernelIN5flash19enable_sm80_to_sm89INS1_16FlashAttnBwdSm80INS1_25CollectiveMainloopBwdSm80ILi2ELi1EN4cute5tupleIJNS5_1CILi64EEENS7_ILi96EEENS7_ILi128EEEEEENS_6half_tEfNS_4arch4Sm80ELb0ELb1ELb1ELb0ELb1ELb0ELb0ELb0ELi2ELi2ELi2ELi2ELb1EEENS1_24CollectiveEpilogueBwdGQAISB_fSE_Li256ELb0ELb1EEENS1_19SingleTileSchedulerILb0ELb0ELb0ELi96EEEEEEEEEvNT_6ParamsE)
        /*0014*/ 	.short	0x0160
        /*0016*/ 	.short	0x0278


	//----- nvinfo : EIATTR_CBANK_PARAM_SIZE
	.align		4
.L_526:
        /*0018*/ 	.byte	0x03, 0x19
        /*001a*/ 	.short	0x0278


	//----- nvinfo : EIATTR_KPARAM_INFO
	.align		4
        /*001c*/ 	.byte	0x04, 0x17
        /*001e*/ 	.short	(.L_528 - .L_527)
.L_527:
        /*0020*/ 	.word	0x00000000
        /*0024*/ 	.short	0x0000
        /*0026*/ 	.short	0x0000
        /*0028*/ 	.byte	0x00, 0xf0, 0xe1, 0x09


	//----- nvinfo : EIATTR_MAXREG_COUNT
	.align		4
.L_528:
        /*002c*/ 	.byte	0x03, 0x1b
        /*002e*/ 	.short	0x00ff


	//----- nvinfo : EIATTR_NUM_BARRIERS
	.align		4
        /*0030*/ 	.byte	0x02, 0x4c
        /*0032*/ 	.byte	0x02
	.zero		1


	//----- nvinfo : EIATTR_ANNOTATIONS
	.align		4
        /*0034*/ 	.byte	0x04, 0x55
        /*0036*/ 	.short	(.L_530 - .L_529)


	//   ....[0]....
.L_529:
        /* <DEDUP_REMOVED lines=20> */


	//----- nvinfo : EIATTR_MERCURY_ISA_VERSION
	.align		4
.L_530:
        /*0168*/ 	.byte	0x03, 0x5f
        /*016a*/ 	.short	0x0000


	//----- nvinfo : EIATTR_COOP_GROUP_MASK_REGIDS
	.align		4
        /*016c*/ 	.byte	0x04, 0x29
        /*016e*/ 	.short	(.L_532 - .L_531)


	//   ....[0]....
.L_531:
        /*0170*/ 	.word	0xffffffff


	//   ....[1]....
        /*0174*/ 	.word	0xffffffff


	//   ....[2]....
        /*0178*/ 	.word	0xffffffff


	//   ....[3]....
        /*017c*/ 	.word	0xffffffff


	//   ....[4]....
        /*0180*/ 	.word	0xffffffff


	//   ....[5]....
        /*0184*/ 	.word	0xffffffff


	//   ....[6]....
        /*0188*/ 	.word	0xffffffff


	//   ....[7]....
        /*018c*/ 	.word	0xffffffff


	//----- nvinfo : EIATTR_COOP_GROUP_INSTR_OFFSETS
	.align		4
.L_532:
        /*0190*/ 	.byte	0x04, 0x28
        /*0192*/ 	.short	(.L_534 - .L_533)


	//   ....[0]....
.L_533:
        /*0194*/ 	.word	0x00006c30


	//   ....[1]....
        /*0198*/ 	.word	0x00006ca0


	//   ....[2]....
        /*019c*/ 	.word	0x00007060


	//   ....[3]....
        /*01a0*/ 	.word	0x00007070


	//   ....[4]....
        /*01a4*/ 	.word	0x00007200


	//   ....[5]....
        /*01a8*/ 	.word	0x00007250


	//   ....[6]....
        /*01ac*/ 	.word	0x00007600


	//   ....[7]....
        /*01b0*/ 	.word	0x00007610


	//----- nvinfo : EIATTR_EXIT_INSTR_OFFSETS
	.align		4
.L_534:
        /*01b4*/ 	.byte	0x04, 0x1c
        /*01b6*/ 	.short	(.L_536 - .L_535)


	//   ....[0]....
.L_535:
        /*01b8*/ 	.word	0x00000040


	//   ....[1]....
        /*01bc*/ 	.word	0x000069b0


	//   ....[2]....
        /*01c0*/ 	.word	0x00007620


	//   ....[3]....
        /*01c4*/ 	.word	0x000076c0


	//----- nvinfo : EIATTR_CTAIDZ_USED
	.align		4
.L_536:
        /*01c8*/ 	.byte	0x01, 0x04
	.zero		2


	//----- nvinfo : EIATTR_MAX_THREADS
	.align		4
        /*01cc*/ 	.byte	0x04, 0x05
        /*01ce*/ 	.short	(.L_538 - .L_537)
.L_537:
        /*01d0*/ 	.word	0x00000100
        /*01d4*/ 	.word	0x00000001
        /*01d8*/ 	.word	0x00000001


	//----- nvinfo : EIATTR_CRS_STACK_SIZE
	.align		4
.L_538:
        /*01dc*/ 	.byte	0x04, 0x1e
        /*01de*/ 	.short	(.L_540 - .L_539)
.L_539:
        /*01e0*/ 	.word	0x00000000
.L_540:


//--------------------- .nv.info._ZN7cutlass13device_kernelIN5flash19enable_sm80_to_sm89INS1_16FlashAttnBwdSm80INS1_25CollectiveMainloopBwdSm80ILi2ELi1EN4cute5tupleIJNS5_1CILi64EEENS7_ILi96EEENS7_ILi128EEEEEENS_6half_tEfNS_4arch4Sm80ELb0ELb1ELb1ELb1ELb0ELb0ELb0ELb0ELi2ELi2ELi2ELi2ELb1EEENS1_21CollectiveEpilogueBwdISB_SC_SE_Li256ELb1ELb0ELi4EEENS1_19SingleTileSchedulerILb1ELb0ELb0ELi96EEEEEEEEEvNT_6ParamsE --------------------------
	.section	.nv.info._ZN7cutlass13device_kernelIN5flash19enable_sm80_to_sm89INS1_16FlashAttnBwdSm80INS1_25CollectiveMainloopBwdSm80ILi2ELi1EN4cute5tupleIJNS5_1CILi64EEENS7_ILi96EEENS7_ILi128EEEEEENS_6half_tEfNS_4arch4Sm80ELb0ELb1ELb1ELb1ELb0ELb0ELb0ELb0ELi2ELi2ELi2ELi2ELb1EEENS1_21CollectiveEpilogueBwdISB_SC_SE_Li256ELb1ELb0ELi4EEENS1_19SingleTileSchedulerILb1ELb0ELb0ELi96EEEEEEEEEvNT_6ParamsE,"",@"SHT_CUDA_INFO"
	.sectionflags	@""
	.align	4


	//----- nvinfo : EIATTR_CUDA_API_VERSION
	.align		4
        /*0000*/ 	.byte	0x04, 0x37
        /*0002*/ 	.short	(.L_542 - .L_541)
.L_541:
        /*0004*/ 	.word	0x00000082


	//----- nvinfo : EIATTR_SW2861232_WAR
	.align		4
.L_542:
        /*0008*/ 	.byte	0x01, 0x35
	.zero		2


	//----- nvinfo : EIATTR_PARAM_CBANK
	.align		4
        /*000c*/ 	.byte	0x04, 0x0a
        /*000e*/ 	.short	(.L_544 - .L_543)
	.align		4
.L_543:
        /*0010*/ 	.word	index@(.nv.constant0._ZN7cutlass13device_kernelIN5flash19enable_sm80_to_sm89INS1_16FlashAttnBwdSm80INS1_25CollectiveMainloopBwdSm80ILi2ELi1EN4cute5tupleIJNS5_1CILi64EEENS7_ILi96EEENS7_ILi128EEEEEENS_6half_tEfNS_4arch4Sm80ELb0ELb1ELb1ELb1ELb0ELb0ELb0ELb0ELi2ELi2ELi2ELi2ELb1EEENS1_21CollectiveEpilogueBwdISB_SC_SE_Li256ELb1ELb0ELi4EEENS1_19SingleTileSchedulerILb1ELb0ELb0ELi96EEEEEEEEEvNT_6ParamsE)
        /*0014*/ 	.short	0x0160
        /*0016*/ 	.short	0x0270


	//----- nvinfo : EIATTR_CBANK_PARAM_SIZE
	.align		4
.L_544:
        /*0018*/ 	.byte	0x03, 0x19
        /*001a*/ 	.short	0x0270


	//----- nvinfo : EIATTR_KPARAM_INFO
	.align		4
        /*001c*/ 	.byte	0x04, 0x17
        /*001e*/ 	.short	(.L_546 - .L_545)
.L_545:
        /*0020*/ 	.word	0x00000000
        /*0024*/ 	.short	0x0000
        /*0026*/ 	.short	0x0000
        /*0028*/ 	.byte	0x00, 0xf0, 0xc1, 0x09


	//----- nvinfo : EIATTR_MAXREG_COUNT
	.align		4
.L_546:
        /*002c*/ 	.byte	0x03, 0x1b
        /*002e*/ 	.short	0x00ff


	//----- nvinfo : EIATTR_NUM_BARRIERS
	.align		4
        /*0030*/ 	.byte	0x02, 0x4c
        /*0032*/ 	.byte	0x02
	.zero		1


	//----- nvinfo : EIATTR_ANNOTATIONS
	.align		4
        /*0034*/ 	.byte	0x04, 0x55
        /*0036*/ 	.short	(.L_548 - .L_547)


	//   ....[0]....
.L_547:
        /* <DEDUP_REMOVED lines=18> */


	//----- nvinfo : EIATTR_MERCURY_ISA_VERSION
	.align		4
.L_548:
        /*0140*/ 	.byte	0x03, 0x5f
        /*0142*/ 	.short	0x0000


	//----- nvinfo : EIATTR_COOP_GROUP_MASK_REGIDS
	.align		4
        /*0144*/ 	.byte	0x04, 0x29
        /*0146*/ 	.short	(.L_550 - .L_549)


	//   ....[0]....
.L_549:
        /*0148*/ 	.word	0xffffffff


	//----- nvinfo : EIATTR_COOP_GROUP_INSTR_OFFSETS
	.align		4
.L_550:
        /*014c*/ 	.byte	0x04, 0x28
        /*014e*/ 	.short	(.L_552 - .L_551)


	//   ....[0]....
.L_551:
        /*0150*/ 	.word	0x000000b0


	//----- nvinfo : EIATTR_EXIT_INSTR_OFFSETS
	.align		4
.L_552:
        /*0154*/ 	.byte	0x04, 0x1c
        /*0156*/ 	.short	(.L_554 - .L_553)


	//   ....[0]....
.L_553:
        /*0158*/ 	.word	0x00000420


	//   ....[1]....
        /*015c*/ 	.word	0x000088b0


	//   ....[2]....
        /*0160*/ 	.word	0x00008960


	//   ....[3]....
        /*0164*/ 	.word	0x00009850


	//   ....[4]....
        /*0168*/ 	.word	0x00009900


	//----- nvinfo : EIATTR_CTAIDZ_USED
	.align		4
.L_554:
        /*016c*/ 	.byte	0x01, 0x04
	.zero		2


	//----- nvinfo : EIATTR_MAX_THREADS
	.align		4
        /*0170*/ 	.byte	0x04, 0x05
        /*0172*/ 	.short	(.L_556 - .L_555)
.L_555:
        /*0174*/ 	.word	0x00000100
        /*0178*/ 	.word	0x00000001
        /*017c*/ 	.word	0x00000001


	//----- nvinfo : EIATTR_CRS_STACK_SIZE
	.align		4
.L_556:
        /*0180*/ 	.byte	0x04, 0x1e
        /*0182*/ 	.short	(.L_558 - .L_557)
.L_557:
        /*0184*/ 	.word	0x00000000
.L_558:


//--------------------- .nv.info._ZN7cutlass13device_kernelIN5flash19enable_sm80_to_sm89INS1_16FlashAttnBwdSm80INS1_25CollectiveMainloopBwdSm80ILi2ELi1EN4cute5tupleIJNS5_1CILi64EEENS7_ILi96EEENS7_ILi128EEEEEENS_6half_tEfNS_4arch4Sm80ELb0ELb1ELb1ELb1ELb1ELb0ELb0ELb0ELi2ELi2ELi2ELi2ELb1EEENS1_21CollectiveEpilogueBwdISB_SC_SE_Li256ELb1ELb0ELi4EEENS1_19SingleTileSchedulerILb1ELb0ELb0ELi96EEEEEEEEEvNT_6ParamsE --------------------------
	.section	.nv.info._ZN7cutlass13device_kernelIN5flash19enable_sm80_to_sm89INS1_16FlashAttnBwdSm80INS1_25CollectiveMainloopBwdSm80ILi2ELi1EN4cute5tupleIJNS5_1CILi64EEENS7_ILi96EEENS7_ILi128EEEEEENS_6half_tEfNS_4arch4Sm80ELb0ELb1ELb1ELb1ELb1ELb0ELb0ELb0ELi2ELi2ELi2ELi2ELb1EEENS1_21CollectiveEpilogueBwdISB_SC_SE_Li256ELb1ELb0ELi4EEENS1_19SingleTileSchedulerILb1ELb0ELb0ELi96EEEEEEEEEvNT_6ParamsE,"",@"SHT_CUDA_INFO"
	.sectionflags	@""
	.align	4


	//----- nvinfo : EIATTR_CUDA_API_VERSION
	.align		4
        /*0000*/ 	.byte	0x04, 0x37
        /*0002*/ 	.short	(.L_560 - .L_559)
.L_559:
        /*0004*/ 	.word	0x00000082


	//----- nvinfo : EIATTR_SW2861232_WAR
	.align		4
.L_560:
        /*0008*/ 	.byte	0x01, 0x35
	.zero		2


	//----- nvinfo : EIATTR_PARAM_CBANK
	.align		4
        /*000c*/ 	.byte	0x04, 0x0a
        /*000e*/ 	.short	(.L_562 - .L_561)
	.align		4
.L_561:
        /*0010*/ 	.word	index@(.nv.constant0._ZN7cutlass13device_kernelIN5flash19enable_sm80_to_sm89INS1_16FlashAttnBwdSm80INS1_25CollectiveMainloopBwdSm80ILi2ELi1EN4cute5tupleIJNS5_1CILi64EEENS7_ILi96EEENS7_ILi128EEEEEENS_6half_tEfNS_4arch4Sm80ELb0ELb1ELb1ELb1ELb1ELb0ELb0ELb0ELi2ELi2ELi2ELi2ELb1EEENS1_21CollectiveEpilogueBwdISB_SC_SE_Li256ELb1ELb0ELi4EEENS1_19SingleTileSchedulerILb1ELb0ELb0ELi96EEEEEEEEEvNT_6ParamsE)
        /*0014*/ 	.short	0x0160
        /*0016*/ 	.short	0x0270


	//----- nvinfo : EIATTR_CBANK_PARAM_SIZE
	.align		4
.L_562:
        /*0018*/ 	.byte	0x03, 0x19
        /*001a*/ 	.short	0x0270


	//----- nvinfo : EIATTR_KPARAM_INFO
	.align		4
        /*001c*/ 	.byte	0x04, 0x17
        /*001e*/ 	.short	(.L_564 - .L_563)
.L_563:
        /*0020*/ 	.word	0x00000000
        /*0024*/ 	.short	0x0000
        /*0026*/ 	.short	0x0000
        /*0028*/ 	.byte	0x00, 0xf0, 0xc1, 0x09


	//----- nvinfo : EIATTR_MAXREG_COUNT
	.align		4
.L_564:
        /*002c*/ 	.byte	0x03, 0x1b
        /*002e*/ 	.short	0x00ff


	//----- nvinfo : EIATTR_NUM_BARRIERS
	.align		4
        /*0030*/ 	.byte	0x02, 0x4c
        /*0032*/ 	.byte	0x02
	.zero		1


	//----- nvinfo : EIATTR_ANNOTATIONS
	.align		4
        /*0034*/ 	.byte	0x04, 0x55
        /*0036*/ 	.short	(.L_566 - .L_565)


	//   ....[0]....
.L_565:
        /* <DEDUP_REMOVED lines=18> */


	//----- nvinfo : EIATTR_MERCURY_ISA_VERSION
	.align		4
.L_566:
        /*0140*/ 	.byte	0x03, 0x5f
        /*0142*/ 	.short	0x0000


	//----- nvinfo : EIATTR_COOP_GROUP_MASK_REGIDS
	.align		4
        /*0144*/ 	.byte	0x04, 0x29
        /*0146*/ 	.short	(.L_568 - .L_567)


	//   ....[0]....
.L_567:
        /*0148*/ 	.word	0xffffffff


	//----- nvinfo : EIATTR_COOP_GROUP_INSTR_OFFSETS
	.align		4
.L_568:
        /*014c*/ 	.byte	0x04, 0x28
        /*014e*/ 	.short	(.L_570 - .L_569)


	//   ....[0]....
.L_569:
        /*0150*/ 	.word	0x000000b0


	//----- nvinfo : EIATTR_EXIT_INSTR_OFFSETS
	.align		4
.L_570:
        /*0154*/ 	.byte	0x04, 0x1c
        /*0156*/ 	.short	(.L_572 - .L_571)


	//   ....[0]....
.L_571:
        /*0158*/ 	.word	0x00000420


	//   ....[1]....
        /*015c*/ 	.word	0x000088b0


	//   ....[2]....
        /*0160*/ 	.word	0x00008960


	//   ....[3]....
        /*0164*/ 	.word	0x00009850


	//   ....[4]....
        /*0168*/ 	.word	0x00009900


	//----- nvinfo : EIATTR_CTAIDZ_USED
	.align		4
.L_572:
        /*016c*/ 	.byte	0x01, 0x04
	.zero		2


	//----- nvinfo : EIATTR_MAX_THREADS
	.align		4
        /*0170*/ 	.byte	0x04, 0x05
        /*0172*/ 	.short	(.L_574 - .L_573)
.L_573:
        /*0174*/ 	.word	0x00000100
        /*0178*/ 	.word	0x00000001
        /*017c*/ 	.word	0x00000001


	//----- nvinfo : EIATTR_CRS_STACK_SIZE
	.align		4
.L_574:
        /*0180*/ 	.byte	0x04, 0x1e
        /*0182*/ 	.short	(.L_576 - .L_575)
.L_575:
        /*0184*/ 	.word	0x00000000
.L_576:


//--------------------- .nv.info._ZN7cutlass13device_kernelIN5flash19enable_sm80_to_sm89INS1_16FlashAttnBwdSm80INS1_25CollectiveMainloopBwdSm80ILi2ELi1EN4cute5tupleIJNS5_1CILi64EEENS7_ILi96EEENS7_ILi128EEEEEENS_6half_tEfNS_4arch4Sm80ELb0ELb1ELb1ELb1ELb0ELb0ELb0ELb0ELi2ELi2ELi2ELi2ELb1EEENS1_24CollectiveEpilogueBwdGQAISB_fSE_Li256ELb1ELb0EEENS1_19SingleTileSchedulerILb1ELb0ELb0ELi96EEEEEEEEEvNT_6ParamsE --------------------------
	.section	.nv.info._ZN7cutlass13device_kernelIN5flash19enable_sm80_to_sm89INS1_16FlashAttnBwdSm80INS1_25CollectiveMainloopBwdSm80ILi2ELi1EN4cute5tupleIJNS5_1CILi64EEENS7_ILi96EEENS7_ILi128EEEEEENS_6half_tEfNS_4arch4Sm80ELb0ELb1ELb1ELb1ELb0ELb0ELb0ELb0ELi2ELi2ELi2ELi2ELb1EEENS1_24CollectiveEpilogueBwdGQAISB_fSE_Li256ELb1ELb0EEENS1_19SingleTileSchedulerILb1ELb0ELb0ELi96EEEEEEEEEvNT_6ParamsE,"",@"SHT_CUDA_INFO"
	.sectionflags	@""
	.align	4


	//----- nvinfo : EIATTR_CUDA_API_VERSION
	.align		4
        /*0000*/ 	.byte	0x04, 0x37
        /*0002*/ 	.short	(.L_578 - .L_577)
.L_577:
        /*0004*/ 	.word	0x00000082


	//----- nvinfo : EIATTR_SW2861232_WAR
	.align		4
.L_578:
        /*0008*/ 	.byte	0x01, 0x35
	.zero		2


	//----- nvinfo : EIATTR_PARAM_CBANK
	.align		4
        /*000c*/ 	.byte	0x04, 0x0a
        /*000e*/ 	.short	(.L_580 - .L_579)
	.align		4
.L_579:
        /*0010*/ 	.word	index@(.nv.constant0._ZN7cutlass13device_kernelIN5flash19enable_sm80_to_sm89INS1_16FlashAttnBwdSm80INS1_25CollectiveMainloopBwdSm80ILi2ELi1EN4cute5tupleIJNS5_1CILi64EEENS7_ILi96EEENS7_ILi128EEEEEENS_6half_tEfNS_4arch4Sm80ELb0ELb1ELb1ELb1ELb0ELb0ELb0ELb0ELi2ELi2ELi2ELi2ELb1EEENS1_24CollectiveEpilogueBwdGQAISB_fSE_Li256ELb1ELb0EEENS1_19SingleTileSchedulerILb1ELb0ELb0ELi96EEEEEEEEEvNT_6ParamsE)
        /*0014*/ 	.short	0x0160
        /*0016*/ 	.short	0x0278


	//----- nvinfo : EIATTR_CBANK_PARAM_SIZE
	.align		4
.L_580:
        /*0018*/ 	.byte	0x03, 0x19
        /*001a*/ 	.short	0x0278


	//----- nvinfo : EIATTR_KPARAM_INFO
	.align		4
        /*001c*/ 	.byte	0x04, 0x17
        /*001e*/ 	.short	(.L_582 - .L_581)
.L_581:
        /*0020*/ 	.word	0x00000000
        /*0024*/ 	.short	0x0000
        /*0026*/ 	.short	0x0000
        /*0028*/ 	.byte	0x00, 0xf0, 0xe1, 0x09


	//----- nvinfo : EIATTR_MAXREG_COUNT
	.align		4
.L_582:
        /*002c*/ 	.byte	0x03, 0x1b
        /*002e*/ 	.short	0x00ff


	//----- nvinfo : EIATTR_NUM_BARRIERS
	.align		4
        /*0030*/ 	.byte	0x02, 0x4c
        /*0032*/ 	.byte	0x02
	.zero		1


	//----- nvinfo : EIATTR_ANNOTATIONS
	.align		4
        /*0034*/ 	.byte	0x04, 0x55
        /*0036*/ 	.short	(.L_584 - .L_583)


	//   ....[0]....
.L_583:
        /* <DEDUP_REMOVED lines=18> */


	//----- nvinfo : EIATTR_MERCURY_ISA_VERSION
	.align		4
.L_584:
        /*0140*/ 	.byte	0x03, 0x5f
        /*0142*/ 	.short	0x0000


	//----- nvinfo : EIATTR_COOP_GROUP_MASK_REGIDS
	.align		4
        /*0144*/ 	.byte	0x04, 0x29
        /*0146*/ 	.short	(.L_586 - .L_585)


	//   ....[0]....
.L_585:
        /*0148*/ 	.word	0xffffffff


	//----- nvinfo : EIATTR_COOP_GROUP_INSTR_OFFSETS
	.align		4
.L_586:
        /*014c*/ 	.byte	0x04, 0x28
        /*014e*/ 	.short	(.L_588 - .L_587)


	//   ....[0]....
.L_587:
        /*0150*/ 	.word	0x000000b0


	//----- nvinfo : EIATTR_EXIT_INSTR_OFFSETS
	.align		4
.L_588:
        /*0154*/ 	.byte	0x04, 0x1c
        /*0156*/ 	.short	(.L_590 - .L_589)


	//   ....[0]....
.L_589:
        /*0158*/ 	.word	0x00000420


	//   ....[1]....
        /*015c*/ 	.word	0x00007100


	//   ....[2]....
        /*0160*/ 	.word	0x00007af0


	//----- nvinfo : EIATTR_CTAIDZ_USED
	.align		4
.L_590:
        /*0164*/ 	.byte	0x01, 0x04
	.zero		2


	//----- nvinfo : EIATTR_MAX_THREADS
	.align		4
        /*0168*/ 	.byte	0x04, 0x05
        /*016a*/ 	.short	(.L_592 - .L_591)
.L_591:
        /*016c*/ 	.word	0x00000100
        /*0170*/ 	.word	0x00000001
        /*0174*/ 	.word	0x00000001


	//----- nvinfo : EIATTR_CRS_STACK_SIZE
	.align		4
.L_592:
        /*0178*/ 	.byte	0x04, 0x1e
        /*017a*/ 	.short	(.L_594 - .L_593)
.L_593:
        /*017c*/ 	.word	0x00000000
.L_594:


//--------------------- .nv.info._ZN7cutlass13device_kernelIN5flash19enable_sm80_to_sm89INS1_16FlashAttnBwdSm80INS1_25CollectiveMainloopBwdSm80ILi2ELi1EN4cute5tupleIJNS5_1CILi64EEENS7_ILi96EEENS7_ILi128EEEEEENS_6half_tEfNS_4arch4Sm80ELb0ELb1ELb1ELb1ELb1ELb0ELb0ELb0ELi2ELi2ELi2ELi2ELb1EEENS1_24CollectiveEpilogueBwdGQAISB_fSE_Li256ELb1ELb1EEENS1_19SingleTileSchedulerILb1ELb0ELb0ELi96EEEEEEEEEvNT_6ParamsE --------------------------
	.section	.nv.info._ZN7cutlass13device_kernelIN5flash19enable_sm80_to_sm89INS1_16FlashAttnBwdSm80INS1_25CollectiveMainloopBwdSm80ILi2ELi1EN4cute5tupleIJNS5_1CILi64EEENS7_ILi96EEENS7_ILi128EEEEEENS_6half_tEfNS_4arch4Sm80ELb0ELb1ELb1ELb1ELb1ELb0ELb0ELb0ELi2ELi2ELi2ELi2ELb1EEENS1_24CollectiveEpilogueBwdGQAISB_fSE_Li256ELb1ELb1EEENS1_19SingleTileSchedulerILb1ELb0ELb0ELi96EEEEEEEEEvNT_6ParamsE,"",@"SHT_CUDA_INFO"
	.sectionflags	@""
	.align	4


	//----- nvinfo : EIATTR_CUDA_API_VERSION
	.align		4
        /*0000*/ 	.byte	0x04, 0x37
        /*0002*/ 	.short	(.L_596 - .L_595)
.L_595:
        /*0004*/ 	.word	0x00000082


	//----- nvinfo : EIATTR_SW2861232_WAR
	.align		4
.L_596:
        /*0008*/ 	.byte	0x01, 0x35
	.zero		2


	//----- nvinfo : EIATTR_PARAM_CBANK
	.align		4
        /*000c*/ 	.byte	0x04, 0x0a
        /*000e*/ 	.short	(.L_598 - .L_597)
	.align		4
.L_597:
        /*0010*/ 	.word	index@(.nv.constant0._ZN7cutlass13device_kernelIN5flash19enable_sm80_to_sm89INS1_16FlashAttnBwdSm80INS1_25CollectiveMainloopBwdSm80ILi2ELi1EN4cute5tupleIJNS5_1CILi64EEENS7_ILi96EEENS7_ILi128EEEEEENS_6half_tEfNS_4arch4Sm80ELb0ELb1ELb1ELb1ELb1ELb0ELb0ELb0ELi2ELi2ELi2ELi2ELb1EEENS1_24CollectiveEpilogueBwdGQAISB_fSE_Li256ELb1ELb1EEENS1_19SingleTileSchedulerILb1ELb0ELb0ELi96EEEEEEEEEvNT_6ParamsE)
        /*0014*/ 	.short	0x0160
        /*0016*/ 	.short	0x0278


	//----- nvinfo : EIATTR_CBANK_PARAM_SIZE
	.align		4
.L_598:
        /*0018*/ 	.byte	0x03, 0x19
        /*001a*/ 	.short	0x0278


	//----- nvinfo : EIATTR_KPARAM_INFO
	.align		4
        /*001c*/ 	.byte	0x04, 0x17
        /*001e*/ 	.short	(.L_600 - .L_599)
.L_599:
        /*0020*/ 	.word	0x00000000
        /*0024*/ 	.short	0x0000
        /*0026*/ 	.short	0x0000
        /*0028*/ 	.byte	0x00, 0xf0, 0xe1, 0x09


	//----- nvinfo : EIATTR_MAXREG_COUNT
	.align		4
.L_600:
        /*002c*/ 	.byte	0x03, 0x1b
        /*002e*/ 	.short	0x00ff


	//----- nvinfo : EIATTR_NUM_BARRIERS
	.align		4
        /*0030*/ 	.byte	0x02, 0x4c
        /*0032*/ 	.byte	0x02
	.zero		1


	//----- nvinfo : EIATTR_ANNOTATIONS
	.align		4
        /*0034*/ 	.byte	0x04, 0x55
        /*0036*/ 	.short	(.L_602 - .L_601)


	//   ....[0]....
.L_601:
        /* <DEDUP_REMOVED lines=18> */


	//----- nvinfo : EIATTR_MERCURY_ISA_VERSION
	.align		4
.L_602:
        /*0140*/ 	.byte	0x03, 0x5f
        /*0142*/ 	.short	0x0000


	//----- nvinfo : EIATTR_COOP_GROUP_MASK_REGIDS
	.align		4
        /*0144*/ 	.byte	0x04, 0x29
        /*0146*/ 	.short	(.L_604 - .L_603)


	//   ....[0]....
.L_603:
        /*0148*/ 	.word	0xffffffff


	//   ....[1]....
        /*014c*/ 	.word	0xffffffff


	//   ....[2]....
        /*0150*/ 	.word	0xffffffff


	//   ....[3]....
        /*0154*/ 	.word	0xffffffff


	//   ....[4]....
        /*0158*/ 	.word	0xffffffff


	//   ....[5]....
        /*015c*/ 	.word	0xffffffff


	//   ....[6]....
        /*0160*/ 	.word	0xffffffff


	//   ....[7]....
        /*0164*/ 	.word	0xffffffff


	//   ....[8]....
        /*0168*/ 	.word	0xffffffff


	//----- nvinfo : EIATTR_COOP_GROUP_INSTR_OFFSETS
	.align		4
.L_604:
        /*016c*/ 	.byte	0x04, 0x28
        /*016e*/ 	.short	(.L_606 - .L_605)


	//   ....[0]....
.L_605:
        /*0170*/ 	.word	0x000000b0


	//   ....[1]....
        /*0174*/ 	.word	0x000074e0


	//   ....[2]....
        /*0178*/ 	.word	0x00007510


	//   ....[3]....
        /*017c*/ 	.word	0x00007970


	//   ....[4]....
        /*0180*/ 	.word	0x00007980


	//   ....[5]....
        /*0184*/ 	.word	0x00007b40


	//   ....[6]....
        /*0188*/ 	.word	0x00007c20


	//   ....[7]....
        /*018c*/ 	.word	0x00007f50


	//   ....[8]....
        /*0190*/ 	.word	0x00007f60


	//----- nvinfo : EIATTR_EXIT_INSTR_OFFSETS
	.align		4
.L_606:
        /*0194*/ 	.byte	0x04, 0x1c
        /*0196*/ 	.short	(.L_608 - .L_607)


	//   ....[0]....
.L_607:
        /*0198*/ 	.word	0x00000420


	//   ....[1]....
        /*019c*/ 	.word	0x000070e0


	//   ....[2]....
        /*01a0*/ 	.word	0x00007f70


	//   ....[3]....
        /*01a4*/ 	.word	0x00008010


	//----- nvinfo : EIATTR_CTAIDZ_USED
	.align		4
.L_608:
        /*01a8*/ 	.byte	0x01, 0x04
	.zero		2


	//----- nvinfo : EIATTR_MAX_THREADS
	.align		4
        /*01ac*/ 	.byte	0x04, 0x05
        /*01ae*/ 	.short	(.L_610 - .L_609)
.L_609:
        /*01b0*/ 	.word	0x00000100
        /*01b4*/ 	.word	0x00000001
        /*01b8*/ 	.word	0x00000001


	//----- nvinfo : EIATTR_CRS_STACK_SIZE
	.align		4
.L_610:
        /*01bc*/ 	.byte	0x04, 0x1e
        /*01be*/ 	.short	(.L_612 - .L_611)
.L_611:
        /*01c0*/ 	.word	0x00000000
.L_612:


//--------------------- .nv.info._ZN7cutlass13device_kernelIN5flash19enable_sm80_to_sm89INS1_16FlashAttnBwdSm80INS1_25CollectiveMainloopBwdSm80ILi2ELi1EN4cute5tupleIJNS5_1CILi64EEENS7_ILi96EEENS7_ILi128EEEEEENS_6half_tEfNS_4arch4Sm80ELb1ELb0ELb1ELb0ELb0ELb0ELb0ELb0ELi2ELi2ELi2ELi2ELb1EEENS1_21CollectiveEpilogueBwdISB_SC_SE_Li256ELb0ELb0ELi4EEENS1_25SingleTileBwdLPTSchedulerILb0ELi96ELb0EEEEEEEEEvNT_6ParamsE --------------------------
	.section	.nv.info._ZN7cutlass13device_kernelIN5flash19enable_sm80_to_sm89INS1_16FlashAttnBwdSm80INS1_25CollectiveMainloopBwdSm80ILi2ELi1EN4cute5tupleIJNS5_1CILi64EEENS7_ILi96EEENS7_ILi128EEEEEENS_6half_tEfNS_4arch4Sm80ELb1ELb0ELb1ELb0ELb0ELb0ELb0ELb0ELi2ELi2ELi2ELi2ELb1EEENS1_21CollectiveEpilogueBwdISB_SC_SE_Li256ELb0ELb0ELi4EEENS1_25SingleTileBwdLPTSchedulerILb0ELi96ELb0EEEEEEEEEvNT_6ParamsE,"",@"SHT_CUDA_INFO"
	.sectionflags	@""
	.align	4


	//----- nvinfo : EIATTR_CUDA_API_VERSION
	.align		4
        /*0000*/ 	.byte	0x04, 0x37
        /*0002*/ 	.short	(.L_614 - .L_613)
.L_613:
        /*0004*/ 	.word	0x00000082


	//----- nvinfo : EIATTR_SW2861232_WAR
	.align		4
.L_614:
        /*0008*/ 	.byte	0x01, 0x35
	.zero		2


	//----- nvinfo : EIATTR_PARAM_CBANK
	.align		4
        /*000c*/ 	.byte	0x04, 0x0a
        /*000e*/ 	.short	(.L_616 - .L_615)
	.align		4
.L_615:
        /*0010*/ 	.word	index@(.nv.constant0._ZN7cutlass13device_kernelIN5flash19enable_sm80_to_sm89INS1_16FlashAttnBwdSm80INS1_25CollectiveMainloopBwdSm80ILi2ELi1EN4cute5tupleIJNS5_1CILi64EEENS7_ILi96EEENS7_ILi128EEEEEENS_6half_tEfNS_4arch4Sm80ELb1ELb0ELb1ELb0ELb0ELb0ELb0ELb0ELi2ELi2ELi2ELi2ELb1EEENS1_21CollectiveEpilogueBwdISB_SC_SE_Li256ELb0ELb0ELi4EEENS1_25SingleTileBwdLPTSchedulerILb0ELi96ELb0EEEEEEEEEvNT_6ParamsE)
        /*0014*/ 	.short	0x0160
        /*0016*/ 	.short	0x0288


	//----- nvinfo : EIATTR_CBANK_PARAM_SIZE
	.align		4
.L_616:
        /*0018*/ 	.byte	0x03, 0x19
        /*001a*/ 	.short	0x0288


	//----- nvinfo : EIATTR_KPARAM_INFO
	.align		4
        /*001c*/ 	.byte	0x04, 0x17
        /*001e*/ 	.short	(.L_618 - .L_617)
.L_617:
        /*0020*/ 	.word	0x00000000
        /*0024*/ 	.short	0x0000
        /*0026*/ 	.short	0x0000
        /*0028*/ 	.byte	0x00, 0xf0, 0x21, 0x0a


	//----- nvinfo : EIATTR_MAXREG_COUNT
	.align		4
.L_618:
        /*002c*/ 	.byte	0x03, 0x1b
        /*002e*/ 	.short	0x00ff


	//----- nvinfo : EIATTR_NUM_BARRIERS
	.align		4
        /*0030*/ 	.byte	0x02, 0x4c
        /*0032*/ 	.byte	0x02
	.zero		1


	//----- nvinfo : EIATTR_ANNOTATIONS
	.align		4
        /*0034*/ 	.byte	0x04, 0x55
        /*0036*/ 	.short	(.L_620 - .L_619)


	//   ....[0]....
.L_619:
        /*0038*/ 	.word	0x00000001
        /*003c*/ 	.byte	0x20, 0x1b, 0x00, 0x00, 0x01, 0x00, 0x00, 0x00, 0xd0, 0x21, 0x00, 0x00, 0x01, 0x00, 0x00, 0x00
        /*004c*/ 	.byte	0x00, 0x33, 0x00, 0x00, 0x01, 0x00, 0x00, 0x00, 0xe0, 0x4e, 0x00, 0x00


	//----- nvinfo : EIATTR_MERCURY_ISA_VERSION
	.align		4
.L_620:
        /*0058*/ 	.byte	0x03, 0x5f
        /*005a*/ 	.short	0x0000


	//----- nvinfo : EIATTR_COOP_GROUP_MASK_REGIDS
	.align		4
        /*005c*/ 	.byte	0x04, 0x29
        /*005e*/ 	.short	(.L_622 - .L_621)


	//   ....[0]....
.L_621:
        /*0060*/ 	.word	0xffffffff


	//----- nvinfo : EIATTR_COOP_GROUP_INSTR_OFFSETS
	.align		4
.L_622:
        /*0064*/ 	.byte	0x04, 0x28
        /*0066*/ 	.short	(.L_624 - .L_623)


	//   ....[0]....
.L_623:
        /*0068*/ 	.word	0x00000050


	//----- nvinfo : EIATTR_EXIT_INSTR_OFFSETS
	.align		4
.L_624:
        /*006c*/ 	.byte	0x04, 0x1c
        /*006e*/ 	.short	(.L_626 - .L_625)


	//   ....[0]....
.L_625:
        /*0070*/ 	.word	0x00000540


	//   ....[1]....
        /*0074*/ 	.word	0x000077b0


	//   ....[2]....
        /*0078*/ 	.word	0x00007870


	//   ....[3]....
        /*007c*/ 	.word	0x000085a0


	//   ....[4]....
        /*0080*/ 	.word	0x00008660


	//----- nvinfo : EIATTR_MAX_THREADS
	.align		4
.L_626:
        /*0084*/ 	.byte	0x04, 0x05
        /*0086*/ 	.short	(.L_628 - .L_627)
.L_627:
        /*0088*/ 	.word	0x00000100
        /*008c*/ 	.word	0x00000001
        /*0090*/ 	.word	0x00000001


	//----- nvinfo : EIATTR_CRS_STACK_SIZE
	.align		4
.L_628:
        /*0094*/ 	.byte	0x04, 0x1e
        /*0096*/ 	.short	(.L_630 - .L_629)
.L_629:
        /*0098*/ 	.word	0x00000000
.L_630:


//--------------------- .nv.info._ZN7cutlass13device_kernelIN5flash19enable_sm80_to_sm89INS1_16FlashAttnBwdSm80INS1_25CollectiveMainloopBwdSm80ILi2ELi1EN4cute5tupleIJNS5_1CILi64EEENS7_ILi96EEENS7_ILi128EEEEEENS_6half_tEfNS_4arch4Sm80ELb1ELb0ELb1ELb0ELb1ELb0ELb0ELb0ELi2ELi2ELi2ELi2ELb1EEENS1_21CollectiveEpilogueBwdISB_SC_SE_Li256ELb0ELb0ELi4EEENS1_25SingleTileBwdLPTSchedulerILb0ELi96ELb1EEEEEEEEEvNT_6ParamsE --------------------------
	.section	.nv.info._ZN7cutlass13device_kernelIN5flash19enable_sm80_to_sm89INS1_16FlashAttnBwdSm80INS1_25CollectiveMainloopBwdSm80ILi2ELi1EN4cute5tupleIJNS5_1CILi64EEENS7_ILi96EEENS7_ILi128EEEEEENS_6half_tEfNS_4arch4Sm80ELb1ELb0ELb1ELb0ELb1ELb0ELb0ELb0ELi2ELi2ELi2ELi2ELb1EEENS1_21CollectiveEpilogueBwdISB_SC_SE_Li256ELb0ELb0ELi4EEENS1_25SingleTileBwdLPTSchedulerILb0ELi96ELb1EEEEEEEEEvNT_6ParamsE,"",@"SHT_CUDA_INFO"
	.sectionflags	@""
	.align	4


	//----- nvinfo : EIATTR_CUDA_API_VERSION
	.align		4
        /*0000*/ 	.byte	0x04, 0x37
        /*0002*/ 	.short	(.L_632 - .L_631)
.L_631:
        /*0004*/ 	.word	0x00000082


	//----- nvinfo : EIATTR_SW2861232_WAR
	.align		4
.L_632:
        /*0008*/ 	.byte	0x01, 0x35
	.zero		2


	//----- nvinfo : EIATTR_PARAM_CBANK
	.align		4
        /*000c*/ 	.byte	0x04, 0x0a
        /*000e*/ 	.short	(.L_634 - .L_633)
	.align		4
.L_633:
        /*0010*/ 	.word	index@(.nv.constant0._ZN7cutlass13device_kernelIN5flash19enable_sm80_to_sm89INS1_16FlashAttnBwdSm80INS1_25CollectiveMainloopBwdSm80ILi2ELi1EN4cute5tupleIJNS5_1CILi64EEENS7_ILi96EEENS7_ILi128EEEEEENS_6half_tEfNS_4arch4Sm80ELb1ELb0ELb1ELb0ELb1ELb0ELb0ELb0ELi2ELi2ELi2ELi2ELb1EEENS1_21CollectiveEpilogueBwdISB_SC_SE_Li256ELb0ELb0ELi4EEENS1_25SingleTileBwdLPTSchedulerILb0ELi96ELb1EEEEEEEEEvNT_6ParamsE)
        /*0014*/ 	.short	0x0160
        /*0016*/ 	.short	0x0288


	//----- nvinfo : EIATTR_CBANK_PARAM_SIZE
	.align		4
.L_634:
        /*0018*/ 	.byte	0x03, 0x19
        /*001a*/ 	.short	0x0288


	//----- nvinfo : EIATTR_KPARAM_INFO
	.align		4
        /*001c*/ 	.byte	0x04, 0x17
        /*001e*/ 	.short	(.L_636 - .L_635)
.L_635:
        /*0020*/ 	.word	0x00000000
        /*0024*/ 	.short	0x0000
        /*0026*/ 	.short	0x0000
        /*0028*/ 	.byte	0x00, 0xf0, 0x21, 0x0a


	//----- nvinfo : EIATTR_MAXREG_COUNT
	.align		4
.L_636:
        /*002c*/ 	.byte	0x03, 0x1b
        /*002e*/ 	.short	0x00ff


	//----- nvinfo : EIATTR_NUM_BARRIERS
	.align		4
        /*0030*/ 	.byte	0x02, 0x4c
        /*0032*/ 	.byte	0x02
	.zero		1


	//----- nvinfo : EIATTR_ANNOTATIONS
	.align		4
        /*0034*/ 	.byte	0x04, 0x55
        /*0036*/ 	.short	(.L_638 - .L_637)


	//   ....[0]....
.L_637:
        /*0038*/ 	.word	0x00000001
        /*003c*/ 	.byte	0x80, 0x1b, 0x00, 0x00, 0x01, 0x00, 0x00, 0x00, 0x30, 0x22, 0x00, 0x00, 0x01, 0x00, 0x00, 0x00
        /*004c*/ 	.byte	0x60, 0x33, 0x00, 0x00, 0x01, 0x00, 0x00, 0x00, 0x40, 0x4f, 0x00, 0x00


	//----- nvinfo : EIATTR_MERCURY_ISA_VERSION
	.align		4
.L_638:
        /*0058*/ 	.byte	0x03, 0x5f
        /*005a*/ 	.short	0x0000


	//----- nvinfo : EIATTR_COOP_GROUP_MASK_REGIDS
	.align		4
        /*005c*/ 	.byte	0x04, 0x29
        /*005e*/ 	.short	(.L_640 - .L_639)


	//   ....[0]....
.L_639:
        /*0060*/ 	.word	0xffffffff


	//----- nvinfo : EIATTR_COOP_GROUP_INSTR_OFFSETS
	.align		4
.L_640:
        /*0064*/ 	.byte	0x04, 0x28
        /*0066*/ 	.short	(.L_642 - .L_641)


	//   ....[0]....
.L_641:
        /*0068*/ 	.word	0x00000050


	//----- nvinfo : EIATTR_EXIT_INSTR_OFFSETS
	.align		4
.L_642:
        /*006c*/ 	.byte	0x04, 0x1c
        /*006e*/ 	.short	(.L_644 - .L_643)


	//   ....[0]....
.L_643:
        /*0070*/ 	.word	0x000005a0


	//   ....[1]....
        /*0074*/ 	.word	0x00007810


	//   ....[2]....
        /*0078*/ 	.word	0x000078d0


	//   ....[3]....
        /*007c*/ 	.word	0x00008600


	//   ....[4]....
        /*0080*/ 	.word	0x000086c0


	//----- nvinfo : EIATTR_MAX_THREADS
	.align		4
.L_644:
        /*0084*/ 	.byte	0x04, 0x05
        /*0086*/ 	.short	(.L_646 - .L_645)
.L_645:
        /*0088*/ 	.word	0x00000100
        /*008c*/ 	.word	0x00000001
        /*0090*/ 	.word	0x00000001


	//----- nvinfo : EIATTR_CRS_STACK_SIZE
	.align		4
.L_646:
        /*0094*/ 	.byte	0x04, 0x1e
        /*0096*/ 	.short	(.L_648 - .L_647)
.L_647:
        /*0098*/ 	.word	0x00000000
.L_648:


//--------------------- .nv.info._ZN7cutlass13device_kernelIN5flash19enable_sm80_to_sm89INS1_16FlashAttnBwdSm80INS1_25CollectiveMainloopBwdSm80ILi2ELi1EN4cute5tupleIJNS5_1CILi64EEENS7_ILi96EEENS7_ILi128EEEEEENS_6half_tEfNS_4arch4Sm80ELb1ELb0ELb1ELb0ELb0ELb0ELb0ELb0ELi2ELi2ELi2ELi2ELb1EEENS1_24CollectiveEpilogueBwdGQAISB_fSE_Li256ELb0ELb0EEENS1_25SingleTileBwdLPTSchedulerILb0ELi96ELb0EEEEEEEEEvNT_6ParamsE --------------------------
	.section	.nv.info._ZN7cutlass13device_kernelIN5flash19enable_sm80_to_sm89INS1_16FlashAttnBwdSm80INS1_25CollectiveMainloopBwdSm80ILi2ELi1EN4cute5tupleIJNS5_1CILi64EEENS7_ILi96EEENS7_ILi128EEEEEENS_6half_tEfNS_4arch4Sm80ELb1ELb0ELb1ELb0ELb0ELb0ELb0ELb0ELi2ELi2ELi2ELi2ELb1EEENS1_24CollectiveEpilogueBwdGQAISB_fSE_Li256ELb0ELb0EEENS1_25SingleTileBwdLPTSchedulerILb0ELi96ELb0EEEEEEEEEvNT_6ParamsE,"",@"SHT_CUDA_INFO"
	.sectionflags	@""
	.align	4


	//----- nvinfo : EIATTR_CUDA_API_VERSION
	.align		4
        /*0000*/ 	.byte	0x04, 0x37
        /*0002*/ 	.short	(.L_650 - .L_649)
.L_649:
        /*0004*/ 	.word	0x00000082


	//----- nvinfo : EIATTR_SW2861232_WAR
	.align		4
.L_650:
        /*0008*/ 	.byte	0x01, 0x35
	.zero		2


	//----- nvinfo : EIATTR_PARAM_CBANK
	.align		4
        /*000c*/ 	.byte	0x04, 0x0a
        /*000e*/ 	.short	(.L_652 - .L_651)
	.align		4
.L_651:
        /*0010*/ 	.word	index@(.nv.constant0._ZN7cutlass13device_kernelIN5flash19enable_sm80_to_sm89INS1_16FlashAttnBwdSm80INS1_25CollectiveMainloopBwdSm80ILi2ELi1EN4cute5tupleIJNS5_1CILi64EEENS7_ILi96EEENS7_ILi128EEEEEENS_6half_tEfNS_4arch4Sm80ELb1ELb0ELb1ELb0ELb0ELb0ELb0ELb0ELi2ELi2ELi2ELi2ELb1EEENS1_24CollectiveEpilogueBwdGQAISB_fSE_Li256ELb0ELb0EEENS1_25SingleTileBwdLPTSchedulerILb0ELi96ELb0EEEEEEEEEvNT_6ParamsE)
        /*0014*/ 	.short	0x0160
        /*0016*/ 	.short	0x0290


	//----- nvinfo : EIATTR_CBANK_PARAM_SIZE
	.align		4
.L_652:
        /*0018*/ 	.byte	0x03, 0x19
        /*001a*/ 	.short	0x0290


	//----- nvinfo : EIATTR_KPARAM_INFO
	.align		4
        /*001c*/ 	.byte	0x04, 0x17
        /*001e*/ 	.short	(.L_654 - .L_653)
.L_653:
        /*0020*/ 	.word	0x00000000
        /*0024*/ 	.short	0x0000
        /*0026*/ 	.short	0x0000
        /*0028*/ 	.byte	0x00, 0xf0, 0x41, 0x0a


	//----- nvinfo : EIATTR_MAXREG_COUNT
	.align		4
.L_654:
        /*002c*/ 	.byte	0x03, 0x1b
        /*002e*/ 	.short	0x00ff


	//----- nvinfo : EIATTR_NUM_BARRIERS
	.align		4
        /*0030*/ 	.byte	0x02, 0x4c
        /*0032*/ 	.byte	0x02
	.zero		1


	//----- nvinfo : EIATTR_ANNOTATIONS
	.align		4
        /*0034*/ 	.byte	0x04, 0x55
        /*0036*/ 	.short	(.L_656 - .L_655)


	//   ....[0]....
.L_655:
        /*0038*/ 	.word	0x00000001
        /*003c*/ 	.byte	0x30, 0x0b, 0x00, 0x00, 0x01, 0x00, 0x00, 0x00, 0x00, 0x1f, 0x00, 0x00, 0x01, 0x00, 0x00, 0x00
        /*004c*/ 	.byte	0x10, 0x1f, 0x00, 0x00, 0x01, 0x00, 0x00, 0x00, 0x10, 0x22, 0x00, 0x00, 0x01, 0x00, 0x00, 0x00
        /*005c*/ 	.byte	0xe0, 0x23, 0x00, 0x00, 0x01, 0x00, 0x00, 0x00, 0x30, 0x28, 0x00, 0x00, 0x01, 0x00, 0x00, 0x00
        /*006c*/ 	.byte	0x80, 0x33, 0x00, 0x00, 0x01, 0x00, 0x00, 0x00, 0xc0, 0x33, 0x00, 0x00, 0x01, 0x00, 0x00, 0x00
        /*007c*/ 	.byte	0x00, 0x34, 0x00, 0x00, 0x01, 0x00, 0x00, 0x00, 0x40, 0x34, 0x00, 0x00, 0x01, 0x00, 0x00, 0x00
        /*008c*/ 	.byte	0x70, 0x4f, 0x00, 0x00, 0x01, 0x00, 0x00, 0x00, 0xb0, 0x4f, 0x00, 0x00


	//----- nvinfo : EIATTR_MERCURY_ISA_VERSION
	.align		4
.L_656:
        /*0098*/ 	.byte	0x03, 0x5f
        /*009a*/ 	.short	0x0000


	//----- nvinfo : EIATTR_COOP_GROUP_MASK_REGIDS
	.align		4
        /*009c*/ 	.byte	0x04, 0x29
        /*009e*/ 	.short	(.L_658 - .L_657)


	//   ....[0]....
.L_657:
        /*00a0*/ 	.word	0xffffffff


	//----- nvinfo : EIATTR_COOP_GROUP_INSTR_OFFSETS
	.align		4
.L_658:
        /*00a4*/ 	.byte	0x04, 0x28
        /*00a6*/ 	.short	(.L_660 - .L_659)


	//   ....[0]....
.L_659:
        /*00a8*/ 	.word	0x00000050


	//----- nvinfo : EIATTR_EXIT_INSTR_OFFSETS
	.align		4
.L_660:
        /*00ac*/ 	.byte	0x04, 0x1c
        /*00ae*/ 	.short	(.L_662 - .L_661)


	//   ....[0]....
.L_661:
        /*00b0*/ 	.word	0x00000540


	//   ....[1]....
        /*00b4*/ 	.word	0x00006170


	//   ....[2]....
        /*00b8*/ 	.word	0x00006a10


	//----- nvinfo : EIATTR_MAX_THREADS
	.align		4
.L_662:
        /*00bc*/ 	.byte	0x04, 0x05
        /*00be*/ 	.short	(.L_664 - .L_663)
.L_663:
        /*00c0*/ 	.word	0x00000100
        /*00c4*/ 	.word	0x00000001
        /*00c8*/ 	.word	0x00000001
.L_664:


//--------------------- .nv.info._ZN7cutlass13device_kernelIN5flash19enable_sm80_to_sm89INS1_16FlashAttnBwdSm80INS1_25CollectiveMainloopBwdSm80ILi2ELi1EN4cute5tupleIJNS5_1CILi64EEENS7_ILi96EEENS7_ILi128EEEEEENS_6half_tEfNS_4arch4Sm80ELb1ELb0ELb1ELb0ELb1ELb0ELb0ELb0ELi2ELi2ELi2ELi2ELb1EEENS1_24CollectiveEpilogueBwdGQAISB_fSE_Li256ELb0ELb1EEENS1_25SingleTileBwdLPTSchedulerILb0ELi96ELb1EEEEEEEEEvNT_6ParamsE --------------------------
	.section	.nv.info._ZN7cutlass13device_kernelIN5flash19enable_sm80_to_sm89INS1_16FlashAttnBwdSm80INS1_25CollectiveMainloopBwdSm80ILi2ELi1EN4cute5tupleIJNS5_1CILi64EEENS7_ILi96EEENS7_ILi128EEEEEENS_6half_tEfNS_4arch4Sm80ELb1ELb0ELb1ELb0ELb1ELb0ELb0ELb0ELi2ELi2ELi2ELi2ELb1EEENS1_24CollectiveEpilogueBwdGQAISB_fSE_Li256ELb0ELb1EEENS1_25SingleTileBwdLPTSchedulerILb0ELi96ELb1EEEEEEEEEvNT_6ParamsE,"",@"SHT_CUDA_INFO"
	.sectionflags	@""
	.align	4


	//----- nvinfo : EIATTR_CUDA_API_VERSION
	.align		4
        /*0000*/ 	.byte	0x04, 0x37
        /*0002*/ 	.short	(.L_666 - .L_665)
.L_665:
        /*0004*/ 	.word	0x00000082


	//----- nvinfo : EIATTR_SW2861232_WAR
	.align		4
.L_666:
        /*0008*/ 	.byte	0x01, 0x35
	.zero		2


	//----- nvinfo : EIATTR_PARAM_CBANK
	.align		4
        /*000c*/ 	.byte	0x04, 0x0a
        /*000e*/ 	.short	(.L_668 - .L_667)
	.align		4
.L_667:
        /*0010*/ 	.word	index@(.nv.constant0._ZN7cutlass13device_kernelIN5flash19enable_sm80_to_sm89INS1_16FlashAttnBwdSm80INS1_25CollectiveMainloopBwdSm80ILi2ELi1EN4cute5tupleIJNS5_1CILi64EEENS7_ILi96EEENS7_ILi128EEEEEENS_6half_tEfNS_4arch4Sm80ELb1ELb0ELb1ELb0ELb1ELb0ELb0ELb0ELi2ELi2ELi2ELi2ELb1EEENS1_24CollectiveEpilogueBwdGQAISB_fSE_Li256ELb0ELb1EEENS1_25SingleTileBwdLPTSchedulerILb0ELi96ELb1EEEEEEEEEvNT_6ParamsE)
        /*0014*/ 	.short	0x0160
        /*0016*/ 	.short	0x0290


	//----- nvinfo : EIATTR_CBANK_PARAM_SIZE
	.align		4
.L_668:
        /*0018*/ 	.byte	0x03, 0x19
        /*001a*/ 	.short	0x0290


	//----- nvinfo : EIATTR_KPARAM_INFO
	.align		4
        /*001c*/ 	.byte	0x04, 0x17
        /*001e*/ 	.short	(.L_670 - .L_669)
.L_669:
        /*0020*/ 	.word	0x00000000
        /*0024*/ 	.short	0x0000
        /*0026*/ 	.short	0x0000
        /*0028*/ 	.byte	0x00, 0xf0, 0x41, 0x0a


	//----- nvinfo : EIATTR_MAXREG_COUNT
	.align		4
.L_670:
        /*002c*/ 	.byte	0x03, 0x1b
        /*002e*/ 	.short	0x00ff


	//----- nvinfo : EIATTR_NUM_BARRIERS
	.align		4
        /*0030*/ 	.byte	0x02, 0x4c
        /*0032*/ 	.byte	0x02
	.zero		1


	//----- nvinfo : EIATTR_ANNOTATIONS
	.align		4
        /*0034*/ 	.byte	0x04, 0x55
        /*0036*/ 	.short	(.L_672 - .L_671)


	//   ....[0]....
.L_671:
        /*0038*/ 	.word	0x00000001
        /*003c*/ 	.byte	0x80, 0x1b, 0x00, 0x00, 0x01, 0x00, 0x00, 0x00, 0x30, 0x22, 0x00, 0x00, 0x01, 0x00, 0x00, 0x00
        /*004c*/ 	.byte	0x60, 0x33, 0x00, 0x00, 0x01, 0x00, 0x00, 0x00, 0x40, 0x4f, 0x00, 0x00


	//----- nvinfo : EIATTR_MERCURY_ISA_VERSION
	.align		4
.L_672:
        /*0058*/ 	.byte	0x03, 0x5f
        /*005a*/ 	.short	0x0000


	//----- nvinfo : EIATTR_COOP_GROUP_MASK_REGIDS
	.align		4
        /*005c*/ 	.byte	0x04, 0x29
        /*005e*/ 	.short	(.L_674 - .L_673)


	//   ....[0]....
.L_673:
        /*0060*/ 	.word	0xffffffff


	//   ....[1]....
        /*0064*/ 	.word	0xffffffff


	//   ....[2]....
        /*0068*/ 	.word	0xffffffff


	//   ....[3]....
        /*006c*/ 	.word	0xffffffff


	//   ....[4]....
        /*0070*/ 	.word	0xffffffff


	//   ....[5]....
        /*0074*/ 	.word	0xffffffff


	//   ....[6]....
        /*0078*/ 	.word	0xffffffff


	//   ....[7]....
        /*007c*/ 	.word	0xffffffff


	//   ....[8]....
        /*0080*/ 	.word	0xffffffff


	//----- nvinfo : EIATTR_COOP_GROUP_INSTR_OFFSETS
	.align		4
.L_674:
        /*0084*/ 	.byte	0x04, 0x28
        /*0086*/ 	.short	(.L_676 - .L_675)


	//   ....[0]....
.L_675:
        /*0088*/ 	.word	0x00000050


	//   ....[1]....
        /*008c*/ 	.word	0x000063e0


	//   ....[2]....
        /*0090*/ 	.word	0x00006410


	//   ....[3]....
        /*0094*/ 	.word	0x00006840


	//   ....[4]....
        /*0098*/ 	.word	0x00006850


	//   ....[5]....
        /*009c*/ 	.word	0x00006a10


	//   ....[6]....
        /*00a0*/ 	.word	0x00006b00


	//   ....[7]....
        /*00a4*/ 	.word	0x00006e30


	//   ....[8]....
        /*00a8*/ 	.word	0x00006e40


	//----- nvinfo : EIATTR_EXIT_INSTR_OFFSETS
	.align		4
.L_676:
        /*00ac*/ 	.byte	0x04, 0x1c
        /*00ae*/ 	.short	(.L_678 - .L_677)


	//   ....[0]....
.L_677:
        /*00b0*/ 	.word	0x000005a0


	//   ....[1]....
        /*00b4*/ 	.word	0x00006150


	//   ....[2]....
        /*00b8*/ 	.word	0x00006e50


	//   ....[3]....
        /*00bc*/ 	.word	0x00006ef0


	//----- nvinfo : EIATTR_MAX_THREADS
	.align		4
.L_678:
        /*00c0*/ 	.byte	0x04, 0x05
        /*00c2*/ 	.short	(.L_680 - .L_679)
.L_679:
        /*00c4*/ 	.word	0x00000100
        /*00c8*/ 	.word	0x00000001
        /*00cc*/ 	.word	0x00000001


	//----- nvinfo : EIATTR_CRS_STACK_SIZE
	.align		4
.L_680:
        /*00d0*/ 	.byte	0x04, 0x1e
        /*00d2*/ 	.short	(.L_682 - .L_681)
.L_681:
        /*00d4*/ 	.word	0x00000000
.L_682:


//--------------------- .nv.info._ZN7cutlass13device_kernelIN5flash19enable_sm80_to_sm89INS1_16FlashAttnBwdSm80INS1_25CollectiveMainloopBwdSm80ILi2ELi1EN4cute5tupleIJNS5_1CILi64EEENS7_ILi96EEENS7_ILi128EEEEEENS_6half_tEfNS_4arch4Sm80ELb1ELb0ELb1ELb1ELb0ELb0ELb0ELb0ELi2ELi2ELi2ELi2ELb1EEENS1_21CollectiveEpilogueBwdISB_SC_SE_Li256ELb1ELb0ELi4EEENS1_25SingleTileBwdLPTSchedulerILb1ELi96ELb0EEEEEEEEEvNT_6ParamsE --------------------------
	.section	.nv.info._ZN7cutlass13device_kernelIN5flash19enable_sm80_to_sm89INS1_16FlashAttnBwdSm80INS1_25CollectiveMainloopBwdSm80ILi2ELi1EN4cute5tupleIJNS5_1CILi64EEENS7_ILi96EEENS7_ILi128EEEEEENS_6half_tEfNS_4arch4Sm80ELb1ELb0ELb1ELb1ELb0ELb0ELb0ELb0ELi2ELi2ELi2ELi2ELb1EEENS1_21CollectiveEpilogueBwdISB_SC_SE_Li256ELb1ELb0ELi4EEENS1_25SingleTileBwdLPTSchedulerILb1ELi96ELb0EEEEEEEEEvNT_6ParamsE,"",@"SHT_CUDA_INFO"
	.sectionflags	@""
	.align	4


	//----- nvinfo : EIATTR_CUDA_API_VERSION
	.align		4
        /*0000*/ 	.byte	0x04, 0x37
        /*0002*/ 	.short	(.L_684 - .L_683)
.L_683:
        /*0004*/ 	.word	0x00000082


	//----- nvinfo : EIATTR_SW2861232_WAR
	.align		4
.L_684:
        /*0008*/ 	.byte	0x01, 0x35
	.zero		2


	//----- nvinfo : EIATTR_PARAM_CBANK
	.align		4
        /*000c*/ 	.byte	0x04, 0x0a
        /*000e*/ 	.short	(.L_686 - .L_685)
	.align		4
.L_685:
        /*0010*/ 	.word	index@(.nv.constant0._ZN7cutlass13device_kernelIN5flash19enable_sm80_to_sm89INS1_16FlashAttnBwdSm80INS1_25CollectiveMainloopBwdSm80ILi2ELi1EN4cute5tupleIJNS5_1CILi64EEENS7_ILi96EEENS7_ILi128EEEEEENS_6half_tEfNS_4arch4Sm80ELb1ELb0ELb1ELb1ELb0ELb0ELb0ELb0ELi2ELi2ELi2ELi2ELb1EEENS1_21CollectiveEpilogueBwdISB_SC_SE_Li256ELb1ELb0ELi4EEENS1_25SingleTileBwdLPTSchedulerILb1ELi96ELb0EEEEEEEEEvNT_6ParamsE)
        /*0014*/ 	.short	0x0160
        /*0016*/ 	.short	0x0288


	//----- nvinfo : EIATTR_CBANK_PARAM_SIZE
	.align		4
.L_686:
        /*0018*/ 	.byte	0x03, 0x19
        /*001a*/ 	.short	0x0288


	//----- nvinfo : EIATTR_KPARAM_INFO
	.align		4
        /*001c*/ 	.byte	0x04, 0x17
        /*001e*/ 	.short	(.L_688 - .L_687)
.L_687:
        /*0020*/ 	.word	0x00000000
        /*0024*/ 	.short	0x0000
        /*0026*/ 	.short	0x0000
        /*0028*/ 	.byte	0x00, 0xf0, 0x21, 0x0a


	//----- nvinfo : EIATTR_MAXREG_COUNT
	.align		4
.L_688:
        /*002c*/ 	.byte	0x03, 0x1b
        /*002e*/ 	.short	0x00ff


	//----- nvinfo : EIATTR_NUM_BARRIERS
	.align		4
        /*0030*/ 	.byte	0x02, 0x4c
        /*0032*/ 	.byte	0x02
	.zero		1


	//----- nvinfo : EIATTR_ANNOTATIONS
	.align		4
        /*0034*/ 	.byte	0x04, 0x55
        /*0036*/ 	.short	(.L_690 - .L_689)


	//   ....[0]....
.L_689:
        /*0038*/ 	.word	0x00000001
        /*003c*/ 	.byte	0x50, 0x24, 0x00, 0x00, 0x01, 0x00, 0x00, 0x00, 0xa0, 0x29, 0x00, 0x00, 0x01, 0x00, 0x00, 0x00
        /*004c*/ 	.byte	0x20, 0x3c, 0x00, 0x00, 0x01, 0x00, 0x00, 0x00, 0x10, 0x58, 0x00, 0x00


	//----- nvinfo : EIATTR_MERCURY_ISA_VERSION
	.align		4
.L_690:
        /*0058*/ 	.byte	0x03, 0x5f
        /*005a*/ 	.short	0x0000


	//----- nvinfo : EIATTR_COOP_GROUP_MASK_REGIDS
	.align		4
        /*005c*/ 	.byte	0x04, 0x29
        /*005e*/ 	.short	(.L_692 - .L_691)


	//   ....[0]....
.L_691:
        /*0060*/ 	.word	0xffffffff


	//----- nvinfo : EIATTR_COOP_GROUP_INSTR_OFFSETS
	.align		4
.L_692:
        /*0064*/ 	.byte	0x04, 0x28
        /*0066*/ 	.short	(.L_694 - .L_693)


	//   ....[0]....
.L_693:
        /*0068*/ 	.word	0x00000060


	//----- nvinfo : EIATTR_EXIT_INSTR_OFFSETS
	.align		4
.L_694:
        /*006c*/ 	.byte	0x04, 0x1c
        /*006e*/ 	.short	(.L_696 - .L_695)


	//   ....[0]....
.L_695:
        /*0070*/ 	.word	0x000009d0


	//   ....[1]....
        /*0074*/ 	.word	0x00008210


	//   ....[2]....
        /*0078*/ 	.word	0x000082d0


	//   ....[3]....
        /*007c*/ 	.word	0x00009230


	//   ....[4]....
        /*0080*/ 	.word	0x000092f0


	//----- nvinfo : EIATTR_MAX_THREADS
	.align		4
.L_696:
        /*0084*/ 	.byte	0x04, 0x05
        /*0086*/ 	.short	(.L_698 - .L_697)
.L_697:
        /*0088*/ 	.word	0x00000100
        /*008c*/ 	.word	0x00000001
        /*0090*/ 	.word	0x00000001


	//----- nvinfo : EIATTR_CRS_STACK_SIZE
	.align		4
.L_698:
        /*0094*/ 	.byte	0x04, 0x1e
        /*0096*/ 	.short	(.L_700 - .L_699)
.L_699:
        /*0098*/ 	.word	0x00000000
.L_700:


//--------------------- .nv.info._ZN7cutlass13device_kernelIN5flash19enable_sm80_to_sm89INS1_16FlashAttnBwdSm80INS1_25CollectiveMainloopBwdSm80ILi2ELi1EN4cute5tupleIJNS5_1CILi64EEENS7_ILi96EEENS7_ILi128EEEEEENS_6half_tEfNS_4arch4Sm80ELb1ELb0ELb1ELb1ELb1ELb0ELb0ELb0ELi2ELi2ELi2ELi2ELb1EEENS1_21CollectiveEpilogueBwdISB_SC_SE_Li256ELb1ELb0ELi4EEENS1_25SingleTileBwdLPTSchedulerILb1ELi96ELb1EEEEEEEEEvNT_6ParamsE --------------------------
	.section	.nv.info._ZN7cutlass13device_kernelIN5flash19enable_sm80_to_sm89INS1_16FlashAttnBwdSm80INS1_25CollectiveMainloopBwdSm80ILi2ELi1EN4cute5tupleIJNS5_1CILi64EEENS7_ILi96EEENS7_ILi128EEEEEENS_6half_tEfNS_4arch4Sm80ELb1ELb0ELb1ELb1ELb1ELb0ELb0ELb0ELi2ELi2ELi2ELi2ELb1EEENS1_21CollectiveEpilogueBwdISB_SC_SE_Li256ELb1ELb0ELi4EEENS1_25SingleTileBwdLPTSchedulerILb1ELi96ELb1EEEEEEEEEvNT_6ParamsE,"",@"SHT_CUDA_INFO"
	.sectionflags	@""
	.align	4


	//----- nvinfo : EIATTR_CUDA_API_VERSION
	.align		4
        /*0000*/ 	.byte	0x04, 0x37
        /*0002*/ 	.short	(.L_702 - .L_701)
.L_701:
        /*0004*/ 	.word	0x00000082


	//----- nvinfo : EIATTR_SW2861232_WAR
	.align		4
.L_702:
        /*0008*/ 	.byte	0x01, 0x35
	.zero		2


	//----- nvinfo : EIATTR_PARAM_CBANK
	.align		4
        /*000c*/ 	.byte	0x04, 0x0a
        /*000e*/ 	.short	(.L_704 - .L_703)
	.align		4
.L_703:
        /*0010*/ 	.word	index@(.nv.constant0._ZN7cutlass13device_kernelIN5flash19enable_sm80_to_sm89INS1_16FlashAttnBwdSm80INS1_25CollectiveMainloopBwdSm80ILi2ELi1EN4cute5tupleIJNS5_1CILi64EEENS7_ILi96EEENS7_ILi128EEEEEENS_6half_tEfNS_4arch4Sm80ELb1ELb0ELb1ELb1ELb1ELb0ELb0ELb0ELi2ELi2ELi2ELi2ELb1EEENS1_21CollectiveEpilogueBwdISB_SC_SE_Li256ELb1ELb0ELi4EEENS1_25SingleTileBwdLPTSchedulerILb1ELi96ELb1EEEEEEEEEvNT_6ParamsE)
        /*0014*/ 	.short	0x0160
        /*0016*/ 	.short	0x0288


	//----- nvinfo : EIATTR_CBANK_PARAM_SIZE
	.align		4
.L_704:
        /*0018*/ 	.byte	0x03, 0x19
        /*001a*/ 	.short	0x0288


	//----- nvinfo : EIATTR_KPARAM_INFO
	.align		4
        /*001c*/ 	.byte	0x04, 0x17
        /*001e*/ 	.short	(.L_706 - .L_705)
.L_705:
        /*0020*/ 	.word	0x00000000
        /*0024*/ 	.short	0x0000
        /*0026*/ 	.short	0x0000
        /*0028*/ 	.byte	0x00, 0xf0, 0x21, 0x0a


	//----- nvinfo : EIATTR_MAXREG_COUNT
	.align		4
.L_706:
        /*002c*/ 	.byte	0x03, 0x1b
        /*002e*/ 	.short	0x00ff


	//----- nvinfo : EIATTR_NUM_BARRIERS
	.align		4
        /*0030*/ 	.byte	0x02, 0x4c
        /*0032*/ 	.byte	0x02
	.zero		1


	//----- nvinfo : EIATTR_ANNOTATIONS
	.align		4
        /*0034*/ 	.byte	0x04, 0x55
        /*0036*/ 	.short	(.L_708 - .L_707)


	//   ....[0]....
.L_707:
        /*0038*/ 	.word	0x00000001
        /*003c*/ 	.byte	0xd0, 0x24, 0x00, 0x00, 0x01, 0x00, 0x00, 0x00, 0x00, 0x2a, 0x00, 0x00, 0x01, 0x00, 0x00, 0x00
        /*004c*/ 	.byte	0x90, 0x3b, 0x00, 0x00, 0x01, 0x00, 0x00, 0x00, 0x80, 0x57, 0x00, 0x00


	//----- nvinfo : EIATTR_MERCURY_ISA_VERSION
	.align		4
.L_708:
        /*0058*/ 	.byte	0x03, 0x5f
        /*005a*/ 	.short	0x0000


	//----- nvinfo : EIATTR_COOP_GROUP_MASK_REGIDS
	.align		4
        /*005c*/ 	.byte	0x04, 0x29
        /*005e*/ 	.short	(.L_710 - .L_709)


	//   ....[0]....
.L_709:
        /*0060*/ 	.word	0xffffffff


	//----- nvinfo : EIATTR_COOP_GROUP_INSTR_OFFSETS
	.align		4
.L_710:
        /*0064*/ 	.byte	0x04, 0x28
        /*0066*/ 	.short	(.L_712 - .L_711)


	//   ....[0]....
.L_711:
        /*0068*/ 	.word	0x00000060


	//----- nvinfo : EIATTR_EXIT_INSTR_OFFSETS
	.align		4
.L_712:
        /*006c*/ 	.byte	0x04, 0x1c
        /*006e*/ 	.short	(.L_714 - .L_713)


	//   ....[0]....
.L_713:
        /*0070*/ 	.word	0x000009f0


	//   ....[1]....
        /*0074*/ 	.word	0x00008130


	//   ....[2]....
        /*0078*/ 	.word	0x000081f0


	//   ....[3]....
        /*007c*/ 	.word	0x00009100


	//   ....[4]....
        /*0080*/ 	.word	0x000091c0


	//----- nvinfo : EIATTR_MAX_THREADS
	.align		4
.L_714:
        /*0084*/ 	.byte	0x04, 0x05
        /*0086*/ 	.short	(.L_716 - .L_715)
.L_715:
        /*0088*/ 	.word	0x00000100
        /*008c*/ 	.word	0x00000001
        /*0090*/ 	.word	0x00000001


	//----- nvinfo : EIATTR_CRS_STACK_SIZE
	.align		4
.L_716:
        /*0094*/ 	.byte	0x04, 0x1e
        /*0096*/ 	.short	(.L_718 - .L_717)
.L_717:
        /*0098*/ 	.word	0x00000000
.L_718:


//--------------------- .nv.info._ZN7cutlass13device_kernelIN5flash19enable_sm80_to_sm89INS1_16FlashAttnBwdSm80INS1_25CollectiveMainloopBwdSm80ILi2ELi1EN4cute5tupleIJNS5_1CILi64EEENS7_ILi96EEENS7_ILi128EEEEEENS_6half_tEfNS_4arch4Sm80ELb1ELb0ELb1ELb1ELb0ELb0ELb0ELb0ELi2ELi2ELi2ELi2ELb1EEENS1_24CollectiveEpilogueBwdGQAISB_fSE_Li256ELb1ELb0EEENS1_25SingleTileBwdLPTSchedulerILb1ELi96ELb0EEEEEEEEEvNT_6ParamsE --------------------------
	.section	.nv.info._ZN7cutlass13device_kernelIN5flash19enable_sm80_to_sm89INS1_16FlashAttnBwdSm80INS1_25CollectiveMainloopBwdSm80ILi2ELi1EN4cute5tupleIJNS5_1CILi64EEENS7_ILi96EEENS7_ILi128EEEEEENS_6half_tEfNS_4arch4Sm80ELb1ELb0ELb1ELb1ELb0ELb0ELb0ELb0ELi2ELi2ELi2ELi2ELb1EEENS1_24CollectiveEpilogueBwdGQAISB_fSE_Li256ELb1ELb0EEENS1_25SingleTileBwdLPTSchedulerILb1ELi96ELb0EEEEEEEEEvNT_6ParamsE,"",@"SHT_CUDA_INFO"
	.sectionflags	@""
	.align	4


	//----- nvinfo : EIATTR_CUDA_API_VERSION
	.align		4
        /*0000*/ 	.byte	0x04, 0x37
        /*0002*/ 	.short	(.L_720 - .L_719)
.L_719:
        /*0004*/ 	.word	0x00000082


	//----- nvinfo : EIATTR_SW2861232_WAR
	.align		4
.L_720:
        /*0008*/ 	.byte	0x01, 0x35
	.zero		2


	//----- nvinfo : EIATTR_PARAM_CBANK
	.align		4
        /*000c*/ 	.byte	0x04, 0x0a
        /*000e*/ 	.short	(.L_722 - .L_721)
	.align		4
.L_721:
        /*0010*/ 	.word	index@(.nv.constant0._ZN7cutlass13device_kernelIN5flash19enable_sm80_to_sm89INS1_16FlashAttnBwdSm80INS1_25CollectiveMainloopBwdSm80ILi2ELi1EN4cute5tupleIJNS5_1CILi64EEENS7_ILi96EEENS7_ILi128EEEEEENS_6half_tEfNS_4arch4Sm80ELb1ELb0ELb1ELb1ELb0ELb0ELb0ELb0ELi2ELi2ELi2ELi2ELb1EEENS1_24CollectiveEpilogueBwdGQAISB_fSE_Li256ELb1ELb0EEENS1_25SingleTileBwdLPTSchedulerILb1ELi96ELb0EEEEEEEEEvNT_6ParamsE)
        /*0014*/ 	.short	0x0160
        /*0016*/ 	.short	0x0290


	//----- nvinfo : EIATTR_CBANK_PARAM_SIZE
	.align		4
.L_722:
        /*0018*/ 	.byte	0x03, 0x19
        /*001a*/ 	.short	0x0290


	//----- nvinfo : EIATTR_KPARAM_INFO
	.align		4
        /*001c*/ 	.byte	0x04, 0x17
        /*001e*/ 	.short	(.L_724 - .L_723)
.L_723:
        /*0020*/ 	.word	0x00000000
        /*0024*/ 	.short	0x0000
        /*0026*/ 	.short	0x0000
        /*0028*/ 	.byte	0x00, 0xf0, 0x41, 0x0a


	//----- nvinfo : EIATTR_MAXREG_COUNT
	.align		4
.L_724:
        /*002c*/ 	.byte	0x03, 0x1b
        /*002e*/ 	.short	0x00ff


	//----- nvinfo : EIATTR_NUM_BARRIERS
	.align		4
        /*0030*/ 	.byte	0x02, 0x4c
        /*0032*/ 	.byte	0x02
	.zero		1


	//----- nvinfo : EIATTR_ANNOTATIONS
	.align		4
        /*0034*/ 	.byte	0x04, 0x55
        /*0036*/ 	.short	(.L_726 - .L_725)


	//   ....[0]....
.L_725:
        /*0038*/ 	.word	0x00000001
        /*003c*/ 	.byte	0xa0, 0x23, 0x00, 0x00, 0x01, 0x00, 0x00, 0x00, 0x40, 0x24, 0x00, 0x00, 0x01, 0x00, 0x00, 0x00
        /*004c*/ 	.byte	0x90, 0x3a, 0x00, 0x00, 0x01, 0x00, 0x00, 0x00, 0x70, 0x56, 0x00, 0x00


	//----- nvinfo : EIATTR_MERCURY_ISA_VERSION
	.align		4
.L_726:
        /*0058*/ 	.byte	0x03, 0x5f
        /*005a*/ 	.short	0x0000


	//----- nvinfo : EIATTR_COOP_GROUP_MASK_REGIDS
	.align		4
        /*005c*/ 	.byte	0x04, 0x29
        /*005e*/ 	.short	(.L_728 - .L_727)


	//   ....[0]....
.L_727:
        /*0060*/ 	.word	0xffffffff


	//----- nvinfo : EIATTR_COOP_GROUP_INSTR_OFFSETS
	.align		4
.L_728:
        /*0064*/ 	.byte	0x04, 0x28
        /*0066*/ 	.short	(.L_730 - .L_729)


	//   ....[0]....
.L_729:
        /*0068*/ 	.word	0x00000060


	//----- nvinfo : EIATTR_EXIT_INSTR_OFFSETS
	.align		4
.L_730:
        /*006c*/ 	.byte	0x04, 0x1c
        /*006e*/ 	.short	(.L_732 - .L_731)


	//   ....[0]....
.L_731:
        /*0070*/ 	.word	0x000009d0


	//   ....[1]....
        /*0074*/ 	.word	0x000067a0


	//   ....[2]....
        /*0078*/ 	.word	0x000070f0


	//----- nvinfo : EIATTR_MAX_THREADS
	.align		4
.L_732:
        /*007c*/ 	.byte	0x04, 0x05
        /*007e*/ 	.short	(.L_734 - .L_733)
.L_733:
        /*0080*/ 	.word	0x00000100
        /*0084*/ 	.word	0x00000001
        /*0088*/ 	.word	0x00000001
.L_734:


//--------------------- .nv.info._ZN7cutlass13device_kernelIN5flash32FlashAttnBwdPostprocessConvertdQIN4cute5tupleIJNS3_1CILi96EEENS5_ILi128EEEEEENS_6half_tEfNS_4arch4Sm80ELi256ENS3_8TiledMMAINS3_8MMA_AtomIJNS3_28SM80_16x8x16_F32F16F16F32_TNEEEENS3_6LayoutINS4_IJNS5_ILi2EEENS5_ILi4EEENS5_ILi1EEEEEENS4_IJSJ_SH_NS5_ILi0EEEEEEEENS4_IJNS5_ILi32EEENS5_ILi64EEENS5_ILi16EEEEEEEELb0EEEEEvNT_6ParamsE --------------------------
	.section	.nv.info._ZN7cutlass13device_kernelIN5flash32FlashAttnBwdPostprocessConvertdQIN4cute5tupleIJNS3_1CILi96EEENS5_ILi128EEEEEENS_6half_tEfNS_4arch4Sm80ELi256ENS3_8TiledMMAINS3_8MMA_AtomIJNS3_28SM80_16x8x16_F32F16F16F32_TNEEEENS3_6LayoutINS4_IJNS5_ILi2EEENS5_ILi4EEENS5_ILi1EEEEEENS4_IJSJ_SH_NS5_ILi0EEEEEEEENS4_IJNS5_ILi32EEENS5_ILi64EEENS5_ILi16EEEEEEEELb0EEEEEvNT_6ParamsE,"",@"SHT_CUDA_INFO"
	.sectionflags	@""
	.align	4


	//----- nvinfo : EIATTR_CUDA_API_VERSION
	.align		4
        /*0000*/ 	.byte	0x04, 0x37
        /*0002*/ 	.short	(.L_736 - .L_735)
.L_735:
        /*0004*/ 	.word	0x00000082


	//----- nvinfo : EIATTR_SW2861232_WAR
	.align		4
.L_736:
        /*0008*/ 	.byte	0x01, 0x35
	.zero		2


	//----- nvinfo : EIATTR_PARAM_CBANK
	.align		4
        /*000c*/ 	.byte	0x04, 0x0a
        /*000e*/ 	.short	(.L_738 - .L_737)
	.align		4
.L_737:
        /*0010*/ 	.word	index@(.nv.constant0._ZN7cutlass13device_kernelIN5flash32FlashAttnBwdPostprocessConvertdQIN4cute5tupleIJNS3_1CILi96EEENS5_ILi128EEEEEENS_6half_tEfNS_4arch4Sm80ELi256ENS3_8TiledMMAINS3_8MMA_AtomIJNS3_28SM80_16x8x16_F32F16F16F32_TNEEEENS3_6LayoutINS4_IJNS5_ILi2EEENS5_ILi4EEENS5_ILi1EEEEEENS4_IJSJ_SH_NS5_ILi0EEEEEEEENS4_IJNS5_ILi32EEENS5_ILi64EEENS5_ILi16EEEEEEEELb0EEEEEvNT_6ParamsE)
        /*0014*/ 	.short	0x0160
        /*0016*/ 	.short	0x0070


	//----- nvinfo : EIATTR_CBANK_PARAM_SIZE
	.align		4
.L_738:
        /*0018*/ 	.byte	0x03, 0x19
        /*001a*/ 	.short	0x0070


	//----- nvinfo : EIATTR_KPARAM_INFO
	.align		4
        /*001c*/ 	.byte	0x04, 0x17
        /*001e*/ 	.short	(.L_740 - .L_739)
.L_739:
        /*0020*/ 	.word	0x00000000
        /*0024*/ 	.short	0x0000
        /*0026*/ 	.short	0x0000
        /*0028*/ 	.byte	0x00, 0xf0, 0xc1, 0x01


	//----- nvinfo : EIATTR_MAXREG_COUNT
	.align		4
.L_740:
        /*002c*/ 	.byte	0x03, 0x1b
        /*002e*/ 	.short	0x0080


	//----- nvinfo : EIATTR_NUM_BARRIERS
	.align		4
        /*0030*/ 	.byte	0x02, 0x4c
        /*0032*/ 	.byte	0x01
	.zero		1


	//----- nvinfo : EIATTR_MERCURY_ISA_VERSION
	.align		4
        /*0034*/ 	.byte	0x03, 0x5f
        /*0036*/ 	.short	0x0000


	//----- nvinfo : EIATTR_EXIT_INSTR_OFFSETS
	.align		4
        /*0038*/ 	.byte	0x04, 0x1c
        /*003a*/ 	.short	(.L_742 - .L_741)


	//   ....[0]....
.L_741:
        /*003c*/ 	.word	0x00000180


	//   ....[1]....
        /*0040*/ 	.word	0x00001800


	//   ....[2]....
        /*0044*/ 	.word	0x000018b0


	//----- nvinfo : EIATTR_CTAIDZ_USED
	.align		4
.L_742:
        /*0048*/ 	.byte	0x01, 0x04
	.zero		2


	//----- nvinfo : EIATTR_MAX_THREADS
	.align		4
        /*004c*/ 	.byte	0x04, 0x05
        /*004e*/ 	.short	(.L_744 - .L_743)
.L_743:
        /*0050*/ 	.word	0x00000100
        /*0054*/ 	.word	0x00000001
        /*0058*/ 	.word	0x00000001


	//----- nvinfo : EIATTR_CRS_STACK_SIZE
	.align		4
.L_744:
        /*005c*/ 	.byte	0x04, 0x1e
        /*005e*/ 	.short	(.L_746 - .L_745)
.L_745:
        /*0060*/ 	.word	0x00000000
.L_746:


//--------------------- .nv.info._ZN7cutlass13device_kernelIN5flash19enable_sm80_to_sm89INS1_16FlashAttnBwdSm80INS1_25CollectiveMainloopBwdSm80ILi2ELi1EN4cute5tupleIJNS5_1CILi64EEENS7_ILi96EEENS7_ILi128EEEEEENS_6half_tEfNS_4arch4Sm80ELb1ELb0ELb1ELb1ELb1ELb0ELb0ELb0ELi2ELi2ELi2ELi2ELb1EEENS1_24CollectiveEpilogueBwdGQAISB_fSE_Li256ELb1ELb1EEENS1_25SingleTileBwdLPTSchedulerILb1ELi96ELb1EEEEEEEEEvNT_6ParamsE --------------------------
	.section	.nv.info._ZN7cutlass13device_kernelIN5flash19enable_sm80_to_sm89INS1_16FlashAttnBwdSm80INS1_25CollectiveMainloopBwdSm80ILi2ELi1EN4cute5tupleIJNS5_1CILi64EEENS7_ILi96EEENS7_ILi128EEEEEENS_6half_tEfNS_4arch4Sm80ELb1ELb0ELb1ELb1ELb1ELb0ELb0ELb0ELi2ELi2ELi2ELi2ELb1EEENS1_24CollectiveEpilogueBwdGQAISB_fSE_Li256ELb1ELb1EEENS1_25SingleTileBwdLPTSchedulerILb1ELi96ELb1EEEEEEEEEvNT_6ParamsE,"",@"SHT_CUDA_INFO"
	.sectionflags	@""
	.align	4


	//----- nvinfo : EIATTR_CUDA_API_VERSION
	.align		4
        /*0000*/ 	.byte	0x04, 0x37
        /*0002*/ 	.short	(.L_748 - .L_747)
.L_747:
        /*0004*/ 	.word	0x00000082


	//----- nvinfo : EIATTR_SW2861232_WAR
	.align		4
.L_748:
        /*0008*/ 	.byte	0x01, 0x35
	.zero		2


	//----- nvinfo : EIATTR_PARAM_CBANK
	.align		4
        /*000c*/ 	.byte	0x04, 0x0a
        /*000e*/ 	.short	(.L_750 - .L_749)
	.align		4
.L_749:
        /*0010*/ 	.word	index@(.nv.constant0._ZN7cutlass13device_kernelIN5flash19enable_sm80_to_sm89INS1_16FlashAttnBwdSm80INS1_25CollectiveMainloopBwdSm80ILi2ELi1EN4cute5tupleIJNS5_1CILi64EEENS7_ILi96EEENS7_ILi128EEEEEENS_6half_tEfNS_4arch4Sm80ELb1ELb0ELb1ELb1ELb1ELb0ELb0ELb0ELi2ELi2ELi2ELi2ELb1EEENS1_24CollectiveEpilogueBwdGQAISB_fSE_Li256ELb1ELb1EEENS1_25SingleTileBwdLPTSchedulerILb1ELi96ELb1EEEEEEEEEvNT_6ParamsE)
        /*0014*/ 	.short	0x0160
        /*0016*/ 	.short	0x0290


	//----- nvinfo : EIATTR_CBANK_PARAM_SIZE
	.align		4
.L_750:
        /*0018*/ 	.byte	0x03, 0x19
        /*001a*/ 	.short	0x0290


	//----- nvinfo : EIATTR_KPARAM_INFO
	.align		4
        /*001c*/ 	.byte	0x04, 0x17
        /*001e*/ 	.short	(.L_752 - .L_751)
.L_751:
        /*0020*/ 	.word	0x00000000
        /*0024*/ 	.short	0x0000
        /*0026*/ 	.short	0x0000
        /*0028*/ 	.byte	0x00, 0xf0, 0x41, 0x0a


	//----- nvinfo : EIATTR_MAXREG_COUNT
	.align		4
.L_752:
        /*002c*/ 	.byte	0x03, 0x1b
        /*002e*/ 	.short	0x00ff


	//----- nvinfo : EIATTR_NUM_BARRIERS
	.align		4
        /*0030*/ 	.byte	0x02, 0x4c
        /*0032*/ 	.byte	0x02
	.zero		1


	//----- nvinfo : EIATTR_ANNOTATIONS
	.align		4
        /*0034*/ 	.byte	0x04, 0x55
        /*0036*/ 	.short	(.L_754 - .L_753)


	//   ....[0]....
.L_753:
        /*0038*/ 	.word	0x00000001
        /*003c*/ 	.byte	0xc0, 0x23, 0x00, 0x00, 0x01, 0x00, 0x00, 0x00, 0x50, 0x2a, 0x00, 0x00, 0x01, 0x00, 0x00, 0x00
        /*004c*/ 	.byte	0xc0, 0x3c, 0x00, 0x00, 0x01, 0x00, 0x00, 0x00, 0xb0, 0x58, 0x00, 0x00


	//----- nvinfo : EIATTR_MERCURY_ISA_VERSION
	.align		4
.L_754:
        /*0058*/ 	.byte	0x03, 0x5f
        /*005a*/ 	.short	0x0000


	//----- nvinfo : EIATTR_COOP_GROUP_MASK_REGIDS
	.align		4
        /*005c*/ 	.byte	0x04, 0x29
        /*005e*/ 	.short	(.L_756 - .L_755)


	//   ....[0]....
.L_755:
        /*0060*/ 	.word	0xffffffff


	//   ....[1]....
        /*0064*/ 	.word	0xffffffff


	//   ....[2]....
        /*0068*/ 	.word	0xffffffff


	//   ....[3]....
        /*006c*/ 	.word	0xffffffff


	//   ....[4]....
        /*0070*/ 	.word	0xffffffff


	//   ....[5]....
        /*0074*/ 	.word	0xffffffff


	//   ....[6]....
        /*0078*/ 	.word	0xffffffff


	//   ....[7]....
        /*007c*/ 	.word	0xffffffff


	//   ....[8]....
        /*0080*/ 	.word	0xffffffff


	//----- nvinfo : EIATTR_COOP_GROUP_INSTR_OFFSETS
	.align		4
.L_756:
        /*0084*/ 	.byte	0x04, 0x28
        /*0086*/ 	.short	(.L_758 - .L_757)


	//   ....[0]....
.L_757:
        /*0088*/ 	.word	0x00000060


	//   ....[1]....
        /*008c*/ 	.word	0x00006da0


	//   ....[2]....
        /*0090*/ 	.word	0x00006dd0


	//   ....[3]....
        /*0094*/ 	.word	0x00007230


	//   ....[4]....
        /*0098*/ 	.word	0x00007240


	//   ....[5]....
        /*009c*/ 	.word	0x00007400


	//   ....[6]....
        /*00a0*/ 	.word	0x000074e0


	//   ....[7]....
        /*00a4*/ 	.word	0x00007810


	//   ....[8]....
        /*00a8*/ 	.word	0x00007820


	//----- nvinfo : EIATTR_EXIT_INSTR_OFFSETS
	.align		4
.L_758:
        /*00ac*/ 	.byte	0x04, 0x1c
        /*00ae*/ 	.short	(.L_760 - .L_759)


	//   ....[0]....
.L_759:
        /*00b0*/ 	.word	0x000009d0


	//   ....[1]....
        /*00b4*/ 	.word	0x000069d0


	//   ....[2]....
        /*00b8*/ 	.word	0x00007830


	//   ....[3]....
        /*00bc*/ 	.word	0x000078d0


	//----- nvinfo : EIATTR_MAX_THREADS
	.align		4
.L_760:
        /*00c0*/ 	.byte	0x04, 0x05
        /*00c2*/ 	.short	(.L_762 - .L_761)
.L_761:
        /*00c4*/ 	.word	0x00000100
        /*00c8*/ 	.word	0x00000001
        /*00cc*/ 	.word	0x00000001


	//----- nvinfo : EIATTR_CRS_STACK_SIZE
	.align		4
.L_762:
        /*00d0*/ 	.byte	0x04, 0x1e
        /*00d2*/ 	.short	(.L_764 - .L_763)
.L_763:
        /*00d4*/ 	.word	0x00000000
.L_764:


//--------------------- .nv.info._ZN7cutlass13device_kernelIN5flash19enable_sm80_to_sm89INS1_16FlashAttnBwdSm80INS1_25CollectiveMainloopBwdSm80ILi2ELi2EN4cute5tupleIJNS5_1CILi64EEENS7_ILi128EEES9_EEENS_6half_tEfNS_4arch4Sm80ELb0ELb0ELb1ELb0ELb0ELb0ELb0ELb0ELi2ELi2ELi2ELi2ELb0EEENS1_21CollectiveEpilogueBwdISA_SB_SD_Li256ELb0ELb0ELi4EEENS1_19SingleTileSchedulerILb0ELb0ELb0ELi128EEEEEEEEEvNT_6ParamsE --------------------------
	.section	.nv.info._ZN7cutlass13device_kernelIN5flash19enable_sm80_to_sm89INS1_16FlashAttnBwdSm80INS1_25CollectiveMainloopBwdSm80ILi2ELi2EN4cute5tupleIJNS5_1CILi64EEENS7_ILi128EEES9_EEENS_6half_tEfNS_4arch4Sm80ELb0ELb0ELb1ELb0ELb0ELb0ELb0ELb0ELi2ELi2ELi2ELi2ELb0EEENS1_21CollectiveEpilogueBwdISA_SB_SD_Li256ELb0ELb0ELi4EEENS1_19SingleTileSchedulerILb0ELb0ELb0ELi128EEEEEEEEEvNT_6ParamsE,"",@"SHT_CUDA_INFO"
	.sectionflags	@""
	.align	4


	//----- nvinfo : EIATTR_CUDA_API_VERSION
	.align		4
        /*0000*/ 	.byte	0x04, 0x37
        /*0002*/ 	.short	(.L_766 - .L_765)
.L_765:
        /*0004*/ 	.word	0x00000082


	//----- nvinfo : EIATTR_SW2861232_WAR
	.align		4
.L_766:
        /*0008*/ 	.byte	0x01, 0x35
	.zero		2


	//----- nvinfo : EIATTR_PARAM_CBANK
	.align		4
        /*000c*/ 	.byte	0x04, 0x0a
        /*000e*/ 	.short	(.L_768 - .L_767)
	.align		4
.L_767:
        /*0010*/ 	.word	index@(.nv.constant0._ZN7cutlass13device_kernelIN5flash19enable_sm80_to_sm89INS1_16FlashAttnBwdSm80INS1_25CollectiveMainloopBwdSm80ILi2ELi2EN4cute5tupleIJNS5_1CILi64EEENS7_ILi128EEES9_EEENS_6half_tEfNS_4arch4Sm80ELb0ELb0ELb1ELb0ELb0ELb0ELb0ELb0ELi2ELi2ELi2ELi2ELb0EEENS1_21CollectiveEpilogueBwdISA_SB_SD_Li256ELb0ELb0ELi4EEENS1_19SingleTileSchedulerILb0ELb0ELb0ELi128EEEEEEEEEvNT_6ParamsE)
        /*0014*/ 	.short	0x0160
        /*0016*/ 	.short	0x0270


	//----- nvinfo : EIATTR_CBANK_PARAM_SIZE
	.align		4
.L_768:
        /*0018*/ 	.byte	0x03, 0x19
        /*001a*/ 	.short	0x0270


	//----- nvinfo : EIATTR_KPARAM_INFO
	.align		4
        /*001c*/ 	.byte	0x04, 0x17
        /*001e*/ 	.short	(.L_770 - .L_769)
.L_769:
        /*0020*/ 	.word	0x00000000
        /*0024*/ 	.short	0x0000
        /*0026*/ 	.short	0x0000
        /*0028*/ 	.byte	0x00, 0xf0, 0xc1, 0x09


	//----- nvinfo : EIATTR_MAXREG_COUNT
	.align		4
.L_770:
        /*002c*/ 	.byte	0x03, 0x1b
        /*002e*/ 	.short	0x00ff


	//----- nvinfo : EIATTR_NUM_BARRIERS
	.align		4
        /*0030*/ 	.byte	0x02, 0x4c
        /*0032*/ 	.byte	0x02
	.zero		1


	//----- nvinfo : EIATTR_ANNOTATIONS
	.align		4
        /*0034*/ 	.byte	0x04, 0x55
        /*0036*/ 	.short	(.L_772 - .L_771)


	//   ....[0]....
.L_771:
        /*0038*/ 	.word	0x00000001
        /*003c*/ 	.byte	0x50, 0x2e, 0x00, 0x00, 0x01, 0x00, 0x00, 0x00, 0x40, 0x2f, 0x00, 0x00, 0x01, 0x00, 0x00, 0x00
        /*004c*/ 	.byte	0xb0, 0x2f, 0x00, 0x00, 0x01, 0x00, 0x00, 0x00, 0x10, 0x33, 0x00, 0x00, 0x01, 0x00, 0x00, 0x00
        /*005c*/ 	.byte	0xf0, 0x33, 0x00, 0x00, 0x01, 0x00, 0x00, 0x00, 0x30, 0x37, 0x00, 0x00, 0x01, 0x00, 0x00, 0x00
        /*006c*/ 	.byte	0x20, 0x38, 0x00, 0x00, 0x01, 0x00, 0x00, 0x00, 0x20, 0x49, 0x00, 0x00


	//----- nvinfo : EIATTR_MERCURY_ISA_VERSION
	.align		4
.L_772:
        /*0078*/ 	.byte	0x03, 0x5f
        /*007a*/ 	.short	0x0000


	//----- nvinfo : EIATTR_EXIT_INSTR_OFFSETS
	.align		4
        /*007c*/ 	.byte	0x04, 0x1c
        /*007e*/ 	.short	(.L_774 - .L_773)


	//   ....[0]....
.L_773:
        /*0080*/ 	.word	0x00000040


	//   ....[1]....
        /*0084*/ 	.word	0x000086f0


	//   ....[2]....
        /*0088*/ 	.word	0x000087b0


	//----- nvinfo : EIATTR_CTAIDZ_USED
	.align		4
.L_774:
        /*008c*/ 	.byte	0x01, 0x04
	.zero		2


	//----- nvinfo : EIATTR_MAX_THREADS
	.align		4
        /*0090*/ 	.byte	0x04, 0x05
        /*0092*/ 	.short	(.L_776 - .L_775)
.L_775:
        /*0094*/ 	.word	0x00000100
        /*0098*/ 	.word	0x00000001
        /*009c*/ 	.word	0x00000001


	//----- nvinfo : EIATTR_CRS_STACK_SIZE
	.align		4
.L_776:
        /*00a0*/ 	.byte	0x04, 0x1e
        /*00a2*/ 	.short	(.L_778 - .L_777)
.L_777:
        /*00a4*/ 	.word	0x00000000
.L_778:


//--------------------- .nv.info._ZN7cutlass13device_kernelIN5flash19enable_sm80_to_sm89INS1_16FlashAttnBwdSm80INS1_25CollectiveMainloopBwdSm80ILi2ELi2EN4cute5tupleIJNS5_1CILi64EEENS7_ILi128EEES9_EEENS_6half_tEfNS_4arch4Sm80ELb0ELb0ELb1ELb0ELb1ELb0ELb0ELb0ELi2ELi2ELi2ELi2ELb0EEENS1_21CollectiveEpilogueBwdISA_SB_SD_Li256ELb0ELb0ELi4EEENS1_19SingleTileSchedulerILb0ELb0ELb0ELi128EEEEEEEEEvNT_6ParamsE --------------------------
	.section	.nv.info._ZN7cutlass13device_kernelIN5flash19enable_sm80_to_sm89INS1_16FlashAttnBwdSm80INS1_25CollectiveMainloopBwdSm80ILi2ELi2EN4cute5tupleIJNS5_1CILi64EEENS7_ILi128EEES9_EEENS_6half_tEfNS_4arch4Sm80ELb0ELb0ELb1ELb0ELb1ELb0ELb0ELb0ELi2ELi2ELi2ELi2ELb0EEENS1_21CollectiveEpilogueBwdISA_SB_SD_Li256ELb0ELb0ELi4EEENS1_19SingleTileSchedulerILb0ELb0ELb0ELi128EEEEEEEEEvNT_6ParamsE,"",@"SHT_CUDA_INFO"
	.sectionflags	@""
	.align	4


	//----- nvinfo : EIATTR_CUDA_API_VERSION
	.align		4
        /*0000*/ 	.byte	0x04, 0x37
        /*0002*/ 	.short	(.L_780 - .L_779)
.L_779:
        /*0004*/ 	.word	0x00000082


	//----- nvinfo : EIATTR_SW2861232_WAR
	.align		4
.L_780:
        /*0008*/ 	.byte	0x01, 0x35
	.zero		2


	//----- nvinfo : EIATTR_PARAM_CBANK
	.align		4
        /*000c*/ 	.byte	0x04, 0x0a
        /*000e*/ 	.short	(.L_782 - .L_781)
	.align		4
.L_781:
        /*0010*/ 	.word	index@(.nv.constant0._ZN7cutlass13device_kernelIN5flash19enable_sm80_to_sm89INS1_16FlashAttnBwdSm80INS1_25CollectiveMainloopBwdSm80ILi2ELi2EN4cute5tupleIJNS5_1CILi64EEENS7_ILi128EEES9_EEENS_6half_tEfNS_4arch4Sm80ELb0ELb0ELb1ELb0ELb1ELb0ELb0ELb0ELi2ELi2ELi2ELi2ELb0EEENS1_21CollectiveEpilogueBwdISA_SB_SD_Li256ELb0ELb0ELi4EEENS1_19SingleTileSchedulerILb0ELb0ELb0ELi128EEEEEEEEEvNT_6ParamsE)
        /*0014*/ 	.short	0x0160
        /*0016*/ 	.short	0x0270


	//----- nvinfo : EIATTR_CBANK_PARAM_SIZE
	.align		4
.L_782:
        /*0018*/ 	.byte	0x03, 0x19
        /*001a*/ 	.short	0x0270


	//----- nvinfo : EIATTR_KPARAM_INFO
	.align		4
        /*001c*/ 	.byte	0x04, 0x17
        /*001e*/ 	.short	(.L_784 - .L_783)
.L_783:
        /*0020*/ 	.word	0x00000000
        /*0024*/ 	.short	0x0000
        /*0026*/ 	.short	0x0000
        /*0028*/ 	.byte	0x00, 0xf0, 0xc1, 0x09


	//----- nvinfo : EIATTR_MAXREG_COUNT
	.align		4
.L_784:
        /*002c*/ 	.byte	0x03, 0x1b
        /*002e*/ 	.short	0x00ff


	//----- nvinfo : EIATTR_NUM_BARRIERS
	.align		4
        /*0030*/ 	.byte	0x02, 0x4c
        /*0032*/ 	.byte	0x02
	.zero		1


	//----- nvinfo : EIATTR_ANNOTATIONS
	.align		4
        /*0034*/ 	.byte	0x04, 0x55
        /*0036*/ 	.short	(.L_786 - .L_785)


	//   ....[0]....
.L_785:
        /*0038*/ 	.word	0x00000001
        /*003c*/ 	.byte	0x50, 0x2e, 0x00, 0x00, 0x01, 0x00, 0x00, 0x00, 0x40, 0x2f, 0x00, 0x00, 0x01, 0x00, 0x00, 0x00
        /*004c*/ 	.byte	0xb0, 0x2f, 0x00, 0x00, 0x01, 0x00, 0x00, 0x00, 0x10, 0x33, 0x00, 0x00, 0x01, 0x00, 0x00, 0x00
        /*005c*/ 	.byte	0xf0, 0x33, 0x00, 0x00, 0x01, 0x00, 0x00, 0x00, 0x30, 0x37, 0x00, 0x00, 0x01, 0x00, 0x00, 0x00
        /*006c*/ 	.byte	0x20, 0x38, 0x00, 0x00, 0x01, 0x00, 0x00, 0x00, 0x20, 0x49, 0x00, 0x00


	//----- nvinfo : EIATTR_MERCURY_ISA_VERSION
	.align		4
.L_786:
        /*0078*/ 	.byte	0x03, 0x5f
        /*007a*/ 	.short	0x0000


	//----- nvinfo : EIATTR_EXIT_INSTR_OFFSETS
	.align		4
        /*007c*/ 	.byte	0x04, 0x1c
        /*007e*/ 	.short	(.L_788 - .L_787)


	//   ....[0]....
.L_787:
        /*0080*/ 	.word	0x00000040


	//   ....[1]....
        /*0084*/ 	.word	0x000086f0


	//   ....[2]....
        /*0088*/ 	.word	0x000087b0


	//----- nvinfo : EIATTR_CTAIDZ_USED
	.align		4
.L_788:
        /*008c*/ 	.byte	0x01, 0x04
	.zero		2


	//----- nvinfo : EIATTR_MAX_THREADS
	.align		4
        /*0090*/ 	.byte	0x04, 0x05
        /*0092*/ 	.short	(.L_790 - .L_789)
.L_789:
        /*0094*/ 	.word	0x00000100
        /*0098*/ 	.word	0x00000001
        /*009c*/ 	.word	0x00000001


	//----- nvinfo : EIATTR_CRS_STACK_SIZE
	.align		4
.L_790:
        /*00a0*/ 	.byte	0x04, 0x1e
        /*00a2*/ 	.short	(.L_792 - .L_791)
.L_791:
        /*00a4*/ 	.word	0x00000000
.L_792:


//--------------------- .nv.info._ZN7cutlass13device_kernelIN5flash19enable_sm80_to_sm89INS1_16FlashAttnBwdSm80INS1_25CollectiveMainloopBwdSm80ILi2ELi2EN4cute5tupleIJNS5_1CILi64EEENS7_ILi128EEES9_EEENS_6half_tEfNS_4arch4Sm80ELb0ELb0ELb1ELb0ELb0ELb0ELb0ELb0ELi2ELi2ELi2ELi2ELb0EEENS1_24CollectiveEpilogueBwdGQAISA_fSD_Li256ELb0ELb0EEENS1_19SingleTileSchedulerILb0ELb0ELb0ELi128EEEEEEEEEvNT_6ParamsE --------------------------
	.section	.nv.info._ZN7cutlass13device_kernelIN5flash19enable_sm80_to_sm89INS1_16FlashAttnBwdSm80INS1_25CollectiveMainloopBwdSm80ILi2ELi2EN4cute5tupleIJNS5_1CILi64EEENS7_ILi128EEES9_EEENS_6half_tEfNS_4arch4Sm80ELb0ELb0ELb1ELb0ELb0ELb0ELb0ELb0ELi2ELi2ELi2ELi2ELb0EEENS1_24CollectiveEpilogueBwdGQAISA_fSD_Li256ELb0ELb0EEENS1_19SingleTileSchedulerILb0ELb0ELb0ELi128EEEEEEEEEvNT_6ParamsE,"",@"SHT_CUDA_INFO"
	.sectionflags	@""
	.align	4


	//----- nvinfo : EIATTR_CUDA_API_VERSION
	.align		4
        /*0000*/ 	.byte	0x04, 0x37
        /*0002*/ 	.short	(.L_794 - .L_793)
.L_793:
        /*0004*/ 	.word	0x00000082


	//----- nvinfo : EIATTR_SW2861232_WAR
	.align		4
.L_794:
        /*0008*/ 	.byte	0x01, 0x35
	.zero		2


	//----- nvinfo : EIATTR_PARAM_CBANK
	.align		4
        /*000c*/ 	.byte	0x04, 0x0a
        /*000e*/ 	.short	(.L_796 - .L_795)
	.align		4
.L_795:
        /*0010*/ 	.word	index@(.nv.constant0._ZN7cutlass13device_kernelIN5flash19enable_sm80_to_sm89INS1_16FlashAttnBwdSm80INS1_25CollectiveMainloopBwdSm80ILi2ELi2EN4cute5tupleIJNS5_1CILi64EEENS7_ILi128EEES9_EEENS_6half_tEfNS_4arch4Sm80ELb0ELb0ELb1ELb0ELb0ELb0ELb0ELb0ELi2ELi2ELi2ELi2ELb0EEENS1_24CollectiveEpilogueBwdGQAISA_fSD_Li256ELb0ELb0EEENS1_19SingleTileSchedulerILb0ELb0ELb0ELi128EEEEEEEEEvNT_6ParamsE)
        /*0014*/ 	.short	0x0160
        /*0016*/ 	.short	0x0278


	//----- nvinfo : EIATTR_CBANK_PARAM_SIZE
	.align		4
.L_796:
        /*0018*/ 	.byte	0x03, 0x19
        /*001a*/ 	.short	0x0278


	//----- nvinfo : EIATTR_KPARAM_INFO
	.align		4
        /*001c*/ 	.byte	0x04, 0x17
        /*001e*/ 	.short	(.L_798 - .L_797)
.L_797:
        /*0020*/ 	.word	0x00000000
        /*0024*/ 	.short	0x0000
        /*0026*/ 	.short	0x0000
        /*0028*/ 	.byte	0x00, 0xf0, 0xe1, 0x09


	//----- nvinfo : EIATTR_MAXREG_COUNT
	.align		4
.L_798:
        /*002c*/ 	.byte	0x03, 0x1b
        /*002e*/ 	.short	0x00ff


	//----- nvinfo : EIATTR_NUM_BARRIERS
	.align		4
        /*0030*/ 	.byte	0x02, 0x4c
        /*0032*/ 	.byte	0x02
	.zero		1


	//----- nvinfo : EIATTR_ANNOTATIONS
	.align		4
        /*0034*/ 	.byte	0x04, 0x55
        /*0036*/ 	.short	(.L_800 - .L_799)


	//   ....[0]....
.L_799:
        /*0038*/ 	.word	0x00000001
        /*003c*/ 	.byte	0xb0, 0x2e, 0x00, 0x00, 0x01, 0x00, 0x00, 0x00, 0x20, 0x33, 0x00, 0x00, 0x01, 0x00, 0x00, 0x00
        /*004c*/ 	.byte	0x30, 0x34, 0x00, 0x00, 0x01, 0x00, 0x00, 0x00, 0xd0, 0x42, 0x00, 0x00


	//----- nvinfo : EIATTR_MERCURY_ISA_VERSION
	.align		4
.L_800:
        /*0058*/ 	.byte	0x03, 0x5f
        /*005a*/ 	.short	0x0000


	//----- nvinfo : EIATTR_EXIT_INSTR_OFFSETS
	.align		4
        /*005c*/ 	.byte	0x04, 0x1c
        /*005e*/ 	.short	(.L_802 - .L_801)


	//   ....[0]....
.L_801:
        /*0060*/ 	.word	0x00000040


	//   ....[1]....
        /*0064*/ 	.word	0x000074f0


	//----- nvinfo : EIATTR_CTAIDZ_USED
	.align		4
.L_802:
        /*0068*/ 	.byte	0x01, 0x04
	.zero		2


	//----- nvinfo : EIATTR_MAX_THREADS
	.align		4
        /*006c*/ 	.byte	0x04, 0x05
        /*006e*/ 	.short	(.L_804 - .L_803)
.L_803:
        /*0070*/ 	.word	0x00000100
        /*0074*/ 	.word	0x00000001
        /*0078*/ 	.word	0x00000001


	//----- nvinfo : EIATTR_CRS_STACK_SIZE
	.align		4
.L_804:
        /*007c*/ 	.byte	0x04, 0x1e
        /*007e*/ 	.short	(.L_806 - .L_805)
.L_805:
        /*0080*/ 	.word	0x00000000
.L_806:


//--------------------- .nv.info._ZN7cutlass13device_kernelIN5flash19enable_sm80_to_sm89INS1_16FlashAttnBwdSm80INS1_25CollectiveMainloopBwdSm80ILi2ELi2EN4cute5tupleIJNS5_1CILi64EEENS7_ILi128EEES9_EEENS_6half_tEfNS_4arch4Sm80ELb0ELb0ELb1ELb0ELb1ELb0ELb0ELb0ELi2ELi2ELi2ELi2ELb0EEENS1_24CollectiveEpilogueBwdGQAISA_fSD_Li256ELb0ELb1EEENS1_19SingleTileSchedulerILb0ELb0ELb0ELi128EEEEEEEEEvNT_6ParamsE --------------------------
	.section	.nv.info._ZN7cutlass13device_kernelIN5flash19enable_sm80_to_sm89INS1_16FlashAttnBwdSm80INS1_25CollectiveMainloopBwdSm80ILi2ELi2EN4cute5tupleIJNS5_1CILi64EEENS7_ILi128EEES9_EEENS_6half_tEfNS_4arch4Sm80ELb0ELb0ELb1ELb0ELb1ELb0ELb0ELb0ELi2ELi2ELi2ELi2ELb0EEENS1_24CollectiveEpilogueBwdGQAISA_fSD_Li256ELb0ELb1EEENS1_19SingleTileSchedulerILb0ELb0ELb0ELi128EEEEEEEEEvNT_6ParamsE,"",@"SHT_CUDA_INFO"
	.sectionflags	@""
	.align	4


	//----- nvinfo : EIATTR_CUDA_API_VERSION
	.align		4
        /*0000*/ 	.byte	0x04, 0x37
        /*0002*/ 	.short	(.L_808 - .L_807)
.L_807:
        /*0004*/ 	.word	0x00000082


	//----- nvinfo : EIATTR_SW2861232_WAR
	.align		4
.L_808:
        /*0008*/ 	.byte	0x01, 0x35
	.zero		2


	//----- nvinfo : EIATTR_PARAM_CBANK
	.align		4
        /*000c*/ 	.byte	0x04, 0x0a
        /*000e*/ 	.short	(.L_810 - .L_809)
	.align		4
.L_809:
        /*0010*/ 	.word	index@(.nv.constant0._ZN7cutlass13device_kernelIN5flash19enable_sm80_to_sm89INS1_16FlashAttnBwdSm80INS1_25CollectiveMainloopBwdSm80ILi2ELi2EN4cute5tupleIJNS5_1CILi64EEENS7_ILi128EEES9_EEENS_6half_tEfNS_4arch4Sm80ELb0ELb0ELb1ELb0ELb1ELb0ELb0ELb0ELi2ELi2ELi2ELi2ELb0EEENS1_24CollectiveEpilogueBwdGQAISA_fSD_Li256ELb0ELb1EEENS1_19SingleTileSchedulerILb0ELb0ELb0ELi128EEEEEEEEEvNT_6ParamsE)
        /*0014*/ 	.short	0x0160
        /*0016*/ 	.short	0x0278


	//----- nvinfo : EIATTR_CBANK_PARAM_SIZE
	.align		4
.L_810:
        /*0018*/ 	.byte	0x03, 0x19
        /*001a*/ 	.short	0x0278


	//----- nvinfo : EIATTR_KPARAM_INFO
	.align		4
        /*001c*/ 	.byte	0x04, 0x17
        /*001e*/ 	.short	(.L_812 - .L_811)
.L_811:
        /*0020*/ 	.word	0x00000000
        /*0024*/ 	.short	0x0000
        /*0026*/ 	.short	0x0000
        /*0028*/ 	.byte	0x00, 0xf0, 0xe1, 0x09


	//----- nvinfo : EIATTR_MAXREG_COUNT
	.align		4
.L_812:
        /*002c*/ 	.byte	0x03, 0x1b
        /*002e*/ 	.short	0x00ff


	//----- nvinfo : EIATTR_NUM_BARRIERS
	.align		4
        /*0030*/ 	.byte	0x02, 0x4c
        /*0032*/ 	.byte	0x02
	.zero		1


	//----- nvinfo : EIATTR_ANNOTATIONS
	.align		4
        /*0034*/ 	.byte	0x04, 0x55
        /*0036*/ 	.short	(.L_814 - .L_813)


	//   ....[0]....
.L_813:
        /*0038*/ 	.word	0x00000001
        /*003c*/ 	.byte	0x90, 0x2d, 0x00, 0x00, 0x01, 0x00, 0x00, 0x00, 0x00, 0x32, 0x00, 0x00, 0x01, 0x00, 0x00, 0x00
        /*004c*/ 	.byte	0x10, 0x33, 0x00, 0x00, 0x01, 0x00, 0x00, 0x00, 0xb0, 0x41, 0x00, 0x00


	//----- nvinfo : EIATTR_MERCURY_ISA_VERSION
	.align		4
.L_814:
        /*0058*/ 	.byte	0x03, 0x5f
        /*005a*/ 	.short	0x0000


	//----- nvinfo : EIATTR_COOP_GROUP_MASK_REGIDS
	.align		4
        /*005c*/ 	.byte	0x04, 0x29
        /*005e*/ 	.short	(.L_816 - .L_815)


	//   ....[0]....
.L_815:
        /*0060*/ 	.word	0xffffffff


	//   ....[1]....
        /*0064*/ 	.word	0xffffffff


	//   ....[2]....
        /*0068*/ 	.word	0xffffffff


	//   ....[3]....
        /*006c*/ 	.word	0xffffffff


	//   ....[4]....
        /*0070*/ 	.word	0xffffffff


	//   ....[5]....
        /*0074*/ 	.word	0xffffffff


	//   ....[6]....
        /*0078*/ 	.word	0xffffffff


	//   ....[7]....
        /*007c*/ 	.word	0xffffffff


	//----- nvinfo : EIATTR_COOP_GROUP_INSTR_OFFSETS
	.align		4
.L_816:
        /*0080*/ 	.byte	0x04, 0x28
        /*0082*/ 	.short	(.L_818 - .L_817)


	//   ....[0]....
.L_817:
        /*0084*/ 	.word	0x00006b80


	//   ....[1]....
        /*0088*/ 	.word	0x00006bc0


	//   ....[2]....
        /*008c*/ 	.word	0x000070d0


	//   ....[3]....
        /*0090*/ 	.word	0x000070e0


	//   ....[4]....
        /*0094*/ 	.word	0x00007270


	//   ....[5]....
        /*0098*/ 	.word	0x000072c0


	//   ....[6]....
        /*009c*/ 	.word	0x00007780


	//   ....[7]....
        /*00a0*/ 	.word	0x00007790


	//----- nvinfo : EIATTR_EXIT_INSTR_OFFSETS
	.align		4
.L_818:
        /*00a4*/ 	.byte	0x04, 0x1c
        /*00a6*/ 	.short	(.L_820 - .L_819)


	//   ....[0]....
.L_819:
        /*00a8*/ 	.word	0x00000040


	//   ....[1]....
        /*00ac*/ 	.word	0x000077a0


	//   ....[2]....
        /*00b0*/ 	.word	0x00007840


	//----- nvinfo : EIATTR_CTAIDZ_USED
	.align		4
.L_820:
        /*00b4*/ 	.byte	0x01, 0x04
	.zero		2


	//----- nvinfo : EIATTR_MAX_THREADS
	.align		4
        /*00b8*/ 	.byte	0x04, 0x05
        /*00ba*/ 	.short	(.L_822 - .L_821)
.L_821:
        /*00bc*/ 	.word	0x00000100
        /*00c0*/ 	.word	0x00000001
        /*00c4*/ 	.word	0x00000001


	//----- nvinfo : EIATTR_CRS_STACK_SIZE
	.align		4
.L_822:
        /*00c8*/ 	.byte	0x04, 0x1e
        /*00ca*/ 	.short	(.L_824 - .L_823)
.L_823:
        /*00cc*/ 	.word	0x00000000
.L_824:


//--------------------- .nv.info._ZN7cutlass13device_kernelIN5flash19enable_sm80_to_sm89INS1_16FlashAttnBwdSm80INS1_25CollectiveMainloopBwdSm80ILi2ELi2EN4cute5tupleIJNS5_1CILi64EEENS7_ILi128EEES9_EEENS_6half_tEfNS_4arch4Sm80ELb0ELb0ELb1ELb1ELb0ELb0ELb0ELb0ELi2ELi2ELi2ELi2ELb0EEENS1_21CollectiveEpilogueBwdISA_SB_SD_Li256ELb1ELb0ELi4EEENS1_19SingleTileSchedulerILb1ELb0ELb0ELi128EEEEEEEEEvNT_6ParamsE --------------------------
	.section	.nv.info._ZN7cutlass13device_kernelIN5flash19enable_sm80_to_sm89INS1_16FlashAttnBwdSm80INS1_25CollectiveMainloopBwdSm80ILi2ELi2EN4cute5tupleIJNS5_1CILi64EEENS7_ILi128EEES9_EEENS_6half_tEfNS_4arch4Sm80ELb0ELb0ELb1ELb1ELb0ELb0ELb0ELb0ELi2ELi2ELi2ELi2ELb0EEENS1_21CollectiveEpilogueBwdISA_SB_SD_Li256ELb1ELb0ELi4EEENS1_19SingleTileSchedulerILb1ELb0ELb0ELi128EEEEEEEEEvNT_6ParamsE,"",@"SHT_CUDA_INFO"
	.sectionflags	@""
	.align	4


	//----- nvinfo : EIATTR_CUDA_API_VERSION
	.align		4
        /*0000*/ 	.byte	0x04, 0x37
        /*0002*/ 	.short	(.L_826 - .L_825)
.L_825:
        /*0004*/ 	.word	0x00000082


	//----- nvinfo : EIATTR_SW2861232_WAR
	.align		4
.L_826:
        /*0008*/ 	.byte	0x01, 0x35
	.zero		2


	//----- nvinfo : EIATTR_PARAM_CBANK
	.align		4
        /*000c*/ 	.byte	0x04, 0x0a
        /*000e*/ 	.short	(.L_828 - .L_827)
	.align		4
.L_827:
        /*0010*/ 	.word	index@(.nv.constant0._ZN7cutlass13device_kernelIN5flash19enable_sm80_to_sm89INS1_16FlashAttnBwdSm80INS1_25CollectiveMainloopBwdSm80ILi2ELi2EN4cute5tupleIJNS5_1CILi64EEENS7_ILi128EEES9_EEENS_6half_tEfNS_4arch4Sm80ELb0ELb0ELb1ELb1ELb0ELb0ELb0ELb0ELi2ELi2ELi2ELi2ELb0EEENS1_21CollectiveEpilogueBwdISA_SB_SD_Li256ELb1ELb0ELi4EEENS1_19SingleTileSchedulerILb1ELb0ELb0ELi128EEEEEEEEEvNT_6ParamsE)
        /*0014*/ 	.short	0x0160
        /*0016*/ 	.short	0x0270


	//----- nvinfo : EIATTR_CBANK_PARAM_SIZE
	.align		4
.L_828:
        /*0018*/ 	.byte	0x03, 0x19
        /*001a*/ 	.short	0x0270


	//----- nvinfo : EIATTR_KPARAM_INFO
	.align		4
        /*001c*/ 	.byte	0x04, 0x17
        /*001e*/ 	.short	(.L_830 - .L_829)
.L_829:
        /*0020*/ 	.word	0x00000000
        /*0024*/ 	.short	0x0000
        /*0026*/ 	.short	0x0000
        /*0028*/ 	.byte	0x00, 0xf0, 0xc1, 0x09


	//----- nvinfo : EIATTR_MAXREG_COUNT
	.align		4
.L_830:
        /*002c*/ 	.byte	0x03, 0x1b
        /*002e*/ 	.short	0x00ff


	//----- nvinfo : EIATTR_NUM_BARRIERS
	.align		4
        /*0030*/ 	.byte	0x02, 0x4c
        /*0032*/ 	.byte	0x02
	.zero		1


	//----- nvinfo : EIATTR_ANNOTATIONS
	.align		4
        /*0034*/ 	.byte	0x04, 0x55
        /*0036*/ 	.short	(.L_832 - .L_831)


	//   ....[0]....
.L_831:
        /* <DEDUP_REMOVED lines=13> */


	//----- nvinfo : EIATTR_MERCURY_ISA_VERSION
	.align		4
.L_832:
        /*00f0*/ 	.byte	0x03, 0x5f
        /*00f2*/ 	.short	0x0000


	//----- nvinfo : EIATTR_COOP_GROUP_MASK_REGIDS
	.align		4
        /*00f4*/ 	.byte	0x04, 0x29
        /*00f6*/ 	.short	(.L_834 - .L_833)


	//   ....[0]....
.L_833:
        /*00f8*/ 	.word	0xffffffff


	//----- nvinfo : EIATTR_COOP_GROUP_INSTR_OFFSETS
	.align		4
.L_834:
        /*00fc*/ 	.byte	0x04, 0x28
        /*00fe*/ 	.short	(.L_836 - .L_835)


	//   ....[0]....
.L_835:
        /*0100*/ 	.word	0x000000a0


	//----- nvinfo : EIATTR_EXIT_INSTR_OFFSETS
	.align		4
.L_836:
        /*0104*/ 	.byte	0x04, 0x1c
        /*0106*/ 	.short	(.L_838 - .L_837)


	//   ....[0]....
.L_837:
        /*0108*/ 	.word	0x00000340


	//   ....[1]....
        /*010c*/ 	.word	0x00008d20


	//   ....[2]....
        /*0110*/ 	.word	0x00008de0


	//   ....[3]....
        /*0114*/ 	.word	0x0000a030


	//   ....[4]....
        /*0118*/ 	.word	0x0000a0f0


	//----- nvinfo : EIATTR_CTAIDZ_USED
	.align		4
.L_838:
        /*011c*/ 	.byte	0x01, 0x04
	.zero		2


	//----- nvinfo : EIATTR_MAX_THREADS
	.align		4
        /*0120*/ 	.byte	0x04, 0x05
        /*0122*/ 	.short	(.L_840 - .L_839)
.L_839:
        /*0124*/ 	.word	0x00000100
        /*0128*/ 	.word	0x00000001
        /*012c*/ 	.word	0x00000001


	//----- nvinfo : EIATTR_CRS_STACK_SIZE
	.align		4
.L_840:
        /*0130*/ 	.byte	0x04, 0x1e
        /*0132*/ 	.short	(.L_842 - .L_841)
.L_841:
        /*0134*/ 	.word	0x00000000
.L_842:


//--------------------- .nv.info._ZN7cutlass13device_kernelIN5flash19enable_sm80_to_sm89INS1_16FlashAttnBwdSm80INS1_25CollectiveMainloopBwdSm80ILi2ELi2EN4cute5tupleIJNS5_1CILi64EEENS7_ILi128EEES9_EEENS_6half_tEfNS_4arch4Sm80ELb0ELb0ELb1ELb1ELb1ELb0ELb0ELb0ELi2ELi2ELi2ELi2ELb0EEENS1_21CollectiveEpilogueBwdISA_SB_SD_Li256ELb1ELb0ELi4EEENS1_19SingleTileSchedulerILb1ELb0ELb0ELi128EEEEEEEEEvNT_6ParamsE --------------------------
	.section	.nv.info._ZN7cutlass13device_kernelIN5flash19enable_sm80_to_sm89INS1_16FlashAttnBwdSm80INS1_25CollectiveMainloopBwdSm80ILi2ELi2EN4cute5tupleIJNS5_1CILi64EEENS7_ILi128EEES9_EEENS_6half_tEfNS_4arch4Sm80ELb0ELb0ELb1ELb1ELb1ELb0ELb0ELb0ELi2ELi2ELi2ELi2ELb0EEENS1_21CollectiveEpilogueBwdISA_SB_SD_Li256ELb1ELb0ELi4EEENS1_19SingleTileSchedulerILb1ELb0ELb0ELi128EEEEEEEEEvNT_6ParamsE,"",@"SHT_CUDA_INFO"
	.sectionflags	@""
	.align	4


	//----- nvinfo : EIATTR_CUDA_API_VERSION
	.align		4
        /*0000*/ 	.byte	0x04, 0x37
        /*0002*/ 	.short	(.L_844 - .L_843)
.L_843:
        /*0004*/ 	.word	0x00000082


	//----- nvinfo : EIATTR_SW2861232_WAR
	.align		4
.L_844:
        /*0008*/ 	.byte	0x01, 0x35
	.zero		2


	//----- nvinfo : EIATTR_PARAM_CBANK
	.align		4
        /*000c*/ 	.byte	0x04, 0x0a
        /*000e*/ 	.short	(.L_846 - .L_845)
	.align		4
.L_845:
        /*0010*/ 	.word	index@(.nv.constant0._ZN7cutlass13device_kernelIN5flash19enable_sm80_to_sm89INS1_16FlashAttnBwdSm80INS1_25CollectiveMainloopBwdSm80ILi2ELi2EN4cute5tupleIJNS5_1CILi64EEENS7_ILi128EEES9_EEENS_6half_tEfNS_4arch4Sm80ELb0ELb0ELb1ELb1ELb1ELb0ELb0ELb0ELi2ELi2ELi2ELi2ELb0EEENS1_21CollectiveEpilogueBwdISA_SB_SD_Li256ELb1ELb0ELi4EEENS1_19SingleTileSchedulerILb1ELb0ELb0ELi128EEEEEEEEEvNT_6ParamsE)
        /*0014*/ 	.short	0x0160
        /*0016*/ 	.short	0x0270


	//----- nvinfo : EIATTR_CBANK_PARAM_SIZE
	.align		4
.L_846:
        /*0018*/ 	.byte	0x03, 0x19
        /*001a*/ 	.short	0x0270


	//----- nvinfo : EIATTR_KPARAM_INFO
	.align		4
        /*001c*/ 	.byte	0x04, 0x17
        /*001e*/ 	.short	(.L_848 - .L_847)
.L_847:
        /*0020*/ 	.word	0x00000000
        /*0024*/ 	.short	0x0000
        /*0026*/ 	.short	0x0000
        /*0028*/ 	.byte	0x00, 0xf0, 0xc1, 0x09


	//----- nvinfo : EIATTR_MAXREG_COUNT
	.align		4
.L_848:
        /*002c*/ 	.byte	0x03, 0x1b
        /*002e*/ 	.short	0x00ff


	//----- nvinfo : EIATTR_NUM_BARRIERS
	.align		4
        /*0030*/ 	.byte	0x02, 0x4c
        /*0032*/ 	.byte	0x02
	.zero		1


	//----- nvinfo : EIATTR_ANNOTATIONS
	.align		4
        /*0034*/ 	.byte	0x04, 0x55
        /*0036*/ 	.short	(.L_850 - .L_849)


	//   ....[0]....
.L_849:
        /* <DEDUP_REMOVED lines=13> */


	//----- nvinfo : EIATTR_MERCURY_ISA_VERSION
	.align		4
.L_850:
        /*00f0*/ 	.byte	0x03, 0x5f
        /*00f2*/ 	.short	0x0000


	//----- nvinfo : EIATTR_COOP_GROUP_MASK_REGIDS
	.align		4
        /*00f4*/ 	.byte	0x04, 0x29
        /*00f6*/ 	.short	(.L_852 - .L_851)


	//   ....[0]....
.L_851:
        /*00f8*/ 	.word	0xffffffff


	//----- nvinfo : EIATTR_COOP_GROUP_INSTR_OFFSETS
	.align		4
.L_852:
        /*00fc*/ 	.byte	0x04, 0x28
        /*00fe*/ 	.short	(.L_854 - .L_853)


	//   ....[0]....
.L_853:
        /*0100*/ 	.word	0x000000a0


	//----- nvinfo : EIATTR_EXIT_INSTR_OFFSETS
	.align		4
.L_854:
        /*0104*/ 	.byte	0x04, 0x1c
        /*0106*/ 	.short	(.L_856 - .L_855)


	//   ....[0]....
.L_855:
        /*0108*/ 	.word	0x00000340


	//   ....[1]....
        /*010c*/ 	.word	0x00008d20


	//   ....[2]....
        /*0110*/ 	.word	0x00008de0


	//   ....[3]....
        /*0114*/ 	.word	0x0000a030


	//   ....[4]....
        /*0118*/ 	.word	0x0000a0f0


	//----- nvinfo : EIATTR_CTAIDZ_USED
	.align		4
.L_856:
        /*011c*/ 	.byte	0x01, 0x04
	.zero		2


	//----- nvinfo : EIATTR_MAX_THREADS
	.align		4
        /*0120*/ 	.byte	0x04, 0x05
        /*0122*/ 	.short	(.L_858 - .L_857)
.L_857:
        /*0124*/ 	.word	0x00000100
        /*0128*/ 	.word	0x00000001
        /*012c*/ 	.word	0x00000001


	//----- nvinfo : EIATTR_CRS_STACK_SIZE
	.align		4
.L_858:
        /*0130*/ 	.byte	0x04, 0x1e
        /*0132*/ 	.short	(.L_860 - .L_859)
.L_859:
        /*0134*/ 	.word	0x00000000
.L_860:


//--------------------- .nv.info._ZN7cutlass13device_kernelIN5flash19enable_sm80_to_sm89INS1_16FlashAttnBwdSm80INS1_25CollectiveMainloopBwdSm80ILi2ELi2EN4cute5tupleIJNS5_1CILi64EEENS7_ILi128EEES9_EEENS_6half_tEfNS_4arch4Sm80ELb0ELb0ELb1ELb1ELb0ELb0ELb0ELb0ELi2ELi2ELi2ELi2ELb0EEENS1_24CollectiveEpilogueBwdGQAISA_fSD_Li256ELb1ELb0EEENS1_19SingleTileSchedulerILb1ELb0ELb0ELi128EEEEEEEEEvNT_6ParamsE --------------------------
	.section	.nv.info._ZN7cutlass13device_kernelIN5flash19enable_sm80_to_sm89INS1_16FlashAttnBwdSm80INS1_25CollectiveMainloopBwdSm80ILi2ELi2EN4cute5tupleIJNS5_1CILi64EEENS7_ILi128EEES9_EEENS_6half_tEfNS_4arch4Sm80ELb0ELb0ELb1ELb1ELb0ELb0ELb0ELb0ELi2ELi2ELi2ELi2ELb0EEENS1_24CollectiveEpilogueBwdGQAISA_fSD_Li256ELb1ELb0EEENS1_19SingleTileSchedulerILb1ELb0ELb0ELi128EEEEEEEEEvNT_6ParamsE,"",@"SHT_CUDA_INFO"
	.sectionflags	@""
	.align	4


	//----- nvinfo : EIATTR_CUDA_API_VERSION
	.align		4
        /*0000*/ 	.byte	0x04, 0x37
        /*0002*/ 	.short	(.L_862 - .L_861)
.L_861:
        /*0004*/ 	.word	0x00000082


	//----- nvinfo : EIATTR_SW2861232_WAR
	.align		4
.L_862:
        /*0008*/ 	.byte	0x01, 0x35
	.zero		2


	//----- nvinfo : EIATTR_PARAM_CBANK
	.align		4
        /*000c*/ 	.byte	0x04, 0x0a
        /*000e*/ 	.short	(.L_864 - .L_863)
	.align		4
.L_863:
        /*0010*/ 	.word	index@(.nv.constant0._ZN7cutlass13device_kernelIN5flash19enable_sm80_to_sm89INS1_16FlashAttnBwdSm80INS1_25CollectiveMainloopBwdSm80ILi2ELi2EN4cute5tupleIJNS5_1CILi64EEENS7_ILi128EEES9_EEENS_6half_tEfNS_4arch4Sm80ELb0ELb0ELb1ELb1ELb0ELb0ELb0ELb0ELi2ELi2ELi2ELi2ELb0EEENS1_24CollectiveEpilogueBwdGQAISA_fSD_Li256ELb1ELb0EEENS1_19SingleTileSchedulerILb1ELb0ELb0ELi128EEEEEEEEEvNT_6ParamsE)
        /*0014*/ 	.short	0x0160
        /*0016*/ 	.short	0x0278


	//----- nvinfo : EIATTR_CBANK_PARAM_SIZE
	.align		4
.L_864:
        /*0018*/ 	.byte	0x03, 0x19
        /*001a*/ 	.short	0x0278


	//----- nvinfo : EIATTR_KPARAM_INFO
	.align		4
        /*001c*/ 	.byte	0x04, 0x17
        /*001e*/ 	.short	(.L_866 - .L_865)
.L_865:
        /*0020*/ 	.word	0x00000000
        /*0024*/ 	.short	0x0000
        /*0026*/ 	.short	0x0000
        /*0028*/ 	.byte	0x00, 0xf0, 0xe1, 0x09


	//----- nvinfo : EIATTR_MAXREG_COUNT
	.align		4
.L_866:
        /*002c*/ 	.byte	0x03, 0x1b
        /*002e*/ 	.short	0x00ff


	//----- nvinfo : EIATTR_NUM_BARRIERS
	.align		4
        /*0030*/ 	.byte	0x02, 0x4c
        /*0032*/ 	.byte	0x02
	.zero		1


	//----- nvinfo : EIATTR_ANNOTATIONS
	.align		4
        /*0034*/ 	.byte	0x04, 0x55
        /*0036*/ 	.short	(.L_868 - .L_867)


	//   ....[0]....
.L_867:
        /* <DEDUP_REMOVED lines=12> */


	//----- nvinfo : EIATTR_MERCURY_ISA_VERSION
	.align		4
.L_868:
        /*00e8*/ 	.byte	0x03, 0x5f
        /*00ea*/ 	.short	0x0000


	//----- nvinfo : EIATTR_COOP_GROUP_MASK_REGIDS
	.align		4
        /*00ec*/ 	.byte	0x04, 0x29
        /*00ee*/ 	.short	(.L_870 - .L_869)


	//   ....[0]....
.L_869:
        /*00f0*/ 	.word	0xffffffff


	//----- nvinfo : EIATTR_COOP_GROUP_INSTR_OFFSETS
	.align		4
.L_870:
        /*00f4*/ 	.byte	0x04, 0x28
        /*00f6*/ 	.short	(.L_872 - .L_871)


	//   ....[0]....
.L_871:
        /*00f8*/ 	.word	0x000000a0


	//----- nvinfo : EIATTR_EXIT_INSTR_OFFSETS
	.align		4
.L_872:
        /*00fc*/ 	.byte	0x04, 0x1c
        /*00fe*/ 	.short	(.L_874 - .L_873)


	//   ....[0]....
.L_873:
        /*0100*/ 	.word	0x00000340


	//   ....[1]....
        /*0104*/ 	.word	0x00006ea0


	//   ....[2]....
        /*0108*/ 	.word	0x000079e0


	//----- nvinfo : EIATTR_CTAIDZ_USED
	.align		4
.L_874:
        /*010c*/ 	.byte	0x01, 0x04
	.zero		2


	//----- nvinfo : EIATTR_MAX_THREADS
	.align		4
        /*0110*/ 	.byte	0x04, 0x05
        /*0112*/ 	.short	(.L_876 - .L_875)
.L_875:
        /*0114*/ 	.word	0x00000100
        /*0118*/ 	.word	0x00000001
        /*011c*/ 	.word	0x00000001


	//----- nvinfo : EIATTR_CRS_STACK_SIZE
	.align		4
.L_876:
        /*0120*/ 	.byte	0x04, 0x1e
        /*0122*/ 	.short	(.L_878 - .L_877)
.L_877:
        /*0124*/ 	.word	0x00000000
.L_878:


//--------------------- .nv.info._ZN7cutlass13device_kernelIN5flash19enable_sm80_to_sm89INS1_16FlashAttnBwdSm80INS1_25CollectiveMainloopBwdSm80ILi2ELi2EN4cute5tupleIJNS5_1CILi64EEENS7_ILi128EEES9_EEENS_6half_tEfNS_4arch4Sm80ELb0ELb0ELb1ELb1ELb1ELb0ELb0ELb0ELi2ELi2ELi2ELi2ELb0EEENS1_24CollectiveEpilogueBwdGQAISA_fSD_Li256ELb1ELb1EEENS1_19SingleTileSchedulerILb1ELb0ELb0ELi128EEEEEEEEEvNT_6ParamsE --------------------------
	.section	.nv.info._ZN7cutlass13device_kernelIN5flash19enable_sm80_to_sm89INS1_16FlashAttnBwdSm80INS1_25CollectiveMainloopBwdSm80ILi2ELi2EN4cute5tupleIJNS5_1CILi64EEENS7_ILi128EEES9_EEENS_6half_tEfNS_4arch4Sm80ELb0ELb0ELb1ELb1ELb1ELb0ELb0ELb0ELi2ELi2ELi2ELi2ELb0EEENS1_24CollectiveEpilogueBwdGQAISA_fSD_Li256ELb1ELb1EEENS1_19SingleTileSchedulerILb1ELb0ELb0ELi128EEEEEEEEEvNT_6ParamsE,"",@"SHT_CUDA_INFO"
	.sectionflags	@""
	.align	4


	//----- nvinfo : EIATTR_CUDA_API_VERSION
	.align		4
        /*0000*/ 	.byte	0x04, 0x37
        /*0002*/ 	.short	(.L_880 - .L_879)
.L_879:
        /*0004*/ 	.word	0x00000082


	//----- nvinfo : EIATTR_SW2861232_WAR
	.align		4
.L_880:
        /*0008*/ 	.byte	0x01, 0x35
	.zero		2


	//----- nvinfo : EIATTR_PARAM_CBANK
	.align		4
        /*000c*/ 	.byte	0x04, 0x0a
        /*000e*/ 	.short	(.L_882 - .L_881)
	.align		4
.L_881:
        /*0010*/ 	.word	index@(.nv.constant0._ZN7cutlass13device_kernelIN5flash19enable_sm80_to_sm89INS1_16FlashAttnBwdSm80INS1_25CollectiveMainloopBwdSm80ILi2ELi2EN4cute5tupleIJNS5_1CILi64EEENS7_ILi128EEES9_EEENS_6half_tEfNS_4arch4Sm80ELb0ELb0ELb1ELb1ELb1ELb0ELb0ELb0ELi2ELi2ELi2ELi2ELb0EEENS1_24CollectiveEpilogueBwdGQAISA_fSD_Li256ELb1ELb1EEENS1_19SingleTileSchedulerILb1ELb0ELb0ELi128EEEEEEEEEvNT_6ParamsE)
        /*0014*/ 	.short	0x0160
        /*0016*/ 	.short	0x0278


	//----- nvinfo : EIATTR_CBANK_PARAM_SIZE
	.align		4
.L_882:
        /*0018*/ 	.byte	0x03, 0x19
        /*001a*/ 	.short	0x0278


	//----- nvinfo : EIATTR_KPARAM_INFO
	.align		4
        /*001c*/ 	.byte	0x04, 0x17
        /*001e*/ 	.short	(.L_884 - .L_883)
.L_883:
        /*0020*/ 	.word	0x00000000
        /*0024*/ 	.short	0x0000
        /*0026*/ 	.short	0x0000
        /*0028*/ 	.byte	0x00, 0xf0, 0xe1, 0x09


	//----- nvinfo : EIATTR_MAXREG_COUNT
	.align		4
.L_884:
        /*002c*/ 	.byte	0x03, 0x1b
        /*002e*/ 	.short	0x00ff


	//----- nvinfo : EIATTR_NUM_BARRIERS
	.align		4
        /*0030*/ 	.byte	0x02, 0x4c
        /*0032*/ 	.byte	0x02
	.zero		1


	//----- nvinfo : EIATTR_ANNOTATIONS
	.align		4
        /*0034*/ 	.byte	0x04, 0x55
        /*0036*/ 	.short	(.L_886 - .L_885)


	//   ....[0]....
.L_885:
        /* <DEDUP_REMOVED lines=12> */


	//----- nvinfo : EIATTR_MERCURY_ISA_VERSION
	.align		4
.L_886:
        /*00e8*/ 	.byte	0x03, 0x5f
        /*00ea*/ 	.short	0x0000


	//----- nvinfo : EIATTR_COOP_GROUP_MASK_REGIDS
	.align		4
        /*00ec*/ 	.byte	0x04, 0x29
        /*00ee*/ 	.short	(.L_888 - .L_887)


	//   ....[0]....
.L_887:
        /*00f0*/ 	.word	0xffffffff


	//   ....[1]....
        /*00f4*/ 	.word	0xffffffff


	//   ....[2]....
        /*00f8*/ 	.word	0xffffffff


	//   ....[3]....
        /*00fc*/ 	.word	0xffffffff


	//   ....[4]....
        /*0100*/ 	.word	0xffffffff


	//   ....[5]....
        /*0104*/ 	.word	0xffffffff


	//   ....[6]....
        /*0108*/ 	.word	0xffffffff


	//   ....[7]....
        /*010c*/ 	.word	0xffffffff


	//   ....[8]....
        /*0110*/ 	.word	0xffffffff


	//----- nvinfo : EIATTR_COOP_GROUP_INSTR_OFFSETS
	.align		4
.L_888:
        /*0114*/ 	.byte	0x04, 0x28
        /*0116*/ 	.short	(.L_890 - .L_889)


	//   ....[0]....
.L_889:
        /*0118*/ 	.word	0x000000a0


	//   ....[1]....
        /*011c*/ 	.word	0x00007200


	//   ....[2]....
        /*0120*/ 	.word	0x00007240


	//   ....[3]....
        /*0124*/ 	.word	0x00007730


	//   ....[4]....
        /*0128*/ 	.word	0x00007740


	//   ....[5]....
        /*012c*/ 	.word	0x000078d0


	//   ....[6]....
        /*0130*/ 	.word	0x00007920


	//   ....[7]....
        /*0134*/ 	.word	0x00007dd0


	//   ....[8]....
        /*0138*/ 	.word	0x00007de0


	//----- nvinfo : EIATTR_EXIT_INSTR_OFFSETS
	.align		4
.L_890:
        /*013c*/ 	.byte	0x04, 0x1c
        /*013e*/ 	.short	(.L_892 - .L_891)


	//   ....[0]....
.L_891:
        /*0140*/ 	.word	0x00000340


	//   ....[1]....
        /*0144*/ 	.word	0x00006ea0


	//   ....[2]....
        /*0148*/ 	.word	0x00007df0


	//   ....[3]....
        /*014c*/ 	.word	0x00007e90


	//----- nvinfo : EIATTR_CTAIDZ_USED
	.align		4
.L_892:
        /*0150*/ 	.byte	0x01, 0x04
	.zero		2


	//----- nvinfo : EIATTR_MAX_THREADS
	.align		4
        /*0154*/ 	.byte	0x04, 0x05
        /*0156*/ 	.short	(.L_894 - .L_893)
.L_893:
        /*0158*/ 	.word	0x00000100
        /*015c*/ 	.word	0x00000001
        /*0160*/ 	.word	0x00000001


	//----- nvinfo : EIATTR_CRS_STACK_SIZE
	.align		4
.L_894:
        /*0164*/ 	.byte	0x04, 0x1e
        /*0166*/ 	.short	(.L_896 - .L_895)
.L_895:
        /*0168*/ 	.word	0x00000000
.L_896:


//--------------------- .nv.info._ZN7cutlass13device_kernelIN5flash19enable_sm80_to_sm89INS1_16FlashAttnBwdSm80INS1_25CollectiveMainloopBwdSm80ILi2ELi2EN4cute5tupleIJNS5_1CILi64EEENS7_ILi128EEES9_EEENS_6half_tEfNS_4arch4Sm80ELb0ELb1ELb1ELb0ELb0ELb0ELb0ELb0ELi2ELi2ELi2ELi2ELb0EEENS1_21CollectiveEpilogueBwdISA_SB_SD_Li256ELb0ELb0ELi4EEENS1_19SingleTileSchedulerILb0ELb0ELb0ELi128EEEEEEEEEvNT_6ParamsE --------------------------
	.section	.nv.info._ZN7cutlass13device_kernelIN5flash19enable_sm80_to_sm89INS1_16FlashAttnBwdSm80INS1_25CollectiveMainloopBwdSm80ILi2ELi2EN4cute5tupleIJNS5_1CILi64EEENS7_ILi128EEES9_EEENS_6half_tEfNS_4arch4Sm80ELb0ELb1ELb1ELb0ELb0ELb0ELb0ELb0ELi2ELi2ELi2ELi2ELb0EEENS1_21CollectiveEpilogueBwdISA_SB_SD_Li256ELb0ELb0ELi4EEENS1_19SingleTileSchedulerILb0ELb0ELb0ELi128EEEEEEEEEvNT_6ParamsE,"",@"SHT_CUDA_INFO"
	.sectionflags	@""
	.align	4


	//----- nvinfo : EIATTR_CUDA_API_VERSION
	.align		4
        /*0000*/ 	.byte	0x04, 0x37
        /*0002*/ 	.short	(.L_898 - .L_897)
.L_897:
        /*0004*/ 	.word	0x00000082


	//----- nvinfo : EIATTR_SW2861232_WAR
	.align		4
.L_898:
        /*0008*/ 	.byte	0x01, 0x35
	.zero		2


	//----- nvinfo : EIATTR_PARAM_CBANK
	.align		4
        /*000c*/ 	.byte	0x04, 0x0a
        /*000e*/ 	.short	(.L_900 - .L_899)
	.align		4
.L_899:
        /*0010*/ 	.word	index@(.nv.constant0._ZN7cutlass13device_kernelIN5flash19enable_sm80_to_sm89INS1_16FlashAttnBwdSm80INS1_25CollectiveMainloopBwdSm80ILi2ELi2EN4cute5tupleIJNS5_1CILi64EEENS7_ILi128EEES9_EEENS_6half_tEfNS_4arch4Sm80ELb0ELb1ELb1ELb0ELb0ELb0ELb0ELb0ELi2ELi2ELi2ELi2ELb0EEENS1_21CollectiveEpilogueBwdISA_SB_SD_Li256ELb0ELb0ELi4EEENS1_19SingleTileSchedulerILb0ELb0ELb0ELi128EEEEEEEEEvNT_6ParamsE)
        /*0014*/ 	.short	0x0160
        /*0016*/ 	.short	0x0270


	//----- nvinfo : EIATTR_CBANK_PARAM_SIZE
	.align		4
.L_900:
        /*0018*/ 	.byte	0x03, 0x19
        /*001a*/ 	.short	0x0270


	//----- nvinfo : EIATTR_KPARAM_INFO
	.align		4
        /*001c*/ 	.byte	0x04, 0x17
        /*001e*/ 	.short	(.L_902 - .L_901)
.L_901:
        /*0020*/ 	.word	0x00000000
        /*0024*/ 	.short	0x0000
        /*0026*/ 	.short	0x0000
        /*0028*/ 	.byte	0x00, 0xf0, 0xc1, 0x09


	//----- nvinfo : EIATTR_MAXREG_COUNT
	.align		4
.L_902:
        /*002c*/ 	.byte	0x03, 0x1b
        /*002e*/ 	.short	0x00ff


	//----- nvinfo : EIATTR_NUM_BARRIERS
	.align		4
        /*0030*/ 	.byte	0x02, 0x4c
        /*0032*/ 	.byte	0x02
	.zero		1


	//----- nvinfo : EIATTR_ANNOTATIONS
	.align		4
        /*0034*/ 	.byte	0x04, 0x55
        /*0036*/ 	.short	(.L_904 - .L_903)


	//   ....[0]....
.L_903:
        /* <DEDUP_REMOVED lines=41> */


	//----- nvinfo : EIATTR_MERCURY_ISA_VERSION
	.align		4
.L_904:
        /*02b8*/ 	.byte	0x03, 0x5f
        /*02ba*/ 	.short	0x0000


	//----- nvinfo : EIATTR_EXIT_INSTR_OFFSETS
	.align		4
        /*02bc*/ 	.byte	0x04, 0x1c
        /*02be*/ 	.short	(.L_906 - .L_905)


	//   ....[0]....
.L_905:
        /*02c0*/ 	.word	0x00000040


	//   ....[1]....
        /*02c4*/ 	.word	0x00009e40


	//   ....[2]....
        /*02c8*/ 	.word	0x00009f00


	//   ....[3]....
        /*02cc*/ 	.word	0x0000aff0


	//   ....[4]....
        /*02d0*/ 	.word	0x0000b0a0


	//----- nvinfo : EIATTR_CTAIDZ_USED
	.align		4
.L_906:
        /*02d4*/ 	.byte	0x01, 0x04
	.zero		2


	//----- nvinfo : EIATTR_MAX_THREADS
	.align		4
        /*02d8*/ 	.byte	0x04, 0x05
        /*02da*/ 	.short	(.L_908 - .L_907)
.L_907:
        /*02dc*/ 	.word	0x00000100
        /*02e0*/ 	.word	0x00000001
        /*02e4*/ 	.word	0x00000001


	//----- nvinfo : EIATTR_CRS_STACK_SIZE
	.align		4
.L_908:
        /*02e8*/ 	.byte	0x04, 0x1e
        /*02ea*/ 	.short	(.L_910 - .L_909)
.L_909:
        /*02ec*/ 	.word	0x00000000
.L_910:


//--------------------- .nv.info._ZN7cutlass13device_kernelIN5flash19enable_sm80_to_sm89INS1_16FlashAttnBwdSm80INS1_25CollectiveMainloopBwdSm80ILi2ELi2EN4cute5tupleIJNS5_1CILi64EEENS7_ILi128EEES9_EEENS_6half_tEfNS_4arch4Sm80ELb0ELb1ELb1ELb0ELb1ELb0ELb0ELb0ELi2ELi2ELi2ELi2ELb0EEENS1_21CollectiveEpilogueBwdISA_SB_SD_Li256ELb0ELb0ELi4EEENS1_19SingleTileSchedulerILb0ELb0ELb0ELi128EEEEEEEEEvNT_6ParamsE --------------------------
	.section	.nv.info._ZN7cutlass13device_kernelIN5flash19enable_sm80_to_sm89INS1_16FlashAttnBwdSm80INS1_25CollectiveMainloopBwdSm80ILi2ELi2EN4cute5tupleIJNS5_1CILi64EEENS7_ILi128EEES9_EEENS_6half_tEfNS_4arch4Sm80ELb0ELb1ELb1ELb0ELb1ELb0ELb0ELb0ELi2ELi2ELi2ELi2ELb0EEENS1_21CollectiveEpilogueBwdISA_SB_SD_Li256ELb0ELb0ELi4EEENS1_19SingleTileSchedulerILb0ELb0ELb0ELi128EEEEEEEEEvNT_6ParamsE,"",@"SHT_CUDA_INFO"
	.sectionflags	@""
	.align	4


	//----- nvinfo : EIATTR_CUDA_API_VERSION
	.align		4
        /*0000*/ 	.byte	0x04, 0x37
        /*0002*/ 	.short	(.L_912 - .L_911)
.L_911:
        /*0004*/ 	.word	0x00000082


	//----- nvinfo : EIATTR_SW2861232_WAR
	.align		4
.L_912:
        /*0008*/ 	.byte	0x01, 0x35
	.zero		2


	//----- nvinfo : EIATTR_PARAM_CBANK
	.align		4
        /*000c*/ 	.byte	0x04, 0x0a
        /*000e*/ 	.short	(.L_914 - .L_913)
	.align		4
.L_913:
        /*0010*/ 	.word	index@(.nv.constant0._ZN7cutlass13device_kernelIN5flash19enable_sm80_to_sm89INS1_16FlashAttnBwdSm80INS1_25CollectiveMainloopBwdSm80ILi2ELi2EN4cute5tupleIJNS5_1CILi64EEENS7_ILi128EEES9_EEENS_6half_tEfNS_4arch4Sm80ELb0ELb1ELb1ELb0ELb1ELb0ELb0ELb0ELi2ELi2ELi2ELi2ELb0EEENS1_21CollectiveEpilogueBwdISA_SB_SD_Li256ELb0ELb0ELi4EEENS1_19SingleTileSchedulerILb0ELb0ELb0ELi128EEEEEEEEEvNT_6ParamsE)
        /*0014*/ 	.short	0x0160
        /*0016*/ 	.short	0x0270


	//----- nvinfo : EIATTR_CBANK_PARAM_SIZE
	.align		4
.L_914:
        /*0018*/ 	.byte	0x03, 0x19
        /*001a*/ 	.short	0x0270


	//----- nvinfo : EIATTR_KPARAM_INFO
	.align		4
        /*001c*/ 	.byte	0x04, 0x17
        /*001e*/ 	.short	(.L_916 - .L_915)
.L_915:
        /*0020*/ 	.word	0x00000000
        /*0024*/ 	.short	0x0000
        /*0026*/ 	.short	0x0000
        /*0028*/ 	.byte	0x00, 0xf0, 0xc1, 0x09


	//----- nvinfo : EIATTR_MAXREG_COUNT
	.align		4
.L_916:
        /*002c*/ 	.byte	0x03, 0x1b
        /*002e*/ 	.short	0x00ff


	//----- nvinfo : EIATTR_NUM_BARRIERS
	.align		4
        /*0030*/ 	.byte	0x02, 0x4c
        /*0032*/ 	.byte	0x02
	.zero		1


	//----- nvinfo : EIATTR_ANNOTATIONS
	.align		4
        /*0034*/ 	.byte	0x04, 0x55
        /*0036*/ 	.short	(.L_918 - .L_917)


	//   ....[0]....
.L_917:
        /* <DEDUP_REMOVED lines=41> */


	//----- nvinfo : EIATTR_MERCURY_ISA_VERSION
	.align		4
.L_918:
        /*02b8*/ 	.byte	0x03, 0x5f
        /*02ba*/ 	.short	0x0000


	//----- nvinfo : EIATTR_EXIT_INSTR_OFFSETS
	.align		4
        /*02bc*/ 	.byte	0x04, 0x1c
        /*02be*/ 	.short	(.L_920 - .L_919)


	//   ....[0]....
.L_919:
        /*02c0*/ 	.word	0x00000040


	//   ....[1]....
        /*02c4*/ 	.word	0x00009e40


	//   ....[2]....
        /*02c8*/ 	.word	0x00009f00


	//   ....[3]....
        /*02cc*/ 	.word	0x0000aff0


	//   ....[4]....
        /*02d0*/ 	.word	0x0000b0a0


	//----- nvinfo : EIATTR_CTAIDZ_USED
	.align		4
.L_920:
        /*02d4*/ 	.byte	0x01, 0x04
	.zero		2


	//----- nvinfo : EIATTR_MAX_THREADS
	.align		4
        /*02d8*/ 	.byte	0x04, 0x05
        /*02da*/ 	.short	(.L_922 - .L_921)
.L_921:
        /*02dc*/ 	.word	0x00000100
        /*02e0*/ 	.word	0x00000001
        /*02e4*/ 	.word	0x00000001


	//----- nvinfo : EIATTR_CRS_STACK_SIZE
	.align		4
.L_922:
        /*02e8*/ 	.byte	0x04, 0x1e
        /*02ea*/ 	.short	(.L_924 - .L_923)
.L_923:
        /*02ec*/ 	.word	0x00000000
.L_924:


//--------------------- .nv.info._ZN7cutlass13device_kernelIN5flash19enable_sm80_to_sm89INS1_16FlashAttnBwdSm80INS1_25CollectiveMainloopBwdSm80ILi2ELi2EN4cute5tupleIJNS5_1CILi64EEENS7_ILi128EEES9_EEENS_6half_tEfNS_4arch4Sm80ELb0ELb1ELb1ELb0ELb0ELb0ELb0ELb0ELi2ELi2ELi2ELi2ELb0EEENS1_24CollectiveEpilogueBwdGQAISA_fSD_Li256ELb0ELb0EEENS1_19SingleTileSchedulerILb0ELb0ELb0ELi128EEEEEEEEEvNT_6ParamsE --------------------------
	.section	.nv.info._ZN7cutlass13device_kernelIN5flash19enable_sm80_to_sm89INS1_16FlashAttnBwdSm80INS1_25CollectiveMainloopBwdSm80ILi2ELi2EN4cute5tupleIJNS5_1CILi64EEENS7_ILi128EEES9_EEENS_6half_tEfNS_4arch4Sm80ELb0ELb1ELb1ELb0ELb0ELb0ELb0ELb0ELi2ELi2ELi2ELi2ELb0EEENS1_24CollectiveEpilogueBwdGQAISA_fSD_Li256ELb0ELb0EEENS1_19SingleTileSchedulerILb0ELb0ELb0ELi128EEEEEEEEEvNT_6ParamsE,"",@"SHT_CUDA_INFO"
	.sectionflags	@""
	.align	4


	//----- nvinfo : EIATTR_CUDA_API_VERSION
	.align		4
        /*0000*/ 	.byte	0x04, 0x37
        /*0002*/ 	.short	(.L_926 - .L_925)
.L_925:
        /*0004*/ 	.word	0x00000082


	//----- nvinfo : EIATTR_SW2861232_WAR
	.align		4
.L_926:
        /*0008*/ 	.byte	0x01, 0x35
	.zero		2


	//----- nvinfo : EIATTR_PARAM_CBANK
	.align		4
        /*000c*/ 	.byte	0x04, 0x0a
        /*000e*/ 	.short	(.L_928 - .L_927)
	.align		4
.L_927:
        /*0010*/ 	.word	index@(.nv.constant0._ZN7cutlass13device_kernelIN5flash19enable_sm80_to_sm89INS1_16FlashAttnBwdSm80INS1_25CollectiveMainloopBwdSm80ILi2ELi2EN4cute5tupleIJNS5_1CILi64EEENS7_ILi128EEES9_EEENS_6half_tEfNS_4arch4Sm80ELb0ELb1ELb1ELb0ELb0ELb0ELb0ELb0ELi2ELi2ELi2ELi2ELb0EEENS1_24CollectiveEpilogueBwdGQAISA_fSD_Li256ELb0ELb0EEENS1_19SingleTileSchedulerILb0ELb0ELb0ELi128EEEEEEEEEvNT_6ParamsE)
        /*0014*/ 	.short	0x0160
        /*0016*/ 	.short	0x0278


	//----- nvinfo : EIATTR_CBANK_PARAM_SIZE
	.align		4
.L_928:
        /*0018*/ 	.byte	0x03, 0x19
        /*001a*/ 	.short	0x0278


	//----- nvinfo : EIATTR_KPARAM_INFO
	.align		4
        /*001c*/ 	.byte	0x04, 0x17
        /*001e*/ 	.short	(.L_930 - .L_929)
.L_929:
        /*0020*/ 	.word	0x00000000
        /*0024*/ 	.short	0x0000
        /*0026*/ 	.short	0x0000
        /*0028*/ 	.byte	0x00, 0xf0, 0xe1, 0x09


	//----- nvinfo : EIATTR_MAXREG_COUNT
	.align		4
.L_930:
        /*002c*/ 	.byte	0x03, 0x1b
        /*002e*/ 	.short	0x00ff


	//----- nvinfo : EIATTR_NUM_BARRIERS
	.align		4
        /*0030*/ 	.byte	0x02, 0x4c
        /*0032*/ 	.byte	0x02
	.zero		1


	//----- nvinfo : EIATTR_ANNOTATIONS
	.align		4
        /*0034*/ 	.byte	0x04, 0x55
        /*0036*/ 	.short	(.L_932 - .L_931)


	//   ....[0]....
.L_931:
        /* <DEDUP_REMOVED lines=41> */


	//----- nvinfo : EIATTR_MERCURY_ISA_VERSION
	.align		4
.L_932:
        /*02b0*/ 	.byte	0x03, 0x5f
        /*02b2*/ 	.short	0x0000


	//----- nvinfo : EIATTR_EXIT_INSTR_OFFSETS
	.align		4
        /*02b4*/ 	.byte	0x04, 0x1c
        /*02b6*/ 	.short	(.L_934 - .L_933)


	//   ....[0]....
.L_933:
        /*02b8*/ 	.word	0x00000040


	//   ....[1]....
        /*02bc*/ 	.word	0x00007ff0


	//   ....[2]....
        /*02c0*/ 	.word	0x00008a20


	//----- nvinfo : EIATTR_CTAIDZ_USED
	.align		4
.L_934:
        /*02c4*/ 	.byte	0x01, 0x04
	.zero		2


	//----- nvinfo : EIATTR_MAX_THREADS
	.align		4
        /*02c8*/ 	.byte	0x04, 0x05
        /*02ca*/ 	.short	(.L_936 - .L_935)
.L_935:
        /*02cc*/ 	.word	0x00000100
        /*02d0*/ 	.word	0x00000001
        /*02d4*/ 	.word	0x00000001


	//----- nvinfo : EIATTR_CRS_STACK_SIZE
	.align		4
.L_936:
        /*02d8*/ 	.byte	0x04, 0x1e
        /*02da*/ 	.short	(.L_938 - .L_937)
.L_937:
        /*02dc*/ 	.word	0x00000000
.L_938:


//--------------------- .nv.info._ZN7cutlass13device_kernelIN5flash19enable_sm80_to_sm89INS1_16FlashAttnBwdSm80INS1_25CollectiveMainloopBwdSm80ILi2ELi2EN4cute5tupleIJNS5_1CILi64EEENS7_ILi128EEES9_EEENS_6half_tEfNS_4arch4Sm80ELb0ELb1ELb1ELb0ELb1ELb0ELb0ELb0ELi2ELi2ELi2ELi2ELb0EEENS1_24CollectiveEpilogueBwdGQAISA_fSD_Li256ELb0ELb1EEENS1_19SingleTileSchedulerILb0ELb0ELb0ELi128EEEEEEEEEvNT_6ParamsE --------------------------
	.section	.nv.info._ZN7cutlass13device_kernelIN5flash19enable_sm80_to_sm89INS1_16FlashAttnBwdSm80INS1_25CollectiveMainloopBwdSm80ILi2ELi2EN4cute5tupleIJNS5_1CILi64EEENS7_ILi128EEES9_EEENS_6half_tEfNS_4arch4Sm80ELb0ELb1ELb1ELb0ELb1ELb0ELb0ELb0ELi2ELi2ELi2ELi2ELb0EEENS1_24CollectiveEpilogueBwdGQAISA_fSD_Li256ELb0ELb1EEENS1_19SingleTileSchedulerILb0ELb0ELb0ELi128EEEEEEEEEvNT_6ParamsE,"",@"SHT_CUDA_INFO"
	.sectionflags	@""
	.align	4


	//----- nvinfo : EIATTR_CUDA_API_VERSION
	.align		4
        /*0000*/ 	.byte	0x04, 0x37
        /*0002*/ 	.short	(.L_940 - .L_939)
.L_939:
        /*0004*/ 	.word	0x00000082


	//----- nvinfo : EIATTR_SW2861232_WAR
	.align		4
.L_940:
        /*0008*/ 	.byte	0x01, 0x35
	.zero		2


	//----- nvinfo : EIATTR_PARAM_CBANK
	.align		4
        /*000c*/ 	.byte	0x04, 0x0a
        /*000e*/ 	.short	(.L_942 - .L_941)
	.align		4
.L_941:
        /*0010*/ 	.word	index@(.nv.constant0._ZN7cutlass13device_kernelIN5flash19enable_sm80_to_sm89INS1_16FlashAttnBwdSm80INS1_25CollectiveMainloopBwdSm80ILi2ELi2EN4cute5tupleIJNS5_1CILi64EEENS7_ILi128EEES9_EEENS_6half_tEfNS_4arch4Sm80ELb0ELb1ELb1ELb0ELb1ELb0ELb0ELb0ELi2ELi2ELi2ELi2ELb0EEENS1_24CollectiveEpilogueBwdGQAISA_fSD_Li256ELb0ELb1EEENS1_19SingleTileSchedulerILb0ELb0ELb0ELi128EEEEEEEEEvNT_6ParamsE)
        /*0014*/ 	.short	0x0160
        /*0016*/ 	.short	0x0278


	//----- nvinfo : EIATTR_CBANK_PARAM_SIZE
	.align		4
.L_942:
        /*0018*/ 	.byte	0x03, 0x19
        /*001a*/ 	.short	0x0278


	//----- nvinfo : EIATTR_KPARAM_INFO
	.align		4
        /*001c*/ 	.byte	0x04, 0x17
        /*001e*/ 	.short	(.L_944 - .L_943)
.L_943:
        /*0020*/ 	.word	0x00000000
        /*0024*/ 	.short	0x0000
        /*0026*/ 	.short	0x0000
        /*0028*/ 	.byte	0x00, 0xf0, 0xe1, 0x09


	//----- nvinfo : EIATTR_MAXREG_COUNT
	.align		4
.L_944:
        /*002c*/ 	.byte	0x03, 0x1b
        /*002e*/ 	.short	0x00ff


	//----- nvinfo : EIATTR_NUM_BARRIERS
	.align		4
        /*0030*/ 	.byte	0x02, 0x4c
        /*0032*/ 	.byte	0x02
	.zero		1


	//----- nvinfo : EIATTR_ANNOTATIONS
	.align		4
        /*0034*/ 	.byte	0x04, 0x55
        /*0036*/ 	.short	(.L_946 - .L_945)


	//   ....[0]....
.L_945:
        /* <DEDUP_REMOVED lines=41> */


	//----- nvinfo : EIATTR_MERCURY_ISA_VERSION
	.align		4
.L_946:
        /*02b8*/ 	.byte	0x03, 0x5f
        /*02ba*/ 	.short	0x0000


	//----- nvinfo : EIATTR_COOP_GROUP_MASK_REGIDS
	.align		4
        /*02bc*/ 	.byte	0x04, 0x29
        /*02be*/ 	.short	(.L_948 - .L_947)


	//   ....[0]....
.L_947:
        /*02c0*/ 	.word	0xffffffff


	//   ....[1]....
        /*02c4*/ 	.word	0xffffffff


	//   ....[2]....
        /*02c8*/ 	.word	0xffffffff


	//   ....[3]....
        /*02cc*/ 	.word	0xffffffff


	//   ....[4]....
        /*02d0*/ 	.word	0xffffffff


	//   ....[5]....
        /*02d4*/ 	.word	0xffffffff


	//   ....[6]....
        /*02d8*/ 	.word	0xffffffff


	//   ....[7]....
        /*02dc*/ 	.word	0xffffffff


	//----- nvinfo : EIATTR_COOP_GROUP_INSTR_OFFSETS
	.align		4
.L_948:
        /*02e0*/ 	.byte	0x04, 0x28
        /*02e2*/ 	.short	(.L_950 - .L_949)


	//   ....[0]....
.L_949:
        /*02e4*/ 	.word	0x00008420


	//   ....[1]....
        /*02e8*/ 	.word	0x00008470


	//   ....[2]....
        /*02ec*/ 	.word	0x00008990


	//   ....[3]....
        /*02f0*/ 	.word	0x000089a0


	//   ....[4]....
        /*02f4*/ 	.word	0x00008b60


	//   ....[5]....
        /*02f8*/ 	.word	0x00008c60


	//   ....[6]....
        /*02fc*/ 	.word	0x00009090


	//   ....[7]....
        /*0300*/ 	.word	0x000090a0


	//----- nvinfo : EIATTR_EXIT_INSTR_OFFSETS
	.align		4
.L_950:
        /*0304*/ 	.byte	0x04, 0x1c
        /*0306*/ 	.short	(.L_952 - .L_951)


	//   ....[0]....
.L_951:
        /*0308*/ 	.word	0x00000040


	//   ....[1]....
        /*030c*/ 	.word	0x00008180


	//   ....[2]....
        /*0310*/ 	.word	0x000090b0


	//   ....[3]....
        /*0314*/ 	.word	0x00009150


	//----- nvinfo : EIATTR_CTAIDZ_USED
	.align		4
.L_952:
        /*0318*/ 	.byte	0x01, 0x04
	.zero		2


	//----- nvinfo : EIATTR_MAX_THREADS
	.align		4
        /*031c*/ 	.byte	0x04, 0x05
        /*031e*/ 	.short	(.L_954 - .L_953)
.L_953:
        /*0320*/ 	.word	0x00000100
        /*0324*/ 	.word	0x00000001
        /*0328*/ 	.word	0x00000001


	//----- nvinfo : EIATTR_CRS_STACK_SIZE
	.align		4
.L_954:
        /*032c*/ 	.byte	0x04, 0x1e
        /*032e*/ 	.short	(.L_956 - .L_955)
.L_955:
        /*0330*/ 	.word	0x00000000
.L_956:


//--------------------- .nv.info._ZN7cutlass13device_kernelIN5flash19enable_sm80_to_sm89INS1_16FlashAttnBwdSm80INS1_25CollectiveMainloopBwdSm80ILi2ELi2EN4cute5tupleIJNS5_1CILi64EEENS7_ILi128EEES9_EEENS_6half_tEfNS_4arch4Sm80ELb0ELb1ELb1ELb1ELb0ELb0ELb0ELb0ELi2ELi2ELi2ELi2ELb0EEENS1_21CollectiveEpilogueBwdISA_SB_SD_Li256ELb1ELb0ELi4EEENS1_19SingleTileSchedulerILb1ELb0ELb0ELi128EEEEEEEEEvNT_6ParamsE --------------------------
	.section	.nv.info._ZN7cutlass13device_kernelIN5flash19enable_sm80_to_sm89INS1_16FlashAttnBwdSm80INS1_25CollectiveMainloopBwdSm80ILi2ELi2EN4cute5tupleIJNS5_1CILi64EEENS7_ILi128EEES9_EEENS_6half_tEfNS_4arch4Sm80ELb0ELb1ELb1ELb1ELb0ELb0ELb0ELb0ELi2ELi2ELi2ELi2ELb0EEENS1_21CollectiveEpilogueBwdISA_SB_SD_Li256ELb1ELb0ELi4EEENS1_19SingleTileSchedulerILb1ELb0ELb0ELi128EEEEEEEEEvNT_6ParamsE,"",@"SHT_CUDA_INFO"
	.sectionflags	@""
	.align	4


	//----- nvinfo : EIATTR_CUDA_API_VERSION
	.align		4
        /*0000*/ 	.byte	0x04, 0x37
        /*0002*/ 	.short	(.L_958 - .L_957)
.L_957:
        /*0004*/ 	.word	0x00000082


	//----- nvinfo : EIATTR_SW2861232_WAR
	.align		4
.L_958:
        /*0008*/ 	.byte	0x01, 0x35
	.zero		2


	//----- nvinfo : EIATTR_PARAM_CBANK
	.align		4
        /*000c*/ 	.byte	0x04, 0x0a
        /*000e*/ 	.short	(.L_960 - .L_959)
	.align		4
.L_959:
        /*0010*/ 	.word	index@(.nv.constant0._ZN7cutlass13device_kernelIN5flash19enable_sm80_to_sm89INS1_16FlashAttnBwdSm80INS1_25CollectiveMainloopBwdSm80ILi2ELi2EN4cute5tupleIJNS5_1CILi64EEENS7_ILi128EEES9_EEENS_6half_tEfNS_4arch4Sm80ELb0ELb1ELb1ELb1ELb0ELb0ELb0ELb0ELi2ELi2ELi2ELi2ELb0EEENS1_21CollectiveEpilogueBwdISA_SB_SD_Li256ELb1ELb0ELi4EEENS1_19SingleTileSchedulerILb1ELb0ELb0ELi128EEEEEEEEEvNT_6ParamsE)
        /*0014*/ 	.short	0x0160
        /*0016*/ 	.short	0x0270


	//----- nvinfo : EIATTR_CBANK_PARAM_SIZE
	.align		4
.L_960:
        /*0018*/ 	.byte	0x03, 0x19
        /*001a*/ 	.short	0x0270


	//----- nvinfo : EIATTR_KPARAM_INFO
	.align		4
        /*001c*/ 	.byte	0x04, 0x17
        /*001e*/ 	.short	(.L_962 - .L_961)
.L_961:
        /*0020*/ 	.word	0x00000000
        /*0024*/ 	.short	0x0000
        /*0026*/ 	.short	0x0000
        /*0028*/ 	.byte	0x00, 0xf0, 0xc1, 0x09


	//----- nvinfo : EIATTR_MAXREG_COUNT
	.align		4
.L_962:
        /*002c*/ 	.byte	0x03, 0x1b
        /*002e*/ 	.short	0x00ff


	//----- nvinfo : EIATTR_NUM_BARRIERS
	.align		4
        /*0030*/ 	.byte	0x02, 0x4c
        /*0032*/ 	.byte	0x02
	.zero		1


	//----- nvinfo : EIATTR_ANNOTATIONS
	.align		4
        /*0034*/ 	.byte	0x04, 0x55
        /*0036*/ 	.short	(.L_964 - .L_963)


	//   ....[0]....
.L_963:
        /* <DEDUP_REMOVED lines=47> */


	//----- nvinfo : EIATTR_MERCURY_ISA_VERSION
	.align		4
.L_964:
        /*0310*/ 	.byte	0x03, 0x5f
        /*0312*/ 	.short	0x0000


	//----- nvinfo : EIATTR_COOP_GROUP_MASK_REGIDS
	.align		4
        /*0314*/ 	.byte	0x04, 0x29
        /*0316*/ 	.short	(.L_966 - .L_965)


	//   ....[0]....
.L_965:
        /*0318*/ 	.word	0xffffffff


	//----- nvinfo : EIATTR_COOP_GROUP_INSTR_OFFSETS
	.align		4
.L_966:
        /*031c*/ 	.byte	0x04, 0x28
        /*031e*/ 	.short	(.L_968 - .L_967)


	//   ....[0]....
.L_967:
        /*0320*/ 	.word	0x000000a0


	//----- nvinfo : EIATTR_EXIT_INSTR_OFFSETS
	.align		4
.L_968:
        /*0324*/ 	.byte	0x04, 0x1c
        /*0326*/ 	.short	(.L_970 - .L_969)


	//   ....[0]....
.L_969:
        /*0328*/ 	.word	0x00000340


	//   ....[1]....
        /*032c*/ 	.word	0x0000a330


	//   ....[2]....
        /*0330*/ 	.word	0x0000a3f0


	//   ....[3]....
        /*0334*/ 	.word	0x0000b640


	//   ....[4]....
        /*0338*/ 	.word	0x0000b700


	//----- nvinfo : EIATTR_CTAIDZ_USED
	.align		4
.L_970:
        /*033c*/ 	.byte	0x01, 0x04
	.zero		2


	//----- nvinfo : EIATTR_MAX_THREADS
	.align		4
        /*0340*/ 	.byte	0x04, 0x05
        /*0342*/ 	.short	(.L_972 - .L_971)
.L_971:
        /*0344*/ 	.word	0x00000100
        /*0348*/ 	.word	0x00000001
        /*034c*/ 	.word	0x00000001


	//----- nvinfo : EIATTR_CRS_STACK_SIZE
	.align		4
.L_972:
        /*0350*/ 	.byte	0x04, 0x1e
        /*0352*/ 	.short	(.L_974 - .L_973)
.L_973:
        /*0354*/ 	.word	0x00000000
.L_974:


//--------------------- .nv.info._ZN7cutlass13device_kernelIN5flash19enable_sm80_to_sm89INS1_16FlashAttnBwdSm80INS1_25CollectiveMainloopBwdSm80ILi2ELi2EN4cute5tupleIJNS5_1CILi64EEENS7_ILi128EEES9_EEENS_6half_tEfNS_4arch4Sm80ELb0ELb1ELb1ELb1ELb1ELb0ELb0ELb0ELi2ELi2ELi2ELi2ELb0EEENS1_21CollectiveEpilogueBwdISA_SB_SD_Li256ELb1ELb0ELi4EEENS1_19SingleTileSchedulerILb1ELb0ELb0ELi128EEEEEEEEEvNT_6ParamsE --------------------------
	.section	.nv.info._ZN7cutlass13device_kernelIN5flash19enable_sm80_to_sm89INS1_16FlashAttnBwdSm80INS1_25CollectiveMainloopBwdSm80ILi2ELi2EN4cute5tupleIJNS5_1CILi64EEENS7_ILi128EEES9_EEENS_6half_tEfNS_4arch4Sm80ELb0ELb1ELb1ELb1ELb1ELb0ELb0ELb0ELi2ELi2ELi2ELi2ELb0EEENS1_21CollectiveEpilogueBwdISA_SB_SD_Li256ELb1ELb0ELi4EEENS1_19SingleTileSchedulerILb1ELb0ELb0ELi128EEEEEEEEEvNT_6ParamsE,"",@"SHT_CUDA_INFO"
	.sectionflags	@""
	.align	4


	//----- nvinfo : EIATTR_CUDA_API_VERSION
	.align		4
        /*0000*/ 	.byte	0x04, 0x37
        /*0002*/ 	.short	(.L_976 - .L_975)
.L_975:
        /*0004*/ 	.word	0x00000082


	//----- nvinfo : EIATTR_SW2861232_WAR
	.align		4
.L_976:
        /*0008*/ 	.byte	0x01, 0x35
	.zero		2


	//----- nvinfo : EIATTR_PARAM_CBANK
	.align		4
        /*000c*/ 	.byte	0x04, 0x0a
        /*000e*/ 	.short	(.L_978 - .L_977)
	.align		4
.L_977:
        /*0010*/ 	.word	index@(.nv.constant0._ZN7cutlass13device_kernelIN5flash19enable_sm80_to_sm89INS1_16FlashAttnBwdSm80INS1_25CollectiveMainloopBwdSm80ILi2ELi2EN4cute5tupleIJNS5_1CILi64EEENS7_ILi128EEES9_EEENS_6half_tEfNS_4arch4Sm80ELb0ELb1ELb1ELb1ELb1ELb0ELb0ELb0ELi2ELi2ELi2ELi2ELb0EEENS1_21CollectiveEpilogueBwdISA_SB_SD_Li256ELb1ELb0ELi4EEENS1_19SingleTileSchedulerILb1ELb0ELb0ELi128EEEEEEEEEvNT_6ParamsE)
        /*0014*/ 	.short	0x0160
        /*0016*/ 	.short	0x0270


	//----- nvinfo : EIATTR_CBANK_PARAM_SIZE
	.align		4
.L_978:
        /*0018*/ 	.byte	0x03, 0x19
        /*001a*/ 	.short	0x0270


	//----- nvinfo : EIATTR_KPARAM_INFO
	.align		4
        /*001c*/ 	.byte	0x04, 0x17
        /*001e*/ 	.short	(.L_980 - .L_979)
.L_979:
        /*0020*/ 	.word	0x00000000
        /*0024*/ 	.short	0x0000
        /*0026*/ 	.short	0x0000
        /*0028*/ 	.byte	0x00, 0xf0, 0xc1, 0x09


	//----- nvinfo : EIATTR_MAXREG_COUNT
	.align		4
.L_980:
        /*002c*/ 	.byte	0x03, 0x1b
        /*002e*/ 	.short	0x00ff


	//----- nvinfo : EIATTR_NUM_BARRIERS
	.align		4
        /*0030*/ 	.byte	0x02, 0x4c
        /*0032*/ 	.byte	0x02
	.zero		1


	//----- nvinfo : EIATTR_ANNOTATIONS
	.align		4
        /*0034*/ 	.byte	0x04, 0x55
        /*0036*/ 	.short	(.L_982 - .L_981)


	//   ....[0]....
.L_981:
        /* <DEDUP_REMOVED lines=47> */


	//----- nvinfo : EIATTR_MERCURY_ISA_VERSION
	.align		4
.L_982:
        /*0310*/ 	.byte	0x03, 0x5f
        /*0312*/ 	.short	0x0000


	//----- nvinfo : EIATTR_COOP_GROUP_MASK_REGIDS
	.align		4
        /*0314*/ 	.byte	0x04, 0x29
        /*0316*/ 	.short	(.L_984 - .L_983)


	//   ....[0]....
.L_983:
        /*0318*/ 	.word	0xffffffff


	//----- nvinfo : EIATTR_COOP_GROUP_INSTR_OFFSETS
	.align		4
.L_984:
        /*031c*/ 	.byte	0x04, 0x28
        /*031e*/ 	.short	(.L_986 - .L_985)


	//   ....[0]....
.L_985:
        /*0320*/ 	.word	0x000000a0


	//----- nvinfo : EIATTR_EXIT_INSTR_OFFSETS
	.align		4
.L_986:
        /*0324*/ 	.byte	0x04, 0x1c
        /*0326*/ 	.short	(.L_988 - .L_987)


	//   ....[0]....
.L_987:
        /*0328*/ 	.word	0x00000340


	//   ....[1]....
        /*032c*/ 	.word	0x0000a330


	//   ....[2]....
        /*0330*/ 	.word	0x0000a3f0


	//   ....[3]....
        /*0334*/ 	.word	0x0000b640


	//   ....[4]....
        /*0338*/ 	.word	0x0000b700


	//----- nvinfo : EIATTR_CTAIDZ_USED
	.align		4
.L_988:
        /*033c*/ 	.byte	0x01, 0x04
	.zero		2


	//----- nvinfo : EIATTR_MAX_THREADS
	.align		4
        /*0340*/ 	.byte	0x04, 0x05
        /*0342*/ 	.short	(.L_990 - .L_989)
.L_989:
        /*0344*/ 	.word	0x00000100
        /*0348*/ 	.word	0x00000001
        /*034c*/ 	.word	0x00000001


	//----- nvinfo : EIATTR_CRS_STACK_SIZE
	.align		4
.L_990:
        /*0350*/ 	.byte	0x04, 0x1e
        /*0352*/ 	.short	(.L_992 - .L_991)
.L_991:
        /*0354*/ 	.word	0x00000000
.L_992:


//--------------------- .nv.info._ZN7cutlass13device_kernelIN5flash19enable_sm80_to_sm89INS1_16FlashAttnBwdSm80INS1_25CollectiveMainloopBwdSm80ILi2ELi2EN4cute5tupleIJNS5_1CILi64EEENS7_ILi128EEES9_EEENS_6half_tEfNS_4arch4Sm80ELb0ELb1ELb1ELb1ELb0ELb0ELb0ELb0ELi2ELi2ELi2ELi2ELb0EEENS1_24CollectiveEpilogueBwdGQAISA_fSD_Li256ELb1ELb0EEENS1_19SingleTileSchedulerILb1ELb0ELb0ELi128EEEEEEEEEvNT_6ParamsE --------------------------
	.section	.nv.info._ZN7cutlass13device_kernelIN5flash19enable_sm80_to_sm89INS1_16FlashAttnBwdSm80INS1_25CollectiveMainloopBwdSm80ILi2ELi2EN4cute5tupleIJNS5_1CILi64EEENS7_ILi128EEES9_EEENS_6half_tEfNS_4arch4Sm80ELb0ELb1ELb1ELb1ELb0ELb0ELb0ELb0ELi2ELi2ELi2ELi2ELb0EEENS1_24CollectiveEpilogueBwdGQAISA_fSD_Li256ELb1ELb0EEENS1_19SingleTileSchedulerILb1ELb0ELb0ELi128EEEEEEEEEvNT_6ParamsE,"",@"SHT_CUDA_INFO"
	.sectionflags	@""
	.align	4


	//----- nvinfo : EIATTR_CUDA_API_VERSION
	.align		4
        /*0000*/ 	.byte	0x04, 0x37
        /*0002*/ 	.short	(.L_994 - .L_993)
.L_993:
        /*0004*/ 	.word	0x00000082


	//----- nvinfo : EIATTR_SW2861232_WAR
	.align		4
.L_994:
        /*0008*/ 	.byte	0x01, 0x35
	.zero		2


	//----- nvinfo : EIATTR_PARAM_CBANK
	.align		4
        /*000c*/ 	.byte	0x04, 0x0a
        /*000e*/ 	.short	(.L_996 - .L_995)
	.align		4
.L_995:
        /*0010*/ 	.word	index@(.nv.constant0._ZN7cutlass13device_kernelIN5flash19enable_sm80_to_sm89INS1_16FlashAttnBwdSm80INS1_25CollectiveMainloopBwdSm80ILi2ELi2EN4cute5tupleIJNS5_1CILi64EEENS7_ILi128EEES9_EEENS_6half_tEfNS_4arch4Sm80ELb0ELb1ELb1ELb1ELb0ELb0ELb0ELb0ELi2ELi2ELi2ELi2ELb0EEENS1_24CollectiveEpilogueBwdGQAISA_fSD_Li256ELb1ELb0EEENS1_19SingleTileSchedulerILb1ELb0ELb0ELi128EEEEEEEEEvNT_6ParamsE)
        /*0014*/ 	.short	0x0160
        /*0016*/ 	.short	0x0278


	//----- nvinfo : EIATTR_CBANK_PARAM_SIZE
	.align		4
.L_996:
        /*0018*/ 	.byte	0x03, 0x19
        /*001a*/ 	.short	0x0278


	//----- nvinfo : EIATTR_KPARAM_INFO
	.align		4
        /*001c*/ 	.byte	0x04, 0x17
        /*001e*/ 	.short	(.L_998 - .L_997)
.L_997:
        /*0020*/ 	.word	0x00000000
        /*0024*/ 	.short	0x0000
        /*0026*/ 	.short	0x0000
        /*0028*/ 	.byte	0x00, 0xf0, 0xe1, 0x09


	//----- nvinfo : EIATTR_MAXREG_COUNT
	.align		4
.L_998:
        /*002c*/ 	.byte	0x03, 0x1b
        /*002e*/ 	.short	0x00ff


	//----- nvinfo : EIATTR_NUM_BARRIERS
	.align		4
        /*0030*/ 	.byte	0x02, 0x4c
        /*0032*/ 	.byte	0x02
	.zero		1


	//----- nvinfo : EIATTR_ANNOTATIONS
	.align		4
        /*0034*/ 	.byte	0x04, 0x55
        /*0036*/ 	.short	(.L_1000 - .L_999)


	//   ....[0]....
.L_999:
        /* <DEDUP_REMOVED lines=46> */


	//----- nvinfo : EIATTR_MERCURY_ISA_VERSION
	.align		4
.L_1000:
        /*0308*/ 	.byte	0x03, 0x5f
        /*030a*/ 	.short	0x0000


	//----- nvinfo : EIATTR_COOP_GROUP_MASK_REGIDS
	.align		4
        /*030c*/ 	.byte	0x04, 0x29
        /*030e*/ 	.short	(.L_1002 - .L_1001)


	//   ....[0]....
.L_1001:
        /*0310*/ 	.word	0xffffffff


	//----- nvinfo : EIATTR_COOP_GROUP_INSTR_OFFSETS
	.align		4
.L_1002:
        /*0314*/ 	.byte	0x04, 0x28
        /*0316*/ 	.short	(.L_1004 - .L_1003)


	//   ....[0]....
.L_1003:
        /*0318*/ 	.word	0x000000a0


	//----- nvinfo : EIATTR_EXIT_INSTR_OFFSETS
	.align		4
.L_1004:
        /*031c*/ 	.byte	0x04, 0x1c
        /*031e*/ 	.short	(.L_1006 - .L_1005)


	//   ....[0]....
.L_1005:
        /*0320*/ 	.word	0x00000340


	//   ....[1]....
        /*0324*/ 	.word	0x00008490


	//   ....[2]....
        /*0328*/ 	.word	0x00008fc0


	//----- nvinfo : EIATTR_CTAIDZ_USED
	.align		4
.L_1006:
        /*032c*/ 	.byte	0x01, 0x04
	.zero		2


	//----- nvinfo : EIATTR_MAX_THREADS
	.align		4
        /*0330*/ 	.byte	0x04, 0x05
        /*0332*/ 	.short	(.L_1008 - .L_1007)
.L_1007:
        /*0334*/ 	.word	0x00000100
        /*0338*/ 	.word	0x00000001
        /*033c*/ 	.word	0x00000001


	//----- nvinfo : EIATTR_CRS_STACK_SIZE
	.align		4
.L_1008:
        /*0340*/ 	.byte	0x04, 0x1e
        /*0342*/ 	.short	(.L_1010 - .L_1009)
.L_1009:
        /*0344*/ 	.word	0x00000000
.L_1010:


//--------------------- .nv.info._ZN7cutlass13device_kernelIN5flash19enable_sm80_to_sm89INS1_16FlashAttnBwdSm80INS1_25CollectiveMainloopBwdSm80ILi2ELi2EN4cute5tupleIJNS5_1CILi64EEENS7_ILi128EEES9_EEENS_6half_tEfNS_4arch4Sm80ELb0ELb1ELb1ELb1ELb1ELb0ELb0ELb0ELi2ELi2ELi2ELi2ELb0EEENS1_24CollectiveEpilogueBwdGQAISA_fSD_Li256ELb1ELb1EEENS1_19SingleTileSchedulerILb1ELb0ELb0ELi128EEEEEEEEEvNT_6ParamsE --------------------------
	.section	.nv.info._ZN7cutlass13device_kernelIN5flash19enable_sm80_to_sm89INS1_16FlashAttnBwdSm80INS1_25CollectiveMainloopBwdSm80ILi2ELi2EN4cute5tupleIJNS5_1CILi64EEENS7_ILi128EEES9_EEENS_6half_tEfNS_4arch4Sm80ELb0ELb1ELb1ELb1ELb1ELb0ELb0ELb0ELi2ELi2ELi2ELi2ELb0EEENS1_24CollectiveEpilogueBwdGQAISA_fSD_Li256ELb1ELb1EEENS1_19SingleTileSchedulerILb1ELb0ELb0ELi128EEEEEEEEEvNT_6ParamsE,"",@"SHT_CUDA_INFO"
	.sectionflags	@""
	.align	4


	//----- nvinfo : EIATTR_CUDA_API_VERSION
	.align		4
        /*0000*/ 	.byte	0x04, 0x37
        /*0002*/ 	.short	(.L_1012 - .L_1011)
.L_1011:
        /*0004*/ 	.word	0x00000082


	//----- nvinfo : EIATTR_SW2861232_WAR
	.align		4
.L_1012:
        /*0008*/ 	.byte	0x01, 0x35
	.zero		2


	//----- nvinfo : EIATTR_PARAM_CBANK
	.align		4
        /*000c*/ 	.byte	0x04, 0x0a
        /*000e*/ 	.short	(.L_1014 - .L_1013)
	.align		4
.L_1013:
        /*0010*/ 	.word	index@(.nv.constant0._ZN7cutlass13device_kernelIN5flash19enable_sm80_to_sm89INS1_16FlashAttnBwdSm80INS1_25CollectiveMainloopBwdSm80ILi2ELi2EN4cute5tupleIJNS5_1CILi64EEENS7_ILi128EEES9_EEENS_6half_tEfNS_4arch4Sm80ELb0ELb1ELb1ELb1ELb1ELb0ELb0ELb0ELi2ELi2ELi2ELi2ELb0EEENS1_24CollectiveEpilogueBwdGQAISA_fSD_Li256ELb1ELb1EEENS1_19SingleTileSchedulerILb1ELb0ELb0ELi128EEEEEEEEEvNT_6ParamsE)
        /*0014*/ 	.short	0x0160
        /*0016*/ 	.short	0x0278


	//----- nvinfo : EIATTR_CBANK_PARAM_SIZE
	.align		4
.L_1014:
        /*0018*/ 	.byte	0x03, 0x19
        /*001a*/ 	.short	0x0278


	//----- nvinfo : EIATTR_KPARAM_INFO
	.align		4
        /*001c*/ 	.byte	0x04, 0x17
        /*001e*/ 	.short	(.L_1016 - .L_1015)
.L_1015:
        /*0020*/ 	.word	0x00000000
        /*0024*/ 	.short	0x0000
        /*0026*/ 	.short	0x0000
        /*0028*/ 	.byte	0x00, 0xf0, 0xe1, 0x09


	//----- nvinfo : EIATTR_MAXREG_COUNT
	.align		4
.L_1016:
        /*002c*/ 	.byte	0x03, 0x1b
        /*002e*/ 	.short	0x00ff


	//----- nvinfo : EIATTR_NUM_BARRIERS
	.align		4
        /*0030*/ 	.byte	0x02, 0x4c
        /*0032*/ 	.byte	0x02
	.zero		1


	//----- nvinfo : EIATTR_ANNOTATIONS
	.align		4
        /*0034*/ 	.byte	0x04, 0x55
        /*0036*/ 	.short	(.L_1018 - .L_1017)


	//   ....[0]....
.L_1017:
        /* <DEDUP_REMOVED lines=46> */


	//----- nvinfo : EIATTR_MERCURY_ISA_VERSION
	.align		4
.L_1018:
        /*0308*/ 	.byte	0x03, 0x5f
        /*030a*/ 	.short	0x0000


	//----- nvinfo : EIATTR_COOP_GROUP_MASK_REGIDS
	.align		4
        /*030c*/ 	.byte	0x04, 0x29
        /*030e*/ 	.short	(.L_1020 - .L_1019)


	//   ....[0]....
.L_1019:
        /*0310*/ 	.word	0xffffffff


	//   ....[1]....
        /*0314*/ 	.word	0xffffffff


	//   ....[2]....
        /*0318*/ 	.word	0xffffffff


	//   ....[3]....
        /*031c*/ 	.word	0xffffffff


	//   ....[4]....
        /*0320*/ 	.word	0xffffffff


	//   ....[5]....
        /*0324*/ 	.word	0xffffffff


	//   ....[6]....
        /*0328*/ 	.word	0xffffffff


	//   ....[7]....
        /*032c*/ 	.word	0xffffffff


	//   ....[8]....
        /*0330*/ 	.word	0xffffffff


	//----- nvinfo : EIATTR_COOP_GROUP_INSTR_OFFSETS
	.align		4
.L_1020:
        /*0334*/ 	.byte	0x04, 0x28
        /*0336*/ 	.short	(.L_1022 - .L_1021)


	//   ....[0]....
.L_1021:
        /*0338*/ 	.word	0x000000a0


	//   ....[1]....
        /*033c*/ 	.word	0x000087e0


	//   ....[2]....
        /*0340*/ 	.word	0x00008820


	//   ....[3]....
        /*0344*/ 	.word	0x00008d10


	//   ....[4]....
        /*0348*/ 	.word	0x00008d20


	//   ....[5]....
        /*034c*/ 	.word	0x00008eb0


	//   ....[6]....
        /*0350*/ 	.word	0x00008f00


	//   ....[7]....
        /*0354*/ 	.word	0x000093b0


	//   ....[8]....
        /*0358*/ 	.word	0x000093c0


	//----- nvinfo : EIATTR_EXIT_INSTR_OFFSETS
	.align		4
.L_1022:
        /*035c*/ 	.byte	0x04, 0x1c
        /*035e*/ 	.short	(.L_1024 - .L_1023)


	//   ....[0]....
.L_1023:
        /*0360*/ 	.word	0x00000340


	//   ....[1]....
        /*0364*/ 	.word	0x00008490


	//   ....[2]....
        /*0368*/ 	.word	0x000093d0


	//   ....[3]....
        /*036c*/ 	.word	0x00009470


	//----- nvinfo : EIATTR_CTAIDZ_USED
	.align		4
.L_1024:
        /*0370*/ 	.byte	0x01, 0x04
	.zero		2


	//----- nvinfo : EIATTR_MAX_THREADS
	.align		4
        /*0374*/ 	.byte	0x04, 0x05
        /*0376*/ 	.short	(.L_1026 - .L_1025)
.L_1025:
        /*0378*/ 	.word	0x00000100
        /*037c*/ 	.word	0x00000001
        /*0380*/ 	.word	0x00000001


	//----- nvinfo : EIATTR_CRS_STACK_SIZE
	.align		4
.L_1026:
        /*0384*/ 	.byte	0x04, 0x1e
        /*0386*/ 	.short	(.L_1028 - .L_1027)
.L_1027:
        /*0388*/ 	.word	0x00000000
.L_1028:


//--------------------- .nv.info._ZN7cutlass13device_kernelIN5flash19enable_sm80_to_sm89INS1_16FlashAttnBwdSm80INS1_25CollectiveMainloopBwdSm80ILi2ELi2EN4cute5tupleIJNS5_1CILi64EEENS7_ILi128EEES9_EEENS_6half_tEfNS_4arch4Sm80ELb1ELb0ELb1ELb0ELb0ELb0ELb0ELb0ELi2ELi2ELi2ELi2ELb0EEENS1_21CollectiveEpilogueBwdISA_SB_SD_Li256ELb0ELb0ELi4EEENS1_25SingleTileBwdLPTSchedulerILb0ELi128ELb0EEEEEEEEEvNT_6ParamsE --------------------------
	.section	.nv.info._ZN7cutlass13device_kernelIN5flash19enable_sm80_to_sm89INS1_16FlashAttnBwdSm80INS1_25CollectiveMainloopBwdSm80ILi2ELi2EN4cute5tupleIJNS5_1CILi64EEENS7_ILi128EEES9_EEENS_6half_tEfNS_4arch4Sm80ELb1ELb0ELb1ELb0ELb0ELb0ELb0ELb0ELi2ELi2ELi2ELi2ELb0EEENS1_21CollectiveEpilogueBwdISA_SB_SD_Li256ELb0ELb0ELi4EEENS1_25SingleTileBwdLPTSchedulerILb0ELi128ELb0EEEEEEEEEvNT_6ParamsE,"",@"SHT_CUDA_INFO"
	.sectionflags	@""
	.align	4


	//----- nvinfo : EIATTR_CUDA_API_VERSION
	.align		4
        /*0000*/ 	.byte	0x04, 0x37
        /*0002*/ 	.short	(.L_1030 - .L_1029)
.L_1029:
        /*0004*/ 	.word	0x00000082


	//----- nvinfo : EIATTR_SW2861232_WAR
	.align		4
.L_1030:
        /*0008*/ 	.byte	0x01, 0x35
	.zero		2


	//----- nvinfo : EIATTR_PARAM_CBANK
	.align		4
        /*000c*/ 	.byte	0x04, 0x0a
        /*000e*/ 	.short	(.L_1032 - .L_1031)
	.align		4
.L_1031:
        /*0010*/ 	.word	index@(.nv.constant0._ZN7cutlass13device_kernelIN5flash19enable_sm80_to_sm89INS1_16FlashAttnBwdSm80INS1_25CollectiveMainloopBwdSm80ILi2ELi2EN4cute5tupleIJNS5_1CILi64EEENS7_ILi128EEES9_EEENS_6half_tEfNS_4arch4Sm80ELb1ELb0ELb1ELb0ELb0ELb0ELb0ELb0ELi2ELi2ELi2ELi2ELb0EEENS1_21CollectiveEpilogueBwdISA_SB_SD_Li256ELb0ELb0ELi4EEENS1_25SingleTileBwdLPTSchedulerILb0ELi128ELb0EEEEEEEEEvNT_6ParamsE)
        /*0014*/ 	.short	0x0160
        /*0016*/ 	.short	0x0288


	//----- nvinfo : EIATTR_CBANK_PARAM_SIZE
	.align		4
.L_1032:
        /*0018*/ 	.byte	0x03, 0x19
        /*001a*/ 	.short	0x0288


	//----- nvinfo : EIATTR_KPARAM_INFO
	.align		4
        /*001c*/ 	.byte	0x04, 0x17
        /*001e*/ 	.short	(.L_1034 - .L_1033)
.L_1033:
        /*0020*/ 	.word	0x00000000
        /*0024*/ 	.short	0x0000
        /*0026*/ 	.short	0x0000
        /*0028*/ 	.byte	0x00, 0xf0, 0x21, 0x0a


	//----- nvinfo : EIATTR_MAXREG_COUNT
	.align		4
.L_1034:
        /*002c*/ 	.byte	0x03, 0x1b
        /*002e*/ 	.short	0x00ff


	//----- nvinfo : EIATTR_NUM_BARRIERS
	.align		4
        /*0030*/ 	.byte	0x02, 0x4c
        /*0032*/ 	.byte	0x02
	.zero		1


	//----- nvinfo : EIATTR_ANNOTATIONS
	.align		4
        /*0034*/ 	.byte	0x04, 0x55
        /*0036*/ 	.short	(.L_1036 - .L_1035)


	//   ....[0]....
.L_1035:
        /* <DEDUP_REMOVED lines=16> */


	//----- nvinfo : EIATTR_MERCURY_ISA_VERSION
	.align		4
.L_1036:
        /*0128*/ 	.byte	0x03, 0x5f
        /*012a*/ 	.short	0x0000


	//----- nvinfo : EIATTR_COOP_GROUP_MASK_REGIDS
	.align		4
        /*012c*/ 	.byte	0x04, 0x29
        /*012e*/ 	.short	(.L_1038 - .L_1037)


	//   ....[0]....
.L_1037:
        /*0130*/ 	.word	0xffffffff


	//----- nvinfo : EIATTR_COOP_GROUP_INSTR_OFFSETS
	.align		4
.L_1038:
        /*0134*/ 	.byte	0x04, 0x28
        /*0136*/ 	.short	(.L_1040 - .L_1039)


	//   ....[0]....
.L_1039:
        /*0138*/ 	.word	0x00000090


	//----- nvinfo : EIATTR_EXIT_INSTR_OFFSETS
	.align		4
.L_1040:
        /*013c*/ 	.byte	0x04, 0x1c
        /*013e*/ 	.short	(.L_1042 - .L_1041)


	//   ....[0]....
.L_1041:
        /*0140*/ 	.word	0x00000580


	//   ....[1]....
        /*0144*/ 	.word	0x00009220


	//   ....[2]....
        /*0148*/ 	.word	0x000092e0


	//   ....[3]....
        /*014c*/ 	.word	0x0000a440


	//   ....[4]....
        /*0150*/ 	.word	0x0000a500


	//----- nvinfo : EIATTR_MAX_THREADS
	.align		4
.L_1042:
        /*0154*/ 	.byte	0x04, 0x05
        /*0156*/ 	.short	(.L_1044 - .L_1043)
.L_1043:
        /*0158*/ 	.word	0x00000100
        /*015c*/ 	.word	0x00000001
        /*0160*/ 	.word	0x00000001


	//----- nvinfo : EIATTR_CRS_STACK_SIZE
	.align		4
.L_1044:
        /*0164*/ 	.byte	0x04, 0x1e
        /*0166*/ 	.short	(.L_1046 - .L_1045)
.L_1045:
        /*0168*/ 	.word	0x00000000
.L_1046:


//--------------------- .nv.info._ZN7cutlass13device_kernelIN5flash19enable_sm80_to_sm89INS1_16FlashAttnBwdSm80INS1_25CollectiveMainloopBwdSm80ILi2ELi2EN4cute5tupleIJNS5_1CILi64EEENS7_ILi128EEES9_EEENS_6half_tEfNS_4arch4Sm80ELb1ELb0ELb1ELb0ELb1ELb0ELb0ELb0ELi2ELi2ELi2ELi2ELb0EEENS1_21CollectiveEpilogueBwdISA_SB_SD_Li256ELb0ELb0ELi4EEENS1_25SingleTileBwdLPTSchedulerILb0ELi128ELb1EEEEEEEEEvNT_6ParamsE --------------------------
	.section	.nv.info._ZN7cutlass13device_kernelIN5flash19enable_sm80_to_sm89INS1_16FlashAttnBwdSm80INS1_25CollectiveMainloopBwdSm80ILi2ELi2EN4cute5tupleIJNS5_1CILi64EEENS7_ILi128EEES9_EEENS_6half_tEfNS_4arch4Sm80ELb1ELb0ELb1ELb0ELb1ELb0ELb0ELb0ELi2ELi2ELi2ELi2ELb0EEENS1_21CollectiveEpilogueBwdISA_SB_SD_Li256ELb0ELb0ELi4EEENS1_25SingleTileBwdLPTSchedulerILb0ELi128ELb1EEEEEEEEEvNT_6ParamsE,"",@"SHT_CUDA_INFO"
	.sectionflags	@""
	.align	4


	//----- nvinfo : EIATTR_CUDA_API_VERSION
	.align		4
        /*0000*/ 	.byte	0x04, 0x37
        /*0002*/ 	.short	(.L_1048 - .L_1047)
.L_1047:
        /*0004*/ 	.word	0x00000082


	//----- nvinfo : EIATTR_SW2861232_WAR
	.align		4
.L_1048:
        /*0008*/ 	.byte	0x01, 0x35
	.zero		2


	//----- nvinfo : EIATTR_PARAM_CBANK
	.align		4
        /*000c*/ 	.byte	0x04, 0x0a
        /*000e*/ 	.short	(.L_1050 - .L_1049)
	.align		4
.L_1049:
        /*0010*/ 	.word	index@(.nv.constant0._ZN7cutlass13device_kernelIN5flash19enable_sm80_to_sm89INS1_16FlashAttnBwdSm80INS1_25CollectiveMainloopBwdSm80ILi2ELi2EN4cute5tupleIJNS5_1CILi64EEENS7_ILi128EEES9_EEENS_6half_tEfNS_4arch4Sm80ELb1ELb0ELb1ELb0ELb1ELb0ELb0ELb0ELi2ELi2ELi2ELi2ELb0EEENS1_21CollectiveEpilogueBwdISA_SB_SD_Li256ELb0ELb0ELi4EEENS1_25SingleTileBwdLPTSchedulerILb0ELi128ELb1EEEEEEEEEvNT_6ParamsE)
        /*0014*/ 	.short	0x0160
        /*0016*/ 	.short	0x0288


	//----- nvinfo : EIATTR_CBANK_PARAM_SIZE
	.align		4
.L_1050:
        /*0018*/ 	.byte	0x03, 0x19
        /*001a*/ 	.short	0x0288


	//----- nvinfo : EIATTR_KPARAM_INFO
	.align		4
        /*001c*/ 	.byte	0x04, 0x17
        /*001e*/ 	.short	(.L_1052 - .L_1051)
.L_1051:
        /*0020*/ 	.word	0x00000000
        /*0024*/ 	.short	0x0000
        /*0026*/ 	.short	0x0000
        /*0028*/ 	.byte	0x00, 0xf0, 0x21, 0x0a


	//----- nvinfo : EIATTR_MAXREG_COUNT
	.align		4
.L_1052:
        /*002c*/ 	.byte	0x03, 0x1b
        /*002e*/ 	.short	0x00ff


	//----- nvinfo : EIATTR_NUM_BARRIERS
	.align		4
        /*0030*/ 	.byte	0x02, 0x4c
        /*0032*/ 	.byte	0x02
	.zero		1


	//----- nvinfo : EIATTR_ANNOTATIONS
	.align		4
        /*0034*/ 	.byte	0x04, 0x55
        /*0036*/ 	.short	(.L_1054 - .L_1053)


	//   ....[0]....
.L_1053:
        /* <DEDUP_REMOVED lines=14> */


	//----- nvinfo : EIATTR_MERCURY_ISA_VERSION
	.align		4
.L_1054:
        /*0100*/ 	.byte	0x03, 0x5f
        /*0102*/ 	.short	0x0000


	//----- nvinfo : EIATTR_COOP_GROUP_MASK_REGIDS
	.align		4
        /*0104*/ 	.byte	0x04, 0x29
        /*0106*/ 	.short	(.L_1056 - .L_1055)


	//   ....[0]....
.L_1055:
        /*0108*/ 	.word	0xffffffff


	//----- nvinfo : EIATTR_COOP_GROUP_INSTR_OFFSETS
	.align		4
.L_1056:
        /*010c*/ 	.byte	0x04, 0x28
        /*010e*/ 	.short	(.L_1058 - .L_1057)


	//   ....[0]....
.L_1057:
        /*0110*/ 	.word	0x00000050


	//----- nvinfo : EIATTR_EXIT_INSTR_OFFSETS
	.align		4
.L_1058:
        /*0114*/ 	.byte	0x04, 0x1c
        /*0116*/ 	.short	(.L_1060 - .L_1059)


	//   ....[0]....
.L_1059:
        /*0118*/ 	.word	0x000005a0


	//   ....[1]....
        /*011c*/ 	.word	0x00009210


	//   ....[2]....
        /*0120*/ 	.word	0x000092d0


	//   ....[3]....
        /*0124*/ 	.word	0x0000a420


	//   ....[4]....
        /*0128*/ 	.word	0x0000a4d0


	//----- nvinfo : EIATTR_MAX_THREADS
	.align		4
.L_1060:
        /*012c*/ 	.byte	0x04, 0x05
        /*012e*/ 	.short	(.L_1062 - .L_1061)
.L_1061:
        /*0130*/ 	.word	0x00000100
        /*0134*/ 	.word	0x00000001
        /*0138*/ 	.word	0x00000001


	//----- nvinfo : EIATTR_CRS_STACK_SIZE
	.align		4
.L_1062:
        /*013c*/ 	.byte	0x04, 0x1e
        /*013e*/ 	.short	(.L_1064 - .L_1063)
.L_1063:
        /*0140*/ 	.word	0x00000000
.L_1064:


//--------------------- .nv.info._ZN7cutlass13device_kernelIN5flash19enable_sm80_to_sm89INS1_16FlashAttnBwdSm80INS1_25CollectiveMainloopBwdSm80ILi2ELi2EN4cute5tupleIJNS5_1CILi64EEENS7_ILi128EEES9_EEENS_6half_tEfNS_4arch4Sm80ELb1ELb0ELb1ELb0ELb0ELb0ELb0ELb0ELi2ELi2ELi2ELi2ELb0EEENS1_24CollectiveEpilogueBwdGQAISA_fSD_Li256ELb0ELb0EEENS1_25SingleTileBwdLPTSchedulerILb0ELi128ELb0EEEEEEEEEvNT_6ParamsE --------------------------
	.section	.nv.info._ZN7cutlass13device_kernelIN5flash19enable_sm80_to_sm89INS1_16FlashAttnBwdSm80INS1_25CollectiveMainloopBwdSm80ILi2ELi2EN4cute5tupleIJNS5_1CILi64EEENS7_ILi128EEES9_EEENS_6half_tEfNS_4arch4Sm80ELb1ELb0ELb1ELb0ELb0ELb0ELb0ELb0ELi2ELi2ELi2ELi2ELb0EEENS1_24CollectiveEpilogueBwdGQAISA_fSD_Li256ELb0ELb0EEENS1_25SingleTileBwdLPTSchedulerILb0ELi128ELb0EEEEEEEEEvNT_6ParamsE,"",@"SHT_CUDA_INFO"
	.sectionflags	@""
	.align	4


	//----- nvinfo : EIATTR_CUDA_API_VERSION
	.align		4
        /*0000*/ 	.byte	0x04, 0x37
        /*0002*/ 	.short	(.L_1066 - .L_1065)
.L_1065:
        /*0004*/ 	.word	0x00000082


	//----- nvinfo : EIATTR_SW2861232_WAR
	.align		4
.L_1066:
        /*0008*/ 	.byte	0x01, 0x35
	.zero		2


	//----- nvinfo : EIATTR_PARAM_CBANK
	.align		4
        /*000c*/ 	.byte	0x04, 0x0a
        /*000e*/ 	.short	(.L_1068 - .L_1067)
	.align		4
.L_1067:
        /*0010*/ 	.word	index@(.nv.constant0._ZN7cutlass13device_kernelIN5flash19enable_sm80_to_sm89INS1_16FlashAttnBwdSm80INS1_25CollectiveMainloopBwdSm80ILi2ELi2EN4cute5tupleIJNS5_1CILi64EEENS7_ILi128EEES9_EEENS_6half_tEfNS_4arch4Sm80ELb1ELb0ELb1ELb0ELb0ELb0ELb0ELb0ELi2ELi2ELi2ELi2ELb0EEENS1_24CollectiveEpilogueBwdGQAISA_fSD_Li256ELb0ELb0EEENS1_25SingleTileBwdLPTSchedulerILb0ELi128ELb0EEEEEEEEEvNT_6ParamsE)
        /*0014*/ 	.short	0x0160
        /*0016*/ 	.short	0x0290


	//----- nvinfo : EIATTR_CBANK_PARAM_SIZE
	.align		4
.L_1068:
        /*0018*/ 	.byte	0x03, 0x19
        /*001a*/ 	.short	0x0290


	//----- nvinfo : EIATTR_KPARAM_INFO
	.align		4
        /*001c*/ 	.byte	0x04, 0x17
        /*001e*/ 	.short	(.L_1070 - .L_1069)
.L_1069:
        /*0020*/ 	.word	0x00000000
        /*0024*/ 	.short	0x0000
        /*0026*/ 	.short	0x0000
        /*0028*/ 	.byte	0x00, 0xf0, 0x41, 0x0a


	//----- nvinfo : EIATTR_MAXREG_COUNT
	.align		4
.L_1070:
        /*002c*/ 	.byte	0x03, 0x1b
        /*002e*/ 	.short	0x00ff


	//----- nvinfo : EIATTR_NUM_BARRIERS
	.align		4
        /*0030*/ 	.byte	0x02, 0x4c
        /*0032*/ 	.byte	0x02
	.zero		1


	//----- nvinfo : EIATTR_ANNOTATIONS
	.align		4
        /*0034*/ 	.byte	0x04, 0x55
        /*0036*/ 	.short	(.L_1072 - .L_1071)


	//   ....[0]....
.L_1071:
        /* <DEDUP_REMOVED lines=16> */


	//----- nvinfo : EIATTR_MERCURY_ISA_VERSION
	.align		4
.L_1072:
        /*0120*/ 	.byte	0x03, 0x5f
        /*0122*/ 	.short	0x0000


	//----- nvinfo : EIATTR_COOP_GROUP_MASK_REGIDS
	.align		4
        /*0124*/ 	.byte	0x04, 0x29
        /*0126*/ 	.short	(.L_1074 - .L_1073)


	//   ....[0]....
.L_1073:
        /*0128*/ 	.word	0xffffffff


	//----- nvinfo : EIATTR_COOP_GROUP_INSTR_OFFSETS
	.align		4
.L_1074:
        /*012c*/ 	.byte	0x04, 0x28
        /*012e*/ 	.short	(.L_1076 - .L_1075)


	//   ....[0]....
.L_1075:
        /*0130*/ 	.word	0x00000090


	//----- nvinfo : EIATTR_EXIT_INSTR_OFFSETS
	.align		4
.L_1076:
        /*0134*/ 	.byte	0x04, 0x1c
        /*0136*/ 	.short	(.L_1078 - .L_1077)


	//   ....[0]....
.L_1077:
        /*0138*/ 	.word	0x00000580


	//   ....[1]....
        /*013c*/ 	.word	0x000073e0


	//   ....[2]....
        /*0140*/ 	.word	0x00007e80


	//----- nvinfo : EIATTR_MAX_THREADS
	.align		4
.L_1078:
        /*0144*/ 	.byte	0x04, 0x05
        /*0146*/ 	.short	(.L_1080 - .L_1079)
.L_1079:
        /*0148*/ 	.word	0x00000100
        /*014c*/ 	.word	0x00000001
        /*0150*/ 	.word	0x00000001


	//----- nvinfo : EIATTR_CRS_STACK_SIZE
	.align		4
.L_1080:
        /*0154*/ 	.byte	0x04, 0x1e
        /*0156*/ 	.short	(.L_1082 - .L_1081)
.L_1081:
        /*0158*/ 	.word	0x00000000
.L_1082:


//--------------------- .nv.info._ZN7cutlass13device_kernelIN5flash19enable_sm80_to_sm89INS1_16FlashAttnBwdSm80INS1_25CollectiveMainloopBwdSm80ILi2ELi2EN4cute5tupleIJNS5_1CILi64EEENS7_ILi128EEES9_EEENS_6half_tEfNS_4arch4Sm80ELb1ELb0ELb1ELb0ELb1ELb0ELb0ELb0ELi2ELi2ELi2ELi2ELb0EEENS1_24CollectiveEpilogueBwdGQAISA_fSD_Li256ELb0ELb1EEENS1_25SingleTileBwdLPTSchedulerILb0ELi128ELb1EEEEEEEEEvNT_6ParamsE --------------------------
	.section	.nv.info._ZN7cutlass13device_kernelIN5flash19enable_sm80_to_sm89INS1_16FlashAttnBwdSm80INS1_25CollectiveMainloopBwdSm80ILi2ELi2EN4cute5tupleIJNS5_1CILi64EEENS7_ILi128EEES9_EEENS_6half_tEfNS_4arch4Sm80ELb1ELb0ELb1ELb0ELb1ELb0ELb0ELb0ELi2ELi2ELi2ELi2ELb0EEENS1_24CollectiveEpilogueBwdGQAISA_fSD_Li256ELb0ELb1EEENS1_25SingleTileBwdLPTSchedulerILb0ELi128ELb1EEEEEEEEEvNT_6ParamsE,"",@"SHT_CUDA_INFO"
	.sectionflags	@""
	.align	4


	//----- nvinfo : EIATTR_CUDA_API_VERSION
	.align		4
        /*0000*/ 	.byte	0x04, 0x37
        /*0002*/ 	.short	(.L_1084 - .L_1083)
.L_1083:
        /*0004*/ 	.word	0x00000082


	//----- nvinfo : EIATTR_SW2861232_WAR
	.align		4
.L_1084:
        /*0008*/ 	.byte	0x01, 0x35
	.zero		2


	//----- nvinfo : EIATTR_PARAM_CBANK
	.align		4
        /*000c*/ 	.byte	0x04, 0x0a
        /*000e*/ 	.short	(.L_1086 - .L_1085)
	.align		4
.L_1085:
        /*0010*/ 	.word	index@(.nv.constant0._ZN7cutlass13device_kernelIN5flash19enable_sm80_to_sm89INS1_16FlashAttnBwdSm80INS1_25CollectiveMainloopBwdSm80ILi2ELi2EN4cute5tupleIJNS5_1CILi64EEENS7_ILi128EEES9_EEENS_6half_tEfNS_4arch4Sm80ELb1ELb0ELb1ELb0ELb1ELb0ELb0ELb0ELi2ELi2ELi2ELi2ELb0EEENS1_24CollectiveEpilogueBwdGQAISA_fSD_Li256ELb0ELb1EEENS1_25SingleTileBwdLPTSchedulerILb0ELi128ELb1EEEEEEEEEvNT_6ParamsE)
        /*0014*/ 	.short	0x0160
        /*0016*/ 	.short	0x0290


	//----- nvinfo : EIATTR_CBANK_PARAM_SIZE
	.align		4
.L_1086:
        /*0018*/ 	.byte	0x03, 0x19
        /*001a*/ 	.short	0x0290


	//----- nvinfo : EIATTR_KPARAM_INFO
	.align		4
        /*001c*/ 	.byte	0x04, 0x17
        /*001e*/ 	.short	(.L_1088 - .L_1087)
.L_1087:
        /*0020*/ 	.word	0x00000000
        /*0024*/ 	.short	0x0000
        /*0026*/ 	.short	0x0000
        /*0028*/ 	.byte	0x00, 0xf0, 0x41, 0x0a


	//----- nvinfo : EIATTR_MAXREG_COUNT
	.align		4
.L_1088:
        /*002c*/ 	.byte	0x03, 0x1b
        /*002e*/ 	.short	0x00ff


	//----- nvinfo : EIATTR_NUM_BARRIERS
	.align		4
        /*0030*/ 	.byte	0x02, 0x4c
        /*0032*/ 	.byte	0x02
	.zero		1


	//----- nvinfo : EIATTR_ANNOTATIONS
	.align		4
        /*0034*/ 	.byte	0x04, 0x55
        /*0036*/ 	.short	(.L_1090 - .L_1089)


	//   ....[0]....
.L_1089:
        /* <DEDUP_REMOVED lines=16> */


	//----- nvinfo : EIATTR_MERCURY_ISA_VERSION
	.align		4
.L_1090:
        /*0128*/ 	.byte	0x03, 0x5f
        /*012a*/ 	.short	0x0000


	//----- nvinfo : EIATTR_COOP_GROUP_MASK_REGIDS
	.align		4
        /*012c*/ 	.byte	0x04, 0x29
        /*012e*/ 	.short	(.L_1092 - .L_1091)


	//   ....[0]....
.L_1091:
        /*0130*/ 	.word	0xffffffff


	//   ....[1]....
        /*0134*/ 	.word	0xffffffff


	//   ....[2]....
        /*0138*/ 	.word	0xffffffff


	//   ....[3]....
        /*013c*/ 	.word	0xffffffff


	//   ....[4]....
        /*0140*/ 	.word	0xffffffff


	//   ....[5]....
        /*0144*/ 	.word	0xffffffff


	//   ....[6]....
        /*0148*/ 	.word	0xffffffff


	//   ....[7]....
        /*014c*/ 	.word	0xffffffff


	//   ....[8]....
        /*0150*/ 	.word	0xffffffff


	//----- nvinfo : EIATTR_COOP_GROUP_INSTR_OFFSETS
	.align		4
.L_1092:
        /*0154*/ 	.byte	0x04, 0x28
        /*0156*/ 	.short	(.L_1094 - .L_1093)


	//   ....[0]....
.L_1093:
        /*0158*/ 	.word	0x00000090


	//   ....[1]....
        /*015c*/ 	.word	0x000076f0


	//   ....[2]....
        /*0160*/ 	.word	0x00007740


	//   ....[3]....
        /*0164*/ 	.word	0x00007c60


	//   ....[4]....
        /*0168*/ 	.word	0x00007c70


	//   ....[5]....
        /*016c*/ 	.word	0x00007e30


	//   ....[6]....
        /*0170*/ 	.word	0x00007f40


	//   ....[7]....
        /*0174*/ 	.word	0x00008370


	//   ....[8]....
        /*0178*/ 	.word	0x00008380


	//----- nvinfo : EIATTR_EXIT_INSTR_OFFSETS
	.align		4
.L_1094:
        /*017c*/ 	.byte	0x04, 0x1c
        /*017e*/ 	.short	(.L_1096 - .L_1095)


	//   ....[0]....
.L_1095:
        /*0180*/ 	.word	0x000005e0


	//   ....[1]....
        /*0184*/ 	.word	0x00007460


	//   ....[2]....
        /*0188*/ 	.word	0x00008390


	//   ....[3]....
        /*018c*/ 	.word	0x00008430


	//----- nvinfo : EIATTR_MAX_THREADS
	.align		4
.L_1096:
        /*0190*/ 	.byte	0x04, 0x05
        /*0192*/ 	.short	(.L_1098 - .L_1097)
.L_1097:
        /*0194*/ 	.word	0x00000100
        /*0198*/ 	.word	0x00000001
        /*019c*/ 	.word	0x00000001


	//----- nvinfo : EIATTR_CRS_STACK_SIZE
	.align		4
.L_1098:
        /*01a0*/ 	.byte	0x04, 0x1e
        /*01a2*/ 	.short	(.L_1100 - .L_1099)
.L_1099:
        /*01a4*/ 	.word	0x00000000
.L_1100:


//--------------------- .nv.info._ZN7cutlass13device_kernelIN5flash22FlashAttnBwdPreprocessIN4cute5tupleIJNS3_1CILi64EEENS5_ILi128EEEEEENS_6half_tEfNS_4arch4Sm80ELb1ELb0EEEEEvNT_6ParamsE --------------------------
	.section	.nv.info._ZN7cutlass13device_kernelIN5flash22FlashAttnBwdPreprocessIN4cute5tupleIJNS3_1CILi64EEENS5_ILi128EEEEEENS_6half_tEfNS_4arch4Sm80ELb1ELb0EEEEEvNT_6ParamsE,"",@"SHT_CUDA_INFO"
	.sectionflags	@""
	.align	4


	//----- nvinfo : EIATTR_CUDA_API_VERSION
	.align		4
        /*0000*/ 	.byte	0x04, 0x37
        /*0002*/ 	.short	(.L_1102 - .L_1101)
.L_1101:
        /*0004*/ 	.word	0x00000082


	//----- nvinfo : EIATTR_SW2861232_WAR
	.align		4
.L_1102:
        /*0008*/ 	.byte	0x01, 0x35
	.zero		2


	//----- nvinfo : EIATTR_PARAM_CBANK
	.align		4
        /*000c*/ 	.byte	0x04, 0x0a
        /*000e*/ 	.short	(.L_1104 - .L_1103)
	.align		4
.L_1103:
        /*0010*/ 	.word	index@(.nv.constant0._ZN7cutlass13device_kernelIN5flash22FlashAttnBwdPreprocessIN4cute5tupleIJNS3_1CILi64EEENS5_ILi128EEEEEENS_6half_tEfNS_4arch4Sm80ELb1ELb0EEEEEvNT_6ParamsE)
        /*0014*/ 	.short	0x0160
        /*0016*/ 	.short	0x00f0


	//----- nvinfo : EIATTR_CBANK_PARAM_SIZE
	.align		4
.L_1104:
        /*0018*/ 	.byte	0x03, 0x19
        /*001a*/ 	.short	0x00f0


	//----- nvinfo : EIATTR_KPARAM_INFO
	.align		4
        /*001c*/ 	.byte	0x04, 0x17
        /*001e*/ 	.short	(.L_1106 - .L_1105)
.L_1105:
        /*0020*/ 	.word	0x00000000
        /*0024*/ 	.short	0x0000
        /*0026*/ 	.short	0x0000
        /*0028*/ 	.byte	0x00, 0xf0, 0xc1, 0x03


	//----- nvinfo : EIATTR_MAXREG_COUNT
	.align		4
.L_1106:
        /*002c*/ 	.byte	0x03, 0x1b
        /*002e*/ 	.short	0x0080


	//----- nvinfo : EIATTR_MERCURY_ISA_VERSION
	.align		4
        /*0030*/ 	.byte	0x03, 0x5f
        /*0032*/ 	.short	0x0000


	//----- nvinfo : EIATTR_COOP_GROUP_MASK_REGIDS
	.align		4
        /*0034*/ 	.byte	0x04, 0x29
        /*0036*/ 	.short	(.L_1108 - .L_1107)


	//   ....[0]....
.L_1107:
        /*0038*/ 	.word	0xffffffff


	//   ....[1]....
        /*003c*/ 	.word	0xffffffff


	//   ....[2]....
        /*0040*/ 	.word	0xffffffff


	//   ....[3]....
        /*0044*/ 	.word	0xffffffff


	//   ....[4]....
        /*0048*/ 	.word	0xffffffff


	//   ....[5]....
        /*004c*/ 	.word	0xffffffff


	//   ....[6]....
        /*0050*/ 	.word	0xffffffff


	//   ....[7]....
        /*0054*/ 	.word	0xffffffff


	//   ....[8]....
        /*0058*/ 	.word	0xffffffff


	//   ....[9]....
        /*005c*/ 	.word	0xffffffff


	//   ....[10]....
        /*0060*/ 	.word	0xffffffff


	//   ....[11]....
        /*0064*/ 	.word	0xffffffff


	//   ....[12]....
        /*0068*/ 	.word	0xffffffff


	//   ....[13]....
        /*006c*/ 	.word	0xffffffff


	//   ....[14]....
        /*0070*/ 	.word	0xffffffff


	//   ....[15]....
        /*0074*/ 	.word	0xffffffff


	//----- nvinfo : EIATTR_COOP_GROUP_INSTR_OFFSETS
	.align		4
.L_1108:
        /*0078*/ 	.byte	0x04, 0x28
        /*007a*/ 	.short	(.L_1110 - .L_1109)


	//   ....[0]....
.L_1109:
        /*007c*/ 	.word	0x00000fa0


	//   ....[1]....
        /*0080*/ 	.word	0x00000fb0


	//   ....[2]....
        /*0084*/ 	.word	0x00000fc0


	//   ....[3]....
        /*0088*/ 	.word	0x00000fd0


	//   ....[4]....
        /*008c*/ 	.word	0x00001020


	//   ....[5]....
        /*0090*/ 	.word	0x00001030


	//   ....[6]....
        /*0094*/ 	.word	0x00001040


	//   ....[7]....
        /*0098*/ 	.word	0x00001050


	//   ....[8]....
        /*009c*/ 	.word	0x000010a0


	//   ....[9]....
        /*00a0*/ 	.word	0x000010b0


	//   ....[10]....
        /*00a4*/ 	.word	0x000010c0


	//   ....[11]....
        /*00a8*/ 	.word	0x000010d0


	//   ....[12]....
        /*00ac*/ 	.word	0x00001120


	//   ....[13]....
        /*00b0*/ 	.word	0x00001130


	//   ....[14]....
        /*00b4*/ 	.word	0x00001140


	//   ....[15]....
        /*00b8*/ 	.word	0x00001150


	//----- nvinfo : EIATTR_EXIT_INSTR_OFFSETS
	.align		4
.L_1110:
        /*00bc*/ 	.byte	0x04, 0x1c
        /*00be*/ 	.short	(.L_1112 - .L_1111)


	//   ....[0]....
.L_1111:
        /*00c0*/ 	.word	0x00001690


	//   ....[1]....
        /*00c4*/ 	.word	0x000016f0


	//----- nvinfo : EIATTR_CTAIDZ_USED
	.align		4
.L_1112:
        /*00c8*/ 	.byte	0x01, 0x04
	.zero		2


	//----- nvinfo : EIATTR_MAX_THREADS
	.align		4
        /*00cc*/ 	.byte	0x04, 0x05
        /*00ce*/ 	.short	(.L_1114 - .L_1113)
.L_1113:
        /*00d0*/ 	.word	0x00000100
        /*00d4*/ 	.word	0x00000001
        /*00d8*/ 	.word	0x00000001


	//----- nvinfo : EIATTR_CRS_STACK_SIZE
	.align		4
.L_1114:
        /*00dc*/ 	.byte	0x04, 0x1e
        /*00de*/ 	.short	(.L_1116 - .L_1115)
.L_1115:
        /*00e0*/ 	.word	0x00000000
.L_1116:


//--------------------- .nv.info._ZN7cutlass13device_kernelIN5flash19enable_sm80_to_sm89INS1_16FlashAttnBwdSm80INS1_25CollectiveMainloopBwdSm80ILi2ELi2EN4cute5tupleIJNS5_1CILi64EEENS7_ILi128EEES9_EEENS_6half_tEfNS_4arch4Sm80ELb1ELb0ELb1ELb1ELb0ELb0ELb0ELb0ELi2ELi2ELi2ELi2ELb0EEENS1_21CollectiveEpilogueBwdISA_SB_SD_Li256ELb1ELb0ELi4EEENS1_25SingleTileBwdLPTSchedulerILb1ELi128ELb0EEEEEEEEEvNT_6ParamsE --------------------------
	.section	.nv.info._ZN7cutlass13device_kernelIN5flash19enable_sm80_to_sm89INS1_16FlashAttnBwdSm80INS1_25CollectiveMainloopBwdSm80ILi2ELi2EN4cute5tupleIJNS5_1CILi64EEENS7_ILi128EEES9_EEENS_6half_tEfNS_4arch4Sm80ELb1ELb0ELb1ELb1ELb0ELb0ELb0ELb0ELi2ELi2ELi2ELi2ELb0EEENS1_21CollectiveEpilogueBwdISA_SB_SD_Li256ELb1ELb0ELi4EEENS1_25SingleTileBwdLPTSchedulerILb1ELi128ELb0EEEEEEEEEvNT_6ParamsE,"",@"SHT_CUDA_INFO"
	.sectionflags	@""
	.align	4


	//----- nvinfo : EIATTR_CUDA_API_VERSION
	.align		4
        /*0000*/ 	.byte	0x04, 0x37
        /*0002*/ 	.short	(.L_1118 - .L_1117)
.L_1117:
        /*0004*/ 	.word	0x00000082


	//----- nvinfo : EIATTR_SW2861232_WAR
	.align		4
.L_1118:
        /*0008*/ 	.byte	0x01, 0x35
	.zero		2


	//----- nvinfo : EIATTR_PARAM_CBANK
	.align		4
        /*000c*/ 	.byte	0x04, 0x0a
        /*000e*/ 	.short	(.L_1120 - .L_1119)
	.align		4
.L_1119:
        /*0010*/ 	.word	index@(.nv.constant0._ZN7cutlass13device_kernelIN5flash19enable_sm80_to_sm89INS1_16FlashAttnBwdSm80INS1_25CollectiveMainloopBwdSm80ILi2ELi2EN4cute5tupleIJNS5_1CILi64EEENS7_ILi128EEES9_EEENS_6half_tEfNS_4arch4Sm80ELb1ELb0ELb1ELb1ELb0ELb0ELb0ELb0ELi2ELi2ELi2ELi2ELb0EEENS1_21CollectiveEpilogueBwdISA_SB_SD_Li256ELb1ELb0ELi4EEENS1_25SingleTileBwdLPTSchedulerILb1ELi128ELb0EEEEEEEEEvNT_6ParamsE)
        /*0014*/ 	.short	0x0160
        /*0016*/ 	.short	0x0288


	//----- nvinfo : EIATTR_CBANK_PARAM_SIZE
	.align		4
.L_1120:
        /*0018*/ 	.byte	0x03, 0x19
        /*001a*/ 	.short	0x0288


	//----- nvinfo : EIATTR_KPARAM_INFO
	.align		4
        /*001c*/ 	.byte	0x04, 0x17
        /*001e*/ 	.short	(.L_1122 - .L_1121)
.L_1121:
        /*0020*/ 	.word	0x00000000
        /*0024*/ 	.short	0x0000
        /*0026*/ 	.short	0x0000
        /*0028*/ 	.byte	0x00, 0xf0, 0x21, 0x0a


	//----- nvinfo : EIATTR_MAXREG_COUNT
	.align		4
.L_1122:
        /*002c*/ 	.byte	0x03, 0x1b
        /*002e*/ 	.short	0x00ff


	//----- nvinfo : EIATTR_NUM_BARRIERS
	.align		4
        /*0030*/ 	.byte	0x02, 0x4c
        /*0032*/ 	.byte	0x02
	.zero		1


	//----- nvinfo : EIATTR_ANNOTATIONS
	.align		4
        /*0034*/ 	.byte	0x04, 0x55
        /*0036*/ 	.short	(.L_1124 - .L_1123)


	//   ....[0]....
.L_1123:
        /* <DEDUP_REMOVED lines=15> */


	//----- nvinfo : EIATTR_MERCURY_ISA_VERSION
	.align		4
.L_1124:
        /*0118*/ 	.byte	0x03, 0x5f
        /*011a*/ 	.short	0x0000


	//----- nvinfo : EIATTR_COOP_GROUP_MASK_REGIDS
	.align		4
        /*011c*/ 	.byte	0x04, 0x29
        /*011e*/ 	.short	(.L_1126 - .L_1125)


	//   ....[0]....
.L_1125:
        /*0120*/ 	.word	0xffffffff


	//----- nvinfo : EIATTR_COOP_GROUP_INSTR_OFFSETS
	.align		4
.L_1126:
        /*0124*/ 	.byte	0x04, 0x28
        /*0126*/ 	.short	(.L_1128 - .L_1127)


	//   ....[0]....
.L_1127:
        /*0128*/ 	.word	0x00000060


	//----- nvinfo : EIATTR_EXIT_INSTR_OFFSETS
	.align		4
.L_1128:
        /*012c*/ 	.byte	0x04, 0x1c
        /*012e*/ 	.short	(.L_1130 - .L_1129)


	//   ....[0]....
.L_1129:
        /*0130*/ 	.word	0x000009d0


	//   ....[1]....
        /*0134*/ 	.word	0x00009cf0


	//   ....[2]....
        /*0138*/ 	.word	0x00009db0


	//   ....[3]....
        /*013c*/ 	.word	0x0000b120


	//   ....[4]....
        /*0140*/ 	.word	0x0000b1e0


	//----- nvinfo : EIATTR_MAX_THREADS
	.align		4
.L_1130:
        /*0144*/ 	.byte	0x04, 0x05
        /*0146*/ 	.short	(.L_1132 - .L_1131)
.L_1131:
        /*0148*/ 	.word	0x00000100
        /*014c*/ 	.word	0x00000001
        /*0150*/ 	.word	0x00000001


	//----- nvinfo : EIATTR_CRS_STACK_SIZE
	.align		4
.L_1132:
        /*0154*/ 	.byte	0x04, 0x1e
        /*0156*/ 	.short	(.L_1134 - .L_1133)
.L_1133:
        /*0158*/ 	.word	0x00000000
.L_1134:


//--------------------- .nv.info._ZN7cutlass13device_kernelIN5flash19enable_sm80_to_sm89INS1_16FlashAttnBwdSm80INS1_25CollectiveMainloopBwdSm80ILi2ELi2EN4cute5tupleIJNS5_1CILi64EEENS7_ILi128EEES9_EEENS_6half_tEfNS_4arch4Sm80ELb1ELb0ELb1ELb1ELb1ELb0ELb0ELb0ELi2ELi2ELi2ELi2ELb0EEENS1_21CollectiveEpilogueBwdISA_SB_SD_Li256ELb1ELb0ELi4EEENS1_25SingleTileBwdLPTSchedulerILb1ELi128ELb1EEEEEEEEEvNT_6ParamsE --------------------------
	.section	.nv.info._ZN7cutlass13device_kernelIN5flash19enable_sm80_to_sm89INS1_16FlashAttnBwdSm80INS1_25CollectiveMainloopBwdSm80ILi2ELi2EN4cute5tupleIJNS5_1CILi64EEENS7_ILi128EEES9_EEENS_6half_tEfNS_4arch4Sm80ELb1ELb0ELb1ELb1ELb1ELb0ELb0ELb0ELi2ELi2ELi2ELi2ELb0EEENS1_21CollectiveEpilogueBwdISA_SB_SD_Li256ELb1ELb0ELi4EEENS1_25SingleTileBwdLPTSchedulerILb1ELi128ELb1EEEEEEEEEvNT_6ParamsE,"",@"SHT_CUDA_INFO"
	.sectionflags	@""
	.align	4


	//----- nvinfo : EIATTR_CUDA_API_VERSION
	.align		4
        /*0000*/ 	.byte	0x04, 0x37
        /*0002*/ 	.short	(.L_1136 - .L_1135)
.L_1135:
        /*0004*/ 	.word	0x00000082


	//----- nvinfo : EIATTR_SW2861232_WAR
	.align		4
.L_1136:
        /*0008*/ 	.byte	0x01, 0x35
	.zero		2


	//----- nvinfo : EIATTR_PARAM_CBANK
	.align		4
        /*000c*/ 	.byte	0x04, 0x0a
        /*000e*/ 	.short	(.L_1138 - .L_1137)
	.align		4
.L_1137:
        /*0010*/ 	.word	index@(.nv.constant0._ZN7cutlass13device_kernelIN5flash19enable_sm80_to_sm89INS1_16FlashAttnBwdSm80INS1_25CollectiveMainloopBwdSm80ILi2ELi2EN4cute5tupleIJNS5_1CILi64EEENS7_ILi128EEES9_EEENS_6half_tEfNS_4arch4Sm80ELb1ELb0ELb1ELb1ELb1ELb0ELb0ELb0ELi2ELi2ELi2ELi2ELb0EEENS1_21CollectiveEpilogueBwdISA_SB_SD_Li256ELb1ELb0ELi4EEENS1_25SingleTileBwdLPTSchedulerILb1ELi128ELb1EEEEEEEEEvNT_6ParamsE)
        /*0014*/ 	.short	0x0160
        /*0016*/ 	.short	0x0288


	//----- nvinfo : EIATTR_CBANK_PARAM_SIZE
	.align		4
.L_1138:
        /*0018*/ 	.byte	0x03, 0x19
        /*001a*/ 	.short	0x0288


	//----- nvinfo : EIATTR_KPARAM_INFO
	.align		4
        /*001c*/ 	.byte	0x04, 0x17
        /*001e*/ 	.short	(.L_1140 - .L_1139)
.L_1139:
        /*0020*/ 	.word	0x00000000
        /*0024*/ 	.short	0x0000
        /*0026*/ 	.short	0x0000
        /*0028*/ 	.byte	0x00, 0xf0, 0x21, 0x0a


	//----- nvinfo : EIATTR_MAXREG_COUNT
	.align		4
.L_1140:
        /*002c*/ 	.byte	0x03, 0x1b
        /*002e*/ 	.short	0x00ff


	//----- nvinfo : EIATTR_NUM_BARRIERS
	.align		4
        /*0030*/ 	.byte	0x02, 0x4c
        /*0032*/ 	.byte	0x02
	.zero		1


	//----- nvinfo : EIATTR_ANNOTATIONS
	.align		4
        /*0034*/ 	.byte	0x04, 0x55
        /*0036*/ 	.short	(.L_1142 - .L_1141)


	//   ....[0]....
.L_1141:
        /* <DEDUP_REMOVED lines=17> */


	//----- nvinfo : EIATTR_MERCURY_ISA_VERSION
	.align		4
.L_1142:
        /*0138*/ 	.byte	0x03, 0x5f
        /*013a*/ 	.short	0x0000


	//----- nvinfo : EIATTR_COOP_GROUP_MASK_REGIDS
	.align		4
        /*013c*/ 	.byte	0x04, 0x29
        /*013e*/ 	.short	(.L_1144 - .L_1143)


	//   ....[0]....
.L_1143:
        /*0140*/ 	.word	0xffffffff


	//----- nvinfo : EIATTR_COOP_GROUP_INSTR_OFFSETS
	.align		4
.L_1144:
        /*0144*/ 	.byte	0x04, 0x28
        /*0146*/ 	.short	(.L_1146 - .L_1145)


	//   ....[0]....
.L_1145:
        /*0148*/ 	.word	0x00000060


	//----- nvinfo : EIATTR_EXIT_INSTR_OFFSETS
	.align		4
.L_1146:
        /*014c*/ 	.byte	0x04, 0x1c
        /*014e*/ 	.short	(.L_1148 - .L_1147)


	//   ....[0]....
.L_1147:
        /*0150*/ 	.word	0x00000a10


	//   ....[1]....
        /*0154*/ 	.word	0x00009b90


	//   ....[2]....
        /*0158*/ 	.word	0x00009c50


	//   ....[3]....
        /*015c*/ 	.word	0x0000af90


	//   ....[4]....
        /*0160*/ 	.word	0x0000b050


	//----- nvinfo : EIATTR_MAX_THREADS
	.align		4
.L_1148:
        /*0164*/ 	.byte	0x04, 0x05
        /*0166*/ 	.short	(.L_1150 - .L_1149)
.L_1149:
        /*0168*/ 	.word	0x00000100
        /*016c*/ 	.word	0x00000001
        /*0170*/ 	.word	0x00000001


	//----- nvinfo : EIATTR_CRS_STACK_SIZE
	.align		4
.L_1150:
        /*0174*/ 	.byte	0x04, 0x1e
        /*0176*/ 	.short	(.L_1152 - .L_1151)
.L_1151:
        /*0178*/ 	.word	0x00000000
.L_1152:


//--------------------- .nv.info._ZN7cutlass13device_kernelIN5flash19enable_sm80_to_sm89INS1_16FlashAttnBwdSm80INS1_25CollectiveMainloopBwdSm80ILi2ELi2EN4cute5tupleIJNS5_1CILi64EEENS7_ILi128EEES9_EEENS_6half_tEfNS_4arch4Sm80ELb1ELb0ELb1ELb1ELb0ELb0ELb0ELb0ELi2ELi2ELi2ELi2ELb0EEENS1_24CollectiveEpilogueBwdGQAISA_fSD_Li256ELb1ELb0EEENS1_25SingleTileBwdLPTSchedulerILb1ELi128ELb0EEEEEEEEEvNT_6ParamsE --------------------------
	.section	.nv.info._ZN7cutlass13device_kernelIN5flash19enable_sm80_to_sm89INS1_16FlashAttnBwdSm80INS1_25CollectiveMainloopBwdSm80ILi2ELi2EN4cute5tupleIJNS5_1CILi64EEENS7_ILi128EEES9_EEENS_6half_tEfNS_4arch4Sm80ELb1ELb0ELb1ELb1ELb0ELb0ELb0ELb0ELi2ELi2ELi2ELi2ELb0EEENS1_24CollectiveEpilogueBwdGQAISA_fSD_Li256ELb1ELb0EEENS1_25SingleTileBwdLPTSchedulerILb1ELi128ELb0EEEEEEEEEvNT_6ParamsE,"",@"SHT_CUDA_INFO"
	.sectionflags	@""
	.align	4


	//----- nvinfo : EIATTR_CUDA_API_VERSION
	.align		4
        /*0000*/ 	.byte	0x04, 0x37
        /*0002*/ 	.short	(.L_1154 - .L_1153)
.L_1153:
        /*0004*/ 	.word	0x00000082


	//----- nvinfo : EIATTR_SW2861232_WAR
	.align		4
.L_1154:
        /*0008*/ 	.byte	0x01, 0x35
	.zero		2


	//----- nvinfo : EIATTR_PARAM_CBANK
	.align		4
        /*000c*/ 	.byte	0x04, 0x0a
        /*000e*/ 	.short	(.L_1156 - .L_1155)
	.align		4
.L_1155:
        /*0010*/ 	.word	index@(.nv.constant0._ZN7cutlass13device_kernelIN5flash19enable_sm80_to_sm89INS1_16FlashAttnBwdSm80INS1_25CollectiveMainloopBwdSm80ILi2ELi2EN4cute5tupleIJNS5_1CILi64EEENS7_ILi128EEES9_EEENS_6half_tEfNS_4arch4Sm80ELb1ELb0ELb1ELb1ELb0ELb0ELb0ELb0ELi2ELi2ELi2ELi2ELb0EEENS1_24CollectiveEpilogueBwdGQAISA_fSD_Li256ELb1ELb0EEENS1_25SingleTileBwdLPTSchedulerILb1ELi128ELb0EEEEEEEEEvNT_6ParamsE)
        /*0014*/ 	.short	0x0160
        /*0016*/ 	.short	0x0290


	//----- nvinfo : EIATTR_CBANK_PARAM_SIZE
	.align		4
.L_1156:
        /*0018*/ 	.byte	0x03, 0x19
        /*001a*/ 	.short	0x0290


	//----- nvinfo : EIATTR_KPARAM_INFO
	.align		4
        /*001c*/ 	.byte	0x04, 0x17
        /*001e*/ 	.short	(.L_1158 - .L_1157)
.L_1157:
        /*0020*/ 	.word	0x00000000
        /*0024*/ 	.short	0x0000
        /*0026*/ 	.short	0x0000
        /*0028*/ 	.byte	0x00, 0xf0, 0x41, 0x0a


	//----- nvinfo : EIATTR_MAXREG_COUNT
	.align		4
.L_1158:
        /*002c*/ 	.byte	0x03, 0x1b
        /*002e*/ 	.short	0x00ff


	//----- nvinfo : EIATTR_NUM_BARRIERS
	.align		4
        /*0030*/ 	.byte	0x02, 0x4c
        /*0032*/ 	.byte	0x02
	.zero		1


	//----- nvinfo : EIATTR_ANNOTATIONS
	.align		4
        /*0034*/ 	.byte	0x04, 0x55
        /*0036*/ 	.short	(.L_1160 - .L_1159)


	//   ....[0]....
.L_1159:
        /* <DEDUP_REMOVED lines=17> */


	//----- nvinfo : EIATTR_MERCURY_ISA_VERSION
	.align		4
.L_1160:
        /*0130*/ 	.byte	0x03, 0x5f
        /*0132*/ 	.short	0x0000


	//----- nvinfo : EIATTR_COOP_GROUP_MASK_REGIDS
	.align		4
        /*0134*/ 	.byte	0x04, 0x29
        /*0136*/ 	.short	(.L_1162 - .L_1161)


	//   ....[0]....
.L_1161:
        /*0138*/ 	.word	0xffffffff


	//----- nvinfo : EIATTR_COOP_GROUP_INSTR_OFFSETS
	.align		4
.L_1162:
        /*013c*/ 	.byte	0x04, 0x28
        /*013e*/ 	.short	(.L_1164 - .L_1163)


	//   ....[0]....
.L_1163:
        /*0140*/ 	.word	0x00000060


	//----- nvinfo : EIATTR_EXIT_INSTR_OFFSETS
	.align		4
.L_1164:
        /*0144*/ 	.byte	0x04, 0x1c
        /*0146*/ 	.short	(.L_1166 - .L_1165)


	//   ....[0]....
.L_1165:
        /*0148*/ 	.word	0x00000a00


	//   ....[1]....
        /*014c*/ 	.word	0x00007b00


	//   ....[2]....
        /*0150*/ 	.word	0x00008670


	//----- nvinfo : EIATTR_MAX_THREADS
	.align		4
.L_1166:
        /*0154*/ 	.byte	0x04, 0x05
        /*0156*/ 	.short	(.L_1168 - .L_1167)
.L_1167:
        /*0158*/ 	.word	0x00000100
        /*015c*/ 	.word	0x00000001
        /*0160*/ 	.word	0x00000001


	//----- nvinfo : EIATTR_CRS_STACK_SIZE
	.align		4
.L_1168:
        /*0164*/ 	.byte	0x04, 0x1e
        /*0166*/ 	.short	(.L_1170 - .L_1169)
.L_1169:
        /*0168*/ 	.word	0x00000000
.L_1170:


//--------------------- .nv.info._ZN7cutlass13device_kernelIN5flash32FlashAttnBwdPostprocessConvertdQIN4cute5tupleIJNS3_1CILi128EEES6_EEENS_6half_tEfNS_4arch4Sm80ELi256ENS3_8TiledMMAINS3_8MMA_AtomIJNS3_28SM80_16x8x16_F32F16F16F32_TNEEEENS3_6LayoutINS4_IJNS5_ILi2EEENS5_ILi4EEENS5_ILi1EEEEEENS4_IJSI_SG_NS5_ILi0EEEEEEEENS4_IJNS5_ILi32EEENS5_ILi64EEENS5_ILi16EEEEEEEELb0EEEEEvNT_6ParamsE --------------------------
	.section	.nv.info._ZN7cutlass13device_kernelIN5flash32FlashAttnBwdPostprocessConvertdQIN4cute5tupleIJNS3_1CILi128EEES6_EEENS_6half_tEfNS_4arch4Sm80ELi256ENS3_8TiledMMAINS3_8MMA_AtomIJNS3_28SM80_16x8x16_F32F16F16F32_TNEEEENS3_6LayoutINS4_IJNS5_ILi2EEENS5_ILi4EEENS5_ILi1EEEEEENS4_IJSI_SG_NS5_ILi0EEEEEEEENS4_IJNS5_ILi32EEENS5_ILi64EEENS5_ILi16EEEEEEEELb0EEEEEvNT_6ParamsE,"",@"SHT_CUDA_INFO"
	.sectionflags	@""
	.align	4


	//----- nvinfo : EIATTR_CUDA_API_VERSION
	.align		4
        /*0000*/ 	.byte	0x04, 0x37
        /*0002*/ 	.short	(.L_1172 - .L_1171)
.L_1171:
        /*0004*/ 	.word	0x00000082


	//----- nvinfo : EIATTR_SW2861232_WAR
	.align		4
.L_1172:
        /*0008*/ 	.byte	0x01, 0x35
	.zero		2


	//----- nvinfo : EIATTR_PARAM_CBANK
	.align		4
        /*000c*/ 	.byte	0x04, 0x0a
        /*000e*/ 	.short	(.L_1174 - .L_1173)
	.align		4
.L_1173:
        /*0010*/ 	.word	index@(.nv.constant0._ZN7cutlass13device_kernelIN5flash32FlashAttnBwdPostprocessConvertdQIN4cute5tupleIJNS3_1CILi128EEES6_EEENS_6half_tEfNS_4arch4Sm80ELi256ENS3_8TiledMMAINS3_8MMA_AtomIJNS3_28SM80_16x8x16_F32F16F16F32_TNEEEENS3_6LayoutINS4_IJNS5_ILi2EEENS5_ILi4EEENS5_ILi1EEEEEENS4_IJSI_SG_NS5_ILi0EEEEEEEENS4_IJNS5_ILi32EEENS5_ILi64EEENS5_ILi16EEEEEEEELb0EEEEEvNT_6ParamsE)
        /*0014*/ 	.short	0x0160
        /*0016*/ 	.short	0x0070


	//----- nvinfo : EIATTR_CBANK_PARAM_SIZE
	.align		4
.L_1174:
        /*0018*/ 	.byte	0x03, 0x19
        /*001a*/ 	.short	0x0070


	//----- nvinfo : EIATTR_KPARAM_INFO
	.align		4
        /*001c*/ 	.byte	0x04, 0x17
        /*001e*/ 	.short	(.L_1176 - .L_1175)
.L_1175:
        /*0020*/ 	.word	0x00000000
        /*0024*/ 	.short	0x0000
        /*0026*/ 	.short	0x0000
        /*0028*/ 	.byte	0x00, 0xf0, 0xc1, 0x01


	//----- nvinfo : EIATTR_MAXREG_COUNT
	.align		4
.L_1176:
        /*002c*/ 	.byte	0x03, 0x1b
        /*002e*/ 	.short	0x0080


	//----- nvinfo : EIATTR_NUM_BARRIERS
	.align		4
        /*0030*/ 	.byte	0x02, 0x4c
        /*0032*/ 	.byte	0x01
	.zero		1


	//----- nvinfo : EIATTR_MERCURY_ISA_VERSION
	.align		4
        /*0034*/ 	.byte	0x03, 0x5f
        /*0036*/ 	.short	0x0000


	//----- nvinfo : EIATTR_EXIT_INSTR_OFFSETS
	.align		4
        /*0038*/ 	.byte	0x04, 0x1c
        /*003a*/ 	.short	(.L_1178 - .L_1177)


	//   ....[0]....
.L_1177:
        /*003c*/ 	.word	0x00000180


	//   ....[1]....
        /*0040*/ 	.word	0x00001db0


	//   ....[2]....
        /*0044*/ 	.word	0x00001e60


	//----- nvinfo : EIATTR_CTAIDZ_USED
	.align		4
.L_1178:
        /*0048*/ 	.byte	0x01, 0x04
	.zero		2


	//----- nvinfo : EIATTR_MAX_THREADS
	.align		4
        /*004c*/ 	.byte	0x04, 0x05
        /*004e*/ 	.short	(.L_1180 - .L_1179)
.L_1179:
        /*0050*/ 	.word	0x00000100
        /*0054*/ 	.word	0x00000001
        /*0058*/ 	.word	0x00000001


	//----- nvinfo : EIATTR_CRS_STACK_SIZE
	.align		4
.L_1180:
        /*005c*/ 	.byte	0x04, 0x1e
        /*005e*/ 	.short	(.L_1182 - .L_1181)
.L_1181:
        /*0060*/ 	.word	0x00000000
.L_1182:


//--------------------- .nv.info._ZN7cutlass13device_kernelIN5flash32FlashAttnBwdPostprocessConvertdQIN4cute5tupleIJNS3_1CILi64EEENS5_ILi128EEEEEENS_6half_tEfNS_4arch4Sm80ELi256ENS3_8TiledMMAINS3_8MMA_AtomIJNS3_28SM80_16x8x16_F32F16F16F32_TNEEEENS3_6LayoutINS4_IJNS5_ILi2EEENS5_ILi4EEENS5_ILi1EEEEEENS4_IJSJ_SH_NS5_ILi0EEEEEEEENS4_IJNS5_ILi32EEES6_NS5_ILi16EEEEEEEELb0EEEEEvNT_6ParamsE --------------------------
	.section	.nv.info._ZN7cutlass13device_kernelIN5flash32FlashAttnBwdPostprocessConvertdQIN4cute5tupleIJNS3_1CILi64EEENS5_ILi128EEEEEENS_6half_tEfNS_4arch4Sm80ELi256ENS3_8TiledMMAINS3_8MMA_AtomIJNS3_28SM80_16x8x16_F32F16F16F32_TNEEEENS3_6LayoutINS4_IJNS5_ILi2EEENS5_ILi4EEENS5_ILi1EEEEEENS4_IJSJ_SH_NS5_ILi0EEEEEEEENS4_IJNS5_ILi32EEES6_NS5_ILi16EEEEEEEELb0EEEEEvNT_6ParamsE,"",@"SHT_CUDA_INFO"
	.sectionflags	@""
	.align	4


	//----- nvinfo : EIATTR_CUDA_API_VERSION
	.align		4
        /*0000*/ 	.byte	0x04, 0x37
        /*0002*/ 	.short	(.L_1184 - .L_1183)
.L_1183:
        /*0004*/ 	.word	0x00000082


	//----- nvinfo : EIATTR_SW2861232_WAR
	.align		4
.L_1184:
        /*0008*/ 	.byte	0x01, 0x35
	.zero		2


	//----- nvinfo : EIATTR_PARAM_CBANK
	.align		4
        /*000c*/ 	.byte	0x04, 0x0a
        /*000e*/ 	.short	(.L_1186 - .L_1185)
	.align		4
.L_1185:
        /*0010*/ 	.word	index@(.nv.constant0._ZN7cutlass13device_kernelIN5flash32FlashAttnBwdPostprocessConvertdQIN4cute5tupleIJNS3_1CILi64EEENS5_ILi128EEEEEENS_6half_tEfNS_4arch4Sm80ELi256ENS3_8TiledMMAINS3_8MMA_AtomIJNS3_28SM80_16x8x16_F32F16F16F32_TNEEEENS3_6LayoutINS4_IJNS5_ILi2EEENS5_ILi4EEENS5_ILi1EEEEEENS4_IJSJ_SH_NS5_ILi0EEEEEEEENS4_IJNS5_ILi32EEES6_NS5_ILi16EEEEEEEELb0EEEEEvNT_6ParamsE)
        /*0014*/ 	.short	0x0160
        /*0016*/ 	.short	0x0070


	//----- nvinfo : EIATTR_CBANK_PARAM_SIZE
	.align		4
.L_1186:
        /*0018*/ 	.byte	0x03, 0x19
        /*001a*/ 	.short	0x0070


	//----- nvinfo : EIATTR_KPARAM_INFO
	.align		4
        /*001c*/ 	.byte	0x04, 0x17
        /*001e*/ 	.short	(.L_1188 - .L_1187)
.L_1187:
        /*0020*/ 	.word	0x00000000
        /*0024*/ 	.short	0x0000
        /*0026*/ 	.short	0x0000
        /*0028*/ 	.byte	0x00, 0xf0, 0xc1, 0x01


	//----- nvinfo : EIATTR_MAXREG_COUNT
	.align		4
.L_1188:
        /*002c*/ 	.byte	0x03, 0x1b
        /*002e*/ 	.short	0x0080


	//----- nvinfo : EIATTR_NUM_BARRIERS
	.align		4
        /*0030*/ 	.byte	0x02, 0x4c
        /*0032*/ 	.byte	0x01
	.zero		1


	//----- nvinfo : EIATTR_MERCURY_ISA_VERSION
	.align		4
        /*0034*/ 	.byte	0x03, 0x5f
        /*0036*/ 	.short	0x0000


	//----- nvinfo : EIATTR_EXIT_INSTR_OFFSETS
	.align		4
        /*0038*/ 	.byte	0x04, 0x1c
        /*003a*/ 	.short	(.L_1190 - .L_1189)


	//   ....[0]....
.L_1189:
        /*003c*/ 	.word	0x00000180


	//   ....[1]....
        /*0040*/ 	.word	0x00001270


	//   ....[2]....
        /*0044*/ 	.word	0x00001320


	//----- nvinfo : EIATTR_CTAIDZ_USED
	.align		4
.L_1190:
        /*0048*/ 	.byte	0x01, 0x04
	.zero		2


	//----- nvinfo : EIATTR_MAX_THREADS
	.align		4
        /*004c*/ 	.byte	0x04, 0x05
        /*004e*/ 	.short	(.L_1192 - .L_1191)
.L_1191:
        /*0050*/ 	.word	0x00000100
        /*0054*/ 	.word	0x00000001
        /*0058*/ 	.word	0x00000001


	//----- nvinfo : EIATTR_CRS_STACK_SIZE
	.align		4
.L_1192:
        /*005c*/ 	.byte	0x04, 0x1e
        /*005e*/ 	.short	(.L_1194 - .L_1193)
.L_1193:
        /*0060*/ 	.word	0x00000000
.L_1194:


//--------------------- .nv.info._ZN7cutlass13device_kernelIN5flash19enable_sm80_to_sm89INS1_16FlashAttnBwdSm80INS1_25CollectiveMainloopBwdSm80ILi2ELi2EN4cute5tupleIJNS5_1CILi64EEENS7_ILi128EEES9_EEENS_6half_tEfNS_4arch4Sm80ELb1ELb0ELb1ELb1ELb1ELb0ELb0ELb0ELi2ELi2ELi2ELi2ELb0EEENS1_24CollectiveEpilogueBwdGQAISA_fSD_Li256ELb1ELb1EEENS1_25SingleTileBwdLPTSchedulerILb1ELi128ELb1EEEEEEEEEvNT_6ParamsE --------------------------
	.section	.nv.info._ZN7cutlass13device_kernelIN5flash19enable_sm80_to_sm89INS1_16FlashAttnBwdSm80INS1_25CollectiveMainloopBwdSm80ILi2ELi2EN4cute5tupleIJNS5_1CILi64EEENS7_ILi128EEES9_EEENS_6half_tEfNS_4arch4Sm80ELb1ELb0ELb1ELb1ELb1ELb0ELb0ELb0ELi2ELi2ELi2ELi2ELb0EEENS1_24CollectiveEpilogueBwdGQAISA_fSD_Li256ELb1ELb1EEENS1_25SingleTileBwdLPTSchedulerILb1ELi128ELb1EEEEEEEEEvNT_6ParamsE,"",@"SHT_CUDA_INFO"
	.sectionflags	@""
	.align	4


	//----- nvinfo : EIATTR_CUDA_API_VERSION
	.align		4
        /*0000*/ 	.byte	0x04, 0x37
        /*0002*/ 	.short	(.L_1196 - .L_1195)
.L_1195:
        /*0004*/ 	.word	0x00000082


	//----- nvinfo : EIATTR_SW2861232_WAR
	.align		4
.L_1196:
        /*0008*/ 	.byte	0x01, 0x35
	.zero		2


	//----- nvinfo : EIATTR_PARAM_CBANK
	.align		4
        /*000c*/ 	.byte	0x04, 0x0a
        /*000e*/ 	.short	(.L_1198 - .L_1197)
	.align		4
.L_1197:
        /*0010*/ 	.word	index@(.nv.constant0._ZN7cutlass13device_kernelIN5flash19enable_sm80_to_sm89INS1_16FlashAttnBwdSm80INS1_25CollectiveMainloopBwdSm80ILi2ELi2EN4cute5tupleIJNS5_1CILi64EEENS7_ILi128EEES9_EEENS_6half_tEfNS_4arch4Sm80ELb1ELb0ELb1ELb1ELb1ELb0ELb0ELb0ELi2ELi2ELi2ELi2ELb0EEENS1_24CollectiveEpilogueBwdGQAISA_fSD_Li256ELb1ELb1EEENS1_25SingleTileBwdLPTSchedulerILb1ELi128ELb1EEEEEEEEEvNT_6ParamsE)
        /*0014*/ 	.short	0x0160
        /*0016*/ 	.short	0x0290


	//----- nvinfo : EIATTR_CBANK_PARAM_SIZE
	.align		4
.L_1198:
        /*0018*/ 	.byte	0x03, 0x19
        /*001a*/ 	.short	0x0290


	//----- nvinfo : EIATTR_KPARAM_INFO
	.align		4
        /*001c*/ 	.byte	0x04, 0x17
        /*001e*/ 	.short	(.L_1200 - .L_1199)
.L_1199:
        /*0020*/ 	.word	0x00000000
        /*0024*/ 	.short	0x0000
        /*0026*/ 	.short	0x0000
        /*0028*/ 	.byte	0x00, 0xf0, 0x41, 0x0a


	//----- nvinfo : EIATTR_MAXREG_COUNT
	.align		4
.L_1200:
        /*002c*/ 	.byte	0x03, 0x1b
        /*002e*/ 	.short	0x00ff


	//----- nvinfo : EIATTR_NUM_BARRIERS
	.align		4
        /*0030*/ 	.byte	0x02, 0x4c
        /*0032*/ 	.byte	0x02
	.zero		1


	//----- nvinfo : EIATTR_ANNOTATIONS
	.align		4
        /*0034*/ 	.byte	0x04, 0x55
        /*0036*/ 	.short	(.L_1202 - .L_1201)


	//   ....[0]....
.L_1201:
        /* <DEDUP_REMOVED lines=15> */


	//----- nvinfo : EIATTR_MERCURY_ISA_VERSION
	.align		4
.L_1202:
        /*0110*/ 	.byte	0x03, 0x5f
        /*0112*/ 	.short	0x0000


	//----- nvinfo : EIATTR_COOP_GROUP_MASK_REGIDS
	.align		4
        /*0114*/ 	.byte	0x04, 0x29
        /*0116*/ 	.short	(.L_1204 - .L_1203)


	//   ....[0]....
.L_1203:
        /*0118*/ 	.word	0xffffffff


	//   ....[1]....
        /*011c*/ 	.word	0xffffffff


	//   ....[2]....
        /*0120*/ 	.word	0xffffffff


	//   ....[3]....
        /*0124*/ 	.word	0xffffffff


	//   ....[4]....
        /*0128*/ 	.word	0xffffffff


	//   ....[5]....
        /*012c*/ 	.word	0xffffffff


	//   ....[6]....
        /*0130*/ 	.word	0xffffffff


	//   ....[7]....
        /*0134*/ 	.word	0xffffffff


	//   ....[8]....
        /*0138*/ 	.word	0xffffffff


	//----- nvinfo : EIATTR_COOP_GROUP_INSTR_OFFSETS
	.align		4
.L_1204:
        /*013c*/ 	.byte	0x04, 0x28
        /*013e*/ 	.short	(.L_1206 - .L_1205)


	//   ....[0]....
.L_1205:
        /*0140*/ 	.word	0x00000060


	//   ....[1]....
        /*0144*/ 	.word	0x00008160


	//   ....[2]....
        /*0148*/ 	.word	0x000081a0


	//   ....[3]....
        /*014c*/ 	.word	0x000086f0


	//   ....[4]....
        /*0150*/ 	.word	0x00008700


	//   ....[5]....
        /*0154*/ 	.word	0x000088c0


	//   ....[6]....
        /*0158*/ 	.word	0x000089c0


	//   ....[7]....
        /*015c*/ 	.word	0x00008df0


	//   ....[8]....
        /*0160*/ 	.word	0x00008e00


	//----- nvinfo : EIATTR_EXIT_INSTR_OFFSETS
	.align		4
.L_1206:
        /*0164*/ 	.byte	0x04, 0x1c
        /*0166*/ 	.short	(.L_1208 - .L_1207)


	//   ....[0]....
.L_1207:
        /*0168*/ 	.word	0x000009d0


	//   ....[1]....
        /*016c*/ 	.word	0x00007d70


	//   ....[2]....
        /*0170*/ 	.word	0x00008e10


	//   ....[3]....
        /*0174*/ 	.word	0x00008eb0


	//----- nvinfo : EIATTR_MAX_THREADS
	.align		4
.L_1208:
        /*0178*/ 	.byte	0x04, 0x05
        /*017a*/ 	.short	(.L_1210 - .L_1209)
.L_1209:
        /*017c*/ 	.word	0x00000100
        /*0180*/ 	.word	0x00000001
        /*0184*/ 	.word	0x00000001


	//----- nvinfo : EIATTR_CRS_STACK_SIZE
	.align		4
.L_1210:
        /*0188*/ 	.byte	0x04, 0x1e
        /*018a*/ 	.short	(.L_1212 - .L_1211)
.L_1211:
        /*018c*/ 	.word	0x00000000
.L_1212:


//--------------------- .nv.info._ZN7cutlass13device_kernelIN5flash22FlashAttnBwdPreprocessIN4cute5tupleIJNS3_1CILi64EEENS5_ILi128EEEEEENS_6half_tEfNS_4arch4Sm80ELb1ELb1EEEEEvNT_6ParamsE --------------------------
	.section	.nv.info._ZN7cutlass13device_kernelIN5flash22FlashAttnBwdPreprocessIN4cute5tupleIJNS3_1CILi64EEENS5_ILi128EEEEEENS_6half_tEfNS_4arch4Sm80ELb1ELb1EEEEEvNT_6ParamsE,"",@"SHT_CUDA_INFO"
	.sectionflags	@""
	.align	4


	//----- nvinfo : EIATTR_CUDA_API_VERSION
	.align		4
        /*0000*/ 	.byte	0x04, 0x37
        /*0002*/ 	.short	(.L_1214 - .L_1213)
.L_1213:
        /*0004*/ 	.word	0x00000082


	//----- nvinfo : EIATTR_SW2861232_WAR
	.align		4
.L_1214:
        /*0008*/ 	.byte	0x01, 0x35
	.zero		2


	//----- nvinfo : EIATTR_PARAM_CBANK
	.align		4
        /*000c*/ 	.byte	0x04, 0x0a
        /*000e*/ 	.short	(.L_1216 - .L_1215)
	.align		4
.L_1215:
        /*0010*/ 	.word	index@(.nv.constant0._ZN7cutlass13device_kernelIN5flash22FlashAttnBwdPreprocessIN4cute5tupleIJNS3_1CILi64EEENS5_ILi128EEEEEENS_6half_tEfNS_4arch4Sm80ELb1ELb1EEEEEvNT_6ParamsE)
        /*0014*/ 	.short	0x0160
        /*0016*/ 	.short	0x00f0


	//----- nvinfo : EIATTR_CBANK_PARAM_SIZE
	.align		4
.L_1216:
        /*0018*/ 	.byte	0x03, 0x19
        /*001a*/ 	.short	0x00f0


	//----- nvinfo : EIATTR_KPARAM_INFO
	.align		4
        /*001c*/ 	.byte	0x04, 0x17
        /*001e*/ 	.short	(.L_1218 - .L_1217)
.L_1217:
        /*0020*/ 	.word	0x00000000
        /*0024*/ 	.short	0x0000
        /*0026*/ 	.short	0x0000
        /*0028*/ 	.byte	0x00, 0xf0, 0xc1, 0x03


	//----- nvinfo : EIATTR_MAXREG_COUNT
	.align		4
.L_1218:
        /*002c*/ 	.byte	0x03, 0x1b
        /*002e*/ 	.short	0x0080


	//----- nvinfo : EIATTR_MERCURY_ISA_VERSION
	.align		4
        /*0030*/ 	.byte	0x03, 0x5f
        /*0032*/ 	.short	0x0000


	//----- nvinfo : EIATTR_COOP_GROUP_MASK_REGIDS
	.align		4
        /*0034*/ 	.byte	0x04, 0x29
        /*0036*/ 	.short	(.L_1220 - .L_1219)


	//   ....[0]....
.L_1219:
        /*0038*/ 	.word	0xffffffff


	//   ....[1]....
        /*003c*/ 	.word	0xffffffff


	//   ....[2]....
        /*0040*/ 	.word	0xffffffff


	//   ....[3]....
        /*0044*/ 	.word	0xffffffff


	//   ....[4]....
        /*0048*/ 	.word	0xffffffff


	//   ....[5]....
        /*004c*/ 	.word	0xffffffff


	//   ....[6]....
        /*0050*/ 	.word	0xffffffff


	//   ....[7]....
        /*0054*/ 	.word	0xffffffff


	//   ....[8]....
        /*0058*/ 	.word	0xffffffff


	//   ....[9]....
        /*005c*/ 	.word	0xffffffff


	//   ....[10]....
        /*0060*/ 	.word	0xffffffff


	//   ....[11]....
        /*0064*/ 	.word	0xffffffff


	//   ....[12]....
        /*0068*/ 	.word	0xffffffff


	//   ....[13]....
        /*006c*/ 	.word	0xffffffff


	//   ....[14]....
        /*0070*/ 	.word	0xffffffff


	//   ....[15]....
        /*0074*/ 	.word	0xffffffff


	//----- nvinfo : EIATTR_COOP_GROUP_INSTR_OFFSETS
	.align		4
.L_1220:
        /*0078*/ 	.byte	0x04, 0x28
        /*007a*/ 	.short	(.L_1222 - .L_1221)


	//   ....[0]....
.L_1221:
        /*007c*/ 	.word	0x00001140


	//   ....[1]....
        /*0080*/ 	.word	0x00001160


	//   ....[2]....
        /*0084*/ 	.word	0x00001170


	//   ....[3]....
        /*0088*/ 	.word	0x00001180


	//   ....[4]....
        /*008c*/ 	.word	0x000011b0


	//   ....[5]....
        /*0090*/ 	.word	0x000011e0


	//   ....[6]....
        /*0094*/ 	.word	0x000011f0


	//   ....[7]....
        /*0098*/ 	.word	0x00001200


	//   ....[8]....
        /*009c*/ 	.word	0x00001230


	//   ....[9]....
        /*00a0*/ 	.word	0x00001260


	//   ....[10]....
        /*00a4*/ 	.word	0x00001270


	//   ....[11]....
        /*00a8*/ 	.word	0x00001280


	//   ....[12]....
        /*00ac*/ 	.word	0x000012e0


	//   ....[13]....
        /*00b0*/ 	.word	0x00001320


	//   ....[14]....
        /*00b4*/ 	.word	0x00001340


	//   ....[15]....
        /*00b8*/ 	.word	0x00001350


	//----- nvinfo : EIATTR_EXIT_INSTR_OFFSETS
	.align		4
.L_1222:
        /*00bc*/ 	.byte	0x04, 0x1c
        /*00be*/ 	.short	(.L_1224 - .L_1223)


	//   ....[0]....
.L_1223:
        /*00c0*/ 	.word	0x00000180


	//   ....[1]....
        /*00c4*/ 	.word	0x00001900


	//   ....[2]....
        /*00c8*/ 	.word	0x00001950


	//----- nvinfo : EIATTR_CTAIDZ_USED
	.align		4
.L_1224:
        /*00cc*/ 	.byte	0x01, 0x04
	.zero		2


	//----- nvinfo : EIATTR_MAX_THREADS
	.align		4
        /*00d0*/ 	.byte	0x04, 0x05
        /*00d2*/ 	.short	(.L_1226 - .L_1225)
.L_1225:
        /*00d4*/ 	.word	0x00000100
        /*00d8*/ 	.word	0x00000001
        /*00dc*/ 	.word	0x00000001


	//----- nvinfo : EIATTR_CRS_STACK_SIZE
	.align		4
.L_1226:
        /*00e0*/ 	.byte	0x04, 0x1e
        /*00e2*/ 	.short	(.L_1228 - .L_1227)
.L_1227:
        /*00e4*/ 	.word	0x00000000
.L_1228:


//--------------------- .nv.callgraph             --------------------------
	.section	.nv.callgraph,"",@"SHT_CUDA_CALLGRAPH"
	.align	4
	.sectionentsize	8
	.align		4
        /*0000*/ 	.word	0x00000000
	.align		4
        /*0004*/ 	.word	0xffffffff
	.align		4
        /*0008*/ 	.word	0x00000000
	.align		4
        /*000c*/ 	.word	0xfffffffe
	.align		4
        /*0010*/ 	.word	0x00000000
	.align		4
        /*0014*/ 	.word	0xfffffffd
	.align		4
        /*0018*/ 	.word	0x00000000
	.align		4
        /*001c*/ 	.word	0xfffffffc


//--------------------- .nv.rel.action            --------------------------
	.section	.nv.rel.action,"",@"SHT_CUDA_RELOCINFO"
	.align	8
	.sectionentsize	8
        /*0000*/ 	.byte	0x73, 0x00, 0x00, 0x00, 0x00, 0x00, 0x00, 0x00, 0x00, 0x00, 0x00, 0x11, 0x25, 0x00, 0x05, 0x36


//--------------------- .nv.constant4             --------------------------
	.section	.nv.constant4,"a",@progbits
	.align	8
	.align		8
.nv.constant4:
        /*0000*/ 	.dword	_ZN74_INTERNAL_a2c25548_38_flash_bwd_hdim128_fp16_softcap_sm80_cu_ef95aea4_28194cuda3std3__45__cpo5beginE
	.align		8
        /*0008*/ 	.dword	_ZN74_INTERNAL_a2c25548_38_flash_bwd_hdim128_fp16_softcap_sm80_cu_ef95aea4_28194cuda3std3__45__cpo3endE
	.align		8
        /*0010*/ 	.dword	_ZN74_INTERNAL_a2c25548_38_flash_bwd_hdim128_fp16_softcap_sm80_cu_ef95aea4_28194cuda3std3__45__cpo6cbeginE
	.align		8
        /*0018*/ 	.dword	_ZN74_INTERNAL_a2c25548_38_flash_bwd_hdim128_fp16_softcap_sm80_cu_ef95aea4_28194cuda3std3__45__cpo4cendE
	.align		8
        /*0020*/ 	.dword	_ZN74_INTERNAL_a2c25548_38_flash_bwd_hdim128_fp16_softcap_sm80_cu_ef95aea4_28194cuda3std3__476_GLOBAL__N__a2c25548_38_flash_bwd_hdim128_fp16_softcap_sm80_cu_ef95aea4_28196ignoreE
	.align		8
        /*0028*/ 	.dword	_ZN74_INTERNAL_a2c25548_38_flash_bwd_hdim128_fp16_softcap_sm80_cu_ef95aea4_28194cuda3std3__419piecewise_constructE
	.align		8
        /*0030*/ 	.dword	_ZN74_INTERNAL_a2c25548_38_flash_bwd_hdim128_fp16_softcap_sm80_cu_ef95aea4_28194cuda3std3__48in_placeE
	.align		8
        /*0038*/ 	.dword	_ZN74_INTERNAL_a2c25548_38_flash_bwd_hdim128_fp16_softcap_sm80_cu_ef95aea4_28194cuda3std6ranges3__45__cpo4swapE
	.align		8
        /*0040*/ 	.dword	_ZN74_INTERNAL_a2c25548_38_flash_bwd_hdim128_fp16_softcap_sm80_cu_ef95aea4_28194cuda3std6ranges3__45__cpo9iter_moveE
	.align		8
        /*0048*/ 	.dword	_ZN74_INTERNAL_a2c25548_38_flash_bwd_hdim128_fp16_softcap_sm80_cu_ef95aea4_28194cute7productE
	.align		8
        /*0050*/ 	.dword	_ZN74_INTERNAL_a2c25548_38_flash_bwd_hdim128_fp16_softcap_sm80_cu_ef95aea4_28194cute1_E


//--------------------- .nv.constant0._ZN7cutlass13device_kernelIN5flash19enable_sm80_to_sm89INS1_16FlashAttnBwdSm80INS1_25CollectiveMainloopBwdSm80ILi2ELi1EN4cute5tupleIJNS5_1CILi64EEENS7_ILi96EEENS7_ILi128EEEEEENS_6half_tEfNS_4arch4Sm80ELb0ELb0ELb1ELb0ELb0ELb0ELb0ELb0ELi2ELi2ELi2ELi2ELb1EEENS1_21CollectiveEpilogueBwdISB_SC_SE_Li256ELb0ELb0ELi4EEENS1_19SingleTileSchedulerILb0ELb0ELb0ELi96EEEEEEEEEvNT_6ParamsE --------------------------
	.section	.nv.constant0._ZN7cutlass13device_kernelIN5flash19enable_sm80_to_sm89INS1_16FlashAttnBwdSm80INS1_25CollectiveMainloopBwdSm80ILi2ELi1EN4cute5tupleIJNS5_1CILi64EEENS7_ILi96EEENS7_ILi128EEEEEENS_6half_tEfNS_4arch4Sm80ELb0ELb0ELb1ELb0ELb0ELb0ELb0ELb0ELi2ELi2ELi2ELi2ELb1EEENS1_21CollectiveEpilogueBwdISB_SC_SE_Li256ELb0ELb0ELi4EEENS1_19SingleTileSchedulerILb0ELb0ELb0ELi96EEEEEEEEEvNT_6ParamsE,"a",@progbits
	.sectionflags	@""
	.align	4
.nv.constant0._ZN7cutlass13device_kernelIN5flash19enable_sm80_to_sm89INS1_16FlashAttnBwdSm80INS1_25CollectiveMainloopBwdSm80ILi2ELi1EN4cute5tupleIJNS5_1CILi64EEENS7_ILi96EEENS7_ILi128EEEEEENS_6half_tEfNS_4arch4Sm80ELb0ELb0ELb1ELb0ELb0ELb0ELb0ELb0ELi2ELi2ELi2ELi2ELb1EEENS1_21CollectiveEpilogueBwdISB_SC_SE_Li256ELb0ELb0ELi4EEENS1_19SingleTileSchedulerILb0ELb0ELb0ELi96EEEEEEEEEvNT_6ParamsE:
	.zero		976


//--------------------- .nv.constant0._ZN7cutlass13device_kernelIN5flash19enable_sm80_to_sm89INS1_16FlashAttnBwdSm80INS1_25CollectiveMainloopBwdSm80ILi2ELi1EN4cute5tupleIJNS5_1CILi64EEENS7_ILi96EEENS7_ILi128EEEEEENS_6half_tEfNS_4arch4Sm80ELb0ELb0ELb1ELb0ELb1ELb0ELb0ELb0ELi2ELi2ELi2ELi2ELb1EEENS1_21CollectiveEpilogueBwdISB_SC_SE_Li256ELb0ELb0ELi4EEENS1_19SingleTileSchedulerILb0ELb0ELb0ELi96EEEEEEEEEvNT_6ParamsE --------------------------
	.section	.nv.constant0._ZN7cutlass13device_kernelIN5flash19enable_sm80_to_sm89INS1_16FlashAttnBwdSm80INS1_25CollectiveMainloopBwdSm80ILi2ELi1EN4cute5tupleIJNS5_1CILi64EEENS7_ILi96EEENS7_ILi128EEEEEENS_6half_tEfNS_4arch4Sm80ELb0ELb0ELb1ELb0ELb1ELb0ELb0ELb0ELi2ELi2ELi2ELi2ELb1EEENS1_21CollectiveEpilogueBwdISB_SC_SE_Li256ELb0ELb0ELi4EEENS1_19SingleTileSchedulerILb0ELb0ELb0ELi96EEEEEEEEEvNT_6ParamsE,"a",@progbits
	.sectionflags	@""
	.align	4
.nv.constant0._ZN7cutlass13device_kernelIN5flash19enable_sm80_to_sm89INS1_16FlashAttnBwdSm80INS1_25CollectiveMainloopBwdSm80ILi2ELi1EN4cute5tupleIJNS5_1CILi64EEENS7_ILi96EEENS7_ILi128EEEEEENS_6half_tEfNS_4arch4Sm80ELb0ELb0ELb1ELb0ELb1ELb0ELb0ELb0ELi2ELi2ELi2ELi2ELb1EEENS1_21CollectiveEpilogueBwdISB_SC_SE_Li256ELb0ELb0ELi4EEENS1_19SingleTileSchedulerILb0ELb0ELb0ELi96EEEEEEEEEvNT_6ParamsE:
	.zero		976


//--------------------- .nv.constant0._ZN7cutlass13device_kernelIN5flash19enable_sm80_to_sm89INS1_16FlashAttnBwdSm80INS1_25CollectiveMainloopBwdSm80ILi2ELi1EN4cute5tupleIJNS5_1CILi64EEENS7_ILi96EEENS7_ILi128EEEEEENS_6half_tEfNS_4arch4Sm80ELb0ELb0ELb1ELb0ELb0ELb0ELb0ELb0ELi2ELi2ELi2ELi2ELb1EEENS1_24CollectiveEpilogueBwdGQAISB_fSE_Li256ELb0ELb0EEENS1_19SingleTileSchedulerILb0ELb0ELb0ELi96EEEEEEEEEvNT_6ParamsE --------------------------
	.section	.nv.constant0._ZN7cutlass13device_kernelIN5flash19enable_sm80_to_sm89INS1_16FlashAttnBwdSm80INS1_25CollectiveMainloopBwdSm80ILi2ELi1EN4cute5tupleIJNS5_1CILi64EEENS7_ILi96EEENS7_ILi128EEEEEENS_6half_tEfNS_4arch4Sm80ELb0ELb0ELb1ELb0ELb0ELb0ELb0ELb0ELi2ELi2ELi2ELi2ELb1EEENS1_24CollectiveEpilogueBwdGQAISB_fSE_Li256ELb0ELb0EEENS1_19SingleTileSchedulerILb0ELb0ELb0ELi96EEEEEEEEEvNT_6ParamsE,"a",@progbits
	.sectionflags	@""
	.align	4
.nv.constant0._ZN7cutlass13device_kernelIN5flash19enable_sm80_to_sm89INS1_16FlashAttnBwdSm80INS1_25CollectiveMainloopBwdSm80ILi2ELi1EN4cute5tupleIJNS5_1CILi64EEENS7_ILi96EEENS7_ILi128EEEEEENS_6half_tEfNS_4arch4Sm80ELb0ELb0ELb1ELb0ELb0ELb0ELb0ELb0ELi2ELi2ELi2ELi2ELb1EEENS1_24CollectiveEpilogueBwdGQAISB_fSE_Li256ELb0ELb0EEENS1_19SingleTileSchedulerILb0ELb0ELb0ELi96EEEEEEEEEvNT_6ParamsE:
	.zero		984


//--------------------- .nv.constant0._ZN7cutlass13device_kernelIN5flash19enable_sm80_to_sm89INS1_16FlashAttnBwdSm80INS1_25CollectiveMainloopBwdSm80ILi2ELi1EN4cute5tupleIJNS5_1CILi64EEENS7_ILi96EEENS7_ILi128EEEEEENS_6half_tEfNS_4arch4Sm80ELb0ELb0ELb1ELb0ELb1ELb0ELb0ELb0ELi2ELi2ELi2ELi2ELb1EEENS1_24CollectiveEpilogueBwdGQAISB_fSE_Li256ELb0ELb1EEENS1_19SingleTileSchedulerILb0ELb0ELb0ELi96EEEEEEEEEvNT_6ParamsE --------------------------
	.section	.nv.constant0._ZN7cutlass13device_kernelIN5flash19enable_sm80_to_sm89INS1_16FlashAttnBwdSm80INS1_25CollectiveMainloopBwdSm80ILi2ELi1EN4cute5tupleIJNS5_1CILi64EEENS7_ILi96EEENS7_ILi128EEEEEENS_6half_tEfNS_4arch4Sm80ELb0ELb0ELb1ELb0ELb1ELb0ELb0ELb0ELi2ELi2ELi2ELi2ELb1EEENS1_24CollectiveEpilogueBwdGQAISB_fSE_Li256ELb0ELb1EEENS1_19SingleTileSchedulerILb0ELb0ELb0ELi96EEEEEEEEEvNT_6ParamsE,"a",@progbits
	.sectionflags	@""
	.align	4
.nv.constant0._ZN7cutlass13device_kernelIN5flash19enable_sm80_to_sm89INS1_16FlashAttnBwdSm80INS1_25CollectiveMainloopBwdSm80ILi2ELi1EN4cute5tupleIJNS5_1CILi64EEENS7_ILi96EEENS7_ILi128EEEEEENS_6half_tEfNS_4arch4Sm80ELb0ELb0ELb1ELb0ELb1ELb0ELb0ELb0ELi2ELi2ELi2ELi2ELb1EEENS1_24CollectiveEpilogueBwdGQAISB_fSE_Li256ELb0ELb1EEENS1_19SingleTileSchedulerILb0ELb0ELb0ELi96EEEEEEEEEvNT_6ParamsE:
	.zero		984


//--------------------- .nv.constant0._ZN7cutlass13device_kernelIN5flash19enable_sm80_to_sm89INS1_16FlashAttnBwdSm80INS1_25CollectiveMainloopBwdSm80ILi2ELi1EN4cute5tupleIJNS5_1CILi64EEENS7_ILi96EEENS7_ILi128EEEEEENS_6half_tEfNS_4arch4Sm80ELb0ELb0ELb1ELb1ELb0ELb0ELb0ELb0ELi2ELi2ELi2ELi2ELb1EEENS1_21CollectiveEpilogueBwdISB_SC_SE_Li256ELb1ELb0ELi4EEENS1_19SingleTileSchedulerILb1ELb0ELb0ELi96EEEEEEEEEvNT_6ParamsE --------------------------
	.section	.nv.constant0._ZN7cutlass13device_kernelIN5flash19enable_sm80_to_sm89INS1_16FlashAttnBwdSm80INS1_25CollectiveMainloopBwdSm80ILi2ELi1EN4cute5tupleIJNS5_1CILi64EEENS7_ILi96EEENS7_ILi128EEEEEENS_6half_tEfNS_4arch4Sm80ELb0ELb0ELb1ELb1ELb0ELb0ELb0ELb0ELi2ELi2ELi2ELi2ELb1EEENS1_21CollectiveEpilogueBwdISB_SC_SE_Li256ELb1ELb0ELi4EEENS1_19SingleTileSchedulerILb1ELb0ELb0ELi96EEEEEEEEEvNT_6ParamsE,"a",@progbits
	.sectionflags	@""
	.align	4
.nv.constant0._ZN7cutlass13device_kernelIN5flash19enable_sm80_to_sm89INS1_16FlashAttnBwdSm80INS1_25CollectiveMainloopBwdSm80ILi2ELi1EN4cute5tupleIJNS5_1CILi64EEENS7_ILi96EEENS7_ILi128EEEEEENS_6half_tEfNS_4arch4Sm80ELb0ELb0ELb1ELb1ELb0ELb0ELb0ELb0ELi2ELi2ELi2ELi2ELb1EEENS1_21CollectiveEpilogueBwdISB_SC_SE_Li256ELb1ELb0ELi4EEENS1_19SingleTileSchedulerILb1ELb0ELb0ELi96EEEEEEEEEvNT_6ParamsE:
	.zero		976


//--------------------- .nv.constant0._ZN7cutlass13device_kernelIN5flash19enable_sm80_to_sm89INS1_16FlashAttnBwdSm80INS1_25CollectiveMainloopBwdSm80ILi2ELi1EN4cute5tupleIJNS5_1CILi64EEENS7_ILi96EEENS7_ILi128EEEEEENS_6half_tEfNS_4arch4Sm80ELb0ELb0ELb1ELb1ELb1ELb0ELb0ELb0ELi2ELi2ELi2ELi2ELb1EEENS1_21CollectiveEpilogueBwdISB_SC_SE_Li256ELb1ELb0ELi4EEENS1_19SingleTileSchedulerILb1ELb0ELb0ELi96EEEEEEEEEvNT_6ParamsE --------------------------
	.section	.nv.constant0._ZN7cutlass13device_kernelIN5flash19enable_sm80_to_sm89INS1_16FlashAttnBwdSm80INS1_25CollectiveMainloopBwdSm80ILi2ELi1EN4cute5tupleIJNS5_1CILi64EEENS7_ILi96EEENS7_ILi128EEEEEENS_6half_tEfNS_4arch4Sm80ELb0ELb0ELb1ELb1ELb1ELb0ELb0ELb0ELi2ELi2ELi2ELi2ELb1EEENS1_21CollectiveEpilogueBwdISB_SC_SE_Li256ELb1ELb0ELi4EEENS1_19SingleTileSchedulerILb1ELb0ELb0ELi96EEEEEEEEEvNT_6ParamsE,"a",@progbits
	.sectionflags	@""
	.align	4
.nv.constant0._ZN7cutlass13device_kernelIN5flash19enable_sm80_to_sm89INS1_16FlashAttnBwdSm80INS1_25CollectiveMainloopBwdSm80ILi2ELi1EN4cute5tupleIJNS5_1CILi64EEENS7_ILi96EEENS7_ILi128EEEEEENS_6half_tEfNS_4arch4Sm80ELb0ELb0ELb1ELb1ELb1ELb0ELb0ELb0ELi2ELi2ELi2ELi2ELb1EEENS1_21CollectiveEpilogueBwdISB_SC_SE_Li256ELb1ELb0ELi4EEENS1_19SingleTileSchedulerILb1ELb0ELb0ELi96EEEEEEEEEvNT_6ParamsE:
	.zero		976


//--------------------- .nv.constant0._ZN7cutlass13device_kernelIN5flash19enable_sm80_to_sm89INS1_16FlashAttnBwdSm80INS1_25CollectiveMainloopBwdSm80ILi2ELi1EN4cute5tupleIJNS5_1CILi64EEENS7_ILi96EEENS7_ILi128EEEEEENS_6half_tEfNS_4arch4Sm80ELb0ELb0ELb1ELb1ELb0ELb0ELb0ELb0ELi2ELi2ELi2ELi2ELb1EEENS1_24CollectiveEpilogueBwdGQAISB_fSE_Li256ELb1ELb0EEENS1_19SingleTileSchedulerILb1ELb0ELb0ELi96EEEEEEEEEvNT_6ParamsE --------------------------
	.section	.nv.constant0._ZN7cutlass13device_kernelIN5flash19enable_sm80_to_sm89INS1_16FlashAttnBwdSm80INS1_25CollectiveMainloopBwdSm80ILi2ELi1EN4cute5tupleIJNS5_1CILi64EEENS7_ILi96EEENS7_ILi128EEEEEENS_6half_tEfNS_4arch4Sm80ELb0ELb0ELb1ELb1ELb0ELb0ELb0ELb0ELi2ELi2ELi2ELi2ELb1EEENS1_24CollectiveEpilogueBwdGQAISB_fSE_Li256ELb1ELb0EEENS1_19SingleTileSchedulerILb1ELb0ELb0ELi96EEEEEEEEEvNT_6ParamsE,"a",@progbits
	.sectionflags	@""
	.align	4
.nv.constant0._ZN7cutlass13device_kernelIN5flash19enable_sm80_to_sm89INS1_16FlashAttnBwdSm80INS1_25CollectiveMainloopBwdSm80ILi2ELi1EN4cute5tupleIJNS5_1CILi64EEENS7_ILi96EEENS7_ILi128EEEEEENS_6half_tEfNS_4arch4Sm80ELb0ELb0ELb1ELb1ELb0ELb0ELb0ELb0ELi2ELi2ELi2ELi2ELb1EEENS1_24CollectiveEpilogueBwdGQAISB_fSE_Li256ELb1ELb0EEENS1_19SingleTileSchedulerILb1ELb0ELb0ELi96EEEEEEEEEvNT_6ParamsE:
	.zero		984


//--------------------- .nv.constant0._ZN7cutlass13device_kernelIN5flash19enable_sm80_to_sm89INS1_16FlashAttnBwdSm80INS1_25CollectiveMainloopBwdSm80ILi2ELi1EN4cute5tupleIJNS5_1CILi64EEENS7_ILi96EEENS7_ILi128EEEEEENS_6half_tEfNS_4arch4Sm80ELb0ELb0ELb1ELb1ELb1ELb0ELb0ELb0ELi2ELi2ELi2ELi2ELb1EEENS1_24CollectiveEpilogueBwdGQAISB_fSE_Li256ELb1ELb1EEENS1_19SingleTileSchedulerILb1ELb0ELb0ELi96EEEEEEEEEvNT_6ParamsE --------------------------
	.section	.nv.constant0._ZN7cutlass13device_kernelIN5flash19enable_sm80_to_sm89INS1_16FlashAttnBwdSm80INS1_25CollectiveMainloopBwdSm80ILi2ELi1EN4cute5tupleIJNS5_1CILi64EEENS7_ILi96EEENS7_ILi128EEEEEENS_6half_tEfNS_4arch4Sm80ELb0ELb0ELb1ELb1ELb1ELb0ELb0ELb0ELi2ELi2ELi2ELi2ELb1EEENS1_24CollectiveEpilogueBwdGQAISB_fSE_Li256ELb1ELb1EEENS1_19SingleTileSchedulerILb1ELb0ELb0ELi96EEEEEEEEEvNT_6ParamsE,"a",@progbits
	.sectionflags	@""
	.align	4
.nv.constant0._ZN7cutlass13device_kernelIN5flash19enable_sm80_to_sm89INS1_16FlashAttnBwdSm80INS1_25CollectiveMainloopBwdSm80ILi2ELi1EN4cute5tupleIJNS5_1CILi64EEENS7_ILi96EEENS7_ILi128EEEEEENS_6half_tEfNS_4arch4Sm80ELb0ELb0ELb1ELb1ELb1ELb0ELb0ELb0ELi2ELi2ELi2ELi2ELb1EEENS1_24CollectiveEpilogueBwdGQAISB_fSE_Li256ELb1ELb1EEENS1_19SingleTileSchedulerILb1ELb0ELb0ELi96EEEEEEEEEvNT_6ParamsE:
	.zero		984


//--------------------- .nv.constant0._ZN7cutlass13device_kernelIN5flash19enable_sm80_to_sm89INS1_16FlashAttnBwdSm80INS1_25CollectiveMainloopBwdSm80ILi2ELi1EN4cute5tupleIJNS5_1CILi64EEENS7_ILi96EEENS7_ILi128EEEEEENS_6half_tEfNS_4arch4Sm80ELb0ELb1ELb1ELb0ELb0ELb0ELb0ELb0ELi2ELi2ELi2ELi2ELb1EEENS1_21CollectiveEpilogueBwdISB_SC_SE_Li256ELb0ELb0ELi4EEENS1_19SingleTileSchedulerILb0ELb0ELb0ELi96EEEEEEEEEvNT_6ParamsE --------------------------
	.section	.nv.constant0._ZN7cutlass13device_kernelIN5flash19enable_sm80_to_sm89INS1_16FlashAttnBwdSm80INS1_25CollectiveMainloopBwdSm80ILi2ELi1EN4cute5tupleIJNS5_1CILi64EEENS7_ILi96EEENS7_ILi128EEEEEENS_6half_tEfNS_4arch4Sm80ELb0ELb1ELb1ELb0ELb0ELb0ELb0ELb0ELi2ELi2ELi2ELi2ELb1EEENS1_21CollectiveEpilogueBwdISB_SC_SE_Li256ELb0ELb0ELi4EEENS1_19SingleTileSchedulerILb0ELb0ELb0ELi96EEEEEEEEEvNT_6ParamsE,"a",@progbits
	.sectionflags	@""
	.align	4
.nv.constant0._ZN7cutlass13device_kernelIN5flash19enable_sm80_to_sm89INS1_16FlashAttnBwdSm80INS1_25CollectiveMainloopBwdSm80ILi2ELi1EN4cute5tupleIJNS5_1CILi64EEENS7_ILi96EEENS7_ILi128EEEEEENS_6half_tEfNS_4arch4Sm80ELb0ELb1ELb1ELb0ELb0ELb0ELb0ELb0ELi2ELi2ELi2ELi2ELb1EEENS1_21CollectiveEpilogueBwdISB_SC_SE_Li256ELb0ELb0ELi4EEENS1_19SingleTileSchedulerILb0ELb0ELb0ELi96EEEEEEEEEvNT_6ParamsE:
	.zero		976


//--------------------- .nv.constant0._ZN7cutlass13device_kernelIN5flash19enable_sm80_to_sm89INS1_16FlashAttnBwdSm80INS1_25CollectiveMainloopBwdSm80ILi2ELi1EN4cute5tupleIJNS5_1CILi64EEENS7_ILi96EEENS7_ILi128EEEEEENS_6half_tEfNS_4arch4Sm80ELb0ELb1ELb1ELb0ELb1ELb0ELb0ELb0ELi2ELi2ELi2ELi2ELb1EEENS1_21CollectiveEpilogueBwdISB_SC_SE_Li256ELb0ELb0ELi4EEENS1_19SingleTileSchedulerILb0ELb0ELb0ELi96EEEEEEEEEvNT_6ParamsE --------------------------
	.section	.nv.constant0._ZN7cutlass13device_kernelIN5flash19enable_sm80_to_sm89INS1_16FlashAttnBwdSm80INS1_25CollectiveMainloopBwdSm80ILi2ELi1EN4cute5tupleIJNS5_1CILi64EEENS7_ILi96EEENS7_ILi128EEEEEENS_6half_tEfNS_4arch4Sm80ELb0ELb1ELb1ELb0ELb1ELb0ELb0ELb0ELi2ELi2ELi2ELi2ELb1EEENS1_21CollectiveEpilogueBwdISB_SC_SE_Li256ELb0ELb0ELi4EEENS1_19SingleTileSchedulerILb0ELb0ELb0ELi96EEEEEEEEEvNT_6ParamsE,"a",@progbits
	.sectionflags	@""
	.align	4
.nv.constant0._ZN7cutlass13device_kernelIN5flash19enable_sm80_to_sm89INS1_16FlashAttnBwdSm80INS1_25CollectiveMainloopBwdSm80ILi2ELi1EN4cute5tupleIJNS5_1CILi64EEENS7_ILi96EEENS7_ILi128EEEEEENS_6half_tEfNS_4arch4Sm80ELb0ELb1ELb1ELb0ELb1ELb0ELb0ELb0ELi2ELi2ELi2ELi2ELb1EEENS1_21CollectiveEpilogueBwdISB_SC_SE_Li256ELb0ELb0ELi4EEENS1_19SingleTileSchedulerILb0ELb0ELb0ELi96EEEEEEEEEvNT_6ParamsE:
	.zero		976


//--------------------- .nv.constant0._ZN7cutlass13device_kernelIN5flash19enable_sm80_to_sm89INS1_16FlashAttnBwdSm80INS1_25CollectiveMainloopBwdSm80ILi2ELi1EN4cute5tupleIJNS5_1CILi64EEENS7_ILi96EEENS7_ILi128EEEEEENS_6half_tEfNS_4arch4Sm80ELb0ELb1ELb1ELb0ELb0ELb0ELb0ELb0ELi2ELi2ELi2ELi2ELb1EEENS1_24CollectiveEpilogueBwdGQAISB_fSE_Li256ELb0ELb0EEENS1_19SingleTileSchedulerILb0ELb0ELb0ELi96EEEEEEEEEvNT_6ParamsE --------------------------
	.section	.nv.constant0._ZN7cutlass13device_kernelIN5flash19enable_sm80_to_sm89INS1_16FlashAttnBwdSm80INS1_25CollectiveMainloopBwdSm80ILi2ELi1EN4cute5tupleIJNS5_1CILi64EEENS7_ILi96EEENS7_ILi128EEEEEENS_6half_tEfNS_4arch4Sm80ELb0ELb1ELb1ELb0ELb0ELb0ELb0ELb0ELi2ELi2ELi2ELi2ELb1EEENS1_24CollectiveEpilogueBwdGQAISB_fSE_Li256ELb0ELb0EEENS1_19SingleTileSchedulerILb0ELb0ELb0ELi96EEEEEEEEEvNT_6ParamsE,"a",@progbits
	.sectionflags	@""
	.align	4
.nv.constant0._ZN7cutlass13device_kernelIN5flash19enable_sm80_to_sm89INS1_16FlashAttnBwdSm80INS1_25CollectiveMainloopBwdSm80ILi2ELi1EN4cute5tupleIJNS5_1CILi64EEENS7_ILi96EEENS7_ILi128EEEEEENS_6half_tEfNS_4arch4Sm80ELb0ELb1ELb1ELb0ELb0ELb0ELb0ELb0ELi2ELi2ELi2ELi2ELb1EEENS1_24CollectiveEpilogueBwdGQAISB_fSE_Li256ELb0ELb0EEENS1_19SingleTileSchedulerILb0ELb0ELb0ELi96EEEEEEEEEvNT_6ParamsE:
	.zero		984


//--------------------- .nv.constant0._ZN7cutlass13device_kernelIN5flash19enable_sm80_to_sm89INS1_16FlashAttnBwdSm80INS1_25CollectiveMainloopBwdSm80ILi2ELi1EN4cute5tupleIJNS5_1CILi64EEENS7_ILi96EEENS7_ILi128EEEEEENS_6half_tEfNS_4arch4Sm80ELb0ELb1ELb1ELb0ELb1ELb0ELb0ELb0ELi2ELi2ELi2ELi2ELb1EEENS1_24CollectiveEpilogueBwdGQAISB_fSE_Li256ELb0ELb1EEENS1_19SingleTileSchedulerILb0ELb0ELb0ELi96EEEEEEEEEvNT_6ParamsE --------------------------
	.section	.nv.constant0._ZN7cutlass13device_kernelIN5flash19enable_sm80_to_sm89INS1_16FlashAttnBwdSm80INS1_25CollectiveMainloopBwdSm80ILi2ELi1EN4cute5tupleIJNS5_1CILi64EEENS7_ILi96EEENS7_ILi128EEEEEENS_6half_tEfNS_4arch4Sm80ELb0ELb1ELb1ELb0ELb1ELb0ELb0ELb0ELi2ELi2ELi2ELi2ELb1EEENS1_24CollectiveEpilogueBwdGQAISB_fSE_Li256ELb0ELb1EEENS1_19SingleTileSchedulerILb0ELb0ELb0ELi96EEEEEEEEEvNT_6ParamsE,"a",@progbits
	.sectionflags	@""
	.align	4
.nv.constant0._ZN7cutlass13device_kernelIN5flash19enable_sm80_to_sm89INS1_16FlashAttnBwdSm80INS1_25CollectiveMainloopBwdSm80ILi2ELi1EN4cute5tupleIJNS5_1CILi64EEENS7_ILi96EEENS7_ILi128EEEEEENS_6half_tEfNS_4arch4Sm80ELb0ELb1ELb1ELb0ELb1ELb0ELb0ELb0ELi2ELi2ELi2ELi2ELb1EEENS1_24CollectiveEpilogueBwdGQAISB_fSE_Li256ELb0ELb1EEENS1_19SingleTileSchedulerILb0ELb0ELb0ELi96EEEEEEEEEvNT_6ParamsE:
	.zero		984


//--------------------- .nv.constant0._ZN7cutlass13device_kernelIN5flash19enable_sm80_to_sm89INS1_16FlashAttnBwdSm80INS1_25CollectiveMainloopBwdSm80ILi2ELi1EN4cute5tupleIJNS5_1CILi64EEENS7_ILi96EEENS7_ILi128EEEEEENS_6half_tEfNS_4arch4Sm80ELb0ELb1ELb1ELb1ELb0ELb0ELb0ELb0ELi2ELi2ELi2ELi2ELb1EEENS1_21CollectiveEpilogueBwdISB_SC_SE_Li256ELb1ELb0ELi4EEENS1_19SingleTileSchedulerILb1ELb0ELb0ELi96EEEEEEEEEvNT_6ParamsE --------------------------
	.section	.nv.constant0._ZN7cutlass13device_kernelIN5flash19enable_sm80_to_sm89INS1_16FlashAttnBwdSm80INS1_25CollectiveMainloopBwdSm80ILi2ELi1EN4cute5tupleIJNS5_1CILi64EEENS7_ILi96EEENS7_ILi128EEEEEENS_6half_tEfNS_4arch4Sm80ELb0ELb1ELb1ELb1ELb0ELb0ELb0ELb0ELi2ELi2ELi2ELi2ELb1EEENS1_21CollectiveEpilogueBwdISB_SC_SE_Li256ELb1ELb0ELi4EEENS1_19SingleTileSchedulerILb1ELb0ELb0ELi96EEEEEEEEEvNT_6ParamsE,"a",@progbits
	.sectionflags	@""
	.align	4
.nv.constant0._ZN7cutlass13device_kernelIN5flash19enable_sm80_to_sm89INS1_16FlashAttnBwdSm80INS1_25CollectiveMainloopBwdSm80ILi2ELi1EN4cute5tupleIJNS5_1CILi64EEENS7_ILi96EEENS7_ILi128EEEEEENS_6half_tEfNS_4arch4Sm80ELb0ELb1ELb1ELb1ELb0ELb0ELb0ELb0ELi2ELi2ELi2ELi2ELb1EEENS1_21CollectiveEpilogueBwdISB_SC_SE_Li256ELb1ELb0ELi4EEENS1_19SingleTileSchedulerILb1ELb0ELb0ELi96EEEEEEEEEvNT_6ParamsE:
	.zero		976


//--------------------- .nv.constant0._ZN7cutlass13device_kernelIN5flash19enable_sm80_to_sm89INS1_16FlashAttnBwdSm80INS1_25CollectiveMainloopBwdSm80ILi2ELi1EN4cute5tupleIJNS5_1CILi64EEENS7_ILi96EEENS7_ILi128EEEEEENS_6half_tEfNS_4arch4Sm80ELb0ELb1ELb1ELb1ELb1ELb0ELb0ELb0ELi2ELi2ELi2ELi2ELb1EEENS1_21CollectiveEpilogueBwdISB_SC_SE_Li256ELb1ELb0ELi4EEENS1_19SingleTileSchedulerILb1ELb0ELb0ELi96EEEEEEEEEvNT_6ParamsE --------------------------
	.section	.nv.constant0._ZN7cutlass13device_kernelIN5flash19enable_sm80_to_sm89INS1_16FlashAttnBwdSm80INS1_25CollectiveMainloopBwdSm80ILi2ELi1EN4cute5tupleIJNS5_1CILi64EEENS7_ILi96EEENS7_ILi128EEEEEENS_6half_tEfNS_4arch4Sm80ELb0ELb1ELb1ELb1ELb1ELb0ELb0ELb0ELi2ELi2ELi2ELi2ELb1EEENS1_21CollectiveEpilogueBwdISB_SC_SE_Li256ELb1ELb0ELi4EEENS1_19SingleTileSchedulerILb1ELb0ELb0ELi96EEEEEEEEEvNT_6ParamsE,"a",@progbits
	.sectionflags	@""
	.align	4
.nv.constant0._ZN7cutlass13device_kernelIN5flash19enable_sm80_to_sm89INS1_16FlashAttnBwdSm80INS1_25CollectiveMainloopBwdSm80ILi2ELi1EN4cute5tupleIJNS5_1CILi64EEENS7_ILi96EEENS7_ILi128EEEEEENS_6half_tEfNS_4arch4Sm80ELb0ELb1ELb1ELb1ELb1ELb0ELb0ELb0ELi2ELi2ELi2ELi2ELb1EEENS1_21CollectiveEpilogueBwdISB_SC_SE_Li256ELb1ELb0ELi4EEENS1_19SingleTileSchedulerILb1ELb0ELb0ELi96EEEEEEEEEvNT_6ParamsE:
	.zero		976


//--------------------- .nv.constant0._ZN7cutlass13device_kernelIN5flash19enable_sm80_to_sm89INS1_16FlashAttnBwdSm80INS1_25CollectiveMainloopBwdSm80ILi2ELi1EN4cute5tupleIJNS5_1CILi64EEENS7_ILi96EEENS7_ILi128EEEEEENS_6half_tEfNS_4arch4Sm80ELb0ELb1ELb1ELb1ELb0ELb0ELb0ELb0ELi2ELi2ELi2ELi2ELb1EEENS1_24CollectiveEpilogueBwdGQAISB_fSE_Li256ELb1ELb0EEENS1_19SingleTileSchedulerILb1ELb0ELb0ELi96EEEEEEEEEvNT_6ParamsE --------------------------
	.section	.nv.constant0._ZN7cutlass13device_kernelIN5flash19enable_sm80_to_sm89INS1_16FlashAttnBwdSm80INS1_25CollectiveMainloopBwdSm80ILi2ELi1EN4cute5tupleIJNS5_1CILi64EEENS7_ILi96EEENS7_ILi128EEEEEENS_6half_tEfNS_4arch4Sm80ELb0ELb1ELb1ELb1ELb0ELb0ELb0ELb0ELi2ELi2ELi2ELi2ELb1EEENS1_24CollectiveEpilogueBwdGQAISB_fSE_Li256ELb1ELb0EEENS1_19SingleTileSchedulerILb1ELb0ELb0ELi96EEEEEEEEEvNT_6ParamsE,"a",@progbits
	.sectionflags	@""
	.align	4
.nv.constant0._ZN7cutlass13device_kernelIN5flash19enable_sm80_to_sm89INS1_16FlashAttnBwdSm80INS1_25CollectiveMainloopBwdSm80ILi2ELi1EN4cute5tupleIJNS5_1CILi64EEENS7_ILi96EEENS7_ILi128EEEEEENS_6half_tEfNS_4arch4Sm80ELb0ELb1ELb1ELb1ELb0ELb0ELb0ELb0ELi2ELi2ELi2ELi2ELb1EEENS1_24CollectiveEpilogueBwdGQAISB_fSE_Li256ELb1ELb0EEENS1_19SingleTileSchedulerILb1ELb0ELb0ELi96EEEEEEEEEvNT_6ParamsE:
	.zero		984


//--------------------- .nv.constant0._ZN7cutlass13device_kernelIN5flash19enable_sm80_to_sm89INS1_16FlashAttnBwdSm80INS1_25CollectiveMainloopBwdSm80ILi2ELi1EN4cute5tupleIJNS5_1CILi64EEENS7_ILi96EEENS7_ILi128EEEEEENS_6half_tEfNS_4arch4Sm80ELb0ELb1ELb1ELb1ELb1ELb0ELb0ELb0ELi2ELi2ELi2ELi2ELb1EEENS1_24CollectiveEpilogueBwdGQAISB_fSE_Li256ELb1ELb1EEENS1_19SingleTileSchedulerILb1ELb0ELb0ELi96EEEEEEEEEvNT_6ParamsE --------------------------
	.section	.nv.constant0._ZN7cutlass13device_kernelIN5flash19enable_sm80_to_sm89INS1_16FlashAttnBwdSm80INS1_25CollectiveMainloopBwdSm80ILi2ELi1EN4cute5tupleIJNS5_1CILi64EEENS7_ILi96EEENS7_ILi128EEEEEENS_6half_tEfNS_4arch4Sm80ELb0ELb1ELb1ELb1ELb1ELb0ELb0ELb0ELi2ELi2ELi2ELi2ELb1EEENS1_24CollectiveEpilogueBwdGQAISB_fSE_Li256ELb1ELb1EEENS1_19SingleTileSchedulerILb1ELb0ELb0ELi96EEEEEEEEEvNT_6ParamsE,"a",@progbits
	.sectionflags	@""
	.align	4
.nv.constant0._ZN7cutlass13device_kernelIN5flash19enable_sm80_to_sm89INS1_16FlashAttnBwdSm80INS1_25CollectiveMainloopBwdSm80ILi2ELi1EN4cute5tupleIJNS5_1CILi64EEENS7_ILi96EEENS7_ILi128EEEEEENS_6half_tEfNS_4arch4Sm80ELb0ELb1ELb1ELb1ELb1ELb0ELb0ELb0ELi2ELi2ELi2ELi2ELb1EEENS1_24CollectiveEpilogueBwdGQAISB_fSE_Li256ELb1ELb1EEENS1_19SingleTileSchedulerILb1ELb0ELb0ELi96EEEEEEEEEvNT_6ParamsE:
	.zero		984


//--------------------- .nv.constant0._ZN7cutlass13device_kernelIN5flash19enable_sm80_to_sm89INS1_16FlashAttnBwdSm80INS1_25CollectiveMainloopBwdSm80ILi2ELi1EN4cute5tupleIJNS5_1CILi64EEENS7_ILi96EEENS7_ILi128EEEEEENS_6half_tEfNS_4arch4Sm80ELb1ELb0ELb1ELb0ELb0ELb0ELb0ELb0ELi2ELi2ELi2ELi2ELb1EEENS1_21CollectiveEpilogueBwdISB_SC_SE_Li256ELb0ELb0ELi4EEENS1_25SingleTileBwdLPTSchedulerILb0ELi96ELb0EEEEEEEEEvNT_6ParamsE --------------------------
	.section	.nv.constant0._ZN7cutlass13device_kernelIN5flash19enable_sm80_to_sm89INS1_16FlashAttnBwdSm80INS1_25CollectiveMainloopBwdSm80ILi2ELi1EN4cute5tupleIJNS5_1CILi64EEENS7_ILi96EEENS7_ILi128EEEEEENS_6half_tEfNS_4arch4Sm80ELb1ELb0ELb1ELb0ELb0ELb0ELb0ELb0ELi2ELi2ELi2ELi2ELb1EEENS1_21CollectiveEpilogueBwdISB_SC_SE_Li256ELb0ELb0ELi4EEENS1_25SingleTileBwdLPTSchedulerILb0ELi96ELb0EEEEEEEEEvNT_6ParamsE,"a",@progbits
	.sectionflags	@""
	.align	4
.nv.constant0._ZN7cutlass13device_kernelIN5flash19enable_sm80_to_sm89INS1_16FlashAttnBwdSm80INS1_25CollectiveMainloopBwdSm80ILi2ELi1EN4cute5tupleIJNS5_1CILi64EEENS7_ILi96EEENS7_ILi128EEEEEENS_6half_tEfNS_4arch4Sm80ELb1ELb0ELb1ELb0ELb0ELb0ELb0ELb0ELi2ELi2ELi2ELi2ELb1EEENS1_21CollectiveEpilogueBwdISB_SC_SE_Li256ELb0ELb0ELi4EEENS1_25SingleTileBwdLPTSchedulerILb0ELi96ELb0EEEEEEEEEvNT_6ParamsE:
	.zero		1000


//--------------------- .nv.constant0._ZN7cutlass13device_kernelIN5flash19enable_sm80_to_sm89INS1_16FlashAttnBwdSm80INS1_25CollectiveMainloopBwdSm80ILi2ELi1EN4cute5tupleIJNS5_1CILi64EEENS7_ILi96EEENS7_ILi128EEEEEENS_6half_tEfNS_4arch4Sm80ELb1ELb0ELb1ELb0ELb1ELb0ELb0ELb0ELi2ELi2ELi2ELi2ELb1EEENS1_21CollectiveEpilogueBwdISB_SC_SE_Li256ELb0ELb0ELi4EEENS1_25SingleTileBwdLPTSchedulerILb0ELi96ELb1EEEEEEEEEvNT_6ParamsE --------------------------
	.section	.nv.constant0._ZN7cutlass13device_kernelIN5flash19enable_sm80_to_sm89INS1_16FlashAttnBwdSm80INS1_25CollectiveMainloopBwdSm80ILi2ELi1EN4cute5tupleIJNS5_1CILi64EEENS7_ILi96EEENS7_ILi128EEEEEENS_6half_tEfNS_4arch4Sm80ELb1ELb0ELb1ELb0ELb1ELb0ELb0ELb0ELi2ELi2ELi2ELi2ELb1EEENS1_21CollectiveEpilogueBwdISB_SC_SE_Li256ELb0ELb0ELi4EEENS1_25SingleTileBwdLPTSchedulerILb0ELi96ELb1EEEEEEEEEvNT_6ParamsE,"a",@progbits
	.sectionflags	@""
	.align	4
.nv.constant0._ZN7cutlass13device_kernelIN5flash19enable_sm80_to_sm89INS1_16FlashAttnBwdSm80INS1_25CollectiveMainloopBwdSm80ILi2ELi1EN4cute5tupleIJNS5_1CILi64EEENS7_ILi96EEENS7_ILi128EEEEEENS_6half_tEfNS_4arch4Sm80ELb1ELb0ELb1ELb0ELb1ELb0ELb0ELb0ELi2ELi2ELi2ELi2ELb1EEENS1_21CollectiveEpilogueBwdISB_SC_SE_Li256ELb0ELb0ELi4EEENS1_25SingleTileBwdLPTSchedulerILb0ELi96ELb1EEEEEEEEEvNT_6ParamsE:
	.zero		1000


//--------------------- .nv.constant0._ZN7cutlass13device_kernelIN5flash19enable_sm80_to_sm89INS1_16FlashAttnBwdSm80INS1_25CollectiveMainloopBwdSm80ILi2ELi1EN4cute5tupleIJNS5_1CILi64EEENS7_ILi96EEENS7_ILi128EEEEEENS_6half_tEfNS_4arch4Sm80ELb1ELb0ELb1ELb0ELb0ELb0ELb0ELb0ELi2ELi2ELi2ELi2ELb1EEENS1_24CollectiveEpilogueBwdGQAISB_fSE_Li256ELb0ELb0EEENS1_25SingleTileBwdLPTSchedulerILb0ELi96ELb0EEEEEEEEEvNT_6ParamsE --------------------------
	.section	.nv.constant0._ZN7cutlass13device_kernelIN5flash19enable_sm80_to_sm89INS1_16FlashAttnBwdSm80INS1_25CollectiveMainloopBwdSm80ILi2ELi1EN4cute5tupleIJNS5_1CILi64EEENS7_ILi96EEENS7_ILi128EEEEEENS_6half_tEfNS_4arch4Sm80ELb1ELb0ELb1ELb0ELb0ELb0ELb0ELb0ELi2ELi2ELi2ELi2ELb1EEENS1_24CollectiveEpilogueBwdGQAISB_fSE_Li256ELb0ELb0EEENS1_25SingleTileBwdLPTSchedulerILb0ELi96ELb0EEEEEEEEEvNT_6ParamsE,"a",@progbits
	.sectionflags	@""
	.align	4
.nv.constant0._ZN7cutlass13device_kernelIN5flash19enable_sm80_to_sm89INS1_16FlashAttnBwdSm80INS1_25CollectiveMainloopBwdSm80ILi2ELi1EN4cute5tupleIJNS5_1CILi64EEENS7_ILi96EEENS7_ILi128EEEEEENS_6half_tEfNS_4arch4Sm80ELb1ELb0ELb1ELb0ELb0ELb0ELb0ELb0ELi2ELi2ELi2ELi2ELb1EEENS1_24CollectiveEpilogueBwdGQAISB_fSE_Li256ELb0ELb0EEENS1_25SingleTileBwdLPTSchedulerILb0ELi96ELb0EEEEEEEEEvNT_6ParamsE:
	.zero		1008


//--------------------- .nv.constant0._ZN7cutlass13device_kernelIN5flash19enable_sm80_to_sm89INS1_16FlashAttnBwdSm80INS1_25CollectiveMainloopBwdSm80ILi2ELi1EN4cute5tupleIJNS5_1CILi64EEENS7_ILi96EEENS7_ILi128EEEEEENS_6half_tEfNS_4arch4Sm80ELb1ELb0ELb1ELb0ELb1ELb0ELb0ELb0ELi2ELi2ELi2ELi2ELb1EEENS1_24CollectiveEpilogueBwdGQAISB_fSE_Li256ELb0ELb1EEENS1_25SingleTileBwdLPTSchedulerILb0ELi96ELb1EEEEEEEEEvNT_6ParamsE --------------------------
	.section	.nv.constant0._ZN7cutlass13device_kernelIN5flash19enable_sm80_to_sm89INS1_16FlashAttnBwdSm80INS1_25CollectiveMainloopBwdSm80ILi2ELi1EN4cute5tupleIJNS5_1CILi64EEENS7_ILi96EEENS7_ILi128EEEEEENS_6half_tEfNS_4arch4Sm80ELb1ELb0ELb1ELb0ELb1ELb0ELb0ELb0ELi2ELi2ELi2ELi2ELb1EEENS1_24CollectiveEpilogueBwdGQAISB_fSE_Li256ELb0ELb1EEENS1_25SingleTileBwdLPTSchedulerILb0ELi96ELb1EEEEEEEEEvNT_6ParamsE,"a",@progbits
	.sectionflags	@""
	.align	4
.nv.constant0._ZN7cutlass13device_kernelIN5flash19enable_sm80_to_sm89INS1_16FlashAttnBwdSm80INS1_25CollectiveMainloopBwdSm80ILi2ELi1EN4cute5tupleIJNS5_1CILi64EEENS7_ILi96EEENS7_ILi128EEEEEENS_6half_tEfNS_4arch4Sm80ELb1ELb0ELb1ELb0ELb1ELb0ELb0ELb0ELi2ELi2ELi2ELi2ELb1EEENS1_24CollectiveEpilogueBwdGQAISB_fSE_Li256ELb0ELb1EEENS1_25SingleTileBwdLPTSchedulerILb0ELi96ELb1EEEEEEEEEvNT_6ParamsE:
	.zero		1008


//--------------------- .nv.constant0._ZN7cutlass13device_kernelIN5flash19enable_sm80_to_sm89INS1_16FlashAttnBwdSm80INS1_25CollectiveMainloopBwdSm80ILi2ELi1EN4cute5tupleIJNS5_1CILi64EEENS7_ILi96EEENS7_ILi128EEEEEENS_6half_tEfNS_4arch4Sm80ELb1ELb0ELb1ELb1ELb0ELb0ELb0ELb0ELi2ELi2ELi2ELi2ELb1EEENS1_21CollectiveEpilogueBwdISB_SC_SE_Li256ELb1ELb0ELi4EEENS1_25SingleTileBwdLPTSchedulerILb1ELi96ELb0EEEEEEEEEvNT_6ParamsE --------------------------
	.section	.nv.constant0._ZN7cutlass13device_kernelIN5flash19enable_sm80_to_sm89INS1_16FlashAttnBwdSm80INS1_25CollectiveMainloopBwdSm80ILi2ELi1EN4cute5tupleIJNS5_1CILi64EEENS7_ILi96EEENS7_ILi128EEEEEENS_6half_tEfNS_4arch4Sm80ELb1ELb0ELb1ELb1ELb0ELb0ELb0ELb0ELi2ELi2ELi2ELi2ELb1EEENS1_21CollectiveEpilogueBwdISB_SC_SE_Li256ELb1ELb0ELi4EEENS1_25SingleTileBwdLPTSchedulerILb1ELi96ELb0EEEEEEEEEvNT_6ParamsE,"a",@progbits
	.sectionflags	@""
	.align	4
.nv.constant0._ZN7cutlass13device_kernelIN5flash19enable_sm80_to_sm89INS1_16FlashAttnBwdSm80INS1_25CollectiveMainloopBwdSm80ILi2ELi1EN4cute5tupleIJNS5_1CILi64EEENS7_ILi96EEENS7_ILi128EEEEEENS_6half_tEfNS_4arch4Sm80ELb1ELb0ELb1ELb1ELb0ELb0ELb0ELb0ELi2ELi2ELi2ELi2ELb1EEENS1_21CollectiveEpilogueBwdISB_SC_SE_Li256ELb1ELb0ELi4EEENS1_25SingleTileBwdLPTSchedulerILb1ELi96ELb0EEEEEEEEEvNT_6ParamsE:
	.zero		1000


//--------------------- .nv.constant0._ZN7cutlass13device_kernelIN5flash19enable_sm80_to_sm89INS1_16FlashAttnBwdSm80INS1_25CollectiveMainloopBwdSm80ILi2ELi1EN4cute5tupleIJNS5_1CILi64EEENS7_ILi96EEENS7_ILi128EEEEEENS_6half_tEfNS_4arch4Sm80ELb1ELb0ELb1ELb1ELb1ELb0ELb0ELb0ELi2ELi2ELi2ELi2ELb1EEENS1_21CollectiveEpilogueBwdISB_SC_SE_Li256ELb1ELb0ELi4EEENS1_25SingleTileBwdLPTSchedulerILb1ELi96ELb1EEEEEEEEEvNT_6ParamsE --------------------------
	.section	.nv.constant0._ZN7cutlass13device_kernelIN5flash19enable_sm80_to_sm89INS1_16FlashAttnBwdSm80INS1_25CollectiveMainloopBwdSm80ILi2ELi1EN4cute5tupleIJNS5_1CILi64EEENS7_ILi96EEENS7_ILi128EEEEEENS_6half_tEfNS_4arch4Sm80ELb1ELb0ELb1ELb1ELb1ELb0ELb0ELb0ELi2ELi2ELi2ELi2ELb1EEENS1_21CollectiveEpilogueBwdISB_SC_SE_Li256ELb1ELb0ELi4EEENS1_25SingleTileBwdLPTSchedulerILb1ELi96ELb1EEEEEEEEEvNT_6ParamsE,"a",@progbits
	.sectionflags	@""
	.align	4
.nv.constant0._ZN7cutlass13device_kernelIN5flash19enable_sm80_to_sm89INS1_16FlashAttnBwdSm80INS1_25CollectiveMainloopBwdSm80ILi2ELi1EN4cute5tupleIJNS5_1CILi64EEENS7_ILi96EEENS7_ILi128EEEEEENS_6half_tEfNS_4arch4Sm80ELb1ELb0ELb1ELb1ELb1ELb0ELb0ELb0ELi2ELi2ELi2ELi2ELb1EEENS1_21CollectiveEpilogueBwdISB_SC_SE_Li256ELb1ELb0ELi4EEENS1_25SingleTileBwdLPTSchedulerILb1ELi96ELb1EEEEEEEEEvNT_6ParamsE:
	.zero		1000


//--------------------- .nv.constant0._ZN7cutlass13device_kernelIN5flash19enable_sm80_to_sm89INS1_16FlashAttnBwdSm80INS1_25CollectiveMainloopBwdSm80ILi2ELi1EN4cute5tupleIJNS5_1CILi64EEENS7_ILi96EEENS7_ILi128EEEEEENS_6half_tEfNS_4arch4Sm80ELb1ELb0ELb1ELb1ELb0ELb0ELb0ELb0ELi2ELi2ELi2ELi2ELb1EEENS1_24CollectiveEpilogueBwdGQAISB_fSE_Li256ELb1ELb0EEENS1_25SingleTileBwdLPTSchedulerILb1ELi96ELb0EEEEEEEEEvNT_6ParamsE --------------------------
	.section	.nv.constant0._ZN7cutlass13device_kernelIN5flash19enable_sm80_to_sm89INS1_16FlashAttnBwdSm80INS1_25CollectiveMainloopBwdSm80ILi2ELi1EN4cute5tupleIJNS5_1CILi64EEENS7_ILi96EEENS7_ILi128EEEEEENS_6half_tEfNS_4arch4Sm80ELb1ELb0ELb1ELb1ELb0ELb0ELb0ELb0ELi2ELi2ELi2ELi2ELb1EEENS1_24CollectiveEpilogueBwdGQAISB_fSE_Li256ELb1ELb0EEENS1_25SingleTileBwdLPTSchedulerILb1ELi96ELb0EEEEEEEEEvNT_6ParamsE,"a",@progbits
	.sectionflags	@""
	.align	4
.nv.constant0._ZN7cutlass13device_kernelIN5flash19enable_sm80_to_sm89INS1_16FlashAttnBwdSm80INS1_25CollectiveMainloopBwdSm80ILi2ELi1EN4cute5tupleIJNS5_1CILi64EEENS7_ILi96EEENS7_ILi128EEEEEENS_6half_tEfNS_4arch4Sm80ELb1ELb0ELb1ELb1ELb0ELb0ELb0ELb0ELi2ELi2ELi2ELi2ELb1EEENS1_24CollectiveEpilogueBwdGQAISB_fSE_Li256ELb1ELb0EEENS1_25SingleTileBwdLPTSchedulerILb1ELi96ELb0EEEEEEEEEvNT_6ParamsE:
	.zero		1008


//--------------------- .nv.constant0._ZN7cutlass13device_kernelIN5flash32FlashAttnBwdPostprocessConvertdQIN4cute5tupleIJNS3_1CILi96EEENS5_ILi128EEEEEENS_6half_tEfNS_4arch4Sm80ELi256ENS3_8TiledMMAINS3_8MMA_AtomIJNS3_28SM80_16x8x16_F32F16F16F32_TNEEEENS3_6LayoutINS4_IJNS5_ILi2EEENS5_ILi4EEENS5_ILi1EEEEEENS4_IJSJ_SH_NS5_ILi0EEEEEEEENS4_IJNS5_ILi32EEENS5_ILi64EEENS5_ILi16EEEEEEEELb0EEEEEvNT_6ParamsE --------------------------
	.section	.nv.constant0._ZN7cutlass13device_kernelIN5flash32FlashAttnBwdPostprocessConvertdQIN4cute5tupleIJNS3_1CILi96EEENS5_ILi128EEEEEENS_6half_tEfNS_4arch4Sm80ELi256ENS3_8TiledMMAINS3_8MMA_AtomIJNS3_28SM80_16x8x16_F32F16F16F32_TNEEEENS3_6LayoutINS4_IJNS5_ILi2EEENS5_ILi4EEENS5_ILi1EEEEEENS4_IJSJ_SH_NS5_ILi0EEEEEEEENS4_IJNS5_ILi32EEENS5_ILi64EEENS5_ILi16EEEEEEEELb0EEEEEvNT_6ParamsE,"a",@progbits
	.sectionflags	@""
	.align	4
.nv.constant0._ZN7cutlass13device_kernelIN5flash32FlashAttnBwdPostprocessConvertdQIN4cute5tupleIJNS3_1CILi96EEENS5_ILi128EEEEEENS_6half_tEfNS_4arch4Sm80ELi256ENS3_8TiledMMAINS3_8MMA_AtomIJNS3_28SM80_16x8x16_F32F16F16F32_TNEEEENS3_6LayoutINS4_IJNS5_ILi2EEENS5_ILi4EEENS5_ILi1EEEEEENS4_IJSJ_SH_NS5_ILi0EEEEEEEENS4_IJNS5_ILi32EEENS5_ILi64EEENS5_ILi16EEEEEEEELb0EEEEEvNT_6ParamsE:
	.zero		464


//--------------------- .nv.constant0._ZN7cutlass13device_kernelIN5flash19enable_sm80_to_sm89INS1_16FlashAttnBwdSm80INS1_25CollectiveMainloopBwdSm80ILi2ELi1EN4cute5tupleIJNS5_1CILi64EEENS7_ILi96EEENS7_ILi128EEEEEENS_6half_tEfNS_4arch4Sm80ELb1ELb0ELb1ELb1ELb1ELb0ELb0ELb0ELi2ELi2ELi2ELi2ELb1EEENS1_24CollectiveEpilogueBwdGQAISB_fSE_Li256ELb1ELb1EEENS1_25SingleTileBwdLPTSchedulerILb1ELi96ELb1EEEEEEEEEvNT_6ParamsE --------------------------
	.section	.nv.constant0._ZN7cutlass13device_kernelIN5flash19enable_sm80_to_sm89INS1_16FlashAttnBwdSm80INS1_25CollectiveMainloopBwdSm80ILi2ELi1EN4cute5tupleIJNS5_1CILi64EEENS7_ILi96EEENS7_ILi128EEEEEENS_6half_tEfNS_4arch4Sm80ELb1ELb0ELb1ELb1ELb1ELb0ELb0ELb0ELi2ELi2ELi2ELi2ELb1EEENS1_24CollectiveEpilogueBwdGQAISB_fSE_Li256ELb1ELb1EEENS1_25SingleTileBwdLPTSchedulerILb1ELi96ELb1EEEEEEEEEvNT_6ParamsE,"a",@progbits
	.sectionflags	@""
	.align	4
.nv.constant0._ZN7cutlass13device_kernelIN5flash19enable_sm80_to_sm89INS1_16FlashAttnBwdSm80INS1_25CollectiveMainloopBwdSm80ILi2ELi1EN4cute5tupleIJNS5_1CILi64EEENS7_ILi96EEENS7_ILi128EEEEEENS_6half_tEfNS_4arch4Sm80ELb1ELb0ELb1ELb1ELb1ELb0ELb0ELb0ELi2ELi2ELi2ELi2ELb1EEENS1_24CollectiveEpilogueBwdGQAISB_fSE_Li256ELb1ELb1EEENS1_25SingleTileBwdLPTSchedulerILb1ELi96ELb1EEEEEEEEEvNT_6ParamsE:
	.zero		1008


//--------------------- .nv.constant0._ZN7cutlass13device_kernelIN5flash19enable_sm80_to_sm89INS1_16FlashAttnBwdSm80INS1_25CollectiveMainloopBwdSm80ILi2ELi2EN4cute5tupleIJNS5_1CILi64EEENS7_ILi128EEES9_EEENS_6half_tEfNS_4arch4Sm80ELb0ELb0ELb1ELb0ELb0ELb0ELb0ELb0ELi2ELi2ELi2ELi2ELb0EEENS1_21CollectiveEpilogueBwdISA_SB_SD_Li256ELb0ELb0ELi4EEENS1_19SingleTileSchedulerILb0ELb0ELb0ELi128EEEEEEEEEvNT_6ParamsE --------------------------
	.section	.nv.constant0._ZN7cutlass13device_kernelIN5flash19enable_sm80_to_sm89INS1_16FlashAttnBwdSm80INS1_25CollectiveMainloopBwdSm80ILi2ELi2EN4cute5tupleIJNS5_1CILi64EEENS7_ILi128EEES9_EEENS_6half_tEfNS_4arch4Sm80ELb0ELb0ELb1ELb0ELb0ELb0ELb0ELb0ELi2ELi2ELi2ELi2ELb0EEENS1_21CollectiveEpilogueBwdISA_SB_SD_Li256ELb0ELb0ELi4EEENS1_19SingleTileSchedulerILb0ELb0ELb0ELi128EEEEEEEEEvNT_6ParamsE,"a",@progbits
	.sectionflags	@""
	.align	4
.nv.constant0._ZN7cutlass13device_kernelIN5flash19enable_sm80_to_sm89INS1_16FlashAttnBwdSm80INS1_25CollectiveMainloopBwdSm80ILi2ELi2EN4cute5tupleIJNS5_1CILi64EEENS7_ILi128EEES9_EEENS_6half_tEfNS_4arch4Sm80ELb0ELb0ELb1ELb0ELb0ELb0ELb0ELb0ELi2ELi2ELi2ELi2ELb0EEENS1_21CollectiveEpilogueBwdISA_SB_SD_Li256ELb0ELb0ELi4EEENS1_19SingleTileSchedulerILb0ELb0ELb0ELi128EEEEEEEEEvNT_6ParamsE:
	.zero		976


//--------------------- .nv.constant0._ZN7cutlass13device_kernelIN5flash19enable_sm80_to_sm89INS1_16FlashAttnBwdSm80INS1_25CollectiveMainloopBwdSm80ILi2ELi2EN4cute5tupleIJNS5_1CILi64EEENS7_ILi128EEES9_EEENS_6half_tEfNS_4arch4Sm80ELb0ELb0ELb1ELb0ELb1ELb0ELb0ELb0ELi2ELi2ELi2ELi2ELb0EEENS1_21CollectiveEpilogueBwdISA_SB_SD_Li256ELb0ELb0ELi4EEENS1_19SingleTileSchedulerILb0ELb0ELb0ELi128EEEEEEEEEvNT_6ParamsE --------------------------
	.section	.nv.constant0._ZN7cutlass13device_kernelIN5flash19enable_sm80_to_sm89INS1_16FlashAttnBwdSm80INS1_25CollectiveMainloopBwdSm80ILi2ELi2EN4cute5tupleIJNS5_1CILi64EEENS7_ILi128EEES9_EEENS_6half_tEfNS_4arch4Sm80ELb0ELb0ELb1ELb0ELb1ELb0ELb0ELb0ELi2ELi2ELi2ELi2ELb0EEENS1_21CollectiveEpilogueBwdISA_SB_SD_Li256ELb0ELb0ELi4EEENS1_19SingleTileSchedulerILb0ELb0ELb0ELi128EEEEEEEEEvNT_6ParamsE,"a",@progbits
	.sectionflags	@""
	.align	4
.nv.constant0._ZN7cutlass13device_kernelIN5flash19enable_sm80_to_sm89INS1_16FlashAttnBwdSm80INS1_25CollectiveMainloopBwdSm80ILi2ELi2EN4cute5tupleIJNS5_1CILi64EEENS7_ILi128EEES9_EEENS_6half_tEfNS_4arch4Sm80ELb0ELb0ELb1ELb0ELb1ELb0ELb0ELb0ELi2ELi2ELi2ELi2ELb0EEENS1_21CollectiveEpilogueBwdISA_SB_SD_Li256ELb0ELb0ELi4EEENS1_19SingleTileSchedulerILb0ELb0ELb0ELi128EEEEEEEEEvNT_6ParamsE:
	.zero		976


//--------------------- .nv.constant0._ZN7cutlass13device_kernelIN5flash19enable_sm80_to_sm89INS1_16FlashAttnBwdSm80INS1_25CollectiveMainloopBwdSm80ILi2ELi2EN4cute5tupleIJNS5_1CILi64EEENS7_ILi128EEES9_EEENS_6half_tEfNS_4arch4Sm80ELb0ELb0ELb1ELb0ELb0ELb0ELb0ELb0ELi2ELi2ELi2ELi2ELb0EEENS1_24CollectiveEpilogueBwdGQAISA_fSD_Li256ELb0ELb0EEENS1_19SingleTileSchedulerILb0ELb0ELb0ELi128EEEEEEEEEvNT_6ParamsE --------------------------
	.section	.nv.constant0._ZN7cutlass13device_kernelIN5flash19enable_sm80_to_sm89INS1_16FlashAttnBwdSm80INS1_25CollectiveMainloopBwdSm80ILi2ELi2EN4cute5tupleIJNS5_1CILi64EEENS7_ILi128EEES9_EEENS_6half_tEfNS_4arch4Sm80ELb0ELb0ELb1ELb0ELb0ELb0ELb0ELb0ELi2ELi2ELi2ELi2ELb0EEENS1_24CollectiveEpilogueBwdGQAISA_fSD_Li256ELb0ELb0EEENS1_19SingleTileSchedulerILb0ELb0ELb0ELi128EEEEEEEEEvNT_6ParamsE,"a",@progbits
	.sectionflags	@""
	.align	4
.nv.constant0._ZN7cutlass13device_kernelIN5flash19enable_sm80_to_sm89INS1_16FlashAttnBwdSm80INS1_25CollectiveMainloopBwdSm80ILi2ELi2EN4cute5tupleIJNS5_1CILi64EEENS7_ILi128EEES9_EEENS_6half_tEfNS_4arch4Sm80ELb0ELb0ELb1ELb0ELb0ELb0ELb0ELb0ELi2ELi2ELi2ELi2ELb0EEENS1_24CollectiveEpilogueBwdGQAISA_fSD_Li256ELb0ELb0EEENS1_19SingleTileSchedulerILb0ELb0ELb0ELi128EEEEEEEEEvNT_6ParamsE:
	.zero		984


//--------------------- .nv.constant0._ZN7cutlass13device_kernelIN5flash19enable_sm80_to_sm89INS1_16FlashAttnBwdSm80INS1_25CollectiveMainloopBwdSm80ILi2ELi2EN4cute5tupleIJNS5_1CILi64EEENS7_ILi128EEES9_EEENS_6half_tEfNS_4arch4Sm80ELb0ELb0ELb1ELb0ELb1ELb0ELb0ELb0ELi2ELi2ELi2ELi2ELb0EEENS1_24CollectiveEpilogueBwdGQAISA_fSD_Li256ELb0ELb1EEENS1_19SingleTileSchedulerILb0ELb0ELb0ELi128EEEEEEEEEvNT_6ParamsE --------------------------
	.section	.nv.constant0._ZN7cutlass13device_kernelIN5flash19enable_sm80_to_sm89INS1_16FlashAttnBwdSm80INS1_25CollectiveMainloopBwdSm80ILi2ELi2EN4cute5tupleIJNS5_1CILi64EEENS7_ILi128EEES9_EEENS_6half_tEfNS_4arch4Sm80ELb0ELb0ELb1ELb0ELb1ELb0ELb0ELb0ELi2ELi2ELi2ELi2ELb0EEENS1_24CollectiveEpilogueBwdGQAISA_fSD_Li256ELb0ELb1EEENS1_19SingleTileSchedulerILb0ELb0ELb0ELi128EEEEEEEEEvNT_6ParamsE,"a",@progbits
	.sectionflags	@""
	.align	4
.nv.constant0._ZN7cutlass13device_kernelIN5flash19enable_sm80_to_sm89INS1_16FlashAttnBwdSm80INS1_25CollectiveMainloopBwdSm80ILi2ELi2EN4cute5tupleIJNS5_1CILi64EEENS7_ILi128EEES9_EEENS_6half_tEfNS_4arch4Sm80ELb0ELb0ELb1ELb0ELb1ELb0ELb0ELb0ELi2ELi2ELi2ELi2ELb0EEENS1_24CollectiveEpilogueBwdGQAISA_fSD_Li256ELb0ELb1EEENS1_19SingleTileSchedulerILb0ELb0ELb0ELi128EEEEEEEEEvNT_6ParamsE:
	.zero		984


//--------------------- .nv.constant0._ZN7cutlass13device_kernelIN5flash19enable_sm80_to_sm89INS1_16FlashAttnBwdSm80INS1_25CollectiveMainloopBwdSm80ILi2ELi2EN4cute5tupleIJNS5_1CILi64EEENS7_ILi128EEES9_EEENS_6half_tEfNS_4arch4Sm80ELb0ELb0ELb1ELb1ELb0ELb0ELb0ELb0ELi2ELi2ELi2ELi2ELb0EEENS1_21CollectiveEpilogueBwdISA_SB_SD_Li256ELb1ELb0ELi4EEENS1_19SingleTileSchedulerILb1ELb0ELb0ELi128EEEEEEEEEvNT_6ParamsE --------------------------
	.section	.nv.constant0._ZN7cutlass13device_kernelIN5flash19enable_sm80_to_sm89INS1_16FlashAttnBwdSm80INS1_25CollectiveMainloopBwdSm80ILi2ELi2EN4cute5tupleIJNS5_1CILi64EEENS7_ILi128EEES9_EEENS_6half_tEfNS_4arch4Sm80ELb0ELb0ELb1ELb1ELb0ELb0ELb0ELb0ELi2ELi2ELi2ELi2ELb0EEENS1_21CollectiveEpilogueBwdISA_SB_SD_Li256ELb1ELb0ELi4EEENS1_19SingleTileSchedulerILb1ELb0ELb0ELi128EEEEEEEEEvNT_6ParamsE,"a",@progbits
	.sectionflags	@""
	.align	4
.nv.constant0._ZN7cutlass13device_kernelIN5flash19enable_sm80_to_sm89INS1_16FlashAttnBwdSm80INS1_25CollectiveMainloopBwdSm80ILi2ELi2EN4cute5tupleIJNS5_1CILi64EEENS7_ILi128EEES9_EEENS_6half_tEfNS_4arch4Sm80ELb0ELb0ELb1ELb1ELb0ELb0ELb0ELb0ELi2ELi2ELi2ELi2ELb0EEENS1_21CollectiveEpilogueBwdISA_SB_SD_Li256ELb1ELb0ELi4EEENS1_19SingleTileSchedulerILb1ELb0ELb0ELi128EEEEEEEEEvNT_6ParamsE:
	.zero		976


//--------------------- .nv.constant0._ZN7cutlass13device_kernelIN5flash19enable_sm80_to_sm89INS1_16FlashAttnBwdSm80INS1_25CollectiveMainloopBwdSm80ILi2ELi2EN4cute5tupleIJNS5_1CILi64EEENS7_ILi128EEES9_EEENS_6half_tEfNS_4arch4Sm80ELb0ELb0ELb1ELb1ELb1ELb0ELb0ELb0ELi2ELi2ELi2ELi2ELb0EEENS1_21CollectiveEpilogueBwdISA_SB_SD_Li256ELb1ELb0ELi4EEENS1_19SingleTileSchedulerILb1ELb0ELb0ELi128EEEEEEEEEvNT_6ParamsE --------------------------
	.section	.nv.constant0._ZN7cutlass13device_kernelIN5flash19enable_sm80_to_sm89INS1_16FlashAttnBwdSm80INS1_25CollectiveMainloopBwdSm80ILi2ELi2EN4cute5tupleIJNS5_1CILi64EEENS7_ILi128EEES9_EEENS_6half_tEfNS_4arch4Sm80ELb0ELb0ELb1ELb1ELb1ELb0ELb0ELb0ELi2ELi2ELi2ELi2ELb0EEENS1_21CollectiveEpilogueBwdISA_SB_SD_Li256ELb1ELb0ELi4EEENS1_19SingleTileSchedulerILb1ELb0ELb0ELi128EEEEEEEEEvNT_6ParamsE,"a",@progbits
	.sectionflags	@""
	.align	4
.nv.constant0._ZN7cutlass13device_kernelIN5flash19enable_sm80_to_sm89INS1_16FlashAttnBwdSm80INS1_25CollectiveMainloopBwdSm80ILi2ELi2EN4cute5tupleIJNS5_1CILi64EEENS7_ILi128EEES9_EEENS_6half_tEfNS_4arch4Sm80ELb0ELb0ELb1ELb1ELb1ELb0ELb0ELb0ELi2ELi2ELi2ELi2ELb0EEENS1_21CollectiveEpilogueBwdISA_SB_SD_Li256ELb1ELb0ELi4EEENS1_19SingleTileSchedulerILb1ELb0ELb0ELi128EEEEEEEEEvNT_6ParamsE:
	.zero		976


//--------------------- .nv.constant0._ZN7cutlass13device_kernelIN5flash19enable_sm80_to_sm89INS1_16FlashAttnBwdSm80INS1_25CollectiveMainloopBwdSm80ILi2ELi2EN4cute5tupleIJNS5_1CILi64EEENS7_ILi128EEES9_EEENS_6half_tEfNS_4arch4Sm80ELb0ELb0ELb1ELb1ELb0ELb0ELb0ELb0ELi2ELi2ELi2ELi2ELb0EEENS1_24CollectiveEpilogueBwdGQAISA_fSD_Li256ELb1ELb0EEENS1_19SingleTileSchedulerILb1ELb0ELb0ELi128EEEEEEEEEvNT_6ParamsE --------------------------
	.section	.nv.constant0._ZN7cutlass13device_kernelIN5flash19enable_sm80_to_sm89INS1_16FlashAttnBwdSm80INS1_25CollectiveMainloopBwdSm80ILi2ELi2EN4cute5tupleIJNS5_1CILi64EEENS7_ILi128EEES9_EEENS_6half_tEfNS_4arch4Sm80ELb0ELb0ELb1ELb1ELb0ELb0ELb0ELb0ELi2ELi2ELi2ELi2ELb0EEENS1_24CollectiveEpilogueBwdGQAISA_fSD_Li256ELb1ELb0EEENS1_19SingleTileSchedulerILb1ELb0ELb0ELi128EEEEEEEEEvNT_6ParamsE,"a",@progbits
	.sectionflags	@""
	.align	4
.nv.constant0._ZN7cutlass13device_kernelIN5flash19enable_sm80_to_sm89INS1_16FlashAttnBwdSm80INS1_25CollectiveMainloopBwdSm80ILi2ELi2EN4cute5tupleIJNS5_1CILi64EEENS7_ILi128EEES9_EEENS_6half_tEfNS_4arch4Sm80ELb0ELb0ELb1ELb1ELb0ELb0ELb0ELb0ELi2ELi2ELi2ELi2ELb0EEENS1_24CollectiveEpilogueBwdGQAISA_fSD_Li256ELb1ELb0EEENS1_19SingleTileSchedulerILb1ELb0ELb0ELi128EEEEEEEEEvNT_6ParamsE:
	.zero		984


//--------------------- .nv.constant0._ZN7cutlass13device_kernelIN5flash19enable_sm80_to_sm89INS1_16FlashAttnBwdSm80INS1_25CollectiveMainloopBwdSm80ILi2ELi2EN4cute5tupleIJNS5_1CILi64EEENS7_ILi128EEES9_EEENS_6half_tEfNS_4arch4Sm80ELb0ELb0ELb1ELb1ELb1ELb0ELb0ELb0ELi2ELi2ELi2ELi2ELb0EEENS1_24CollectiveEpilogueBwdGQAISA_fSD_Li256ELb1ELb1EEENS1_19SingleTileSchedulerILb1ELb0ELb0ELi128EEEEEEEEEvNT_6ParamsE --------------------------
	.section	.nv.constant0._ZN7cutlass13device_kernelIN5flash19enable_sm80_to_sm89INS1_16FlashAttnBwdSm80INS1_25CollectiveMainloopBwdSm80ILi2ELi2EN4cute5tupleIJNS5_1CILi64EEENS7_ILi128EEES9_EEENS_6half_tEfNS_4arch4Sm80ELb0ELb0ELb1ELb1ELb1ELb0ELb0ELb0ELi2ELi2ELi2ELi2ELb0EEENS1_24CollectiveEpilogueBwdGQAISA_fSD_Li256ELb1ELb1EEENS1_19SingleTileSchedulerILb1ELb0ELb0ELi128EEEEEEEEEvNT_6ParamsE,"a",@progbits
	.sectionflags	@""
	.align	4
.nv.constant0._ZN7cutlass13device_kernelIN5flash19enable_sm80_to_sm89INS1_16FlashAttnBwdSm80INS1_25CollectiveMainloopBwdSm80ILi2ELi2EN4cute5tupleIJNS5_1CILi64EEENS7_ILi128EEES9_EEENS_6half_tEfNS_4arch4Sm80ELb0ELb0ELb1ELb1ELb1ELb0ELb0ELb0ELi2ELi2ELi2ELi2ELb0EEENS1_24CollectiveEpilogueBwdGQAISA_fSD_Li256ELb1ELb1EEENS1_19SingleTileSchedulerILb1ELb0ELb0ELi128EEEEEEEEEvNT_6ParamsE:
	.zero		984


//--------------------- .nv.constant0._ZN7cutlass13device_kernelIN5flash19enable_sm80_to_sm89INS1_16FlashAttnBwdSm80INS1_25CollectiveMainloopBwdSm80ILi2ELi2EN4cute5tupleIJNS5_1CILi64EEENS7_ILi128EEES9_EEENS_6half_tEfNS_4arch4Sm80ELb0ELb1ELb1ELb0ELb0ELb0ELb0ELb0ELi2ELi2ELi2ELi2ELb0EEENS1_21CollectiveEpilogueBwdISA_SB_SD_Li256ELb0ELb0ELi4EEENS1_19SingleTileSchedulerILb0ELb0ELb0ELi128EEEEEEEEEvNT_6ParamsE --------------------------
	.section	.nv.constant0._ZN7cutlass13device_kernelIN5flash19enable_sm80_to_sm89INS1_16FlashAttnBwdSm80INS1_25CollectiveMainloopBwdSm80ILi2ELi2EN4cute5tupleIJNS5_1CILi64EEENS7_ILi128EEES9_EEENS_6half_tEfNS_4arch4Sm80ELb0ELb1ELb1ELb0ELb0ELb0ELb0ELb0ELi2ELi2ELi2ELi2ELb0EEENS1_21CollectiveEpilogueBwdISA_SB_SD_Li256ELb0ELb0ELi4EEENS1_19SingleTileSchedulerILb0ELb0ELb0ELi128EEEEEEEEEvNT_6ParamsE,"a",@progbits
	.sectionflags	@""
	.align	4
.nv.constant0._ZN7cutlass13device_kernelIN5flash19enable_sm80_to_sm89INS1_16FlashAttnBwdSm80INS1_25CollectiveMainloopBwdSm80ILi2ELi2EN4cute5tupleIJNS5_1CILi64EEENS7_ILi128EEES9_EEENS_6half_tEfNS_4arch4Sm80ELb0ELb1ELb1ELb0ELb0ELb0ELb0ELb0ELi2ELi2ELi2ELi2ELb0EEENS1_21CollectiveEpilogueBwdISA_SB_SD_Li256ELb0ELb0ELi4EEENS1_19SingleTileSchedulerILb0ELb0ELb0ELi128EEEEEEEEEvNT_6ParamsE:
	.zero		976


//--------------------- .nv.constant0._ZN7cutlass13device_kernelIN5flash19enable_sm80_to_sm89INS1_16FlashAttnBwdSm80INS1_25CollectiveMainloopBwdSm80ILi2ELi2EN4cute5tupleIJNS5_1CILi64EEENS7_ILi128EEES9_EEENS_6half_tEfNS_4arch4Sm80ELb0ELb1ELb1ELb0ELb1ELb0ELb0ELb0ELi2ELi2ELi2ELi2ELb0EEENS1_21CollectiveEpilogueBwdISA_SB_SD_Li256ELb0ELb0ELi4EEENS1_19SingleTileSchedulerILb0ELb0ELb0ELi128EEEEEEEEEvNT_6ParamsE --------------------------
	.section	.nv.constant0._ZN7cutlass13device_kernelIN5flash19enable_sm80_to_sm89INS1_16FlashAttnBwdSm80INS1_25CollectiveMainloopBwdSm80ILi2ELi2EN4cute5tupleIJNS5_1CILi64EEENS7_ILi128EEES9_EEENS_6half_tEfNS_4arch4Sm80ELb0ELb1ELb1ELb0ELb1ELb0ELb0ELb0ELi2ELi2ELi2ELi2ELb0EEENS1_21CollectiveEpilogueBwdISA_SB_SD_Li256ELb0ELb0ELi4EEENS1_19SingleTileSchedulerILb0ELb0ELb0ELi128EEEEEEEEEvNT_6ParamsE,"a",@progbits
	.sectionflags	@""
	.align	4
.nv.constant0._ZN7cutlass13device_kernelIN5flash19enable_sm80_to_sm89INS1_16FlashAttnBwdSm80INS1_25CollectiveMainloopBwdSm80ILi2ELi2EN4cute5tupleIJNS5_1CILi64EEENS7_ILi128EEES9_EEENS_6half_tEfNS_4arch4Sm80ELb0ELb1ELb1ELb0ELb1ELb0ELb0ELb0ELi2ELi2ELi2ELi2ELb0EEENS1_21CollectiveEpilogueBwdISA_SB_SD_Li256ELb0ELb0ELi4EEENS1_19SingleTileSchedulerILb0ELb0ELb0ELi128EEEEEEEEEvNT_6ParamsE:
	.zero		976


//--------------------- .nv.constant0._ZN7cutlass13device_kernelIN5flash19enable_sm80_to_sm89INS1_16FlashAttnBwdSm80INS1_25CollectiveMainloopBwdSm80ILi2ELi2EN4cute5tupleIJNS5_1CILi64EEENS7_ILi128EEES9_EEENS_6half_tEfNS_4arch4Sm80ELb0ELb1ELb1ELb0ELb0ELb0ELb0ELb0ELi2ELi2ELi2ELi2ELb0EEENS1_24CollectiveEpilogueBwdGQAISA_fSD_Li256ELb0ELb0EEENS1_19SingleTileSchedulerILb0ELb0ELb0ELi128EEEEEEEEEvNT_6ParamsE --------------------------
	.section	.nv.constant0._ZN7cutlass13device_kernelIN5flash19enable_sm80_to_sm89INS1_16FlashAttnBwdSm80INS1_25CollectiveMainloopBwdSm80ILi2ELi2EN4cute5tupleIJNS5_1CILi64EEENS7_ILi128EEES9_EEENS_6half_tEfNS_4arch4Sm80ELb0ELb1ELb1ELb0ELb0ELb0ELb0ELb0ELi2ELi2ELi2ELi2ELb0EEENS1_24CollectiveEpilogueBwdGQAISA_fSD_Li256ELb0ELb0EEENS1_19SingleTileSchedulerILb0ELb0ELb0ELi128EEEEEEEEEvNT_6ParamsE,"a",@progbits
	.sectionflags	@""
	.align	4
.nv.constant0._ZN7cutlass13device_kernelIN5flash19enable_sm80_to_sm89INS1_16FlashAttnBwdSm80INS1_25CollectiveMainloopBwdSm80ILi2ELi2EN4cute5tupleIJNS5_1CILi64EEENS7_ILi128EEES9_EEENS_6half_tEfNS_4arch4Sm80ELb0ELb1ELb1ELb0ELb0ELb0ELb0ELb0ELi2ELi2ELi2ELi2ELb0EEENS1_24CollectiveEpilogueBwdGQAISA_fSD_Li256ELb0ELb0EEENS1_19SingleTileSchedulerILb0ELb0ELb0ELi128EEEEEEEEEvNT_6ParamsE:
	.zero		984


//--------------------- .nv.constant0._ZN7cutlass13device_kernelIN5flash19enable_sm80_to_sm89INS1_16FlashAttnBwdSm80INS1_25CollectiveMainloopBwdSm80ILi2ELi2EN4cute5tupleIJNS5_1CILi64EEENS7_ILi128EEES9_EEENS_6half_tEfNS_4arch4Sm80ELb0ELb1ELb1ELb0ELb1ELb0ELb0ELb0ELi2ELi2ELi2ELi2ELb0EEENS1_24CollectiveEpilogueBwdGQAISA_fSD_Li256ELb0ELb1EEENS1_19SingleTileSchedulerILb0ELb0ELb0ELi128EEEEEEEEEvNT_6ParamsE --------------------------
	.section	.nv.constant0._ZN7cutlass13device_kernelIN5flash19enable_sm80_to_sm89INS1_16FlashAttnBwdSm80INS1_25CollectiveMainloopBwdSm80ILi2ELi2EN4cute5tupleIJNS5_1CILi64EEENS7_ILi128EEES9_EEENS_6half_tEfNS_4arch4Sm80ELb0ELb1ELb1ELb0ELb1ELb0ELb0ELb0ELi2ELi2ELi2ELi2ELb0EEENS1_24CollectiveEpilogueBwdGQAISA_fSD_Li256ELb0ELb1EEENS1_19SingleTileSchedulerILb0ELb0ELb0ELi128EEEEEEEEEvNT_6ParamsE,"a",@progbits
	.sectionflags	@""
	.align	4
.nv.constant0._ZN7cutlass13device_kernelIN5flash19enable_sm80_to_sm89INS1_16FlashAttnBwdSm80INS1_25CollectiveMainloopBwdSm80ILi2ELi2EN4cute5tupleIJNS5_1CILi64EEENS7_ILi128EEES9_EEENS_6half_tEfNS_4arch4Sm80ELb0ELb1ELb1ELb0ELb1ELb0ELb0ELb0ELi2ELi2ELi2ELi2ELb0EEENS1_24CollectiveEpilogueBwdGQAISA_fSD_Li256ELb0ELb1EEENS1_19SingleTileSchedulerILb0ELb0ELb0ELi128EEEEEEEEEvNT_6ParamsE:
	.zero		984


//--------------------- .nv.constant0._ZN7cutlass13device_kernelIN5flash19enable_sm80_to_sm89INS1_16FlashAttnBwdSm80INS1_25CollectiveMainloopBwdSm80ILi2ELi2EN4cute5tupleIJNS5_1CILi64EEENS7_ILi128EEES9_EEENS_6half_tEfNS_4arch4Sm80ELb0ELb1ELb1ELb1ELb0ELb0ELb0ELb0ELi2ELi2ELi2ELi2ELb0EEENS1_21CollectiveEpilogueBwdISA_SB_SD_Li256ELb1ELb0ELi4EEENS1_19SingleTileSchedulerILb1ELb0ELb0ELi128EEEEEEEEEvNT_6ParamsE --------------------------
	.section	.nv.constant0._ZN7cutlass13device_kernelIN5flash19enable_sm80_to_sm89INS1_16FlashAttnBwdSm80INS1_25CollectiveMainloopBwdSm80ILi2ELi2EN4cute5tupleIJNS5_1CILi64EEENS7_ILi128EEES9_EEENS_6half_tEfNS_4arch4Sm80ELb0ELb1ELb1ELb1ELb0ELb0ELb0ELb0ELi2ELi2ELi2ELi2ELb0EEENS1_21CollectiveEpilogueBwdISA_SB_SD_Li256ELb1ELb0ELi4EEENS1_19SingleTileSchedulerILb1ELb0ELb0ELi128EEEEEEEEEvNT_6ParamsE,"a",@progbits
	.sectionflags	@""
	.align	4
.nv.constant0._ZN7cutlass13device_kernelIN5flash19enable_sm80_to_sm89INS1_16FlashAttnBwdSm80INS1_25CollectiveMainloopBwdSm80ILi2ELi2EN4cute5tupleIJNS5_1CILi64EEENS7_ILi128EEES9_EEENS_6half_tEfNS_4arch4Sm80ELb0ELb1ELb1ELb1ELb0ELb0ELb0ELb0ELi2ELi2ELi2ELi2ELb0EEENS1_21CollectiveEpilogueBwdISA_SB_SD_Li256ELb1ELb0ELi4EEENS1_19SingleTileSchedulerILb1ELb0ELb0ELi128EEEEEEEEEvNT_6ParamsE:
	.zero		976


//--------------------- .nv.constant0._ZN7cutlass13device_kernelIN5flash19enable_sm80_to_sm89INS1_16FlashAttnBwdSm80INS1_25CollectiveMainloopBwdSm80ILi2ELi2EN4cute5tupleIJNS5_1CILi64EEENS7_ILi128EEES9_EEENS_6half_tEfNS_4arch4Sm80ELb0ELb1ELb1ELb1ELb1ELb0ELb0ELb0ELi2ELi2ELi2ELi2ELb0EEENS1_21CollectiveEpilogueBwdISA_SB_SD_Li256ELb1ELb0ELi4EEENS1_19SingleTileSchedulerILb1ELb0ELb0ELi128EEEEEEEEEvNT_6ParamsE --------------------------
	.section	.nv.constant0._ZN7cutlass13device_kernelIN5flash19enable_sm80_to_sm89INS1_16FlashAttnBwdSm80INS1_25CollectiveMainloopBwdSm80ILi2ELi2EN4cute5tupleIJNS5_1CILi64EEENS7_ILi128EEES9_EEENS_6half_tEfNS_4arch4Sm80ELb0ELb1ELb1ELb1ELb1ELb0ELb0ELb0ELi2ELi2ELi2ELi2ELb0EEENS1_21CollectiveEpilogueBwdISA_SB_SD_Li256ELb1ELb0ELi4EEENS1_19SingleTileSchedulerILb1ELb0ELb0ELi128EEEEEEEEEvNT_6ParamsE,"a",@progbits
	.sectionflags	@""
	.align	4
.nv.constant0._ZN7cutlass13device_kernelIN5flash19enable_sm80_to_sm89INS1_16FlashAttnBwdSm80INS1_25CollectiveMainloopBwdSm80ILi2ELi2EN4cute5tupleIJNS5_1CILi64EEENS7_ILi128EEES9_EEENS_6half_tEfNS_4arch4Sm80ELb0ELb1ELb1ELb1ELb1ELb0ELb0ELb0ELi2ELi2ELi2ELi2ELb0EEENS1_21CollectiveEpilogueBwdISA_SB_SD_Li256ELb1ELb0ELi4EEENS1_19SingleTileSchedulerILb1ELb0ELb0ELi128EEEEEEEEEvNT_6ParamsE:
	.zero		976


//--------------------- .nv.constant0._ZN7cutlass13device_kernelIN5flash19enable_sm80_to_sm89INS1_16FlashAttnBwdSm80INS1_25CollectiveMainloopBwdSm80ILi2ELi2EN4cute5tupleIJNS5_1CILi64EEENS7_ILi128EEES9_EEENS_6half_tEfNS_4arch4Sm80ELb0ELb1ELb1ELb1ELb0ELb0ELb0ELb0ELi2ELi2ELi2ELi2ELb0EEENS1_24CollectiveEpilogueBwdGQAISA_fSD_Li256ELb1ELb0EEENS1_19SingleTileSchedulerILb1ELb0ELb0ELi128EEEEEEEEEvNT_6ParamsE --------------------------
	.section	.nv.constant0._ZN7cutlass13device_kernelIN5flash19enable_sm80_to_sm89INS1_16FlashAttnBwdSm80INS1_25CollectiveMainloopBwdSm80ILi2ELi2EN4cute5tupleIJNS5_1CILi64EEENS7_ILi128EEES9_EEENS_6half_tEfNS_4arch4Sm80ELb0ELb1ELb1ELb1ELb0ELb0ELb0ELb0ELi2ELi2ELi2ELi2ELb0EEENS1_24CollectiveEpilogueBwdGQAISA_fSD_Li256ELb1ELb0EEENS1_19SingleTileSchedulerILb1ELb0ELb0ELi128EEEEEEEEEvNT_6ParamsE,"a",@progbits
	.sectionflags	@""
	.align	4
.nv.constant0._ZN7cutlass13device_kernelIN5flash19enable_sm80_to_sm89INS1_16FlashAttnBwdSm80INS1_25CollectiveMainloopBwdSm80ILi2ELi2EN4cute5tupleIJNS5_1CILi64EEENS7_ILi128EEES9_EEENS_6half_tEfNS_4arch4Sm80ELb0ELb1ELb1ELb1ELb0ELb0ELb0ELb0ELi2ELi2ELi2ELi2ELb0EEENS1_24CollectiveEpilogueBwdGQAISA_fSD_Li256ELb1ELb0EEENS1_19SingleTileSchedulerILb1ELb0ELb0ELi128EEEEEEEEEvNT_6ParamsE:
	.zero		984


//--------------------- .nv.constant0._ZN7cutlass13device_kernelIN5flash19enable_sm80_to_sm89INS1_16FlashAttnBwdSm80INS1_25CollectiveMainloopBwdSm80ILi2ELi2EN4cute5tupleIJNS5_1CILi64EEENS7_ILi128EEES9_EEENS_6half_tEfNS_4arch4Sm80ELb0ELb1ELb1ELb1ELb1ELb0ELb0ELb0ELi2ELi2ELi2ELi2ELb0EEENS1_24CollectiveEpilogueBwdGQAISA_fSD_Li256ELb1ELb1EEENS1_19SingleTileSchedulerILb1ELb0ELb0ELi128EEEEEEEEEvNT_6ParamsE --------------------------
	.section	.nv.constant0._ZN7cutlass13device_kernelIN5flash19enable_sm80_to_sm89INS1_16FlashAttnBwdSm80INS1_25CollectiveMainloopBwdSm80ILi2ELi2EN4cute5tupleIJNS5_1CILi64EEENS7_ILi128EEES9_EEENS_6half_tEfNS_4arch4Sm80ELb0ELb1ELb1ELb1ELb1ELb0ELb0ELb0ELi2ELi2ELi2ELi2ELb0EEENS1_24CollectiveEpilogueBwdGQAISA_fSD_Li256ELb1ELb1EEENS1_19SingleTileSchedulerILb1ELb0ELb0ELi128EEEEEEEEEvNT_6ParamsE,"a",@progbits
	.sectionflags	@""
	.align	4
.nv.constant0._ZN7cutlass13device_kernelIN5flash19enable_sm80_to_sm89INS1_16FlashAttnBwdSm80INS1_25CollectiveMainloopBwdSm80ILi2ELi2EN4cute5tupleIJNS5_1CILi64EEENS7_ILi128EEES9_EEENS_6half_tEfNS_4arch4Sm80ELb0ELb1ELb1ELb1ELb1ELb0ELb0ELb0ELi2ELi2ELi2ELi2ELb0EEENS1_24CollectiveEpilogueBwdGQAISA_fSD_Li256ELb1ELb1EEENS1_19SingleTileSchedulerILb1ELb0ELb0ELi128EEEEEEEEEvNT_6ParamsE:
	.zero		984


//--------------------- .nv.constant0._ZN7cutlass13device_kernelIN5flash19enable_sm80_to_sm89INS1_16FlashAttnBwdSm80INS1_25CollectiveMainloopBwdSm80ILi2ELi2EN4cute5tupleIJNS5_1CILi64EEENS7_ILi128EEES9_EEENS_6half_tEfNS_4arch4Sm80ELb1ELb0ELb1ELb0ELb0ELb0ELb0ELb0ELi2ELi2ELi2ELi2ELb0EEENS1_21CollectiveEpilogueBwdISA_SB_SD_Li256ELb0ELb0ELi4EEENS1_25SingleTileBwdLPTSchedulerILb0ELi128ELb0EEEEEEEEEvNT_6ParamsE --------------------------
	.section	.nv.constant0._ZN7cutlass13device_kernelIN5flash19enable_sm80_to_sm89INS1_16FlashAttnBwdSm80INS1_25CollectiveMainloopBwdSm80ILi2ELi2EN4cute5tupleIJNS5_1CILi64EEENS7_ILi128EEES9_EEENS_6half_tEfNS_4arch4Sm80ELb1ELb0ELb1ELb0ELb0ELb0ELb0ELb0ELi2ELi2ELi2ELi2ELb0EEENS1_21CollectiveEpilogueBwdISA_SB_SD_Li256ELb0ELb0ELi4EEENS1_25SingleTileBwdLPTSchedulerILb0ELi128ELb0EEEEEEEEEvNT_6ParamsE,"a",@progbits
	.sectionflags	@""
	.align	4
.nv.constant0._ZN7cutlass13device_kernelIN5flash19enable_sm80_to_sm89INS1_16FlashAttnBwdSm80INS1_25CollectiveMainloopBwdSm80ILi2ELi2EN4cute5tupleIJNS5_1CILi64EEENS7_ILi128EEES9_EEENS_6half_tEfNS_4arch4Sm80ELb1ELb0ELb1ELb0ELb0ELb0ELb0ELb0ELi2ELi2ELi2ELi2ELb0EEENS1_21CollectiveEpilogueBwdISA_SB_SD_Li256ELb0ELb0ELi4EEENS1_25SingleTileBwdLPTSchedulerILb0ELi128ELb0EEEEEEEEEvNT_6ParamsE:
	.zero		1000


//--------------------- .nv.constant0._ZN7cutlass13device_kernelIN5flash19enable_sm80_to_sm89INS1_16FlashAttnBwdSm80INS1_25CollectiveMainloopBwdSm80ILi2ELi2EN4cute5tupleIJNS5_1CILi64EEENS7_ILi128EEES9_EEENS_6half_tEfNS_4arch4Sm80ELb1ELb0ELb1ELb0ELb1ELb0ELb0ELb0ELi2ELi2ELi2ELi2ELb0EEENS1_21CollectiveEpilogueBwdISA_SB_SD_Li256ELb0ELb0ELi4EEENS1_25SingleTileBwdLPTSchedulerILb0ELi128ELb1EEEEEEEEEvNT_6ParamsE --------------------------
	.section	.nv.constant0._ZN7cutlass13device_kernelIN5flash19enable_sm80_to_sm89INS1_16FlashAttnBwdSm80INS1_25CollectiveMainloopBwdSm80ILi2ELi2EN4cute5tupleIJNS5_1CILi64EEENS7_ILi128EEES9_EEENS_6half_tEfNS_4arch4Sm80ELb1ELb0ELb1ELb0ELb1ELb0ELb0ELb0ELi2ELi2ELi2ELi2ELb0EEENS1_21CollectiveEpilogueBwdISA_SB_SD_Li256ELb0ELb0ELi4EEENS1_25SingleTileBwdLPTSchedulerILb0ELi128ELb1EEEEEEEEEvNT_6ParamsE,"a",@progbits
	.sectionflags	@""
	.align	4
.nv.constant0._ZN7cutlass13device_kernelIN5flash19enable_sm80_to_sm89INS1_16FlashAttnBwdSm80INS1_25CollectiveMainloopBwdSm80ILi2ELi2EN4cute5tupleIJNS5_1CILi64EEENS7_ILi128EEES9_EEENS_6half_tEfNS_4arch4Sm80ELb1ELb0ELb1ELb0ELb1ELb0ELb0ELb0ELi2ELi2ELi2ELi2ELb0EEENS1_21CollectiveEpilogueBwdISA_SB_SD_Li256ELb0ELb0ELi4EEENS1_25SingleTileBwdLPTSchedulerILb0ELi128ELb1EEEEEEEEEvNT_6ParamsE:
	.zero		1000


//--------------------- .nv.constant0._ZN7cutlass13device_kernelIN5flash19enable_sm80_to_sm89INS1_16FlashAttnBwdSm80INS1_25CollectiveMainloopBwdSm80ILi2ELi2EN4cute5tupleIJNS5_1CILi64EEENS7_ILi128EEES9_EEENS_6half_tEfNS_4arch4Sm80ELb1ELb0ELb1ELb0ELb0ELb0ELb0ELb0ELi2ELi2ELi2ELi2ELb0EEENS1_24CollectiveEpilogueBwdGQAISA_fSD_Li256ELb0ELb0EEENS1_25SingleTileBwdLPTSchedulerILb0ELi128ELb0EEEEEEEEEvNT_6ParamsE --------------------------
	.section	.nv.constant0._ZN7cutlass13device_kernelIN5flash19enable_sm80_to_sm89INS1_16FlashAttnBwdSm80INS1_25CollectiveMainloopBwdSm80ILi2ELi2EN4cute5tupleIJNS5_1CILi64EEENS7_ILi128EEES9_EEENS_6half_tEfNS_4arch4Sm80ELb1ELb0ELb1ELb0ELb0ELb0ELb0ELb0ELi2ELi2ELi2ELi2ELb0EEENS1_24CollectiveEpilogueBwdGQAISA_fSD_Li256ELb0ELb0EEENS1_25SingleTileBwdLPTSchedulerILb0ELi128ELb0EEEEEEEEEvNT_6ParamsE,"a",@progbits
	.sectionflags	@""
	.align	4
.nv.constant0._ZN7cutlass13device_kernelIN5flash19enable_sm80_to_sm89INS1_16FlashAttnBwdSm80INS1_25CollectiveMainloopBwdSm80ILi2ELi2EN4cute5tupleIJNS5_1CILi64EEENS7_ILi128EEES9_EEENS_6half_tEfNS_4arch4Sm80ELb1ELb0ELb1ELb0ELb0ELb0ELb0ELb0ELi2ELi2ELi2ELi2ELb0EEENS1_24CollectiveEpilogueBwdGQAISA_fSD_Li256ELb0ELb0EEENS1_25SingleTileBwdLPTSchedulerILb0ELi128ELb0EEEEEEEEEvNT_6ParamsE:
	.zero		1008


//--------------------- .nv.constant0._ZN7cutlass13device_kernelIN5flash19enable_sm80_to_sm89INS1_16FlashAttnBwdSm80INS1_25CollectiveMainloopBwdSm80ILi2ELi2EN4cute5tupleIJNS5_1CILi64EEENS7_ILi128EEES9_EEENS_6half_tEfNS_4arch4Sm80ELb1ELb0ELb1ELb0ELb1ELb0ELb0ELb0ELi2ELi2ELi2ELi2ELb0EEENS1_24CollectiveEpilogueBwdGQAISA_fSD_Li256ELb0ELb1EEENS1_25SingleTileBwdLPTSchedulerILb0ELi128ELb1EEEEEEEEEvNT_6ParamsE --------------------------
	.section	.nv.constant0._ZN7cutlass13device_kernelIN5flash19enable_sm80_to_sm89INS1_16FlashAttnBwdSm80INS1_25CollectiveMainloopBwdSm80ILi2ELi2EN4cute5tupleIJNS5_1CILi64EEENS7_ILi128EEES9_EEENS_6half_tEfNS_4arch4Sm80ELb1ELb0ELb1ELb0ELb1ELb0ELb0ELb0ELi2ELi2ELi2ELi2ELb0EEENS1_24CollectiveEpilogueBwdGQAISA_fSD_Li256ELb0ELb1EEENS1_25SingleTileBwdLPTSchedulerILb0ELi128ELb1EEEEEEEEEvNT_6ParamsE,"a",@progbits
	.sectionflags	@""
	.align	4
.nv.constant0._ZN7cutlass13device_kernelIN5flash19enable_sm80_to_sm89INS1_16FlashAttnBwdSm80INS1_25CollectiveMainloopBwdSm80ILi2ELi2EN4cute5tupleIJNS5_1CILi64EEENS7_ILi128EEES9_EEENS_6half_tEfNS_4arch4Sm80ELb1ELb0ELb1ELb0ELb1ELb0ELb0ELb0ELi2ELi2ELi2ELi2ELb0EEENS1_24CollectiveEpilogueBwdGQAISA_fSD_Li256ELb0ELb1EEENS1_25SingleTileBwdLPTSchedulerILb0ELi128ELb1EEEEEEEEEvNT_6ParamsE:
	.zero		1008


//--------------------- .nv.constant0._ZN7cutlass13device_kernelIN5flash22FlashAttnBwdPreprocessIN4cute5tupleIJNS3_1CILi64EEENS5_ILi128EEEEEENS_6half_tEfNS_4arch4Sm80ELb1ELb0EEEEEvNT_6ParamsE --------------------------
	.section	.nv.constant0._ZN7cutlass13device_kernelIN5flash22FlashAttnBwdPreprocessIN4cute5tupleIJNS3_1CILi64EEENS5_ILi128EEEEEENS_6half_tEfNS_4arch4Sm80ELb1ELb0EEEEEvNT_6ParamsE,"a",@progbits
	.sectionflags	@""
	.align	4
.nv.constant0._ZN7cutlass13device_kernelIN5flash22FlashAttnBwdPreprocessIN4cute5tupleIJNS3_1CILi64EEENS5_ILi128EEEEEENS_6half_tEfNS_4arch4Sm80ELb1ELb0EEEEEvNT_6ParamsE:
	.zero		592


//--------------------- .nv.constant0._ZN7cutlass13device_kernelIN5flash19enable_sm80_to_sm89INS1_16FlashAttnBwdSm80INS1_25CollectiveMainloopBwdSm80ILi2ELi2EN4cute5tupleIJNS5_1CILi64EEENS7_ILi128EEES9_EEENS_6half_tEfNS_4arch4Sm80ELb1ELb0ELb1ELb1ELb0ELb0ELb0ELb0ELi2ELi2ELi2ELi2ELb0EEENS1_21CollectiveEpilogueBwdISA_SB_SD_Li256ELb1ELb0ELi4EEENS1_25SingleTileBwdLPTSchedulerILb1ELi128ELb0EEEEEEEEEvNT_6ParamsE --------------------------
	.section	.nv.constant0._ZN7cutlass13device_kernelIN5flash19enable_sm80_to_sm89INS1_16FlashAttnBwdSm80INS1_25CollectiveMainloopBwdSm80ILi2ELi2EN4cute5tupleIJNS5_1CILi64EEENS7_ILi128EEES9_EEENS_6half_tEfNS_4arch4Sm80ELb1ELb0ELb1ELb1ELb0ELb0ELb0ELb0ELi2ELi2ELi2ELi2ELb0EEENS1_21CollectiveEpilogueBwdISA_SB_SD_Li256ELb1ELb0ELi4EEENS1_25SingleTileBwdLPTSchedulerILb1ELi128ELb0EEEEEEEEEvNT_6ParamsE,"a",@progbits
	.sectionflags	@""
	.align	4
.nv.constant0._ZN7cutlass13device_kernelIN5flash19enable_sm80_to_sm89INS1_16FlashAttnBwdSm80INS1_25CollectiveMainloopBwdSm80ILi2ELi2EN4cute5tupleIJNS5_1CILi64EEENS7_ILi128EEES9_EEENS_6half_tEfNS_4arch4Sm80ELb1ELb0ELb1ELb1ELb0ELb0ELb0ELb0ELi2ELi2ELi2ELi2ELb0EEENS1_21CollectiveEpilogueBwdISA_SB_SD_Li256ELb1ELb0ELi4EEENS1_25SingleTileBwdLPTSchedulerILb1ELi128ELb0EEEEEEEEEvNT_6ParamsE:
	.zero		1000


//--------------------- .nv.constant0._ZN7cutlass13device_kernelIN5flash19enable_sm80_to_sm89INS1_16FlashAttnBwdSm80INS1_25CollectiveMainloopBwdSm80ILi2ELi2EN4cute5tupleIJNS5_1CILi64EEENS7_ILi128EEES9_EEENS_6half_tEfNS_4arch4Sm80ELb1ELb0ELb1ELb1ELb1ELb0ELb0ELb0ELi2ELi2ELi2ELi2ELb0EEENS1_21CollectiveEpilogueBwdISA_SB_SD_Li256ELb1ELb0ELi4EEENS1_25SingleTileBwdLPTSchedulerILb1ELi128ELb1EEEEEEEEEvNT_6ParamsE --------------------------
	.section	.nv.constant0._ZN7cutlass13device_kernelIN5flash19enable_sm80_to_sm89INS1_16FlashAttnBwdSm80INS1_25CollectiveMainloopBwdSm80ILi2ELi2EN4cute5tupleIJNS5_1CILi64EEENS7_ILi128EEES9_EEENS_6half_tEfNS_4arch4Sm80ELb1ELb0ELb1ELb1ELb1ELb0ELb0ELb0ELi2ELi2ELi2ELi2ELb0EEENS1_21CollectiveEpilogueBwdISA_SB_SD_Li256ELb1ELb0ELi4EEENS1_25SingleTileBwdLPTSchedulerILb1ELi128ELb1EEEEEEEEEvNT_6ParamsE,"a",@progbits
	.sectionflags	@""
	.align	4
.nv.constant0._ZN7cutlass13device_kernelIN5flash19enable_sm80_to_sm89INS1_16FlashAttnBwdSm80INS1_25CollectiveMainloopBwdSm80ILi2ELi2EN4cute5tupleIJNS5_1CILi64EEENS7_ILi128EEES9_EEENS_6half_tEfNS_4arch4Sm80ELb1ELb0ELb1ELb1ELb1ELb0ELb0ELb0ELi2ELi2ELi2ELi2ELb0EEENS1_21CollectiveEpilogueBwdISA_SB_SD_Li256ELb1ELb0ELi4EEENS1_25SingleTileBwdLPTSchedulerILb1ELi128ELb1EEEEEEEEEvNT_6ParamsE:
	.zero		1000


//--------------------- .nv.constant0._ZN7cutlass13device_kernelIN5flash19enable_sm80_to_sm89INS1_16FlashAttnBwdSm80INS1_25CollectiveMainloopBwdSm80ILi2ELi2EN4cute5tupleIJNS5_1CILi64EEENS7_ILi128EEES9_EEENS_6half_tEfNS_4arch4Sm80ELb1ELb0ELb1ELb1ELb0ELb0ELb0ELb0ELi2ELi2ELi2ELi2ELb0EEENS1_24CollectiveEpilogueBwdGQAISA_fSD_Li256ELb1ELb0EEENS1_25SingleTileBwdLPTSchedulerILb1ELi128ELb0EEEEEEEEEvNT_6ParamsE --------------------------
	.section	.nv.constant0._ZN7cutlass13device_kernelIN5flash19enable_sm80_to_sm89INS1_16FlashAttnBwdSm80INS1_25CollectiveMainloopBwdSm80ILi2ELi2EN4cute5tupleIJNS5_1CILi64EEENS7_ILi128EEES9_EEENS_6half_tEfNS_4arch4Sm80ELb1ELb0ELb1ELb1ELb0ELb0ELb0ELb0ELi2ELi2ELi2ELi2ELb0EEENS1_24CollectiveEpilogueBwdGQAISA_fSD_Li256ELb1ELb0EEENS1_25SingleTileBwdLPTSchedulerILb1ELi128ELb0EEEEEEEEEvNT_6ParamsE,"a",@progbits
	.sectionflags	@""
	.align	4
.nv.constant0._ZN7cutlass13device_kernelIN5flash19enable_sm80_to_sm89INS1_16FlashAttnBwdSm80INS1_25CollectiveMainloopBwdSm80ILi2ELi2EN4cute5tupleIJNS5_1CILi64EEENS7_ILi128EEES9_EEENS_6half_tEfNS_4arch4Sm80ELb1ELb0ELb1ELb1ELb0ELb0ELb0ELb0ELi2ELi2ELi2ELi2ELb0EEENS1_24CollectiveEpilogueBwdGQAISA_fSD_Li256ELb1ELb0EEENS1_25SingleTileBwdLPTSchedulerILb1ELi128ELb0EEEEEEEEEvNT_6ParamsE:
	.zero		1008


//--------------------- .nv.constant0._ZN7cutlass13device_kernelIN5flash32FlashAttnBwdPostprocessConvertdQIN4cute5tupleIJNS3_1CILi128EEES6_EEENS_6half_tEfNS_4arch4Sm80ELi256ENS3_8TiledMMAINS3_8MMA_AtomIJNS3_28SM80_16x8x16_F32F16F16F32_TNEEEENS3_6LayoutINS4_IJNS5_ILi2EEENS5_ILi4EEENS5_ILi1EEEEEENS4_IJSI_SG_NS5_ILi0EEEEEEEENS4_IJNS5_ILi32EEENS5_ILi64EEENS5_ILi16EEEEEEEELb0EEEEEvNT_6ParamsE --------------------------
	.section	.nv.constant0._ZN7cutlass13device_kernelIN5flash32FlashAttnBwdPostprocessConvertdQIN4cute5tupleIJNS3_1CILi128EEES6_EEENS_6half_tEfNS_4arch4Sm80ELi256ENS3_8TiledMMAINS3_8MMA_AtomIJNS3_28SM80_16x8x16_F32F16F16F32_TNEEEENS3_6LayoutINS4_IJNS5_ILi2EEENS5_ILi4EEENS5_ILi1EEEEEENS4_IJSI_SG_NS5_ILi0EEEEEEEENS4_IJNS5_ILi32EEENS5_ILi64EEENS5_ILi16EEEEEEEELb0EEEEEvNT_6ParamsE,"a",@progbits
	.sectionflags	@""
	.align	4
.nv.constant0._ZN7cutlass13device_kernelIN5flash32FlashAttnBwdPostprocessConvertdQIN4cute5tupleIJNS3_1CILi128EEES6_EEENS_6half_tEfNS_4arch4Sm80ELi256ENS3_8TiledMMAINS3_8MMA_AtomIJNS3_28SM80_16x8x16_F32F16F16F32_TNEEEENS3_6LayoutINS4_IJNS5_ILi2EEENS5_ILi4EEENS5_ILi1EEEEEENS4_IJSI_SG_NS5_ILi0EEEEEEEENS4_IJNS5_ILi32EEENS5_ILi64EEENS5_ILi16EEEEEEEELb0EEEEEvNT_6ParamsE:
	.zero		464


//--------------------- .nv.constant0._ZN7cutlass13device_kernelIN5flash32FlashAttnBwdPostprocessConvertdQIN4cute5tupleIJNS3_1CILi64EEENS5_ILi128EEEEEENS_6half_tEfNS_4arch4Sm80ELi256ENS3_8TiledMMAINS3_8MMA_AtomIJNS3_28SM80_16x8x16_F32F16F16F32_TNEEEENS3_6LayoutINS4_IJNS5_ILi2EEENS5_ILi4EEENS5_ILi1EEEEEENS4_IJSJ_SH_NS5_ILi0EEEEEEEENS4_IJNS5_ILi32EEES6_NS5_ILi16EEEEEEEELb0EEEEEvNT_6ParamsE --------------------------
	.section	.nv.constant0._ZN7cutlass13device_kernelIN5flash32FlashAttnBwdPostprocessConvertdQIN4cute5tupleIJNS3_1CILi64EEENS5_ILi128EEEEEENS_6half_tEfNS_4arch4Sm80ELi256ENS3_8TiledMMAINS3_8MMA_AtomIJNS3_28SM80_16x8x16_F32F16F16F32_TNEEEENS3_6LayoutINS4_IJNS5_ILi2EEENS5_ILi4EEENS5_ILi1EEEEEENS4_IJSJ_SH_NS5_ILi0EEEEEEEENS4_IJNS5_ILi32EEES6_NS5_ILi16EEEEEEEELb0EEEEEvNT_6ParamsE,"a",@progbits
	.sectionflags	@""
	.align	4
.nv.constant0._ZN7cutlass13device_kernelIN5flash32FlashAttnBwdPostprocessConvertdQIN4cute5tupleIJNS3_1CILi64EEENS5_ILi128EEEEEENS_6half_tEfNS_4arch4Sm80ELi256ENS3_8TiledMMAINS3_8MMA_AtomIJNS3_28SM80_16x8x16_F32F16F16F32_TNEEEENS3_6LayoutINS4_IJNS5_ILi2EEENS5_ILi4EEENS5_ILi1EEEEEENS4_IJSJ_SH_NS5_ILi0EEEEEEEENS4_IJNS5_ILi32EEES6_NS5_ILi16EEEEEEEELb0EEEEEvNT_6ParamsE:
	.zero		464


//--------------------- .nv.constant0._ZN7cutlass13device_kernelIN5flash19enable_sm80_to_sm89INS1_16FlashAttnBwdSm80INS1_25CollectiveMainloopBwdSm80ILi2ELi2EN4cute5tupleIJNS5_1CILi64EEENS7_ILi128EEES9_EEENS_6half_tEfNS_4arch4Sm80ELb1ELb0ELb1ELb1ELb1ELb0ELb0ELb0ELi2ELi2ELi2ELi2ELb0EEENS1_24CollectiveEpilogueBwdGQAISA_fSD_Li256ELb1ELb1EEENS1_25SingleTileBwdLPTSchedulerILb1ELi128ELb1EEEEEEEEEvNT_6ParamsE --------------------------
	.section	.nv.constant0._ZN7cutlass13device_kernelIN5flash19enable_sm80_to_sm89INS1_16FlashAttnBwdSm80INS1_25CollectiveMainloopBwdSm80ILi2ELi2EN4cute5tupleIJNS5_1CILi64EEENS7_ILi128EEES9_EEENS_6half_tEfNS_4arch4Sm80ELb1ELb0ELb1ELb1ELb1ELb0ELb0ELb0ELi2ELi2ELi2ELi2ELb0EEENS1_24CollectiveEpilogueBwdGQAISA_fSD_Li256ELb1ELb1EEENS1_25SingleTileBwdLPTSchedulerILb1ELi128ELb1EEEEEEEEEvNT_6ParamsE,"a",@progbits
	.sectionflags	@""
	.align	4
.nv.constant0._ZN7cutlass13device_kernelIN5flash19enable_sm80_to_sm89INS1_16FlashAttnBwdSm80INS1_25CollectiveMainloopBwdSm80ILi2ELi2EN4cute5tupleIJNS5_1CILi64EEENS7_ILi128EEES9_EEENS_6half_tEfNS_4arch4Sm80ELb1ELb0ELb1ELb1ELb1ELb0ELb0ELb0ELi2ELi2ELi2ELi2ELb0EEENS1_24CollectiveEpilogueBwdGQAISA_fSD_Li256ELb1ELb1EEENS1_25SingleTileBwdLPTSchedulerILb1ELi128ELb1EEEEEEEEEvNT_6ParamsE:
	.zero		1008


//--------------------- .nv.constant0._ZN7cutlass13device_kernelIN5flash22FlashAttnBwdPreprocessIN4cute5tupleIJNS3_1CILi64EEENS5_ILi128EEEEEENS_6half_tEfNS_4arch4Sm80ELb1ELb1EEEEEvNT_6ParamsE --------------------------
	.section	.nv.constant0._ZN7cutlass13device_kernelIN5flash22FlashAttnBwdPreprocessIN4cute5tupleIJNS3_1CILi64EEENS5_ILi128EEEEEENS_6half_tEfNS_4arch4Sm80ELb1ELb1EEEEEvNT_6ParamsE,"a",@progbits
	.sectionflags	@""
	.align	4
.nv.constant0._ZN7cutlass13device_kernelIN5flash22FlashAttnBwdPreprocessIN4cute5tupleIJNS3_1CILi64EEENS5_ILi128EEEEEENS_6half_tEfNS_4arch4Sm80ELb1ELb1EEEEEvNT_6ParamsE:
	.zero		592


//--------------------- .text._ZN7cutlass13device_kernelIN5flash19enable_sm80_to_sm89INS1_16FlashAttnBwdSm80INS1_25CollectiveMainloopBwdSm80ILi2ELi1EN4cute5tupleIJNS5_1CILi64EEENS7_ILi96EEENS7_ILi128EEEEEENS_6half_tEfNS_4arch4Sm80ELb0ELb0ELb1ELb0ELb0ELb0ELb0ELb0ELi2ELi2ELi2ELi2ELb1EEENS1_21CollectiveEpilogueBwdISB_SC_SE_Li256ELb0ELb0ELi4EEENS1_19SingleTileSchedulerILb0ELb0ELb0ELi96EEEEEEEEEvNT_6ParamsE --------------------------
	.section	.text._ZN7cutlass13device_kernelIN5flash19enable_sm80_to_sm89INS1_16FlashAttnBwdSm80INS1_25CollectiveMainloopBwdSm80ILi2ELi1EN4cute5tupleIJNS5_1CILi64EEENS7_ILi96EEENS7_ILi128EEEEEENS_6half_tEfNS_4arch4Sm80ELb0ELb0ELb1ELb0ELb0ELb0ELb0ELb0ELi2ELi2ELi2ELi2ELb1EEENS1_21CollectiveEpilogueBwdISB_SC_SE_Li256ELb0ELb0ELi4EEENS1_19SingleTileSchedulerILb0ELb0ELb0ELi96EEEEEEEEEvNT_6ParamsE,"ax",@progbits
	.sectioninfo	@"SHI_REGISTERS=255"
	.align	128
.text._ZN7cutlass13device_kernelIN5flash19enable_sm80_to_sm89INS1_16FlashAttnBwdSm80INS1_25CollectiveMainloopBwdSm80ILi2ELi1EN4cute5tupleIJNS5_1CILi64EEENS7_ILi96EEENS7_ILi128EEEEEENS_6half_tEfNS_4arch4Sm80ELb0ELb0ELb1ELb0ELb0ELb0ELb0ELb0ELi2ELi2ELi2ELi2ELb1EEENS1_21CollectiveEpilogueBwdISB_SC_SE_Li256ELb0ELb0ELi4EEENS1_19SingleTileSchedulerILb0ELb0ELb0ELi96EEEEEEEEEvNT_6ParamsE:
        .type           _ZN7cutlass13device_kernelIN5flash19enable_sm80_to_sm89INS1_16FlashAttnBwdSm80INS1_25CollectiveMainloopBwdSm80ILi2ELi1EN4cute5tupleIJNS5_1CILi64EEENS7_ILi96EEENS7_ILi128EEEEEENS_6half_tEfNS_4arch4Sm80ELb0ELb0ELb1ELb0ELb0ELb0ELb0ELb0ELi2ELi2ELi2ELi2ELb1EEENS1_21CollectiveEpilogueBwdISB_SC_SE_Li256ELb0ELb0ELi4EEENS1_19SingleTileSchedulerILb0ELb0ELb0ELi96EEEEEEEEEvNT_6ParamsE,@function
        .size           _ZN7cutlass13device_kernelIN5flash19enable_sm80_to_sm89INS1_16FlashAttnBwdSm80INS1_25CollectiveMainloopBwdSm80ILi2ELi1EN4cute5tupleIJNS5_1CILi64EEENS7_ILi96EEENS7_ILi128EEEEEENS_6half_tEfNS_4arch4Sm80ELb0ELb0ELb1ELb0ELb0ELb0ELb0ELb0ELi2ELi2ELi2ELi2ELb1EEENS1_21CollectiveEpilogueBwdISB_SC_SE_Li256ELb0ELb0ELi4EEENS1_19SingleTileSchedulerILb0ELb0ELb0ELi96EEEEEEEEEvNT_6ParamsE,(.L_x_2285 - _ZN7cutlass13device_kernelIN5flash19enable_sm80_to_sm89INS1_16FlashAttnBwdSm80INS1_25CollectiveMainloopBwdSm80ILi2ELi1EN4cute5tupleIJNS5_1CILi64EEENS7_ILi96EEENS7_ILi128EEEEEENS_6half_tEfNS_4arch4Sm80ELb0ELb0ELb1ELb0ELb0ELb0ELb0ELb0ELi2ELi2ELi2ELi2ELb1EEENS1_21CollectiveEpilogueBwdISB_SC_SE_Li256ELb0ELb0ELi4EEENS1_19SingleTileSchedulerILb0ELb0ELb0ELi96EEEEEEEEEvNT_6ParamsE)
        .other          _ZN7cutlass13device_kernelIN5flash19enable_sm80_to_sm89INS1_16FlashAttnBwdSm80INS1_25CollectiveMainloopBwdSm80ILi2ELi1EN4cute5tupleIJNS5_1CILi64EEENS7_ILi96EEENS7_ILi128EEEEEENS_6half_tEfNS_4arch4Sm80ELb0ELb0ELb1ELb0ELb0ELb0ELb0ELb0ELi2ELi2ELi2ELi2ELb1EEENS1_21CollectiveEpilogueBwdISB_SC_SE_Li256ELb0ELb0ELi4EEENS1_19SingleTileSchedulerILb0ELb0ELb0ELi96EEEEEEEEEvNT_6ParamsE,@"STO_CUDA_ENTRY STV_DEFAULT"
_ZN7cutlass13device_kernelIN5flash19enable_sm80_to_sm89INS1_16FlashAttnBwdSm80INS1_25CollectiveMainloopBwdSm80ILi2ELi1EN4cute5tupleIJNS5_1CILi64EEENS7_ILi96EEENS7_ILi128EEEEEENS_6half_tEfNS_4arch4Sm80ELb0ELb0ELb1ELb0ELb0ELb0ELb0ELb0ELi2ELi2ELi2ELi2ELb1EEENS1_21CollectiveEpilogueBwdISB_SC_SE_Li256ELb0ELb0ELi4EEENS1_19SingleTileSchedulerILb0ELb0ELb0ELi96EEEEEEEEEvNT_6ParamsE:
[----:B------:R-:W-:-:S03]  /*0000*/  MOV R1, c[0x0][0x28] ;  /* 0x00000a0000017a02 */ /* 0x000fc60000000f00 */
[----:B------:R-:W1:Y:S01]  /*0010*/  S2UR UR16, SR_CTAID.Z ;  /* 0x00000000001079c3 */ /* 0x000e620000002700 */
[----:B------:R-:W-:Y:S02]  /*0020*/  IADD3 R1, R1, -0x10, RZ ;  /* 0xfffffff001017810 */ /* 0x000fe40007ffe0ff */
[----:B-1----:R-:W-:-:S13]  /*0030*/  ISETP.LE.AND P0, PT, RZ, UR16, PT ;  /* 0x00000010ff007c0c */ /* 0x002fda000bf03270 */
[----:B------:R-:W-:Y:S05]  /*0040*/  @!P0 EXIT ;  /* 0x000000000000894d */ /* 0x000fea0003800000 */
[----:B------:R-:W1:Y:S01]  /*0050*/  S2R R238, SR_TID.X ;  /* 0x0000000000ee7919 */ /* 0x000e620000002100 */
[----:B------:R-:W-:Y:S01]  /*0060*/  IMAD.MOV.U32 R0, RZ, RZ, c[0x0][0x248] ;  /* 0x00009200ff007624 */ /* 0x000fe200078e00ff */
[----:B------:R-:W-:Y:S01]  /*0070*/  USHF.R.S32.HI UR6, URZ, 0x1f, UR16 ;  /* 0x0000001f3f067899 */ /* 0x000fe20008011410 */
[----:B------:R-:W-:Y:S01]  /*0080*/  IMAD.U32 R20, RZ, RZ, UR16 ;  /* 0x00000010ff147e24 */ /* 0x000fe2000f8e00ff */
[----:B------:R-:W2:Y:S01]  /*0090*/  S2R R5, SR_CTAID.Y ;  /* 0x0000000000057919 */ /* 0x000ea20000002600 */
[----:B------:R-:W-:Y:S01]  /*00a0*/  ULDC.64 UR4, c[0x0][0x278] ;  /* 0x00009e0000047ab9 */ /* 0x000fe20000000a00 */
[----:B------:R-:W-:Y:S01]  /*00b0*/  ISETP.NE.AND P0, PT, R0, 0x1, PT ;  /* 0x000000010000780c */ /* 0x000fe20003f05270 */
[----:B------:R-:W-:Y:S01]  /*00c0*/  UIMAD UR11, UR6, UR4, URZ ;  /* 0x00000004060b72a4 */ /* 0x000fe2000f8e023f */
[----:B------:R-:W3:Y:S01]  /*00d0*/  S2R R4, SR_CTAID.X ;  /* 0x0000000000047919 */ /* 0x000ee20000002500 */
[----:B------:R-:W-:Y:S01]  /*00e0*/  UIMAD.WIDE.U32 UR8, UR16, UR4, URZ ;  /* 0x00000004100872a5 */ /* 0x000fe2000f8e003f */
[----:B------:R-:W-:Y:S01]  /*00f0*/  LOP3.LUT R236, R236, 0xfffffffe, RZ, 0xc0, !PT ;  /* 0xfffffffeecec7812 */ /* 0x000fe200078ec0ff */
[----:B------:R-:W-:Y:S01]  /*0100*/  UIMAD UR11, UR16, UR5, UR11 ;  /* 0x00000005100b72a4 */ /* 0x000fe2000f8e020b */
[----:B------:R-:W-:Y:S01]  /*0110*/  IMAD.MOV.U32 R203, RZ, RZ, 0x40 ;  /* 0x00000040ffcb7424 */ /* 0x000fe200078e00ff */
[----:B------:R-:W-:Y:S01]  /*0120*/  UMOV UR13, 0x6 ;  /* 0x00000006000d7882 */ /* 0x000fe20000000000 */
[----:B------:R-:W-:Y:S01]  /*0130*/  IMAD.MOV.U32 R200, RZ, RZ, 0x20 ;  /* 0x00000020ffc87424 */ /* 0x000fe200078e00ff */
[----:B------:R-:W-:Y:S01]  /*0140*/  UIADD3 UR11, UR9, UR11, URZ ;  /* 0x0000000b090b7290 */ /* 0x000fe2000fffe03f */
[----:B------:R-:W-:Y:S01]  /*0150*/  CS2R R122, SRZ ;  /* 0x00000000007a7805 */ /* 0x000fe2000001ff00 */
[----:B------:R-:W-:Y:S01]  /*0160*/  ULDC.64 UR4, c[0x0][0x290] ;  /* 0x0000a40000047ab9 */ /* 0x000fe20000000a00 */
[----:B------:R-:W-:Y:S01]  /*0170*/  CS2R R120, SRZ ;  /* 0x0000000000787805 */ /* 0x000fe2000001ff00 */
[----:B------:R-:W-:Y:S01]  /*0180*/  UIMAD UR12, UR6, UR4, URZ ;  /* 0x00000004060c72a4 */ /* 0x000fe2000f8e023f */
[----:B------:R-:W-:Y:S01]  /*0190*/  CS2R R126, SRZ ;  /* 0x00000000007e7805 */ /* 0x000fe2000001ff00 */
[----:B------:R-:W-:Y:S01]  /*01a0*/  UIMAD.WIDE.U32 UR14, UR16, UR4, URZ ;  /* 0x00000004100e72a5 */ /* 0x000fe2000f8e003f */
[----:B------:R-:W-:Y:S01]  /*01b0*/  CS2R R124, SRZ ;  /* 0x00000000007c7805 */ /* 0x000fe2000001ff00 */
[----:B------:R-:W-:Y:S01]  /*01c0*/  UIMAD UR12, UR16, UR5, UR12 ;  /* 0x00000005100c72a4 */ /* 0x000fe2000f8e020c */
[----:B-1----:R-:W-:Y:S01]  /*01d0*/  SHF.R.S32.HI R8, RZ, 0x1f, R238 ;  /* 0x0000001fff087819 */ /* 0x002fe200000114ee */
[----:B------:R-:W-:Y:S01]  /*01e0*/  IMAD.SHL.U32 R246, R238, 0x4, RZ ;  /* 0x00000004eef67824 */ /* 0x000fe200078e00ff */
[----:B------:R-:W-:Y:S01]  /*01f0*/  ULDC.64 UR4, c[0x0][0x1b8] ;  /* 0x00006e0000047ab9 */ /* 0x000fe20000000a00 */
[----:B------:R-:W-:Y:S01]  /*0200*/  CS2R R130, SRZ ;  /* 0x0000000000827805 */ /* 0x000fe2000001ff00 */
[-C--:B------:R-:W-:Y:S01]  /*0210*/  LEA.HI R229, R8, R238.reuse, RZ, 0x3 ;  /* 0x000000ee08e57211 */ /* 0x080fe200078f18ff */
[----:B--2---:R-:W-:Y:S01]  /*0220*/  @P0 IMAD.HI.U32 R0, R5, c[0x0][0x24c], RZ ;  /* 0x0000930005000a27 */ /* 0x004fe200078e00ff */
[--C-:B------:R-:W-:Y:S01]  /*0230*/  SHF.R.S32.HI R3, RZ, 0x1f, R5.reuse ;  /* 0x0000001fff037819 */ /* 0x100fe20000011405 */
[----:B------:R-:W-:Y:S01]  /*0240*/  UIMAD UR4, UR6, UR4, URZ ;  /* 0x00000004060472a4 */ /* 0x000fe2000f8e023f */
[----:B------:R-:W-:Y:S01]  /*0250*/  LOP3.LUT R12, R229, 0xfffffff8, RZ, 0xc0, !PT ;  /* 0xfffffff8e50c7812 */ /* 0x000fe200078ec0ff */
[----:B------:R-:W-:Y:S01]  /*0260*/  IMAD.MOV.U32 R2, RZ, RZ, R5 ;  /* 0x000000ffff027224 */ /* 0x000fe200078e0005 */
[----:B------:R-:W-:Y:S01]  /*0270*/  @P0 SHF.R.U32.HI R2, RZ, c[0x0][0x250], R0 ;  /* 0x00009400ff020a19 */ /* 0x000fe20000011600 */
[----:B------:R-:W-:Y:S01]  /*0280*/  IMAD R13, R3, c[0x0][0x270], RZ ;  /* 0x00009c00030d7a24 */ /* 0x000fe200078e02ff */
[----:B------:R-:W-:Y:S01]  /*0290*/  SHF.R.S32.HI R247, RZ, 0x1f, R246 ;  /* 0x0000001ffff77819 */ /* 0x000fe200000114f6 */
[----:B------:R-:W-:Y:S01]  /*02a0*/  IMAD.IADD R12, R238, 0x1, -R12 ;  /* 0x00000001ee0c7824 */ /* 0x000fe200078e0a0c */
[----:B------:R-:W-:Y:S01]  /*02b0*/  SHF.R.S32.HI R0, RZ, 0x1f, R2 ;  /* 0x0000001fff007819 */ /* 0x000fe20000011402 */
[C---:B------:R-:W-:Y:S01]  /*02c0*/  IMAD R13, R5.reuse, c[0x0][0x274], R13 ;  /* 0x00009d00050d7a24 */ /* 0x040fe200078e020d */
[----:B------:R-:W-:Y:S01]  /*02d0*/  SHF.R.S32.HI R242, RZ, 0x3, R229 ;  /* 0x00000003fff27819 */ /* 0x000fe200000114e5 */
[----:B------:R-:W-:Y:S01]  /*02e0*/  IMAD.SHL.U32 R16, R12, 0x8, RZ ;  /* 0x000000080c107824 */ /* 0x000fe200078e00ff */
[----:B------:R-:W-:Y:S01]  /*02f0*/  UIMAD UR4, UR16, UR5, UR4 ;  /* 0x00000005100472a4 */ /* 0x000fe2000f8e0204 */
[----:B------:R-:W-:Y:S01]  /*0300*/  IMAD R6, R0, c[0x0][0x1e0], RZ ;  /* 0x0000780000067a24 */ /* 0x000fe200078e02ff */
[----:B------:R-:W-:Y:S01]  /*0310*/  SHF.R.S32.HI R243, RZ, 0x1f, R242 ;  /* 0x0000001ffff37819 */ /* 0x000fe200000114f2 */
[----:B------:R-:W-:Y:S01]  /*0320*/  IMAD.WIDE.U32 R18, R5, c[0x0][0x270], R246 ;  /* 0x00009c0005127a25 */ /* 0x000fe200078e00f6 */
[----:B------:R-:W-:Y:S01]  /*0330*/  SHF.R.S32.HI R17, RZ, 0x1f, R16 ;  /* 0x0000001fff117819 */ /* 0x000fe20000011410 */
[----:B------:R-:W-:Y:S01]  /*0340*/  UIADD3 UR12, UR15, UR12, URZ ;  /* 0x0000000c0f0c7290 */ /* 0x000fe2000fffe03f */
[----:B------:R-:W-:Y:S01]  /*0350*/  ISETP.GE.AND P2, PT, R16, c[0x0][0x1cc], PT ;  /* 0x0000730010007a0c */ /* 0x000fe20003f46270 */
[----:B------:R-:W-:Y:S01]  /*0360*/  IMAD R6, R2, c[0x0][0x1e4], R6 ;  /* 0x0000790002067a24 */ /* 0x000fe200078e0206 */
[----:B------:R-:W-:Y:S01]  /*0370*/  IADD3 R15, P0, R18, UR8, RZ ;  /* 0x00000008120f7c10 */ /* 0x000fe2000ff1e0ff */
[----:B------:R-:W-:Y:S01]  /*0380*/  IMAD.WIDE.U32 R10, R2, c[0x0][0x1e0], R16 ;  /* 0x00007800020a7a25 */ /* 0x000fe200078e0010 */
[----:B------:R-:W-:Y:S01]  /*0390*/  ULDC.64 UR8, c[0x0][0x1e8] ;  /* 0x00007a0000087ab9 */ /* 0x000fe20000000a00 */
[-C--:B------:R-:W-:Y:S01]  /*03a0*/  LEA.HI R14, R8, R238.reuse, RZ, 0x4 ;  /* 0x000000ee080e7211 */ /* 0x080fe200078f20ff */
[----:B------:R-:W-:Y:S01]  /*03b0*/  UIMAD UR8, UR6, UR8, URZ ;  /* 0x00000008060872a4 */ /* 0x000fe2000f8e023f */
[----:B------:R-:W-:Y:S01]  /*03c0*/  IMAD.IADD R7, R11, 0x1, R6 ;  /* 0x000000010b077824 */ /* 0x000fe200078e0206 */
[----:B------:R-:W-:Y:S01]  /*03d0*/  IADD3.X R13, R19, UR11, R13, P0, !PT ;  /* 0x0000000b130d7c10 */ /* 0x000fe200087fe40d */
[----:B------:R-:W-:Y:S01]  /*03e0*/  IMAD.MOV.U32 R6, RZ, RZ, R10 ;  /* 0x000000ffff067224 */ /* 0x000fe200078e000a */
[----:B------:R-:W-:Y:S01]  /*03f0*/  UIMAD UR8, UR16, UR9, UR8 ;  /* 0x00000009100872a4 */ /* 0x000fe2000f8e0208 */
[----:B------:R-:W-:Y:S01]  /*0400*/  IMAD R0, R0, c[0x0][0x1b0], RZ ;  /* 0x00006c0000007a24 */ /* 0x000fe200078e02ff */
[----:B------:R-:W-:Y:S01]  /*0410*/  ULDC.64 UR20, c[0x0][0x118] ;  /* 0x0000460000147ab9 */ /* 0x000fe20000000a00 */
[----:B------:R-:W-:Y:S01]  /*0420*/  IMAD.WIDE.U32 R20, R20, c[0x0][0x1e8], R6 ;  /* 0x00007a0014147a25 */ /* 0x000fe200078e0006 */
[----:B------:R-:W-:Y:S01]  /*0430*/  LEA.HI R6, R8, R238, RZ, 0x6 ;  /* 0x000000ee08067211 */ /* 0x000fe200078f30ff */
[----:B------:R-:W-:Y:S01]  /*0440*/  ULDC UR9, c[0x0][0x168] ;  /* 0x00005a0000097ab9 */ /* 0x000fe20000000800 */
[----:B------:R-:W-:Y:S01]  /*0450*/  LOP3.LUT R245, R14, 0xfffffff0, RZ, 0xc0, !PT ;  /* 0xfffffff00ef57812 */ /* 0x000fe200078ec0ff */
[----:B------:R-:W-:Y:S01]  /*0460*/  IMAD.SHL.U32 R235, R242, 0x40, RZ ;  /* 0x00000040f2eb7824 */ /* 0x000fe200078e00ff */
[----:B------:R-:W-:Y:S01]  /*0470*/  SHF.R.S32.HI R6, RZ, 0x6, R6 ;  /* 0x00000006ff067819 */ /* 0x000fe20000011406 */
[C---:B------:R-:W-:Y:S01]  /*0480*/  IMAD R0, R2.reuse, c[0x0][0x1b4], R0 ;  /* 0x00006d0002007a24 */ /* 0x040fe200078e0200 */
[----:B------:R-:W-:Y:S01]  /*0490*/  IADD3 R21, R21, UR8, RZ ;  /* 0x0000000815157c10 */ /* 0x000fe2000fffe0ff */
[----:B------:R-:W-:Y:S01]  /*04a0*/  IMAD.WIDE.U32 R18, R2, c[0x0][0x1b0], R16 ;  /* 0x00006c0002127a25 */ /* 0x000fe200078e0010 */
[----:B------:R-:W-:Y:S01]  /*04b0*/  LOP3.LUT R235, R235, 0x1c0, RZ, 0xc0, !PT ;  /* 0x000001c0ebeb7812 */ /* 0x000fe200078ec0ff */
[----:B------:R-:W-:Y:S01]  /*04c0*/  UISETP.GE.AND UP0, UPT, UR9, 0x1, UPT ;  /* 0x000000010900788c */ /* 0x000fe2000bf06270 */
[----:B------:R-:W-:Y:S01]  /*04d0*/  CS2R R128, SRZ ;  /* 0x0000000000807805 */ /* 0x000fe2000001ff00 */
[----:B------:R-:W-:Y:S01]  /*04e0*/  IMAD.IADD R19, R19, 0x1, R0 ;  /* 0x0000000113137824 */ /* 0x000fe200078e0200 */
[----:B------:R-:W-:Y:S01]  /*04f0*/  LOP3.LUT R7, R235, 0x38, R16, 0xf8, !PT ;  /* 0x00000038eb077812 */ /* 0x000fe200078ef810 */
[----:B------:R-:W-:Y:S01]  /*0500*/  IMAD.U32 R10, RZ, RZ, UR16 ;  /* 0x00000010ff0a7e24 */ /* 0x000fe2000f8e00ff */
[----:B------:R-:W-:Y:S01]  /*0510*/  SHF.R.U32.HI R235, RZ, 0x3, R235 ;  /* 0x00000003ffeb7819 */ /* 0x000fe200000116eb */
[----:B------:R-:W-:Y:S01]  /*0520*/  IMAD.SHL.U32 R231, R6, 0x200, RZ ;  /* 0x0000020006e77824 */ /* 0x000fe200078e00ff */
[----:B------:R-:W-:Y:S01]  /*0530*/  CS2R R118, SRZ ;  /* 0x0000000000767805 */ /* 0x000fe2000001ff00 */
[----:B------:R-:W-:Y:S01]  /*0540*/  IMAD.WIDE.U32 R10, R10, c[0x0][0x1b8], R18 ;  /* 0x00006e000a0a7a25 */ /* 0x000fe200078e0012 */
[----:B------:R-:W-:Y:S01]  /*0550*/  CS2R R116, SRZ ;  /* 0x0000000000747805 */ /* 0x000fe2000001ff00 */
[----:B------:R-:W-:Y:S01]  /*0560*/  CS2R R114, SRZ ;  /* 0x0000000000727805 */ /* 0x000fe2000001ff00 */
[----:B------:R-:W-:Y:S01]  /*0570*/  LOP3.LUT R235, R231, R7, R235, 0xf6, !PT ;  /* 0x00000007e7eb7212 */ /* 0x000fe200078ef6eb */
[----:B---3--:R-:W-:Y:S01]  /*0580*/  IMAD.WIDE R18, R4, 0x60, R242 ;  /* 0x0000006004127825 */ /* 0x008fe200078e02f2 */
[----:B------:R-:W-:Y:S01]  /*0590*/  IADD3 R11, R11, UR4, RZ ;  /* 0x000000040b0b7c10 */ /* 0x000fe2000fffe0ff */
[----:B------:R-:W-:Y:S01]  /*05a0*/  ULDC.64 UR4, c[0x0][0x1d8] ;  /* 0x0000760000047ab9 */ /* 0x000fe20000000a00 */
[----:B------:R-:W-:Y:S01]  /*05b0*/  CS2R R112, SRZ ;  /* 0x0000000000707805 */ /* 0x000fe2000001ff00 */
[----:B------:R-:W-:Y:S01]  /*05c0*/  IMAD R7, R19, c[0x0][0x1d8], RZ ;  /* 0x0000760013077a24 */ /* 0x000fe200078e02ff */
[----:B------:R-:W-:Y:S01]  /*05d0*/  USHF.L.U32 UR7, UR4, 0x6, URZ ;  /* 0x0000000604077899 */ /* 0x000fe2000800063f */
[----:B------:R-:W-:Y:S01]  /*05e0*/  IMAD R0, R3, c[0x0][0x288], RZ ;  /* 0x0000a20003007a24 */ /* 0x000fe200078e02ff */
[----:B------:R-:W-:Y:S01]  /*05f0*/  USHF.L.U64.HI UR5, UR4, UR13, UR5 ;  /* 0x0000000d04057299 */ /* 0x000fe20008010205 */
[----:B------:R-:W-:Y:S01]  /*0600*/  IMAD.WIDE.U32 R22, R5, c[0x0][0x288], R246 ;  /* 0x0000a20005167a25 */ /* 0x000fe200078e00f6 */
[----:B------:R-:W-:Y:S01]  /*0610*/  CS2R R110, SRZ ;  /* 0x00000000006e7805 */ /* 0x000fe2000001ff00 */
[----:B------:R-:W-:Y:S01]  /*0620*/  CS2R R108, SRZ ;  /* 0x00000000006c7805 */ /* 0x000fe2000001ff00 */
[----:B------:R-:W-:Y:S01]  /*0630*/  CS2R R98, SRZ ;  /* 0x0000000000627805 */ /* 0x000fe2000001ff00 */
[----:B------:R-:W-:Y:S01]  /*0640*/  IMAD R9, R19, c[0x0][0x1a8], RZ ;  /* 0x00006a0013097a24 */ /* 0x000fe200078e02ff */
[----:B------:R-:W-:Y:S01]  /*0650*/  IADD3 R2, P0, R22, UR14, RZ ;  /* 0x0000000e16027c10 */ /* 0x000fe2000ff1e0ff */
[C---:B------:R-:W-:Y:S01]  /*0660*/  IMAD R7, R18.reuse, c[0x0][0x1dc], R7 ;  /* 0x0000770012077a24 */ /* 0x040fe200078e0207 */
[----:B------:R-:W-:Y:S01]  /*0670*/  CS2R R96, SRZ ;  /* 0x0000000000607805 */ /* 0x000fe2000001ff00 */
[----:B------:R-:W-:Y:S01]  /*0680*/  IMAD.WIDE.U32 R20, R18, c[0x0][0x1d8], R20 ;  /* 0x0000760012147a25 */ /* 0x000fe200078e0014 */
[----:B------:R-:W-:Y:S01]  /*0690*/  CS2R R102, SRZ ;  /* 0x0000000000667805 */ /* 0x000fe2000001ff00 */
[----:B------:R-:W-:Y:S01]  /*06a0*/  CS2R R100, SRZ ;  /* 0x0000000000647805 */ /* 0x000fe2000001ff00 */
[----:B------:R-:W-:Y:S01]  /*06b0*/  CS2R R106, SRZ ;  /* 0x00000000006a7805 */ /* 0x000fe2000001ff00 */
[----:B------:R-:W-:Y:S01]  /*06c0*/  IMAD R0, R5, c[0x0][0x28c], R0 ;  /* 0x0000a30005007a24 */ /* 0x000fe200078e0200 */
[----:B------:R-:W-:Y:S01]  /*06d0*/  LEA R22, P1, R20, c[0x0][0x1c0], 0x1 ;  /* 0x0000700014167a11 */ /* 0x000fe200078208ff */
[C---:B------:R-:W-:Y:S01]  /*06e0*/  IMAD R9, R18.reuse, c[0x0][0x1ac], R9 ;  /* 0x00006b0012097a24 */ /* 0x040fe200078e0209 */
[----:B------:R-:W-:Y:S01]  /*06f0*/  CS2R R104, SRZ ;  /* 0x0000000000687805 */ /* 0x000fe2000001ff00 */
[----:B------:R-:W-:Y:S01]  /*0700*/  IMAD.WIDE.U32 R10, R18, c[0x0][0x1a8], R10 ;  /* 0x00006a00120a7a25 */ /* 0x000fe200078e000a */
[----:B------:R-:W-:Y:S01]  /*0710*/  IADD3.X R0, R23, UR12, R0, P0, !PT ;  /* 0x0000000c17007c10 */ /* 0x000fe200087fe400 */
[----:B------:R-:W-:Y:S01]  /*0720*/  CS2R R94, SRZ ;  /* 0x00000000005e7805 */ /* 0x000fe2000001ff00 */
[----:B------:R-:W-:Y:S01]  /*0730*/  CS2R R92, SRZ ;  /* 0x00000000005c7805 */ /* 0x000fe2000001ff00 */
[----:B------:R-:W-:Y:S01]  /*0740*/  IMAD.IADD R7, R21, 0x1, R7 ;  /* 0x0000000115077824 */ /* 0x000fe200078e0207 */
[----:B------:R-:W-:Y:S01]  /*0750*/  LEA R18, P0, R10, c[0x0][0x190], 0x1 ;  /* 0x000064000a127a11 */ /* 0x000fe200078008ff */
[----:B------:R-:W-:Y:S01]  /*0760*/  IMAD.IADD R9, R11, 0x1, R9 ;  /* 0x000000010b097824 */ /* 0x000fe200078e0209 */
[----:B------:R-:W-:Y:S01]  /*0770*/  CS2R R90, SRZ ;  /* 0x00000000005a7805 */ /* 0x000fe2000001ff00 */
[----:B------:R-:W-:Y:S01]  /*0780*/  IMAD.U32 R11, RZ, RZ, UR7 ;  /* 0x00000007ff0b7e24 */ /* 0x000fe2000f8e00ff */
[----:B------:R-:W-:Y:S01]  /*0790*/  LEA.HI.X R23, R20, c[0x0][0x1c4], R7, 0x1, P1 ;  /* 0x0000710014177a11 */ /* 0x000fe200008f0c07 */
[----:B------:R-:W-:Y:S01]  /*07a0*/  IMAD.SHL.U32 R235, R235, 0x2, RZ ;  /* 0x00000002ebeb7824 */ /* 0x000fe200078e00ff */
[----:B------:R-:W-:Y:S01]  /*07b0*/  IADD3 R7, -R242, c[0x0][0x198], RZ ;  /* 0x00006600f2077a10 */ /* 0x000fe20007ffe1ff */
[----:B------:R-:W-:Y:S01]  /*07c0*/  IMAD.IADD R245, R238, 0x1, -R245 ;  /* 0x00000001eef57824 */ /* 0x000fe200078e0af5 */
[----:B------:R-:W-:Y:S01]  /*07d0*/  LEA.HI.X R19, R10, c[0x0][0x194], R9, 0x1, P0 ;  /* 0x000065000a137a11 */ /* 0x000fe200000f0c09 */
[----:B------:R-:W-:Y:S01]  /*07e0*/  IMAD.SHL.U32 R10, R12, 0x40, RZ ;  /* 0x000000400c0a7824 */ /* 0x000fe200078e00ff */
[----:B------:R-:W-:Y:S01]  /*07f0*/  IADD3 R9, R16, 0x40, RZ ;  /* 0x0000004010097810 */ /* 0x000fe20007ffe0ff */
[----:B------:R-:W-:Y:S01]  /*0800*/  IMAD R7, R4, -0x60, R7 ;  /* 0xffffffa004077824 */ /* 0x000fe200078e0207 */
[----:B------:R-:W-:Y:S01]  /*0810*/  IADD3 R20, P0, R22, UR7, RZ ;  /* 0x0000000716147c10 */ /* 0x000fe2000ff1e0ff */
[----:B------:R-:W-:Y:S01]  /*0820*/  CS2R R88, SRZ ;  /* 0x0000000000587805 */ /* 0x000fe2000001ff00 */
[----:B------:R-:W-:Y:S01]  /*0830*/  ISETP.GE.AND P1, PT, R9, c[0x0][0x1cc], PT ;  /* 0x0000730009007a0c */ /* 0x000fe20003f26270 */
[----:B------:R-:W-:Y:S01]  /*0840*/  CS2R R86, SRZ ;  /* 0x0000000000567805 */ /* 0x000fe2000001ff00 */
[----:B------:R-:W-:Y:S01]  /*0850*/  IADD3.X R21, R23, UR5, RZ, P0, !PT ;  /* 0x0000000517157c10 */ /* 0x000fe200087fe4ff */
[----:B------:R-:W-:Y:S01]  /*0860*/  CS2R R84, SRZ ;  /* 0x0000000000547805 */ /* 0x000fe2000001ff00 */
[----:B------:R-:W-:Y:S01]  /*0870*/  ISETP.LT.OR P4, PT, R7, 0x1, P1 ;  /* 0x000000010700780c */ /* 0x000fe20000f81670 */
[----:B------:R-:W-:Y:S01]  /*0880*/  CS2R R66, SRZ ;  /* 0x0000000000427805 */ /* 0x000fe2000001ff00 */
[----:B------:R-:W-:Y:S01]  /*0890*/  IADD3 R24, P3, P0, R11, 0x80, R22 ;  /* 0x000000800b187810 */ /* 0x000fe2000787e016 */
[----:B------:R-:W-:Y:S01]  /*08a0*/  CS2R R64, SRZ ;  /* 0x0000000000407805 */ /* 0x000fe2000001ff00 */
[----:B------:R-:W-:Y:S01]  /*08b0*/  P2R R11, PR, RZ, 0x10 ;  /* 0x00000010ff0b7803 */ /* 0x000fe20000000000 */
[----:B------:R-:W-:Y:S01]  /*08c0*/  CS2R R70, SRZ ;  /* 0x0000000000467805 */ /* 0x000fe2000001ff00 */
[----:B------:R-:W-:Y:S01]  /*08d0*/  ISETP.LT.OR P6, PT, R7, 0x1, P2 ;  /* 0x000000010700780c */ /* 0x000fe200017c1670 */
[----:B------:R-:W-:Y:S01]  /*08e0*/  CS2R R68, SRZ ;  /* 0x0000000000447805 */ /* 0x000fe2000001ff00 */
[----:B------:R-:W-:Y:S01]  /*08f0*/  IADD3.X R25, RZ, UR5, R23, P3, P0 ;  /* 0x00000005ff197c10 */ /* 0x000fe20009fe0417 */
[----:B------:R-:W-:Y:S01]  /*0900*/  CS2R R74, SRZ ;  /* 0x00000000004a7805 */ /* 0x000fe2000001ff00 */
[----:B------:R-:W-:Y:S01]  /*0910*/  ISETP.NE.AND P3, PT, R11, RZ, PT ;  /* 0x000000ff0b00720c */ /* 0x000fe20003f65270 */
[----:B------:R-:W-:Y:S01]  /*0920*/  CS2R R72, SRZ ;  /* 0x0000000000487805 */ /* 0x000fe2000001ff00 */
[C---:B------:R-:W-:Y:S01]  /*0930*/  ISETP.LT.OR P5, PT, R7.reuse, 0x21, P2 ;  /* 0x000000210700780c */ /* 0x040fe200017a1670 */
[----:B------:R-:W-:Y:S01]  /*0940*/  CS2R R62, SRZ ;  /* 0x00000000003e7805 */ /* 0x000fe2000001ff00 */
[C---:B------:R-:W-:Y:S01]  /*0950*/  ISETP.LT.OR P4, PT, R7.reuse, 0x41, P2 ;  /* 0x000000410700780c */ /* 0x040fe20001781670 */
[----:B------:R-:W-:Y:S01]  /*0960*/  CS2R R60, SRZ ;  /* 0x00000000003c7805 */ /* 0x000fe2000001ff00 */
[C---:B------:R-:W-:Y:S01]  /*0970*/  ISETP.LT.OR P2, PT, R7.reuse, 0x21, P1 ;  /* 0x000000210700780c */ /* 0x040fe20000f41670 */
[----:B------:R-:W-:Y:S01]  /*0980*/  CS2R R58, SRZ ;  /* 0x00000000003a7805 */ /* 0x000fe2000001ff00 */
[----:B------:R-:W-:Y:S01]  /*0990*/  ISETP.LT.OR P1, PT, R7, 0x41, P1 ;  /* 0x000000410700780c */ /* 0x000fe20000f21670 */
[----:B------:R1:W-:Y:S01]  /*09a0*/  LDGSTS.E.BYPASS.LTC128B.128 [R235+0x6080], [R22.64], !P6 ;  /* 0x0608000016eb7fae */ /* 0x0003e2000f101d54 */
[----:B------:R-:W-:Y:S01]  /*09b0*/  LOP3.LUT R10, R10, 0x1c0, RZ, 0xc0, !PT ;  /* 0x000001c00a0a7812 */ /* 0x000fe200078ec0ff */
[----:B------:R-:W-:Y:S01]  /*09c0*/  CS2R R56, SRZ ;  /* 0x0000000000387805 */ /* 0x000fe2000001ff00 */
[----:B------:R-:W-:Y:S01]  /*09d0*/  IADD3 R26, P0, R20, UR7, RZ ;  /* 0x00000007141a7c10 */ /* 0x000fe2000ff1e0ff */
[----:B------:R1:W-:Y:S01]  /*09e0*/  LDGSTS.E.BYPASS.LTC128B.128 [R235+0x9080], [R22.64+0x80], !P3 ;  /* 0x0908008016eb7fae */ /* 0x0003e2000d901d54 */
[----:B------:R-:W-:Y:S01]  /*09f0*/  LOP3.LUT R11, R10, 0x8, R229, 0xf8, !PT ;  /* 0x000000080a0b7812 */ /* 0x000fe200078ef8e5 */
[----:B------:R-:W-:Y:S01]  /*0a00*/  CS2R R54, SRZ ;  /* 0x0000000000367805 */ /* 0x000fe2000001ff00 */
[----:B------:R-:W-:Y:S01]  /*0a10*/  IADD3.X R27, R21, UR5, RZ, P0, !PT ;  /* 0x00000005151b7c10 */ /* 0x000fe200087fe4ff */
[----:B------:R2:W-:Y:S01]  /*0a20*/  LDGSTS.E.BYPASS.LTC128B.128 [R235+0x7080], [R20.64], !P5 ;  /* 0x0708000014eb7fae */ /* 0x0005e2000e901d54 */
[----:B------:R-:W-:Y:S01]  /*0a30*/  SHF.R.U32.HI R10, RZ, 0x3, R10 ;  /* 0x00000003ff0a7819 */ /* 0x000fe2000001160a */
[----:B------:R-:W-:Y:S01]  /*0a40*/  ULDC.64 UR4, c[0x0][0x1a8] ;  /* 0x00006a0000047ab9 */ /* 0x000fe20000000a00 */
[----:B------:R-:W-:Y:S01]  /*0a50*/  ISETP.GE.AND P0, PT, R9, c[0x0][0x19c], PT ;  /* 0x0000670009007a0c */ /* 0x000fe20003f06270 */
[----:B------:R3:W-:Y:S01]  /*0a60*/  LDGSTS.E.BYPASS.LTC128B.128 [R235+0xa080], [R24.64], !P2 ;  /* 0x0a08000018eb7fae */ /* 0x0007e2000d101d54 */
[----:B------:R-:W-:Y:S01]  /*0a70*/  LOP3.LUT R231, R231, R11, R10, 0xf6, !PT ;  /* 0x0000000be7e77212 */ /* 0x000fe200078ef60a */
[----:B------:R-:W-:Y:S01]  /*0a80*/  IMAD R10, R243, c[0x0][0x178], RZ ;  /* 0x00005e00f30a7a24 */ /* 0x000fe200078e02ff */
[----:B------:R-:W-:Y:S01]  /*0a90*/  ISETP.LT.OR P3, PT, R7, 0x1, P0 ;  /* 0x000000010700780c */ /* 0x000fe20000761670 */
[----:B------:R4:W-:Y:S01]  /*0aa0*/  LDGSTS.E.BYPASS.LTC128B.128 [R235+0x8080], [R26.64], !P4 ;  /* 0x080800001aeb7fae */ /* 0x0009e2000e101d54 */
[----:B------:R-:W-:Y:S01]  /*0ab0*/  USHF.L.U32 UR7, UR4, 0x6, URZ ;  /* 0x0000000604077899 */ /* 0x000fe2000800063f */
[----:B------:R-:W-:Y:S01]  /*0ac0*/  IMAD R10, R242, c[0x0][0x17c], R10 ;  /* 0x00005f00f20a7a24 */ /* 0x000fe200078e020a */
[----:B------:R-:W-:Y:S01]  /*0ad0*/  USHF.L.U64.HI UR5, UR4, UR13, UR5 ;  /* 0x0000000d04057299 */ /* 0x000fe20008010205 */
[----:B------:R4:W-:Y:S01]  /*0ae0*/  LDGSTS.E.BYPASS.LTC128B.128 [R235+0xb080], [R26.64+0x80], !P1 ;  /* 0x0b0800801aeb7fae */ /* 0x0009e2000c901d54 */
[----:B------:R-:W-:Y:S01]  /*0af0*/  ISETP.GE.AND P1, PT, R16, c[0x0][0x19c], PT ;  /* 0x0000670010007a0c */ /* 0x000fe20003f26270 */
[----:B------:R-:W-:Y:S01]  /*0b00*/  IMAD.SHL.U32 R231, R231, 0x2, RZ ;  /* 0x00000002e7e77824 */ /* 0x000fe200078e00ff */
[C---:B------:R-:W-:Y:S01]  /*0b10*/  ISETP.LT.OR P5, PT, R7.reuse, 0x41, P0 ;  /* 0x000000410700780c */ /* 0x040fe200007a1670 */
[----:B------:R-:W-:Y:S01]  /*0b20*/  IMAD.U32 R11, RZ, RZ, UR7 ;  /* 0x00000007ff0b7e24 */ /* 0x000fe2000f8e00ff */
[C---:B------:R-:W-:Y:S01]  /*0b30*/  ISETP.LT.OR P6, PT, R7.reuse, 0x41, P1 ;  /* 0x000000410700780c */ /* 0x040fe20000fc1670 */
[----:B------:R-:W0:Y:S01]  /*0b40*/  LDGDEPBAR ;  /* 0x00000000000079af */ /* 0x000e220000000000 */
[C---:B------:R-:W-:Y:S01]  /*0b50*/  ISETP.LT.OR P2, PT, R7.reuse, 0x1, P1 ;  /* 0x000000010700780c */ /* 0x040fe20000f41670 */
[----:B------:R-:W-:Y:S01]  /*0b60*/  CS2R R52, SRZ ;  /* 0x0000000000347805 */ /* 0x000fe2000001ff00 */
[C---:B------:R-:W-:Y:S01]  /*0b70*/  ISETP.LT.OR P4, PT, R7.reuse, 0x21, P1 ;  /* 0x000000210700780c */ /* 0x040fe20000f81670 */
[----:B------:R-:W-:Y:S01]  /*0b80*/  CS2R R42, SRZ ;  /* 0x00000000002a7805 */ /* 0x000fe2000001ff00 */
[----:B-1----:R-:W-:Y:S01]  /*0b90*/  IMAD.WIDE.U32 R22, R242, c[0x0][0x178], R16 ;  /* 0x00005e00f2167a25 */ /* 0x002fe200078e0010 */
[----:B------:R-:W-:Y:S01]  /*0ba0*/  ISETP.LT.OR P1, PT, R7, 0x21, P0 ;  /* 0x000000210700780c */ /* 0x000fe20000721670 */
[----:B------:R-:W-:Y:S01]  /*0bb0*/  CS2R R40, SRZ ;  /* 0x0000000000287805 */ /* 0x000fe2000001ff00 */
[----:B------:R-:W-:Y:S01]  /*0bc0*/  CS2R R46, SRZ ;  /* 0x00000000002e7805 */ /* 0x000fe2000001ff00 */
[----:B------:R-:W-:Y:S01]  /*0bd0*/  IMAD.IADD R23, R23, 0x1, R10 ;  /* 0x0000000117177824 */ /* 0x000fe200078e020a */
[----:B------:R-:W-:Y:S01]  /*0be0*/  P2R R10, PR, RZ, 0x40 ;  /* 0x00000040ff0a7803 */ /* 0x000fe20000000000 */
[----:B------:R-:W-:Y:S01]  /*0bf0*/  CS2R R44, SRZ ;  /* 0x00000000002c7805 */ /* 0x000fe2000001ff00 */
[----:B------:R-:W-:Y:S01]  /*0c00*/  ISETP.GE.AND P6, PT, R16, c[0x0][0x16c], PT ;  /* 0x00005b0010007a0c */ /* 0x000fe20003fc6270 */
[----:B------:R-:W-:Y:S01]  /*0c10*/  IMAD.WIDE.U32 R22, R5, c[0x0][0x180], R22 ;  /* 0x0000600005167a25 */ /* 0x000fe200078e0016 */
[----:B--2---:R-:W-:Y:S01]  /*0c20*/  IADD3 R20, P0, R18, UR7, RZ ;  /* 0x0000000712147c10 */ /* 0x004fe2000ff1e0ff */
[----:B------:R1:W-:Y:S01]  /*0c30*/  LDGSTS.E.BYPASS.LTC128B.128 [R235+0x80], [R18.64], !P2 ;  /* 0x0008000012eb7fae */ /* 0x0003e2000d101d54 */
[----:B------:R-:W-:Y:S01]  /*0c40*/  P2R R7, PR, RZ, 0x2 ;  /* 0x00000002ff077803 */ /* 0x000fe20000000000 */
[----:B------:R-:W-:Y:S01]  /*0c50*/  CS2R R50, SRZ ;  /* 0x0000000000327805 */ /* 0x000fe2000001ff00 */
[----:B------:R-:W-:Y:S01]  /*0c60*/  IADD3.X R21, R19, UR5, RZ, P0, !PT ;  /* 0x0000000513157c10 */ /* 0x000fe200087fe4ff */
[----:B------:R1:W-:Y:S01]  /*0c70*/  LDGSTS.E.BYPASS.LTC128B.128 [R235+0x3080], [R18.64+0x80], !P3 ;  /* 0x0308008012eb7fae */ /* 0x0003e2000d901d54 */
[----:B------:R-:W-:Y:S01]  /*0c80*/  ISETP.NE.AND P2, PT, R7, RZ, PT ;  /* 0x000000ff0700720c */ /* 0x000fe20003f45270 */
[----:B------:R-:W-:Y:S01]  /*0c90*/  IMAD R7, R3, c[0x0][0x180], RZ ;  /* 0x0000600003077a24 */ /* 0x000fe200078e02ff */
[----:B------:R-:W-:Y:S01]  /*0ca0*/  ISETP.GE.AND P3, PT, R9, c[0x0][0x16c], PT ;  /* 0x00005b0009007a0c */ /* 0x000fe20003f66270 */
[----:B------:R2:W-:Y:S01]  /*0cb0*/  LDGSTS.E.BYPASS.LTC128B.128 [R235+0x1080], [R20.64], !P4 ;  /* 0x0108000014eb7fae */ /* 0x0005e2000e101d54 */
[----:B----4-:R-:W-:Y:S01]  /*0cc0*/  IMAD R26, R243, c[0x0][0x208], RZ ;  /* 0x00008200f31a7a24 */ /* 0x010fe200078e02ff */
[----:B------:R-:W-:Y:S01]  /*0cd0*/  @P6 LOP3.LUT R236, R236, 0x1, RZ, 0xfc, !PT ;  /* 0x00000001ecec6812 */ /* 0x000fe200078efcff */
[----:B------:R-:W-:Y:S01]  /*0ce0*/  IMAD R7, R5, c[0x0][0x184], R7 ;  /* 0x0000610005077a24 */ /* 0x000fe200078e0207 */
[----:B------:R-:W-:Y:S01]  /*0cf0*/  CS2R R48, SRZ ;  /* 0x0000000000307805 */ /* 0x000fe2000001ff00 */
[----:B------:R-:W-:Y:S01]  /*0d00*/  IMAD R26, R242, c[0x0][0x20c], R26 ;  /* 0x00008300f21a7a24 */ /* 0x000fe200078e021a */
[----:B------:R-:W-:Y:S01]  /*0d10*/  LOP3.LUT R236, R236, 0xfffffffd, RZ, 0xc0, !PT ;  /* 0xfffffffdecec7812 */ /* 0x000fe200078ec0ff */
[----:B------:R-:W-:Y:S01]  /*0d20*/  IMAD.IADD R23, R23, 0x1, R7 ;  /* 0x0000000117177824 */ /* 0x000fe200078e0207 */
[----:B------:R-:W-:Y:S01]  /*0d30*/  CS2R R38, SRZ ;  /* 0x0000000000267805 */ /* 0x000fe2000001ff00 */
[----:B------:R-:W-:Y:S01]  /*0d40*/  IMAD.U32 R7, RZ, RZ, UR16 ;  /* 0x00000010ff077e24 */ /* 0x000fe2000f8e00ff */
[----:B------:R-:W-:Y:S01]  /*0d50*/  CS2R R36, SRZ ;  /* 0x0000000000247805 */ /* 0x000fe2000001ff00 */
[----:B------:R-:W-:Y:S01]  /*0d60*/  CS2R R34, SRZ ;  /* 0x0000000000227805 */ /* 0x000fe2000001ff00 */
[----:B------:R-:W-:Y:S01]  /*0d70*/  @P3 LOP3.LUT R236, R236, 0x2, RZ, 0xfc, !PT ;  /* 0x00000002ecec3812 */ /* 0x000fe200078efcff */
[----:B------:R-:W-:Y:S01]  /*0d80*/  IMAD.WIDE.U32 R22, R7, c[0x0][0x188], R22 ;  /* 0x0000620007167a25 */ /* 0x000fe200078e0016 */
[----:B------:R-:W-:Y:S01]  /*0d90*/  CS2R R32, SRZ ;  /* 0x0000000000207805 */ /* 0x000fe2000001ff00 */
[----:B------:R-:W-:Y:S01]  /*0da0*/  CS2R R30, SRZ ;  /* 0x00000000001e7805 */ /* 0x000fe2000001ff00 */
[----:B------:R-:W-:Y:S01]  /*0db0*/  CS2R R28, SRZ ;  /* 0x00000000001c7805 */ /* 0x000fe2000001ff00 */
[----:B-1----:R-:W-:-:S02]  /*0dc0*/  IADD3 R18, P1, P0, R11, 0x80, R18 ;  /* 0x000000800b127810 */ /* 0x002fc4000783e012 */
[----:B------:R-:W-:Y:S02]  /*0dd0*/  SEL R11, RZ, 0x1, P6 ;  /* 0x00000001ff0b7807 */ /* 0x000fe40003000000 */
[----:B------:R-:W-:Y:S02]  /*0de0*/  ISETP.NE.AND P6, PT, R10, RZ, PT ;  /* 0x000000ff0a00720c */ /* 0x000fe40003fc5270 */
[----:B------:R-:W-:Y:S02]  /*0df0*/  IADD3.X R19, RZ, UR5, R19, P1, P0 ;  /* 0x00000005ff137c10 */ /* 0x000fe40008fe0413 */
[----:B--2---:R-:W-:Y:S02]  /*0e00*/  IADD3 R20, P0, R20, UR7, RZ ;  /* 0x0000000714147c10 */ /* 0x004fe4000ff1e0ff */
[----:B------:R-:W-:Y:S01]  /*0e10*/  SEL R10, RZ, 0x2, P3 ;  /* 0x00000002ff0a7807 */ /* 0x000fe20001800000 */
[----:B------:R1:W-:Y:S01]  /*0e20*/  LDGSTS.E.BYPASS.LTC128B.128 [R235+0x4080], [R18.64], !P2 ;  /* 0x0408000012eb7fae */ /* 0x0003e2000d101d54 */
[----:B------:R-:W-:Y:S01]  /*0e30*/  IADD3.X R21, R21, UR5, RZ, P0, !PT ;  /* 0x0000000515157c10 */ /* 0x000fe200087fe4ff */
[----:B------:R-:W-:Y:S01]  /*0e40*/  ULDC.64 UR4, c[0x0][0x188] ;  /* 0x0000620000047ab9 */ /* 0x000fe20000000a00 */
[----:B------:R-:W-:Y:S01]  /*0e50*/  LOP3.LUT P0, RZ, R12, 0x4, RZ, 0xc0, !PT ;  /* 0x000000040cff7812 */ /* 0x000fe2000780c0ff */
[----:B------:R-:W-:Y:S01]  /*0e60*/  UIMAD UR4, UR6, UR4, URZ ;  /* 0x00000004060472a4 */ /* 0x000fe2000f8e023f */
[----:B------:R-:W-:Y:S01]  /*0e70*/  IMAD.IADD R10, R10, 0x1, R11 ;  /* 0x000000010a0a7824 */ /* 0x000fe200078e020b */
[----:B------:R2:W-:Y:S01]  /*0e80*/  LDGSTS.E.BYPASS.LTC128B.128 [R235+0x2080], [R20.64], !P6 ;  /* 0x0208000014eb7fae */ /* 0x0005e2000f101d54 */
[----:B------:R-:W-:Y:S01]  /*0e90*/  SEL R203, R203, 0xffffffc0, !P0 ;  /* 0xffffffc0cbcb7807 */ /* 0x000fe20004000000 */
[----:B------:R-:W-:Y:S01]  /*0ea0*/  UIMAD UR4, UR16, UR5, UR4 ;  /* 0x00000005100472a4 */ /* 0x000fe2000f8e0204 */
[----:B------:R-:W-:Y:S01]  /*0eb0*/  LOP3.LUT P0, RZ, R12, 0x2, RZ, 0xc0, !PT ;  /* 0x000000020cff7812 */ /* 0x000fe2000780c0ff */
[----:B------:R2:W-:Y:S01]  /*0ec0*/  LDGSTS.E.BYPASS.LTC128B.128 [R235+0x5080], [R20.64+0x80], !P5 ;  /* 0x0508008014eb7fae */ /* 0x0005e2000e901d54 */
[----:B------:R-:W-:Y:S01]  /*0ed0*/  LEA R240, P1, R22, c[0x0][0x160], 0x1 ;  /* 0x0000580016f07a11 */ /* 0x000fe200078208ff */
[----:B------:R-:W-:Y:S01]  /*0ee0*/  IMAD.IADD R220, R231, 0x1, R203 ;  /* 0x00000001e7dc7824 */ /* 0x000fe200078e02cb */
[----:B------:R-:W-:Y:S01]  /*0ef0*/  SEL R200, R200, 0xffffffe0, !P0 ;  /* 0xffffffe0c8c87807 */ /* 0x000fe20004000000 */
[----:B------:R-:W0:Y:S01]  /*0f00*/  LDGDEPBAR ;  /* 0x00000000000079af */ /* 0x000e220000000000 */
[----:B------:R-:W-:Y:S01]  /*0f10*/  IADD3 R7, R23, UR4, RZ ;  /* 0x0000000417077c10 */ /* 0x000fe2000fffe0ff */
[----:B------:R-:W-:Y:S01]  /*0f20*/  ULDC.64 UR4, c[0x0][0x178] ;  /* 0x00005e0000047ab9 */ /* 0x000fe20000000a00 */
[----:B------:R-:W-:Y:S01]  /*0f30*/  LOP3.LUT P3, RZ, R10, 0x1, RZ, 0xc0, !PT ;  /* 0x000000010aff7812 */ /* 0x000fe2000786c0ff */
[----:B------:R-:W-:Y:S01]  /*0f40*/  IMAD.IADD R221, R231, 0x1, R200 ;  /* 0x00000001e7dd7824 */ /* 0x000fe200078e02c8 */
[----:B------:R-:W-:Y:S01]  /*0f50*/  LEA.HI.X R241, R22, c[0x0][0x164], R7, 0x1, P1 ;  /* 0x0000590016f17a11 */ /* 0x000fe200008f0c07 */
[----:B------:R-:W-:Y:S01]  /*0f60*/  IMAD.IADD R200, R200, 0x1, R220 ;  /* 0x00000001c8c87824 */ /* 0x000fe200078e02dc */
[----:B------:R-:W-:Y:S01]  /*0f70*/  IADD3 R7, -R242, c[0x0][0x168], RZ ;  /* 0x00005a00f2077a10 */ /* 0x000fe20007ffe1ff */
[----:B------:R-:W-:Y:S01]  /*0f80*/  USHF.L.U32 UR14, UR4, 0x6, URZ ;  /* 0x00000006040e7899 */ /* 0x000fe2000800063f */
[----:B------:R-:W-:Y:S01]  /*0f90*/  LOP3.LUT P4, RZ, R10, 0x2, RZ, 0xc0, !PT ;  /* 0x000000020aff7812 */ /* 0x000fe2000788c0ff */
[----:B------:R-:W-:Y:S01]  /*0fa0*/  USHF.L.U64.HI UR13, UR4, UR13, UR5 ;  /* 0x0000000d040d7299 */ /* 0x000fe20008010205 */
[C---:B------:R-:W-:Y:S01]  /*0fb0*/  ISETP.LT.OR P1, PT, R7.reuse, 0x1, !P3 ;  /* 0x000000010700780c */ /* 0x040fe20005f21670 */
[----:B------:R-:W-:Y:S01]  /*0fc0*/  IMAD.WIDE.U32 R22, R242, c[0x0][0x208], R16 ;  /* 0x00008200f2167a25 */ /* 0x000fe200078e0010 */
[----:B------:R-:W-:Y:S01]  /*0fd0*/  ISETP.LT.OR P0, PT, R7, 0x1, !P4 ;  /* 0x000000010700780c */ /* 0x000fe20006701670 */
[----:B------:R-:W-:Y:S01]  /*0fe0*/  ULDC.64 UR4, c[0x0][0x218] ;  /* 0x0000860000047ab9 */ /* 0x000fe20000000a00 */
[----:B------:R-:W-:Y:S01]  /*0ff0*/  LEA.HI R11, R8, R238, RZ, 0x5 ;  /* 0x000000ee080b7211 */ /* 0x000fe200078f28ff */
[----:B-1----:R-:W-:Y:S01]  /*1000*/  IMAD.U32 R18, RZ, RZ, UR14 ;  /* 0x0000000eff127e24 */ /* 0x002fe2000f8e00ff */
[C---:B------:R-:W-:Y:S01]  /*1010*/  ISETP.GE.AND P6, PT, R16.reuse, c[0x0][0x1fc], PT ;  /* 0x00007f0010007a0c */ /* 0x040fe20003fc6270 */
[----:B------:R-:W-:Y:S01]  /*1020*/  IMAD.IADD R27, R23, 0x1, R26 ;  /* 0x00000001171b7824 */ /* 0x000fe200078e021a */
[----:B------:R-:W-:Y:S01]  /*1030*/  ISETP.GE.AND P5, PT, R16, c[0x0][0x1fc], PT ;  /* 0x00007f0010007a0c */ /* 0x000fe20003fa6270 */
[----:B------:R-:W-:Y:S01]  /*1040*/  IMAD R16, R3, c[0x0][0x210], RZ ;  /* 0x0000840003107a24 */ /* 0x000fe200078e02ff */
[----:B---3--:R-:W-:Y:S01]  /*1050*/  IADD3 R24, P2, R240, UR14, RZ ;  /* 0x0000000ef0187c10 */ /* 0x008fe2000ff5e0ff */
[----:B------:R-:W-:Y:S01]  /*1060*/  IMAD.MOV.U32 R26, RZ, RZ, R22 ;  /* 0x000000ffff1a7224 */ /* 0x000fe200078e0016 */
[----:B--2---:R-:W-:Y:S01]  /*1070*/  SHF.R.S32.HI R20, RZ, 0x5, R11 ;  /* 0x00000005ff147819 */ /* 0x004fe2000001140b */
[----:B------:R-:W-:-:S04]  /*1080*/  DEPBAR.LE SB0, 0x1 ;  /* 0x000080400000791a */ /* 0x000fc80000000000 */
[----:B------:R-:W-:Y:S01]  /*1090*/  BAR.SYNC.DEFER_BLOCKING 0x0 ;  /* 0x0000000000007b1d */ /* 0x000fe20000010000 */
[----:B------:R-:W-:Y:S01]  /*10a0*/  LEA.HI R10, R11, R20, RZ, 0x1 ;  /* 0x000000140b0a7211 */ /* 0x000fe200078f08ff */
[----:B------:R-:W-:Y:S01]  /*10b0*/  IMAD R16, R5, c[0x0][0x214], R16 ;  /* 0x0000850005107a24 */ /* 0x000fe200078e0210 */
[----:B------:R-:W-:Y:S01]  /*10c0*/  IADD3.X R25, R241, UR13, RZ, P2, !PT ;  /* 0x0000000df1197c10 */ /* 0x000fe200097fe4ff */
[----:B------:R-:W-:Y:S01]  /*10d0*/  IMAD.WIDE.U32 R26, R5, c[0x0][0x210], R26 ;  /* 0x00008400051a7a25 */ /* 0x000fe200078e001a */
[----:B------:R-:W-:Y:S01]  /*10e0*/  LOP3.LUT R10, R10, 0xfffffffe, RZ, 0xc0, !PT ;  /* 0xfffffffe0a0a7812 */ /* 0x000fe200078ec0ff */
[----:B------:R-:W-:Y:S01]  /*10f0*/  UIMAD UR4, UR6, UR4, URZ ;  /* 0x00000004060472a4 */ /* 0x000fe2000f8e023f */
[----:B------:R-:W-:Y:S01]  /*1100*/  ISETP.LT.OR P2, PT, R7, 0x21, !P3 ;  /* 0x000000210700780c */ /* 0x000fe20005f41670 */
[----:B------:R-:W-:Y:S01]  /*1110*/  IMAD.IADD R27, R27, 0x1, R16 ;  /* 0x000000011b1b7824 */ /* 0x000fe200078e0210 */
[----:B------:R-:W-:Y:S01]  /*1120*/  SHF.R.S32.HI R17, RZ, 0x4, R14 ;  /* 0x00000004ff117819 */ /* 0x000fe2000001140e */
[----:B------:R-:W-:Y:S01]  /*1130*/  IMAD.IADD R10, R20, 0x1, -R10 ;  /* 0x00000001140a7824 */ /* 0x000fe200078e0a0a */
[----:B------:R-:W-:Y:S01]  /*1140*/  UIMAD UR4, UR16, UR5, UR4 ;  /* 0x00000005100472a4 */ /* 0x000fe2000f8e0204 */
[----:B------:R-:W-:Y:S01]  /*1150*/  IMAD.MOV.U32 R20, RZ, RZ, c[0x0][0x208] ;  /* 0x00008200ff147624 */ /* 0x000fe200078e00ff */
[----:B------:R-:W-:Y:S01]  /*1160*/  LEA.HI R232, R14, R17, RZ, 0x1 ;  /* 0x000000110ee87211 */ /* 0x000fe200078f08ff */
[----:B------:R-:W-:Y:S01]  /*1170*/  IMAD.U32 R16, RZ, RZ, UR16 ;  /* 0x00000010ff107e24 */ /* 0x000fe2000f8e00ff */
[----:B------:R-:W-:Y:S01]  /*1180*/  LEA.HI R8, R8, R238, RZ, 0x2 ;  /* 0x000000ee08087211 */ /* 0x000fe200078f10ff */
[----:B------:R-:W-:Y:S01]  /*1190*/  IMAD.SHL.U32 R249, R10, 0x10, RZ ;  /* 0x000000100af97824 */ /* 0x000fe200078e00ff */
[----:B------:R-:W-:Y:S01]  /*11a0*/  LOP3.LUT R232, R232, 0xfffffffe, RZ, 0xc0, !PT ;  /* 0xfffffffee8e87812 */ /* 0x000fe200078ec0ff */
[----:B------:R-:W-:Y:S01]  /*11b0*/  IMAD.WIDE.U32 R26, R16, c[0x0][0x218], R26 ;  /* 0x00008600101a7a25 */ /* 0x000fe200078e001a */
[----:B------:R-:W-:-:S02]  /*11c0*/  SHF.R.S32.HI R244, RZ, 0x1f, R8 ;  /* 0x0000001ffff47819 */ /* 0x000fc40000011408 */
[----:B------:R-:W-:Y:S01]  /*11d0*/  ISETP.GE.AND P3, PT, R9, c[0x0][0x1fc], PT ;  /* 0x00007f0009007a0c */ /* 0x000fe20003f66270 */
[----:B------:R-:W-:Y:S01]  /*11e0*/  IMAD.IADD R232, R17, 0x1, -R232 ;  /* 0x0000000111e87824 */ /* 0x000fe200078e0ae8 */
[----:B------:R-:W-:Y:S01]  /*11f0*/  IADD3 R16, R27, UR4, RZ ;  /* 0x000000041b107c10 */ /* 0x000fe2000fffe0ff */
[----:B------:R1:W2:Y:S01]  /*1200*/  LDSM.16.M88.2 R172, [R200+0x6080] ;  /* 0x00608000c8ac783b */ /* 0x0002a20000000100 */
[----:B------:R-:W-:Y:S01]  /*1210*/  SHF.R.S32.HI R17, RZ, 0x1f, R245 ;  /* 0x0000001fff117819 */ /* 0x000fe200000114f5 */
[----:B------:R-:W-:Y:S01]  /*1220*/  IMAD.SHL.U32 R12, R12, 0x20, RZ ;  /* 0x000000200c0c7824 */ /* 0x000fe200078e00ff */
[----:B------:R-:W-:Y:S01]  /*1230*/  SEL R237, RZ, 0xffffffff, P3 ;  /* 0xffffffffffed7807 */ /* 0x000fe20001800000 */
[----:B------:R1:W3:Y:S01]  /*1240*/  LDSM.16.M88.2 R174, [R200+0x7080] ;  /* 0x00708000c8ae783b */ /* 0x0002e20000000100 */
[----:B------:R-:W-:Y:S02]  /*1250*/  LEA.HI R17, R17, R245, RZ, 0x3 ;  /* 0x000000f511117211 */ /* 0x000fe400078f18ff */
[----:B------:R-:W-:Y:S01]  /*1260*/  ISETP.LT.OR P3, PT, R7, 0x21, P5 ;  /* 0x000000210700780c */ /* 0x000fe20002f61670 */
[----:B------:R1:W4:Y:S01]  /*1270*/  LDSM.16.M88.2 R176, [R200+0x8080] ;  /* 0x00808000c8b0783b */ /* 0x0003220000000100 */
[----:B------:R-:W-:Y:S01]  /*1280*/  LOP3.LUT R234, R17, 0xfffffff8, RZ, 0xc0, !PT ;  /* 0xfffffff811ea7812 */ /* 0x000fe200078ec0ff */
[----:B------:R-:W-:-:S02]  /*1290*/  IMAD.SHL.U32 R237, R237, 0x2, RZ ;  /* 0x00000002eded7824 */ /* 0x000fc400078e00ff */
[----:B------:R1:W1:Y:S02]  /*12a0*/  LDSM.16.M88.2 R196, [R200+0x9080] ;  /* 0x00908000c8c4783b */ /* 0x0002640000000100 */
[----:B------:R-:W-:Y:S02]  /*12b0*/  IMAD.IADD R234, R245, 0x1, -R234 ;  /* 0x00000001f5ea7824 */ /* 0x000fe400078e0aea */
[----:B------:R1:W1:Y:S04]  /*12c0*/  LDSM.16.M88.2 R198, [R200+0xa080] ;  /* 0x00a08000c8c6783b */ /* 0x0002680000000100 */
[----:B------:R-:W1:Y:S04]  /*12d0*/  LDSM.16.M88.2 R200, [R200+0xb080] ;  /* 0x00b08000c8c8783b */ /* 0x000e680000000100 */
[----:B------:R1:W1:Y:S04]  /*12e0*/  LDSM.16.M88.2 R154, [R231+0x6080] ;  /* 0x00608000e79a783b */ /* 0x0002680000000100 */
        /* <DEDUP_REMOVED lines=17> */
[----:B------:R-:W-:Y:S06]  /*1400*/  BAR.SYNC.DEFER_BLOCKING 0x0 ;  /* 0x0000000000007b1d */ /* 0x000fec0000010000 */
[----:B------:R-:W-:Y:S01]  /*1410*/  @!PT LDS RZ, [RZ] ;  /* 0x00000000fffff984 */ /* 0x000fe20000000800 */
[----:B------:R-:W-:Y:S01]  /*1420*/  @!PT LDS RZ, [RZ] ;  /* 0x00000000fffff984 */ /* 0x000fe20000000800 */
[----:B------:R-:W-:Y:S01]  /*1430*/  @!PT LDS RZ, [RZ] ;  /* 0x00000000fffff984 */ /* 0x000fe20000000800 */
[----:B------:R1:W-:Y:S04]  /*1440*/  LDGSTS.E.BYPASS.LTC128B.128 [R235+0x6080], [R240.64], !P1 ;  /* 0x06080000f0eb7fae */ /* 0x0003e8000c901d54 */
[----:B------:R1:W-:Y:S01]  /*1450*/  LDGSTS.E.BYPASS.LTC128B.128 [R235+0x8080], [R240.64+0x80], !P0 ;  /* 0x08080080f0eb7fae */ /* 0x0003e2000c101d54 */
[----:B------:R-:W-:-:S03]  /*1460*/  IADD3 R18, P1, P0, R18, 0x80, R240 ;  /* 0x0000008012127810 */ /* 0x000fc6000783e0f0 */
[----:B------:R1:W-:Y:S01]  /*1470*/  LDGSTS.E.BYPASS.LTC128B.128 [R235+0x7080], [R24.64], !P2 ;  /* 0x0708000018eb7fae */ /* 0x0003e2000d101d54 */
[----:B------:R-:W-:Y:S02]  /*1480*/  IADD3.X R19, RZ, UR13, R241, P1, P0 ;  /* 0x0000000dff137c10 */ /* 0x000fe40008fe04f1 */
[----:B------:R-:W-:Y:S02]  /*1490*/  LEA R22, P0, R15, c[0x0][0x258], 0x2 ;  /* 0x000096000f167a11 */ /* 0x000fe400078010ff */
[----:B------:R-:W-:Y:S02]  /*14a0*/  ISETP.LT.OR P1, PT, R7, 0x21, !P4 ;  /* 0x000000210700780c */ /* 0x000fe40006721670 */
[----:B------:R-:W-:Y:S01]  /*14b0*/  LEA.HI.X R23, R15, c[0x0][0x25c], R13, 0x2, P0 ;  /* 0x000097000f177a11 */ /* 0x000fe200000f140d */
[----:B------:R-:W-:Y:S01]  /*14c0*/  IMAD.MOV.U32 R13, RZ, RZ, 0x5 ;  /* 0x00000005ff0d7424 */ /* 0x000fe200078e00ff */
[----:B------:R-:W-:Y:S02]  /*14d0*/  LEA R250, P0, R26, c[0x0][0x1f0], 0x1 ;  /* 0x00007c001afa7a11 */ /* 0x000fe400078008ff */
[----:B------:R-:W-:-:S02]  /*14e0*/  SHF.R.S32.HI R15, RZ, 0x2, R8 ;  /* 0x00000002ff0f7819 */ /* 0x000fc40000011408 */
[C---:B------:R-:W-:Y:S01]  /*14f0*/  SHF.L.U64.HI R13, R20.reuse, R13, c[0x0][0x20c] ;  /* 0x00008300140d7619 */ /* 0x040fe2000001020d */
[----:B------:R-:W-:Y:S01]  /*1500*/  IMAD.SHL.U32 R20, R20, 0x20, RZ ;  /* 0x0000002014147824 */ /* 0x000fe200078e00ff */
[----:B------:R-:W-:Y:S02]  /*1510*/  LEA.HI.X R251, R26, c[0x0][0x1f4], R16, 0x1, P0 ;  /* 0x00007d001afb7a11 */ /* 0x000fe400000f0c10 */
[----:B------:R-:W-:Y:S01]  /*1520*/  LEA.HI R244, R244, R15, RZ, 0x3 ;  /* 0x0000000ff4f47211 */ /* 0x000fe200078f18ff */
[----:B------:R5:W-:Y:S01]  /*1530*/  LDGSTS.E.BYPASS.LTC128B.128 [R235+0x9080], [R18.64], !P1 ;  /* 0x0908000012eb7fae */ /* 0x000be2000c901d54 */
[C---:B------:R-:W-:Y:S01]  /*1540*/  SHF.L.U64.HI R13, R20.reuse, 0x1, R13 ;  /* 0x00000001140d7819 */ /* 0x040fe2000001020d */
[----:B------:R-:W-:Y:S01]  /*1550*/  IMAD.SHL.U32 R20, R20, 0x2, RZ ;  /* 0x0000000214147824 */ /* 0x000fe200078e00ff */
[----:B------:R-:W-:Y:S02]  /*1560*/  ISETP.GT.AND P4, PT, R238, 0xf, PT ;  /* 0x0000000fee00780c */ /* 0x000fe40003f84270 */
[----:B------:R-:W-:-:S02]  /*1570*/  LOP3.LUT R244, R244, 0xfffffff8, RZ, 0xc0, !PT ;  /* 0xfffffff8f4f47812 */ /* 0x000fc400078ec0ff */
[----:B------:R-:W-:-:S03]  /*1580*/  LOP3.LUT R16, R249, 0x10, RZ, 0xc0, !PT ;  /* 0x00000010f9107812 */ /* 0x000fc600078ec0ff */
[----:B------:R-:W-:Y:S01]  /*1590*/  IMAD.IADD R244, R15, 0x1, -R244 ;  /* 0x000000010ff47824 */ /* 0x000fe200078e0af4 */
[----:B------:R-:W-:Y:S02]  /*15a0*/  LOP3.LUT R12, R16, 0xe0, R12, 0xf8, !PT ;  /* 0x000000e0100c7812 */ /* 0x000fe400078ef80c */
[C---:B-----5:R-:W-:Y:S02]  /*15b0*/  IADD3 R18, P1, P0, R20.reuse, 0x80, R250 ;  /* 0x0000008014127810 */ /* 0x060fe4000783e0fa */
[----:B------:R-:W-:Y:S02]  /*15c0*/  IADD3 R20, P2, R20, R250, RZ ;  /* 0x000000fa14147210 */ /* 0x000fe40007f5e0ff */
[C-C-:B------:R-:W-:Y:S02]  /*15d0*/  IADD3.X R19, R13.reuse, RZ, R251.reuse, P1, P0 ;  /* 0x000000ff0d137210 */ /* 0x140fe40000fe04fb */
[----:B------:R-:W-:Y:S01]  /*15e0*/  LEA R14, P1, R2, c[0x0][0x280], 0x2 ;  /* 0x0000a000020e7a11 */ /* 0x000fe200078210ff */
[----:B------:R-:W-:Y:S01]  /*15f0*/  IMAD.X R21, R13, 0x1, R251, P2 ;  /* 0x000000010d157824 */ /* 0x000fe200010e06fb */
[----:B------:R-:W-:Y:S01]  /*1600*/  ISETP.GE.AND P0, PT, R9, c[0x0][0x1fc], PT ;  /* 0x00007f0009007a0c */ /* 0x000fe20003f06270 */
[----:B------:R-:W-:Y:S01]  /*1610*/  @!P4 IMAD.SHL.U32 R9, R238, 0x10, RZ ;  /* 0x00000010ee09c824 */ /* 0x000fe200078e00ff */
[----:B------:R-:W-:Y:S01]  /*1620*/  LEA.HI.X R15, R2, c[0x0][0x284], R0, 0x2, P1 ;  /* 0x0000a100020f7a11 */ /* 0x000fe200008f1400 */
[----:B------:R-:W-:Y:S01]  /*1630*/  IMAD.SHL.U32 R0, R6, 0x8, RZ ;  /* 0x0000000806007824 */ /* 0x000fe200078e00ff */
[C---:B------:R-:W-:Y:S01]  /*1640*/  ISETP.LT.OR P1, PT, R7.reuse, 0x1, P0 ;  /* 0x000000010700780c */ /* 0x040fe20000721670 */
[----:B------:R-:W-:Y:S01]  /*1650*/  IMAD.SHL.U32 R2, R232, 0x100, RZ ;  /* 0x00000100e8027824 */ /* 0x000fe200078e00ff */
[C---:B------:R-:W-:Y:S01]  /*1660*/  ISETP.LT.OR P2, PT, R7.reuse, 0x1, P5 ;  /* 0x000000010700780c */ /* 0x040fe20002f41670 */
[----:B------:R5:W-:Y:S01]  /*1670*/  @!P4 LDGSTS.E.BYPASS.LTC128B.128 [R9+0x12080], [R22.64] ;  /* 0x120800001609cfae */ /* 0x000be2000b901d54 */
[----:B------:R-:W-:-:S02]  /*1680*/  ISETP.LT.OR P0, PT, R7, 0x21, P0 ;  /* 0x000000210700780c */ /* 0x000fc40000701670 */
[----:B------:R-:W-:Y:S01]  /*1690*/  LOP3.LUT R7, R0, 0x18, RZ, 0xc0, !PT ;  /* 0x0000001800077812 */ /* 0x000fe200078ec0ff */
[----:B------:R-:W0:Y:S01]  /*16a0*/  LDGDEPBAR ;  /* 0x00000000000079af */ /* 0x000e220000000000 */
[----:B------:R-:W-:Y:S01]  /*16b0*/  SHF.R.S32.HI R0, RZ, 0x3, R17 ;  /* 0x00000003ff007819 */ /* 0x000fe20000011411 */
[----:B------:R-:W-:Y:S01]  /*16c0*/  IMAD.SHL.U32 R17, R234, 0x40, RZ ;  /* 0x00000040ea117824 */ /* 0x000fe200078e00ff */
[----:B------:R-:W-:Y:S01]  /*16d0*/  LOP3.LUT R12, R12, 0x100, R2, 0xf8, !PT ;  /* 0x000001000c0c7812 */ /* 0x000fe200078ef802 */
[----:B------:R-:W-:Y:S01]  /*16e0*/  IMAD.SHL.U32 R2, R10, 0x400, RZ ;  /* 0x000004000a027824 */ /* 0x000fe200078e00ff */
[----:B------:R-:W-:Y:S01]  /*16f0*/  SEL R13, RZ, 0x1, P6 ;  /* 0x00000001ff0d7807 */ /* 0x000fe20003000000 */
[----:B------:R-:W-:Y:S01]  /*1700*/  IMAD.SHL.U32 R0, R0, 0x200, RZ ;  /* 0x0000020000007824 */ /* 0x000fe200078e00ff */
[----:B------:R-:W-:Y:S01]  /*1710*/  LOP3.LUT R17, R17, 0x1c0, RZ, 0xc0, !PT ;  /* 0x000001c011117812 */ /* 0x000fe200078ec0ff */
[----:B------:R1:W-:Y:S01]  /*1720*/  LDGSTS.E.BYPASS.LTC128B.128 [R235+0xe080], [R250.64], !P2 ;  /* 0x0e080000faeb7fae */ /* 0x0003e2000d101d54 */
[----:B------:R-:W-:-:S02]  /*1730*/  LOP3.LUT R229, R12, 0x8, R229, 0xf8, !PT ;  /* 0x000000080ce57812 */ /* 0x000fc400078ef8e5 */
[----:B------:R-:W-:Y:S01]  /*1740*/  SHF.R.U32.HI R16, RZ, 0x3, R17 ;  /* 0x00000003ff107819 */ /* 0x000fe20000011611 */
[----:B------:R1:W-:Y:S01]  /*1750*/  LDGSTS.E.BYPASS.LTC128B.128 [R235+0x10080], [R250.64+0x80], !P1 ;  /* 0x10080080faeb7fae */ /* 0x0003e2000c901d54 */
[----:B------:R-:W-:Y:S02]  /*1760*/  LOP3.LUT R12, R12, 0x1c0, RZ, 0xc0, !PT ;  /* 0x000001c00c0c7812 */ /* 0x000fe400078ec0ff */
[----:B------:R-:W-:Y:S01]  /*1770*/  LOP3.LUT R237, R237, 0x2, R13, 0xe2, !PT ;  /* 0x00000002eded7812 */ /* 0x000fe200078ee20d */
[----:B------:R1:W-:Y:S01]  /*1780*/  LDGSTS.E.BYPASS.LTC128B.128 [R235+0xf080], [R20.64], !P3 ;  /* 0x0f08000014eb7fae */ /* 0x0003e2000d901d54 */
[----:B------:R-:W-:-:S03]  /*1790*/  SHF.R.U32.HI R12, RZ, 0x3, R12 ;  /* 0x00000003ff0c7819 */ /* 0x000fc6000001160c */
[----:B------:R1:W-:Y:S01]  /*17a0*/  LDGSTS.E.BYPASS.LTC128B.128 [R235+0x11080], [R18.64], !P0 ;  /* 0x1108000012eb7fae */ /* 0x0003e2000c101d54 */
[----:B------:R-:W-:Y:S01]  /*17b0*/  PLOP3.LUT P0, PT, PT, PT, UP0, 0x80, 0x0 ;  /* 0x000000000000781c */ /* 0x000fe20003f0f008 */
[----:B-----5:R-:W-:Y:S01]  /*17c0*/  IMAD.SHL.U32 R9, R232, 0x8, RZ ;  /* 0x00000008e8097824 */ /* 0x020fe200078e00ff */
[----:B------:R-:W-:Y:S01]  /*17d0*/  LOP3.LUT R229, R12, R229, RZ, 0x3c, !PT ;  /* 0x000000e50ce57212 */ /* 0x000fe200078e3cff */
[----:B------:R-:W-:-:S03]  /*17e0*/  IMAD.SHL.U32 R232, R232, 0x20, RZ ;  /* 0x00000020e8e87824 */ /* 0x000fc600078e00ff */
[----:B------:R-:W-:Y:S02]  /*17f0*/  LOP3.LUT R9, R9, 0x8, RZ, 0xc0, !PT ;  /* 0x0000000809097812 */ /* 0x000fe400078ec0ff */
[----:B------:R-:W-:Y:S02]  /*1800*/  LOP3.LUT R232, R7, 0x20, R232, 0xf8, !PT ;  /* 0x0000002007e87812 */ /* 0x000fe400078ef8e8 */
[C---:B------:R-:W-:Y:S02]  /*1810*/  LOP3.LUT R233, R16.reuse, R17, R9, 0x1e, !PT ;  /* 0x0000001110e97212 */ /* 0x040fe400078e1e09 */
[----:B------:R-:W-:Y:S02]  /*1820*/  LOP3.LUT R232, R16, R232, R17, 0x1e, !PT ;  /* 0x000000e810e87212 */ /* 0x000fe400078e1e11 */
[----:B------:R-:W-:Y:S02]  /*1830*/  IADD3 R233, R233, R0, R2 ;  /* 0x00000000e9e97210 */ /* 0x000fe40007ffe002 */
[----:B------:R-:W-:-:S02]  /*1840*/  LOP3.LUT R2, R11, 0xffffffe0, RZ, 0xc0, !PT ;  /* 0xffffffe00b027812 */ /* 0x000fc400078ec0ff */
[----:B------:R-:W-:Y:S01]  /*1850*/  LOP3.LUT R232, R232, R0, RZ, 0xfc, !PT ;  /* 0x00000000e8e87212 */ /* 0x000fe200078efcff */
[C---:B------:R-:W-:Y:S02]  /*1860*/  @!P4 IMAD.SHL.U32 R0, R238.reuse, 0x10, RZ ;  /* 0x00000010ee00c824 */ /* 0x040fe400078e00ff */
[----:B------:R-:W-:-:S03]  /*1870*/  IMAD.IADD R2, R238, 0x1, -R2 ;  /* 0x00000001ee027824 */ /* 0x000fc600078e0a02 */
[----:B------:R5:W-:Y:S04]  /*1880*/  @!P4 LDGSTS.E.BYPASS.LTC128B.128 [R0+0x12280], [R14.64] ;  /* 0x122800000e00cfae */ /* 0x000be8000b901d54 */
[----:B------:R-:W0:Y:S04]  /*1890*/  LDGDEPBAR ;  /* 0x00000000000079af */ /* 0x000e280000000000 */
[----:B------:R-:W0:Y:S01]  /*18a0*/  LDGDEPBAR ;  /* 0x00000000000079af */ /* 0x000e220000000000 */
[----:B-----5:R-:W-:-:S04]  /*18b0*/  SHF.R.S32.HI R0, RZ, 0x1f, R2 ;  /* 0x0000001fff007819 */ /* 0x020fc80000011402 */
[----:B------:R-:W-:-:S04]  /*18c0*/  LEA.HI R0, R0, R2, RZ, 0x2 ;  /* 0x0000000200007211 */ /* 0x000fc800078f10ff */
[----:B------:R-:W-:Y:S01]  /*18d0*/  LEA.HI.SX32 R249, R0, R249, 0x1e ;  /* 0x000000f900f97211 */ /* 0x000fe200078ff2ff */
[----:B------:R-:W-:Y:S05]  /*18e0*/  @!P0 BRA `(.L_x_0) ;  /* 0x00003c0000008947 */ /* 0x000fea0003800000 */
[----:B-1234-:R-:W-:Y:S01]  /*18f0*/  LOP3.LUT R0, R0, 0xfffffffc, RZ, 0xc0, !PT ;  /* 0xfffffffc00007812 */ /* 0x01efe200078ec0ff */
[----:B------:R-:W-:Y:S01]  /*1900*/  IMAD.SHL.U32 R12, R244, 0x20, RZ ;  /* 0x00000020f40c7824 */ /* 0x000fe200078e00ff */
[----:B------:R-:W-:Y:S01]  /*1910*/  SHF.R.S32.HI R239, RZ, 0x1f, R238 ;  /* 0x0000001fffef7819 */ /* 0x000fe200000114ee */
[----:B------:R-:W-:Y:S01]  /*1920*/  IMAD R3, R3, c[0x0][0x238], RZ ;  /* 0x00008e0003037a24 */ /* 0x000fe200078e02ff */
[----:B------:R-:W-:Y:S01]  /*1930*/  LOP3.LUT R8, R8, 0x7ffffffc, RZ, 0xc0, !PT ;  /* 0x7ffffffc08087812 */ /* 0x000fe200078ec0ff */
[----:B------:R-:W-:Y:S01]  /*1940*/  IMAD.IADD R0, R2, 0x1, -R0 ;  /* 0x0000000102007824 */ /* 0x000fe200078e0a00 */
[----:B------:R-:W-:Y:S01]  /*1950*/  SHF.R.S32.HI R2, RZ, 0x1f, R6 ;  /* 0x0000001fff027819 */ /* 0x000fe20000011406 */
[----:B------:R-:W-:Y:S01]  /*1960*/  IMAD R3, R5, c[0x0][0x23c], R3 ;  /* 0x00008f0005037a24 */ /* 0x000fe200078e0203 */
[----:B------:R-:W-:Y:S01]  /*1970*/  LOP3.LUT R12, R7, 0xe0, R12, 0xf8, !PT ;  /* 0x000000e0070c7812 */ /* 0x000fe200078ef80c */
[----:B------:R-:W-:Y:S01]  /*1980*/  IMAD.MOV.U32 R7, RZ, RZ, -0x60 ;  /* 0xffffffa0ff077424 */ /* 0x000fe200078e00ff */
[----:B------:R-:W-:Y:S01]  /*1990*/  LEA.HI R2, R2, R6, RZ, 0x2 ;  /* 0x0000000602027211 */ /* 0x000fe200078f10ff */
[----:B------:R-:W-:Y:S01]  /*19a0*/  IMAD.SHL.U32 R11, R245, 0x20, RZ ;  /* 0x00000020f50b7824 */ /* 0x000fe200078e00ff */
[----:B------:R-:W-:Y:S01]  /*19b0*/  ULDC.64 UR4, c[0x0][0x240] ;  /* 0x0000900000047ab9 */ /* 0x000fe20000000a00 */
[----:B------:R-:W-:Y:S01]  /*19c0*/  IMAD R7, R4, R7, c[0x0][0x198] ;  /* 0x0000660004077624 */ /* 0x000fe200078e0207 */
[----:B------:R-:W-:Y:S01]  /*19d0*/  LOP3.LUT R2, R2, 0xfffffffc, RZ, 0xc0, !PT ;  /* 0xfffffffc02027812 */ /* 0x000fe200078ec0ff */
[----:B------:R-:W-:Y:S01]  /*19e0*/  IMAD.WIDE.U32 R4, R5, c[0x0][0x238], R238 ;  /* 0x00008e0005047a25 */ /* 0x000fe200078e00ee */
[----:B------:R-:W-:Y:S01]  /*19f0*/  UIMAD UR6, UR6, UR4, URZ ;  /* 0x00000004060672a4 */ /* 0x000fe2000f8e023f */
[----:B------:R-:W-:Y:S01]  /*1a00*/  LOP3.LUT R11, R9, 0x1e0, R11, 0xf8, !PT ;  /* 0x000001e0090b7812 */ /* 0x000fe200078ef80b */
[----:B------:R-:W-:Y:S01]  /*1a10*/  UIADD3 UR9, UR9, 0x3f, URZ ;  /* 0x0000003f09097890 */ /* 0x000fe2000fffe03f */
[----:B------:R-:W-:Y:S01]  /*1a20*/  IMAD.IADD R2, R6, 0x1, -R2 ;  /* 0x0000000106027824 */ /* 0x000fe200078e0a02 */
[----:B------:R-:W-:Y:S01]  /*1a30*/  IADD3 R5, R5, R3, RZ ;  /* 0x0000000305057210 */ /* 0x000fe20007ffe0ff */
[----:B------:R-:W-:Y:S01]  /*1a40*/  IMAD.MOV.U32 R202, RZ, RZ, 0x20 ;  /* 0x00000020ffca7424 */ /* 0x000fe200078e00ff */
[----:B------:R-:W-:Y:S01]  /*1a50*/  SHF.L.U32 R13, R244, 0x2, RZ ;  /* 0x00000002f40d7819 */ /* 0x000fe200000006ff */
[----:B------:R-:W-:Y:S01]  /*1a60*/  IMAD R7, R2, -0x8, R7 ;  /* 0xfffffff802077824 */ /* 0x000fe200078e0207 */
[----:B------:R-:W-:Y:S01]  /*1a70*/  IADD3 R8, R238, -R8, RZ ;  /* 0x80000008ee087210 */ /* 0x000fe20007ffe0ff */
[----:B------:R-:W-:Y:S01]  /*1a80*/  IMAD.U32 R2, RZ, RZ, UR16 ;  /* 0x00000010ff027e24 */ /* 0x000fe2000f8e00ff */
[----:B------:R-:W-:Y:S01]  /*1a90*/  LOP3.LUT P0, RZ, R234, 0x4, RZ, 0xc0, !PT ;  /* 0x00000004eaff7812 */ /* 0x000fe2000780c0ff */
[----:B------:R-:W-:Y:S01]  /*1aa0*/  IMAD.SHL.U32 R9, R245, 0x4, RZ ;  /* 0x00000004f5097824 */ /* 0x000fe200078e00ff */
[----:B------:R-:W-:Y:S01]  /*1ab0*/  UIMAD UR6, UR16, UR5, UR6 ;  /* 0x00000005100672a4 */ /* 0x000fe2000f8e0206 */
[----:B------:R-:W-:Y:S01]  /*1ac0*/  IMAD.SHL.U32 R10, R10, 0x200, RZ ;  /* 0x000002000a0a7824 */ /* 0x000fe200078e00ff */
[----:B------:R-:W-:Y:S01]  /*1ad0*/  LOP3.LUT R12, R12, 0x18, R13, 0x78, !PT ;  /* 0x000000180c0c7812 */ /* 0x000fe200078e780d */
[----:B------:R-:W-:Y:S01]  /*1ae0*/  IMAD.WIDE.U32 R14, R2, c[0x0][0x240], R4 ;  /* 0x00009000020e7a25 */ /* 0x000fe200078e0004 */
[----:B------:R-:W-:Y:S01]  /*1af0*/  LOP3.LUT P1, RZ, R234, 0x2, RZ, 0xc0, !PT ;  /* 0x00000002eaff7812 */ /* 0x000fe2000782c0ff */
[----:B------:R-:W-:Y:S01]  /*1b00*/  USHF.R.S32.HI UR7, URZ, 0x1f, UR9 ;  /* 0x0000001f3f077899 */ /* 0x000fe20008011409 */
[----:B------:R-:W-:Y:S01]  /*1b10*/  SEL R226, R202, 0xffffffe0, !P0 ;  /* 0xffffffe0cae27807 */ /* 0x000fe20004000000 */
[----:B------:R-:W-:Y:S01]  /*1b20*/  IMAD.MOV.U32 R227, RZ, RZ, 0x10 ;  /* 0x00000010ffe37424 */ /* 0x000fe200078e00ff */
[----:B------:R-:W-:Y:S01]  /*1b30*/  LOP3.LUT R9, R11, 0x38, R9, 0x78, !PT ;  /* 0x000000380b097812 */ /* 0x000fe200078e7809 */
[----:B------:R-:W-:Y:S01]  /*1b40*/  IMAD R8, R8, 0x2, R10 ;  /* 0x0000000208087824 */ /* 0x000fe200078e020a */
[----:B------:R-:W-:Y:S01]  /*1b50*/  SHF.L.U32 R230, R233, 0x1, RZ ;  /* 0x00000001e9e67819 */ /* 0x000fe200000006ff */
[----:B------:R-:W-:Y:S01]  /*1b60*/  IMAD R248, R0, -0x2, R7 ;  /* 0xfffffffe00f87824 */ /* 0x000fe200078e0207 */
[----:B------:R-:W-:Y:S01]  /*1b70*/  IADD3 R0, R15, UR6, RZ ;  /* 0x000000060f007c10 */ /* 0x000fe2000fffe0ff */
[----:B------:R-:W-:Y:S01]  /*1b80*/  IMAD.IADD R252, R12, 0x1, R8 ;  /* 0x000000010cfc7824 */ /* 0x000fe200078e0208 */
[----:B------:R-:W-:Y:S01]  /*1b90*/  SEL R202, R202, 0xffffffe0, !P1 ;  /* 0xffffffe0caca7807 */ /* 0x000fe20004800000 */
[----:B------:R-:W-:Y:S01]  /*1ba0*/  STL.64 [R1+0x8], R14 ;  /* 0x0000080e01007387 */ /* 0x000fe20000100a00 */
[----:B------:R-:W-:Y:S01]  /*1bb0*/  SEL R227, R227, 0xfffffff0, !P1 ;  /* 0xfffffff0e3e37807 */ /* 0x000fe20004800000 */
[----:B------:R-:W-:Y:S01]  /*1bc0*/  ULEA.HI UR7, UR7, UR9, URZ, 0x6 ;  /* 0x0000000907077291 */ /* 0x000fe2000f8f303f */
[----:B------:R-:W-:Y:S01]  /*1bd0*/  IADD3 R224, R233, R226, RZ ;  /* 0x000000e2e9e07210 */ /* 0x000fe20007ffe0ff */
[----:B------:R1:W-:Y:S01]  /*1be0*/  STL [R1], R0 ;  /* 0x0000000001007387 */ /* 0x0003e20000100800 */
[----:B------:R-:W-:Y:S01]  /*1bf0*/  LOP3.LUT R228, R9, R10, RZ, 0xfc, !PT ;  /* 0x0000000a09e47212 */ /* 0x000fe200078efcff */
[----:B------:R-:W-:Y:S01]  /*1c00*/  IMAD.IADD R203, R203, 0x1, R221 ;  /* 0x00000001cbcb7824 */ /* 0x000fe200078e02dd */
[----:B------:R-:W-:Y:S01]  /*1c10*/  CS2R R130, SRZ ;  /* 0x0000000000827805 */ /* 0x000fe2000001ff00 */
[----:B------:R-:W-:Y:S01]  /*1c20*/  IMAD.SHL.U32 R229, R229, 0x2, RZ ;  /* 0x00000002e5e57824 */ /* 0x000fe200078e00ff */
[----:B------:R-:W-:Y:S01]  /*1c30*/  CS2R R128, SRZ ;  /* 0x0000000000807805 */ /* 0x000fe2000001ff00 */
        /* <DEDUP_REMOVED lines=46> */
[----:B------:R-:W-:Y:S01]  /*1f20*/  LEA R252, R252, 0x12480, 0x1 ;  /* 0x00012480fcfc7811 */ /* 0x000fe200078e08ff */
[----:B------:R-:W-:Y:S01]  /*1f30*/  IMAD.IADD R202, R230, 0x1, R202 ;  /* 0x00000001e6ca7824 */ /* 0x000fe200078e02ca */
[----:B------:R-:W-:Y:S01]  /*1f40*/  LEA R228, R228, 0x15480, 0x1 ;  /* 0x00015480e4e47811 */ /* 0x000fe200078e08ff */
[C---:B------:R-:W-:Y:S01]  /*1f50*/  IMAD.IADD R225, R233.reuse, 0x1, R227 ;  /* 0x00000001e9e17824 */ /* 0x040fe200078e02e3 */
[----:B-1----:R-:W-:Y:S01]  /*1f60*/  IADD3 R0, R233, 0x800, RZ ;  /* 0x00000800e9007810 */ /* 0x002fe20007ffe0ff */
[C---:B------:R-:W-:Y:S01]  /*1f70*/  IMAD.IADD R223, R227.reuse, 0x1, R224 ;  /* 0x00000001e3df7824 */ /* 0x040fe200078e02e0 */
[----:B------:R-:W-:Y:S01]  /*1f80*/  IADD3 R222, R227, R226, RZ ;  /* 0x000000e2e3de7210 */ /* 0x000fe20007ffe0ff */
[----:B------:R-:W-:-:S02]  /*1f90*/  ULDC UR8, c[0x0][0x278] ;  /* 0x00009e0000087ab9 */ /* 0x000fc40000000800 */
[----:B------:R-:W-:Y:S02]  /*1fa0*/  ULDC UR5, c[0x0][0x290] ;  /* 0x0000a40000057ab9 */ /* 0x000fe40000000800 */
[----:B------:R-:W-:Y:S02]  /*1fb0*/  UMOV UR18, 0x1 ;  /* 0x0000000100127882 */ /* 0x000fe40000000000 */
[----:B------:R-:W-:Y:S02]  /*1fc0*/  UMOV UR4, URZ ;  /* 0x0000003f00047c82 */ /* 0x000fe40008000000 */
[----:B------:R-:W-:Y:S02]  /*1fd0*/  UMOV UR10, URZ ;  /* 0x0000003f000a7c82 */ /* 0x000fe40008000000 */
[----:B------:R-:W-:Y:S02]  /*1fe0*/  UIMAD UR8, UR16, UR8, URZ ;  /* 0x00000008100872a4 */ /* 0x000fe4000f8e023f */
[----:B------:R-:W-:-:S02]  /*1ff0*/  UIMAD UR5, UR16, UR5, URZ ;  /* 0x00000005100572a4 */ /* 0x000fc4000f8e023f */
[----:B------:R-:W-:Y:S02]  /*2000*/  USHF.R.S32.HI UR15, URZ, 0x6, UR7 ;  /* 0x000000063f0f7899 */ /* 0x000fe40008011407 */
[----:B------:R-:W-:Y:S02]  /*2010*/  ULDC UR9, c[0x0][0x168] ;  /* 0x00005a0000097ab9 */ /* 0x000fe40000000800 */
.L_x_3:
[----:B------:R-:W-:Y:S04]  /*2020*/  DEPBAR.LE SB0, 0x1 ;  /* 0x000080400000791a */ /* 0x000fe80000000000 */
[----:B------:R-:W-:Y:S01]  /*2030*/  BAR.SYNC.DEFER_BLOCKING 0x0 ;  /* 0x0000000000007b1d */ /* 0x000fe20000010000 */
[----:B------:R-:W-:Y:S01]  /*2040*/  MOV R2, UR4 ;  /* 0x0000000400027c02 */ /* 0x000fe20008000f00 */
[----:B------:R-:W-:Y:S01]  /*2050*/  UIADD3 UR17, UR10, 0x1, URZ ;  /* 0x000000010a117890 */ /* 0x000fe2000fffe03f */
[----:B------:R-:W-:Y:S02]  /*2060*/  MOV R138, UR4 ;  /* 0x00000004008a7c02 */ /* 0x000fe40008000f00 */
[----:B------:R-:W-:Y:S01]  /*2070*/  LEA R2, R2, R233, 0xd ;  /* 0x000000e902027211 */ /* 0x000fe200078e68ff */
[----:B------:R-:W-:Y:S01]  /*2080*/  UISETP.GE.AND UP0, UPT, UR17, UR15, UPT ;  /* 0x0000000f1100728c */ /* 0x000fe2000bf06270 */
[----:B------:R-:W-:Y:S02]  /*2090*/  LEA R138, R138, R227, 0xd ;  /* 0x000000e38a8a7211 */ /* 0x000fe400078e68ff */
[----:B------:R-:W-:Y:S02]  /*20a0*/  SHF.L.U32 R149, R2, 0x1, RZ ;  /* 0x0000000102957819 */ /* 0x000fe400000006ff */
[----:B------:R-:W-:Y:S02]  /*20b0*/  IADD3 R148, R233, R138, RZ ;  /* 0x0000008ae9947210 */ /* 0x000fe40007ffe0ff */
[----:B------:R-:W-:Y:S02]  /*20c0*/  MOV R139, UR4 ;  /* 0x00000004008b7c02 */ /* 0x000fe40008000f00 */
[----:B------:R-:W-:Y:S02]  /*20d0*/  SHF.L.U32 R148, R148, 0x1, RZ ;  /* 0x0000000194947819 */ /* 0x000fe400000006ff */
[----:B------:R-:W-:Y:S02]  /*20e0*/  LEA R139, R139, R226, 0xd ;  /* 0x000000e28b8b7211 */ /* 0x000fe400078e68ff */
[C---:B------:R-:W-:Y:S02]  /*20f0*/  IADD3 R138, R233.reuse, R138, R226 ;  /* 0x0000008ae98a7210 */ /* 0x040fe40007ffe0e2 */
[----:B------:R-:W-:Y:S02]  /*2100*/  IADD3 R139, R233, R139, RZ ;  /* 0x0000008be98b7210 */ /* 0x000fe40007ffe0ff */
[----:B------:R-:W-:Y:S01]  /*2110*/  SHF.L.U32 R138, R138, 0x1, RZ ;  /* 0x000000018a8a7819 */ /* 0x000fe200000006ff */
[----:B------:R-:W-:Y:S01]  /*2120*/  LDSM.16.M88.2 R2, [R231+0x80] ;  /* 0x00008000e702783b */ /* 0x000fe20000000100 */
[----:B------:R-:W-:Y:S02]  /*2130*/  SHF.L.U32 R204, R139, 0x1, RZ ;  /* 0x000000018bcc7819 */ /* 0x000fe400000006ff */
[----:B------:R-:W-:Y:S02]  /*2140*/  MOV R209, UR4 ;  /* 0x0000000400d17c02 */ /* 0x000fe40008000f00 */
[----:B------:R-:W1:Y:S01]  /*2150*/  LDSM.16.M88.4 R20, [R149+0x6080] ;  /* 0x006080009514783b */ /* 0x000e620000000200 */
[----:B------:R-:W-:Y:S02]  /*2160*/  PLOP3.LUT P1, PT, PT, PT, UP0, 0x80, 0x0 ;  /* 0x000000000000781c */ /* 0x000fe40003f2f008 */
[----:B------:R-:W-:Y:S02]  /*2170*/  LEA R209, R209, R249, 0x6 ;  /* 0x000000f9d1d17211 */ /* 0x000fe400078e30ff */
[----:B------:R-:W2:Y:S05]  /*2180*/  LDSM.16.M88.4 R24, [R149+0x7080] ;  /* 0x007080009518783b */ /* 0x000eaa0000000200 */
[----:B------:R-:W3:Y:S05]  /*2190*/  LDSM.16.M88.2 R16, [R231+0x1080] ;  /* 0x00108000e710783b */ /* 0x000eea0000000100 */
[----:B------:R-:W4:Y:S05]  /*21a0*/  LDSM.16.M88.2 R76, [R231+0x2080] ;  /* 0x00208000e74c783b */ /* 0x000f2a0000000100 */
[----:B------:R-:W-:Y:S05]  /*21b0*/  LDSM.16.M88.2 R78, [R221+0x80] ;  /* 0x00008000dd4e783b */ /* 0x000fea0000000100 */
[----:B------:R-:W5:Y:S05]  /*21c0*/  LDSM.16.M88.4 R80, [R148+0x6080] ;  /* 0x006080009450783b */ /* 0x000f6a0000000200 */
[----:B------:R-:W4:Y:S05]  /*21d0*/  LDSM.16.M88.4 R132, [R148+0x7080] ;  /* 0x007080009484783b */ /* 0x000f2a0000000200 */
[----:B------:R-:W-:Y:S01]  /*21e0*/  LDSM.16.M88.2 R136, [R221+0x2080] ;  /* 0x00208000dd88783b */ /* 0x000fe20000000100 */
[-C--:B-1----:R-:W-:Y:S04]  /*21f0*/  HMMA.16816.F32 R4, R20, R2.reuse, RZ ;  /* 0x000000021404723c */ /* 0x082fe800000018ff */
[----:B------:R-:W-:Y:S05]  /*2200*/  LDSM.16.M88.4 R140, [R204+0x6080] ;  /* 0x00608000cc8c783b */ /* 0x000fea0000000200 */
[----:B------:R-:W-:Y:S01]  /*2210*/  LDSM.16.M88.4 R144, [R204+0x7080] ;  /* 0x00708000cc90783b */ /* 0x000fe20000000200 */
[C---:B--2---:R-:W-:Y:S04]  /*2220*/  HMMA.16816.F32 R8, R24.reuse, R2, RZ ;  /* 0x000000021808723c */ /* 0x044fe800000018ff */
[----:B------:R-:W1:Y:S04]  /*2230*/  LDSM.16.M88.2 R2, [R221+0x1080] ;  /* 0x00108000dd02783b */ /* 0x000e680000000100 */
[-C--:B---3--:R-:W-:Y:S01]  /*2240*/  HMMA.16816.F32 R12, R24, R16.reuse, RZ ;  /* 0x00000010180c723c */ /* 0x088fe200000018ff */
[----:B------:R-:W-:Y:S05]  /*2250*/  LDSM.16.M88.2 R152, [R221+0x4080] ;  /* 0x00408000dd98783b */ /* 0x000fea0000000100 */
[----:B------:R-:W-:Y:S02]  /*2260*/  LDS R216, [R209.X4+0x12080] ;  /* 0x01208000d1d87984 */ /* 0x000fe40000004800 */
[C---:B------:R-:W-:Y:S03]  /*2270*/  HMMA.16816.F32 R16, R20.reuse, R16, RZ ;  /* 0x000000101410723c */ /* 0x040fe600000018ff */
[----:B------:R-:W-:Y:S05]  /*2280*/  LDS R215, [R209.X4+0x120a0] ;  /* 0x0120a000d1d77984 */ /* 0x000fea0000004800 */
[-C--:B----4-:R-:W-:Y:S01]  /*2290*/  HMMA.16816.F32 R20, R20, R76.reuse, RZ ;  /* 0x0000004c1414723c */ /* 0x090fe200000018ff */
[----:B------:R-:W-:Y:S05]  /*22a0*/  LDS R210, [R209.X4+0x12100] ;  /* 0x01210000d1d27984 */ /* 0x000fea0000004800 */
[----:B------:R-:W-:Y:S02]  /*22b0*/  LDS R209, [R209.X4+0x12120] ;  /* 0x01212000d1d17984 */ /* 0x000fe40000004800 */
[----:B------:R-:W-:Y:S03]  /*22c0*/  HMMA.16816.F32 R24, R24, R76, RZ ;  /* 0x0000004c1818723c */ /* 0x000fe600000018ff */
[----:B------:R-:W2:Y:S05]  /*22d0*/  LDSM.16.M88.2 R76, [R220+0x80] ;  /* 0x00008000dc4c783b */ /* 0x000eaa0000000100 */
[-C--:B-----5:R-:W-:Y:S08]  /*22e0*/  HMMA.16816.F32 R4, R80, R78.reuse, R4 ;  /* 0x0000004e5004723c */ /* 0x0a0ff00000001804 */
[C---:B------:R-:W-:Y:S01]  /*22f0*/  HMMA.16816.F32 R8, R132.reuse, R78, R8 ;  /* 0x0000004e8408723c */ /* 0x040fe20000001808 */
[----:B------:R-:W-:Y:S07]  /*2300*/  LDSM.16.M88.2 R78, [R220+0x2080] ;  /* 0x00208000dc4e783b */ /* 0x000fee0000000100 */
[-C--:B-1----:R-:W-:Y:S08]  /*2310*/  HMMA.16816.F32 R12, R132, R2.reuse, R12 ;  /* 0x00000002840c723c */ /* 0x082ff0000000180c */
[C---:B------:R-:W-:Y:S01]  /*2320*/  HMMA.16816.F32 R16, R80.reuse, R2, R16 ;  /* 0x000000025010723c */ /* 0x040fe20000001810 */
[----:B------:R-:W1:Y:S07]  /*2330*/  LDSM.16.M88.2 R2, [R220+0x1080] ;  /* 0x00108000dc02783b */ /* 0x000e6e0000000100 */
[-C--:B------:R-:W-:Y:S01]  /*2340*/  HMMA.16816.F32 R20, R80, R136.reuse, R20 ;  /* 0x000000885014723c */ /* 0x080fe20000001814 */
[----:B------:R-:W-:Y:S07]  /*2350*/  LDSM.16.M88.4 R80, [R138+0x6080] ;  /* 0x006080008a50783b */ /* 0x000fee0000000200 */
[----:B------:R-:W-:Y:S01]  /*2360*/  HMMA.16816.F32 R24, R132, R136, R24 ;  /* 0x000000888418723c */ /* 0x000fe20000001818 */
[----:B------:R-:W3:Y:S05]  /*2370*/  LDSM.16.M88.2 R132, [R203+0x80] ;  /* 0x00008000cb84783b */ /* 0x000eea0000000100 */
[----:B------:R-:W4:Y:S02]  /*2380*/  LDSM.16.M88.4 R136, [R138+0x7080] ;  /* 0x007080008a88783b */ /* 0x000f240000000200 */
[-C--:B--2---:R-:W-:Y:S03]  /*2390*/  HMMA.16816.F32 R4, R140, R76.reuse, R4 ;  /* 0x0000004c8c04723c */ /* 0x084fe60000001804 */
[----:B------:R-:W2:Y:S05]  /*23a0*/  LDSM.16.M88.2 R134, [R203+0x1080] ;  /* 0x00108000cb86783b */ /* 0x000eaa0000000100 */
[C---:B------:R-:W-:Y:S01]  /*23b0*/  HMMA.16816.F32 R8, R144.reuse, R76, R8 ;  /* 0x0000004c9008723c */ /* 0x040fe20000001808 */
[----:B------:R-:W5:Y:S07]  /*23c0*/  LDSM.16.M88.2 R76, [R203+0x2080] ;  /* 0x00208000cb4c783b */ /* 0x000f6e0000000100 */
[-C--:B-1----:R-:W-:Y:S08]  /*23d0*/  HMMA.16816.F32 R12, R144, R2.reuse, R12 ;  /* 0x00000002900c723c */ /* 0x082ff0000000180c */
[C---:B------:R-:W-:Y:S01]  /*23e0*/  HMMA.16816.F32 R16, R140.reuse, R2, R16 ;  /* 0x000000028c10723c */ /* 0x040fe20000001810 */
[----:B------:R-:W-:Y:S07]  /*23f0*/  LDSM.16.M88.2 R2, [R231+0x3080] ;  /* 0x00308000e702783b */ /* 0x000fee0000000100 */
[-C--:B------:R-:W-:Y:S01]  /*2400*/  HMMA.16816.F32 R20, R140, R78.reuse, R20 ;  /* 0x0000004e8c14723c */ /* 0x080fe20000001814 */
[----:B------:R-:W1:Y:S07]  /*2410*/  LDSM.16.M88.4 R140, [R149+0x8080] ;  /* 0x00808000958c783b */ /* 0x000e6e0000000200 */
[----:B------:R-:W-:Y:S01]  /*2420*/  HMMA.16816.F32 R24, R144, R78, R24 ;  /* 0x0000004e9018723c */ /* 0x000fe20000001818 */
[----:B------:R2:W1:Y:S05]  /*2430*/  LDSM.16.M88.4 R144, [R149+0x9080] ;  /* 0x009080009590783b */ /* 0x00046a0000000200 */
[----:B------:R-:W1:Y:S02]  /*2440*/  LDSM.16.M88.2 R78, [R231+0x4080] ;  /* 0x00408000e74e783b */ /* 0x000e640000000100 */
[-C--:B---3--:R-:W-:Y:S08]  /*2450*/  HMMA.16816.F32 R4, R80, R132.reuse, R4 ;  /* 0x000000845004723c */ /* 0x088ff00000001804 */
[C---:B----4-:R-:W-:Y:S01]  /*2460*/  HMMA.16816.F32 R8, R136.reuse, R132, R8 ;  /* 0x000000848808723c */ /* 0x050fe20000001808 */
[----:B------:R-:W3:Y:S07]  /*2470*/  LDSM.16.M88.2 R132, [R231+0x5080] ;  /* 0x00508000e784783b */ /* 0x000eee0000000100 */
[-C--:B--2---:R-:W-:Y:S01]  /*2480*/  HMMA.16816.F32 R12, R136, R134.reuse, R12 ;  /* 0x00000086880c723c */ /* 0x084fe2000000180c */
[----:B------:R-:W-:Y:S05]  /*2490*/  IMAD.U32 R149, RZ, RZ, UR4 ;  /* 0x00000004ff957e24 */ /* 0x000fea000f8e00ff */
[----:B------:R-:W-:Y:S02]  /*24a0*/  LEA R149, R149, R225, 0xd ;  /* 0x000000e195957211 */ /* 0x000fe400078e68ff */
[C---:B------:R-:W-:Y:S01]  /*24b0*/  HMMA.16816.F32 R16, R80.reuse, R134, R16 ;  /* 0x000000865010723c */ /* 0x040fe20000001810 */
[----:B------:R-:W-:Y:S03]  /*24c0*/  LDSM.16.M88.2 R134, [R221+0x3080] ;  /* 0x00308000dd86783b */ /* 0x000fe60000000100 */
[----:B------:R-:W-:Y:S04]  /*24d0*/  SHF.L.U32 R149, R149, 0x1, RZ ;  /* 0x0000000195957819 */ /* 0x000fe800000006ff */
[-C--:B-----5:R-:W-:Y:S01]  /*24e0*/  HMMA.16816.F32 R20, R80, R76.reuse, R20 ;  /* 0x0000004c5014723c */ /* 0x0a0fe20000001814 */
[----:B------:R-:W2:Y:S05]  /*24f0*/  LDSM.16.M88.4 R80, [R149+0x8080] ;  /* 0x008080009550783b */ /* 0x000eaa0000000200 */
[----:B------:R-:W4:Y:S02]  /*2500*/  LDSM.16.M88.4 R148, [R148+0x9080] ;  /* 0x009080009494783b */ /* 0x000f240000000200 */
[----:B------:R-:W-:Y:S03]  /*2510*/  HMMA.16816.F32 R24, R136, R76, R24 ;  /* 0x0000004c8818723c */ /* 0x000fe60000001818 */
[----:B------:R-:W-:Y:S04]  /*2520*/  LDSM.16.M88.4 R136, [R204+0x9080] ;  /* 0x00908000cc88783b */ /* 0x000fe80000000200 */
[----:B------:R-:W-:Y:S01]  /*2530*/  MOV R76, UR4 ;  /* 0x00000004004c7c02 */ /* 0x000fe20008000f00 */
[-C--:B-1----:R-:W-:Y:S05]  /*2540*/  HMMA.16816.F32 R4, R140, R2.reuse, R4 ;  /* 0x000000028c04723c */ /* 0x082fea0000001804 */
[----:B------:R-:W-:Y:S03]  /*2550*/  LEA R76, R76, R224, 0xd ;  /* 0x000000e04c4c7211 */ /* 0x000fe600078e68ff */
[C---:B------:R-:W-:Y:S01]  /*2560*/  HMMA.16816.F32 R8, R144.reuse, R2, R8 ;  /* 0x000000029008723c */ /* 0x040fe20000001808 */
[----:B------:R-:W1:Y:S03]  /*2570*/  LDSM.16.M88.2 R2, [R221+0x5080] ;  /* 0x00508000dd02783b */ /* 0x000e660000000100 */
[----:B------:R-:W-:Y:S04]  /*2580*/  SHF.L.U32 R76, R76, 0x1, RZ ;  /* 0x000000014c4c7819 */ /* 0x000fe800000006ff */
[-C--:B------:R-:W-:Y:S08]  /*2590*/  HMMA.16816.F32 R12, R144, R78.reuse, R12 ;  /* 0x0000004e900c723c */ /* 0x080ff0000000180c */
[C---:B------:R-:W-:Y:S01]  /*25a0*/  HMMA.16816.F32 R16, R140.reuse, R78, R16 ;  /* 0x0000004e8c10723c */ /* 0x040fe20000001810 */
[----:B------:R-:W-:Y:S07]  /*25b0*/  LDSM.16.M88.4 R76, [R76+0x8080] ;  /* 0x008080004c4c783b */ /* 0x000fee0000000200 */
[-C--:B---3--:R-:W-:Y:S01]  /*25c0*/  HMMA.16816.F32 R20, R140, R132.reuse, R20 ;  /* 0x000000848c14723c */ /* 0x088fe20000001814 */
[----:B------:R-:W-:Y:S05]  /*25d0*/  LDSM.16.M88.2 R140, [R220+0x5080] ;  /* 0x00508000dc8c783b */ /* 0x000fea0000000100 */
[----:B------:R-:W-:Y:S02]  /*25e0*/  LDSM.16.M88.2 R142, [R203+0x3080] ;  /* 0x00308000cb8e783b */ /* 0x000fe40000000100 */
[----:B------:R-:W-:Y:S03]  /*25f0*/  HMMA.16816.F32 R24, R144, R132, R24 ;  /* 0x000000849018723c */ /* 0x000fe60000001818 */
[----:B------:R-:W3:Y:S04]  /*2600*/  LDSM.16.M88.2 R132, [R220+0x3080] ;  /* 0x00308000dc84783b */ /* 0x000ee80000000100 */
[----:B------:R-:W-:Y:S01]  /*2610*/  MOV R144, UR4 ;  /* 0x0000000400907c02 */ /* 0x000fe20008000f00 */
[-C--:B--2---:R-:W-:Y:S05]  /*2620*/  HMMA.16816.F32 R4, R80, R134.reuse, R4 ;  /* 0x000000865004723c */ /* 0x084fea0000001804 */
[----:B------:R-:W-:Y:S03]  /*2630*/  IMAD R144, R144, 0x2000, R223 ;  /* 0x0000200090907824 */ /* 0x000fe600078e02df */
[C---:B----4-:R-:W-:Y:S01]  /*2640*/  HMMA.16816.F32 R8, R148.reuse, R134, R8 ;  /* 0x000000869408723c */ /* 0x050fe20000001808 */
[----:B------:R-:W2:Y:S03]  /*2650*/  LDSM.16.M88.2 R134, [R220+0x4080] ;  /* 0x00408000dc86783b */ /* 0x000ea60000000100 */
[----:B------:R-:W-:Y:S04]  /*2660*/  SHF.L.U32 R144, R144, 0x1, RZ ;  /* 0x0000000190907819 */ /* 0x000fe800000006ff */
[-C--:B------:R-:W-:Y:S02]  /*2670*/  HMMA.16816.F32 R12, R148, R152.reuse, R12 ;  /* 0x00000098940c723c */ /* 0x080fe4000000180c */
[----:B------:R-:W4:Y:S06]  /*2680*/  LDSM.16.M88.4 R144, [R144+0x8080] ;  /* 0x008080009090783b */ /* 0x000f2c0000000200 */
[C---:B------:R-:W-:Y:S08]  /*2690*/  HMMA.16816.F32 R16, R80.reuse, R152, R16 ;  /* 0x000000985010723c */ /* 0x040ff00000001810 */
[-C--:B-1----:R-:W-:Y:S07]  /*26a0*/  HMMA.16816.F32 R20, R80, R2.reuse, R20 ;  /* 0x000000025014723c */ /* 0x082fee0000001814 */
[----:B------:R-:W-:Y:S01]  /*26b0*/  MOV R80, UR4 ;  /* 0x0000000400507c02 */ /* 0x000fe20008000f00 */
[----:B------:R-:W-:Y:S01]  /*26c0*/  HMMA.16816.F32 R24, R148, R2, R24 ;  /* 0x000000029418723c */ /* 0x000fe20000001818 */
[----:B------:R-:W-:Y:S03]  /*26d0*/  LDSM.16.M88.2 R2, [R203+0x4080] ;  /* 0x00408000cb02783b */ /* 0x000fe60000000100 */
[----:B------:R-:W-:Y:S04]  /*26e0*/  LEA R80, R80, R222, 0xd ;  /* 0x000000de50507211 */ /* 0x000fe800078e68ff */
[-C--:B---3--:R-:W-:Y:S05]  /*26f0*/  HMMA.16816.F32 R4, R76, R132.reuse, R4 ;  /* 0x000000844c04723c */ /* 0x088fea0000001804 */
[----:B------:R-:W-:Y:S03]  /*2700*/  IADD3 R80, R0, R80, RZ ;  /* 0x0000005000507210 */ /* 0x000fe60007ffe0ff */
[C---:B------:R-:W-:Y:S04]  /*2710*/  HMMA.16816.F32 R8, R136.reuse, R132, R8 ;  /* 0x000000848808723c */ /* 0x040fe80000001808 */
[----:B------:R-:W-:Y:S04]  /*2720*/  SHF.L.U32 R80, R80, 0x1, RZ ;  /* 0x0000000150507819 */ /* 0x000fe800000006ff */
[-C--:B--2---:R-:W-:Y:S02]  /*2730*/  HMMA.16816.F32 R12, R136, R134.reuse, R12 ;  /* 0x00000086880c723c */ /* 0x084fe4000000180c */
[----:B------:R-:W1:Y:S06]  /*2740*/  LDSM.16.M88.4 R80, [R80+0x8080] ;  /* 0x008080005050783b */ /* 0x000e6c0000000200 */
[C---:B------:R-:W-:Y:S08]  /*2750*/  HMMA.16816.F32 R16, R76.reuse, R134, R16 ;  /* 0x000000864c10723c */ /* 0x040ff00000001810 */
[-C--:B------:R-:W-:Y:S08]  /*2760*/  HMMA.16816.F32 R20, R76, R140.reuse, R20 ;  /* 0x0000008c4c14723c */ /* 0x080ff00000001814 */
[----:B------:R-:W-:Y:S08]  /*2770*/  HMMA.16816.F32 R24, R136, R140, R24 ;  /* 0x0000008c8818723c */ /* 0x000ff00000001818 */
[-C--:B----4-:R-:W-:Y:S08]  /*2780*/  HMMA.16816.F32 R4, R144, R142.reuse, R4 ;  /* 0x0000008e9004723c */ /* 0x090ff00000001804 */
[C---:B-1----:R-:W-:Y:S08]  /*2790*/  HMMA.16816.F32 R8, R80.reuse, R142, R8 ;  /* 0x0000008e5008723c */ /* 0x042ff00000001808 */
[-C--:B------:R-:W-:Y:S08]  /*27a0*/  HMMA.16816.F32 R12, R80, R2.reuse, R12 ;  /* 0x00000002500c723c */ /* 0x080ff0000000180c */
[----:B------:R-:W-:Y:S04]  /*27b0*/  FMUL.FTZ R4, R4, c[0x0][0x2b4] ;  /* 0x0000ad0004047a20 */ /* 0x000fe80000410000 */
[----:B------:R-:W-:Y:S01]  /*27c0*/  FMUL.FTZ R5, R5, c[0x0][0x2b4] ;  /* 0x0000ad0005057a20 */ /* 0x000fe20000410000 */
[C---:B------:R-:W-:Y:S01]  /*27d0*/  HMMA.16816.F32 R16, R144.reuse, R2, R16 ;  /* 0x000000029010723c */ /* 0x040fe20000001810 */
[----:B------:R-:W1:Y:S03]  /*27e0*/  MUFU.TANH R140, R4 ;  /* 0x00000004008c7308 */ /* 0x000e660000002400 */
[----:B------:R-:W-:Y:S02]  /*27f0*/  FMUL.FTZ R6, R6, c[0x0][0x2b4] ;  /* 0x0000ad0006067a20 */ /* 0x000fe40000410000 */
[----:B------:R-:W-:Y:S02]  /*2800*/  FMUL.FTZ R7, R7, c[0x0][0x2b4] ;  /* 0x0000ad0007077a20 */ /* 0x000fe40000410000 */
[----:B------:R-:W-:Y:S03]  /*2810*/  FMUL.FTZ R8, R8, c[0x0][0x2b4] ;  /* 0x0000ad0008087a20 */ /* 0x000fe60000410000 */
[----:B------:R2:W3:Y:S01]  /*2820*/  MUFU.TANH R141, R5 ;  /* 0x00000005008d7308 */ /* 0x0004e20000002400 */
[----:B------:R-:W-:Y:S02]  /*2830*/  FMUL.FTZ R9, R9, c[0x0][0x2b4] ;  /* 0x0000ad0009097a20 */ /* 0x000fe40000410000 */
[----:B------:R-:W-:Y:S02]  /*2840*/  FMUL.FTZ R10, R10, c[0x0][0x2b4] ;  /* 0x0000ad000a0a7a20 */ /* 0x000fe40000410000 */
[----:B------:R-:W-:Y:S02]  /*2850*/  FMUL.FTZ R3, R13, c[0x0][0x2b4] ;  /* 0x0000ad000d037a20 */ /* 0x000fe40000410000 */
[----:B------:R-:W-:Y:S02]  /*2860*/  FMUL.FTZ R11, R11, c[0x0][0x2b4] ;  /* 0x0000ad000b0b7a20 */ /* 0x000fe40000410000 */
[----:B------:R-:W-:Y:S01]  /*2870*/  FMUL.FTZ R12, R12, c[0x0][0x2b4] ;  /* 0x0000ad000c0c7a20 */ /* 0x000fe20000410000 */
[----:B------:R-:W4:Y:S01]  /*2880*/  MUFU.TANH R142, R6 ;  /* 0x00000006008e7308 */ /* 0x000f220000002400 */
[----:B------:R-:W-:Y:S02]  /*2890*/  FMUL.FTZ R14, R14, c[0x0][0x2b4] ;  /* 0x0000ad000e0e7a20 */ /* 0x000fe40000410000 */
[----:B------:R-:W-:Y:S02]  /*28a0*/  FMUL.FTZ R15, R15, c[0x0][0x2b4] ;  /* 0x0000ad000f0f7a20 */ /* 0x000fe40000410000 */
[----:B------:R-:W-:Y:S02]  /*28b0*/  FMUL.FTZ R16, R16, c[0x0][0x2b4] ;  /* 0x0000ad0010107a20 */ /* 0x000fe40000410000 */
[----:B------:R-:W-:Y:S02]  /*28c0*/  FMUL.FTZ R17, R17, c[0x0][0x2b4] ;  /* 0x0000ad0011117a20 */ /* 0x000fe40000410000 */
[----:B------:R-:W-:Y:S01]  /*28d0*/  FMUL.FTZ R18, R18, c[0x0][0x2b4] ;  /* 0x0000ad0012127a20 */ /* 0x000fe20000410000 */
[----:B------:R-:W1:Y:S01]  /*28e0*/  MUFU.TANH R143, R7 ;  /* 0x00000007008f7308 */ /* 0x000e620000002400 */
[----:B------:R-:W-:Y:S01]  /*28f0*/  FMUL.FTZ R19, R19, c[0x0][0x2b4] ;  /* 0x0000ad0013137a20 */ /* 0x000fe20000410000 */
[----:B--2---:R-:W2:Y:S01]  /*2900*/  LDSM.16.M88.2 R4, [R203+0x5080] ;  /* 0x00508000cb04783b */ /* 0x004ea20000000100 */
[----:B------:R-:W-:Y:S07]  /*2910*/  DEPBAR.LE SB0, 0x0 ;  /* 0x000080000000791a */ /* 0x000fee0000000000 */
[----:B------:R-:W1:Y:S01]  /*2920*/  MUFU.TANH R148, R8 ;  /* 0x0000000800947308 */ /* 0x000e620000002400 */
[----:B------:R-:W-:Y:S09]  /*2930*/  BAR.SYNC.DEFER_BLOCKING 0x0 ;  /* 0x0000000000007b1d */ /* 0x000ff20000010000 */
[----:B------:R-:W1:Y:S10]  /*2940*/  MUFU.TANH R149, R9 ;  /* 0x0000000900957308 */ /* 0x000e740000002400 */
[----:B------:R-:W1:Y:S01]  /*2950*/  MUFU.TANH R150, R10 ;  /* 0x0000000a00967308 */ /* 0x000e620000002400 */
[----:B------:R1:W1:Y:S09]  /*2960*/  LDSM.16.M88.4 R76, [R230+0xf080] ;  /* 0x00f08000e64c783b */ /* 0x0002720000000200 */
[----:B------:R-:W1:Y:S01]  /*2970*/  MUFU.TANH R151, R11 ;  /* 0x0000000b00977308 */ /* 0x000e620000002400 */
[----:B------:R1:W1:Y:S01]  /*2980*/  LDSM.16.M88.4 R132, [R202+0xf080] ;  /* 0x00f08000ca84783b */ /* 0x0002620000000200 */
[-C--:B--2---:R-:W-:Y:S08]  /*2990*/  HMMA.16816.F32 R20, R144, R4.reuse, R20 ;  /* 0x000000049014723c */ /* 0x084ff00000001814 */
[----:B------:R-:W2:Y:S01]  /*29a0*/  MUFU.TANH R152, R12 ;  /* 0x0000000c00987308 */ /* 0x000ea20000002400 */
[----:B------:R-:W-:Y:S01]  /*29b0*/  HMMA.16816.F32 R24, R80, R4, R24 ;  /* 0x000000045018723c */ /* 0x000fe20000001818 */
[----:B------:R1:W1:Y:S08]  /*29c0*/  LDSM.16.M88.4 R80, [R202+0xe080] ;  /* 0x00e08000ca50783b */ /* 0x0002700000000200 */
[----:B------:R-:W1:Y:S06]  /*29d0*/  MUFU.TANH R3, R3 ;  /* 0x0000000300037308 */ /* 0x000e6c0000002400 */
[----:B------:R-:W-:Y:S04]  /*29e0*/  FMUL.FTZ R20, R20, c[0x0][0x2b4] ;  /* 0x0000ad0014147a20 */ /* 0x000fe80000410000 */
[----:B------:R-:W1:Y:S01]  /*29f0*/  MUFU.TANH R153, R14 ;  /* 0x0000000e00997308 */ /* 0x000e620000002400 */
[----:B------:R-:W-:Y:S02]  /*2a00*/  FMUL.FTZ R21, R21, c[0x0][0x2b4] ;  /* 0x0000ad0015157a20 */ /* 0x000fe40000410000 */
[----:B------:R-:W-:Y:S02]  /*2a10*/  FMUL.FTZ R22, R22, c[0x0][0x2b4] ;  /* 0x0000ad0016167a20 */ /* 0x000fe40000410000 */
[----:B------:R-:W-:Y:S02]  /*2a20*/  FMUL.FTZ R23, R23, c[0x0][0x2b4] ;  /* 0x0000ad0017177a20 */ /* 0x000fe40000410000 */
[----:B------:R-:W-:Y:S02]  /*2a30*/  FMUL.FTZ R24, R24, c[0x0][0x2b4] ;  /* 0x0000ad0018187a20 */ /* 0x000fe40000410000 */
[----:B------:R-:W-:Y:S01]  /*2a40*/  FMUL.FTZ R25, R25, c[0x0][0x2b4] ;  /* 0x0000ad0019197a20 */ /* 0x000fe20000410000 */
[----:B------:R-:W1:Y:S01]  /*2a50*/  MUFU.TANH R205, R20 ;  /* 0x0000001400cd7308 */ /* 0x000e620000002400 */
[----:B------:R-:W-:Y:S02]  /*2a60*/  FMUL.FTZ R26, R26, c[0x0][0x2b4] ;  /* 0x0000ad001a1a7a20 */ /* 0x000fe40000410000 */
[----:B------:R-:W-:Y:S07]  /*2a70*/  FMUL.FTZ R27, R27, c[0x0][0x2b4] ;  /* 0x0000ad001b1b7a20 */ /* 0x000fee0000410000 */
[----:B------:R-:W1:Y:S10]  /*2a80*/  MUFU.TANH R204, R15 ;  /* 0x0000000f00cc7308 */ /* 0x000e740000002400 */
[----:B------:R-:W1:Y:S10]  /*2a90*/  MUFU.TANH R206, R21 ;  /* 0x0000001500ce7308 */ /* 0x000e740000002400 */
[----:B------:R-:W1:Y:S10]  /*2aa0*/  MUFU.TANH R144, R16 ;  /* 0x0000001000907308 */ /* 0x000e740000002400 */
[----:B------:R-:W1:Y:S10]  /*2ab0*/  MUFU.TANH R207, R22 ;  /* 0x0000001600cf7308 */ /* 0x000e740000002400 */
[----:B------:R-:W1:Y:S10]  /*2ac0*/  MUFU.TANH R145, R17 ;  /* 0x0000001100917308 */ /* 0x000e740000002400 */
[----:B------:R5:W1:Y:S10]  /*2ad0*/  MUFU.TANH R208, R23 ;  /* 0x0000001700d07308 */ /* 0x000a740000002400 */
[----:B------:R1:W1:Y:S10]  /*2ae0*/  MUFU.TANH R146, R18 ;  /* 0x0000001200927308 */ /* 0x0002740000002400 */
[----:B------:R1:W1:Y:S01]  /*2af0*/  MUFU.TANH R147, R19 ;  /* 0x0000001300937308 */ /* 0x0002620000002400 */
[----:B-----5:R1:W1:Y:S09]  /*2b00*/  LDSM.16.M88.4 R20, [R230+0xe080] ;  /* 0x00e08000e614783b */ /* 0x0202720000000200 */
[----:B------:R1:W1:Y:S10]  /*2b10*/  MUFU.TANH R211, R24 ;  /* 0x0000001800d37308 */ /* 0x0002740000002400 */
[----:B------:R1:W1:Y:S10]  /*2b20*/  MUFU.TANH R212, R25 ;  /* 0x0000001900d47308 */ /* 0x0002740000002400 */
[----:B------:R1:W1:Y:S10]  /*2b30*/  MUFU.TANH R213, R26 ;  /* 0x0000001a00d57308 */ /* 0x0002740000002400 */
[----:B------:R1:W1:Y:S01]  /*2b40*/  MUFU.TANH R214, R27 ;  /* 0x0000001b00d67308 */ /* 0x0002620000002400 */
[----:B------:R-:W-:-:S05]  /*2b50*/  @P1 BRA `(.L_x_1) ;  /* 0x0000033000001947 */ /* 0x000fca0003800000 */
[C---:B--234-:R-:W-:Y:S01]  /*2b60*/  LOP3.LUT P3, RZ, R236.reuse, 0x1, RZ, 0xc0, !PT ;  /* 0x00000001ecff7812 */ /* 0x05cfe2000786c0ff */
[----:B------:R-:W2:Y:S01]  /*2b70*/  @!P4 S2R R2, SR_CTAID.Y ;  /* 0x000000000002c919 */ /* 0x000ea20000002600 */
[----:B------:R-:W-:Y:S01]  /*2b80*/  LOP3.LUT P6, RZ, R236, 0x2, RZ, 0xc0, !PT ;  /* 0x00000002ecff7812 */ /* 0x000fe200078cc0ff */
[----:B------:R-:W-:Y:S02]  /*2b90*/  USHF.R.S32.HI UR19, URZ, 0x1f, UR17 ;  /* 0x0000001f3f137899 */ /* 0x000fe40008011411 */
[----:B------:R-:W-:Y:S02]  /*2ba0*/  ULDC.64 UR6, c[0x0][0x178] ;  /* 0x00005e0000067ab9 */ /* 0x000fe40000000a00 */
[----:B------:R-:W-:Y:S02]  /*2bb0*/  UIMAD UR19, UR19, UR6, URZ ;  /* 0x00000006131372a4 */ /* 0x000fe4000f8e023f */
[----:B------:R-:W-:Y:S02]  /*2bc0*/  UIMAD.WIDE.U32 UR22, UR17, UR6, URZ ;  /* 0x00000006111672a5 */ /* 0x000fe4000f8e003f */
[----:B------:R-:W-:Y:S02]  /*2bd0*/  UIMAD UR19, UR17, UR7, UR19 ;  /* 0x00000007111372a4 */ /* 0x000fe4000f8e0213 */
[----:B------:R-:W-:Y:S02]  /*2be0*/  UIMAD UR6, UR17, -0x40, UR9 ;  /* 0xffffffc0110678a4 */ /* 0x000fe4000f8e0209 */
[----:B------:R-:W-:Y:S01]  /*2bf0*/  IMAD.U32 R10, RZ, RZ, UR22 ;  /* 0x00000016ff0a7e24 */ /* 0x000fe2000f8e00ff */
[----:B------:R-:W-:Y:S01]  /*2c00*/  UIADD3 UR19, UR23, UR19, URZ ;  /* 0x0000001317137290 */ /* 0x000fe2000fffe03f */
[----:B------:R-:W-:Y:S03]  /*2c10*/  IMAD.U32 R5, RZ, RZ, UR22 ;  /* 0x00000016ff057e24 */ /* 0x000fe6000f8e00ff */
[----:B------:R-:W-:Y:S02]  /*2c20*/  LEA R10, P2, R10, R240, 0x7 ;  /* 0x000000f00a0a7211 */ /* 0x000fe400078438ff */
[----:B------:R-:W-:Y:S01]  /*2c30*/  IMAD.U32 R4, RZ, RZ, UR19 ;  /* 0x00000013ff047e24 */ /* 0x000fe2000f8e00ff */
[----:B--2---:R-:W-:Y:S01]  /*2c40*/  @!P4 SHF.R.S32.HI R6, RZ, 0x1f, R2 ;  /* 0x0000001fff06c819 */ /* 0x004fe20000011402 */
[----:B------:R-:W-:Y:S03]  /*2c50*/  @!P4 IMAD.WIDE.U32 R8, R2, c[0x0][0x270], R246 ;  /* 0x00009c000208ca25 */ /* 0x000fe600078e00f6 */
[----:B------:R-:W-:Y:S02]  /*2c60*/  LEA.HI.X R11, R5, R241, R4, 0x7, P2 ;  /* 0x000000f1050b7211 */ /* 0x000fe400010f3c04 */
[----:B------:R-:W-:Y:S01]  /*2c70*/  IADD3 R4, R235, 0x6080, RZ ;  /* 0x00006080eb047810 */ /* 0x000fe20007ffe0ff */
[----:B------:R-:W-:Y:S01]  /*2c80*/  @!P4 IMAD R6, R6, c[0x0][0x270], RZ ;  /* 0x00009c000606ca24 */ /* 0x000fe200078e02ff */
[----:B------:R-:W-:Y:S01]  /*2c90*/  @!P4 IADD3 R7, P1, R8, UR8, RZ ;  /* 0x000000080807cc10 */ /* 0x000fe2000ff3e0ff */
[----:B------:R-:W-:Y:S01]  /*2ca0*/  IMAD.U32 R5, RZ, RZ, UR18 ;  /* 0x00000012ff057e24 */ /* 0x000fe2000f8e00ff */
[----:B------:R-:W-:Y:S01]  /*2cb0*/  IADD3 R8, -R242, UR6, RZ ;  /* 0x00000006f2087c10 */ /* 0x000fe2000fffe1ff */
[----:B------:R-:W-:Y:S02]  /*2cc0*/  @!P4 IMAD R6, R2, c[0x0][0x274], R6 ;  /* 0x00009d000206ca24 */ /* 0x000fe400078e0206 */
[----:B------:R-:W-:Y:S01]  /*2cd0*/  IMAD.U32 R2, RZ, RZ, UR14 ;  /* 0x0000000eff027e24 */ /* 0x000fe2000f8e00ff */
[----:B------:R-:W-:Y:S01]  /*2ce0*/  ISETP.LT.OR P5, PT, R8, 0x1, P3 ;  /* 0x000000010800780c */ /* 0x000fe20001fa1670 */
[----:B------:R-:W-:Y:S01]  /*2cf0*/  @!P4 IMAD R5, R5, 0x40, R246 ;  /* 0x000000400505c824 */ /* 0x000fe200078e02f6 */
[----:B------:R-:W-:Y:S02]  /*2d00*/  @!P4 IADD3.X R6, R9, UR11, R6, P1, !PT ;  /* 0x0000000b0906cc10 */ /* 0x000fe40008ffe406 */
[----:B------:R-:W-:Y:S01]  /*2d10*/  IADD3 R14, P2, P1, R2, 0x80, R10 ;  /* 0x00000080020e7810 */ /* 0x000fe2000795e00a */
[----:B------:R-:W-:Y:S01]  /*2d20*/  IMAD.U32 R2, RZ, RZ, UR18 ;  /* 0x00000012ff027e24 */ /* 0x000fe2000f8e00ff */
[----:B------:R-:W-:Y:S01]  /*2d30*/  ISETP.LT.OR P3, PT, R8, 0x1, P6 ;  /* 0x000000010800780c */ /* 0x000fe20003761670 */
[----:B------:R-:W-:Y:S01]  /*2d40*/  @!P4 IMAD.SHL.U32 R5, R5, 0x4, RZ ;  /* 0x000000040505c824 */ /* 0x000fe200078e00ff */
[----:B------:R-:W-:Y:S01]  /*2d50*/  IADD3.X R15, RZ, UR13, R11, P2, P1 ;  /* 0x0000000dff0f7c10 */ /* 0x000fe200097e240b */
[----:B------:R-:W-:Y:S01]  /*2d60*/  IMAD R2, R2, 0x4000, R4 ;  /* 0x0000400002027824 */ /* 0x000fe200078e0204 */
[C---:B------:R-:W-:Y:S01]  /*2d70*/  @!P4 LEA R12, P1, R7.reuse, c[0x0][0x258], 0x2 ;  /* 0x00009600070cca11 */ /* 0x040fe200078210ff */
[----:B------:R-:W-:Y:S01]  /*2d80*/  IMAD.U32 R4, RZ, RZ, UR10 ;  /* 0x0000000aff047e24 */ /* 0x000fe2000f8e00ff */
[----:B------:R-:W-:Y:S02]  /*2d90*/  IADD3 R16, P2, R10, UR14, RZ ;  /* 0x0000000e0a107c10 */ /* 0x000fe4000ff5e0ff */
[----:B------:R-:W-:Y:S01]  /*2da0*/  @!PT LDS RZ, [RZ] ;  /* 0x00000000fffff984 */ /* 0x000fe20000000800 */
[----:B------:R-:W-:Y:S01]  /*2db0*/  @!PT LDS RZ, [RZ] ;  /* 0x00000000fffff984 */ /* 0x000fe20000000800 */
[----:B------:R-:W-:Y:S01]  /*2dc0*/  @!PT LDS RZ, [RZ] ;  /* 0x00000000fffff984 */ /* 0x000fe20000000800 */
[----:B------:R2:W-:Y:S01]  /*2dd0*/  LDGSTS.E.BYPASS.LTC128B.128 [R2], [R10.64], !P5 ;  /* 0x000000000a027fae */ /* 0x0005e2000e901d54 */
[----:B------:R-:W-:Y:S02]  /*2de0*/  @!P4 LEA.HI.X R13, R7, c[0x0][0x25c], R6, 0x2, P1 ;  /* 0x00009700070dca11 */ /* 0x000fe400008f1406 */
[----:B------:R-:W-:Y:S02]  /*2df0*/  LOP3.LUT P1, RZ, R236, 0x1, RZ, 0xc0, !PT ;  /* 0x00000001ecff7812 */ /* 0x000fe4000782c0ff */
[----:B------:R-:W-:Y:S01]  /*2e00*/  IADD3.X R17, R11, UR13, RZ, P2, !PT ;  /* 0x0000000d0b117c10 */ /* 0x000fe200097fe4ff */
[----:B------:R2:W-:Y:S01]  /*2e10*/  LDGSTS.E.BYPASS.LTC128B.128 [R2+0x2000], [R10.64+0x80], !P3 ;  /* 0x020000800a027fae */ /* 0x0005e2000d901d54 */
[C---:B------:R-:W-:Y:S02]  /*2e20*/  ISETP.LT.OR P2, PT, R8.reuse, 0x21, P1 ;  /* 0x000000210800780c */ /* 0x040fe40000f41670 */
[----:B------:R-:W-:Y:S02]  /*2e30*/  ISETP.LT.OR P1, PT, R8, 0x21, P6 ;  /* 0x000000210800780c */ /* 0x000fe40003721670 */
[----:B------:R-:W-:Y:S05]  /*2e40*/  @!P4 LEA R4, R4, 0x40, 0x6 ;  /* 0x000000400404c811 */ /* 0x000fea00078e30ff */
[----:B------:R-:W-:Y:S04]  /*2e50*/  @!P4 IMAD.WIDE R12, R4, 0x4, R12 ;  /* 0x00000004040cc825 */ /* 0x000fe800078e020c */
[----:B------:R2:W-:Y:S06]  /*2e60*/  LDGSTS.E.BYPASS.LTC128B.128 [R2+0x1000], [R16.64], !P2 ;  /* 0x0100000010027fae */ /* 0x0005ec000d101d54 */
[----:B------:R2:W-:Y:S06]  /*2e70*/  LDGSTS.E.BYPASS.LTC128B.128 [R2+0x3000], [R14.64], !P1 ;  /* 0x030000000e027fae */ /* 0x0005ec000c901d54 */
[----:B------:R2:W-:Y:S02]  /*2e80*/  @!P4 LDGSTS.E.BYPASS.LTC128B.128 [R5+0x12080], [R12.64] ;  /* 0x120800000c05cfae */ /* 0x0005e4000b901d54 */
.L_x_1:
[-C--:B-1234-:R-:W-:Y:S01]  /*2e90*/  HMMA.16816.F32 R4, R20, R154.reuse, RZ ;  /* 0x0000009a1404723c */ /* 0x09efe200000018ff */
[----:B------:R-:W0:Y:S02]  /*2ea0*/  LDGDEPBAR ;  /* 0x00000000000079af */ /* 0x000e240000000000 */
[C---:B------:R-:W-:Y:S02]  /*2eb0*/  ISETP.GT.AND P1, PT, R248.reuse, 0x1, PT ;  /* 0x00000001f800780c */ /* 0x040fe40003f24270 */
[----:B------:R-:W-:Y:S02]  /*2ec0*/  MOV R2, 0x40 ;  /* 0x0000004000027802 */ /* 0x000fe40000000f00 */
[C---:B------:R-:W-:Y:S01]  /*2ed0*/  ISETP.GT.AND P6, PT, R248.reuse, 0x20, PT ;  /* 0x00000020f800780c */ /* 0x040fe20003fc4270 */
[C---:B------:R-:W-:Y:S02]  /*2ee0*/  HMMA.16816.F32 R8, R76.reuse, R154, RZ ;  /* 0x0000009a4c08723c */ /* 0x040fe400000018ff */
[----:B------:R-:W-:Y:S02]  /*2ef0*/  ISETP.GT.AND P5, PT, R248, 0x21, PT ;  /* 0x00000021f800780c */ /* 0x000fe40003fa4270 */
[----:B------:R-:W-:Y:S02]  /*2f00*/  SEL R2, R2, 0xffffffc0, !P0 ;  /* 0xffffffc002027807 */ /* 0x000fe40004000000 */
[----:B------:R-:W-:Y:S02]  /*2f10*/  ISETP.GT.AND P2, PT, R248, 0x40, PT ;  /* 0x00000040f800780c */ /* 0x000fe40003f44270 */
[-C--:B------:R-:W-:Y:S01]  /*2f20*/  HMMA.16816.F32 R12, R76, R156.reuse, RZ ;  /* 0x0000009c4c0c723c */ /* 0x080fe200000018ff */
[----:B------:R-:W-:Y:S02]  /*2f30*/  IADD3 R136, R230, R2, RZ ;  /* 0x00000002e6887210 */ /* 0x000fe40007ffe0ff */
[----:B------:R-:W-:Y:S02]  /*2f40*/  ISETP.GT.AND P3, PT, R248, RZ, PT ;  /* 0x000000fff800720c */ /* 0x000fe40003f64270 */
[----:B------:R-:W-:Y:S02]  /*2f50*/  IADD3 R2, R2, R202, RZ ;  /* 0x000000ca02027210 */ /* 0x000fe40007ffe0ff */
[C---:B------:R-:W-:Y:S01]  /*2f60*/  FSEL R218, R150.reuse, -INF , P3 ;  /* 0xff80000096da7808 */ /* 0x040fe20001800000 */
[C---:B------:R-:W-:Y:S04]  /*2f70*/  HMMA.16816.F32 R16, R20.reuse, R156, RZ ;  /* 0x0000009c1410723c */ /* 0x040fe800000018ff */
[----:B------:R-:W-:Y:S01]  /*2f80*/  FFMA.FTZ R150, -R150, R150, 1 ;  /* 0x3f80000096967423 */ /* 0x000fe20000010196 */
[C---:B------:R-:W-:Y:S01]  /*2f90*/  FSEL R217, R153.reuse, -INF , P6 ;  /* 0xff80000099d97808 */ /* 0x040fe20003000000 */
[--C-:B------:R-:W-:Y:S02]  /*2fa0*/  FFMA.FTZ R218, R218, c[0x0][0x29c], -R209.reuse ;  /* 0x0000a700dada7a23 */ /* 0x100fe400000108d1 */
[-C--:B------:R-:W-:Y:S01]  /*2fb0*/  HMMA.16816.F32 R20, R20, R158.reuse, RZ ;  /* 0x0000009e1414723c */ /* 0x080fe200000018ff */
[----:B------:R-:W-:Y:S03]  /*2fc0*/  FFMA.FTZ R153, -R153, R153, 1 ;  /* 0x3f80000099997423 */ /* 0x000fe60000010199 */
[--C-:B------:R-:W-:Y:S01]  /*2fd0*/  FFMA.FTZ R217, R217, c[0x0][0x29c], -R209.reuse ;  /* 0x0000a700d9d97a23 */ /* 0x100fe200000108d1 */
[----:B------:R-:W-:Y:S03]  /*2fe0*/  MUFU.EX2 R218, R218 ;  /* 0x000000da00da7308 */ /* 0x000fe60000000800 */
[----:B------:R-:W-:Y:S01]  /*2ff0*/  HMMA.16816.F32 R24, R76, R158, RZ ;  /* 0x0000009e4c18723c */ /* 0x000fe200000018ff */
[----:B------:R-:W1:Y:S06]  /*3000*/  LDSM.16.M88.4 R76, [R136+0xe080] ;  /* 0x00e08000884c783b */ /* 0x000e6c0000000200 */
[----:B------:R-:W-:Y:S01]  /*3010*/  MUFU.EX2 R217, R217 ;  /* 0x000000d900d97308 */ /* 0x000fe20000000800 */
[-C--:B------:R-:W-:Y:S08]  /*3020*/  HMMA.16816.F32 R4, R80, R160.reuse, R4 ;  /* 0x000000a05004723c */ /* 0x080ff00000001804 */
[C---:B------:R-:W-:Y:S08]  /*3030*/  HMMA.16816.F32 R8, R132.reuse, R160, R8 ;  /* 0x000000a08408723c */ /* 0x040ff00000001808 */
[-C--:B------:R-:W-:Y:S08]  /*3040*/  HMMA.16816.F32 R12, R132, R162.reuse, R12 ;  /* 0x000000a2840c723c */ /* 0x080ff0000000180c */
[C---:B------:R-:W-:Y:S08]  /*3050*/  HMMA.16816.F32 R16, R80.reuse, R162, R16 ;  /* 0x000000a25010723c */ /* 0x040ff00000001810 */
[-C--:B------:R-:W-:Y:S01]  /*3060*/  HMMA.16816.F32 R20, R80, R164.reuse, R20 ;  /* 0x000000a45014723c */ /* 0x080fe20000001814 */
[----:B------:R-:W2:Y:S07]  /*3070*/  LDSM.16.M88.4 R80, [R136+0xf080] ;  /* 0x00f080008850783b */ /* 0x000eae0000000200 */
[----:B------:R-:W-:Y:S01]  /*3080*/  HMMA.16816.F32 R24, R132, R164, R24 ;  /* 0x000000a48418723c */ /* 0x000fe20000001818 */
[----:B------:R-:W3:Y:S07]  /*3090*/  LDSM.16.M88.4 R132, [R2+0xe080] ;  /* 0x00e080000284783b */ /* 0x000eee0000000200 */
[-C--:B-1----:R-:W-:Y:S08]  /*30a0*/  HMMA.16816.F32 R4, R76, R166.reuse, R4 ;  /* 0x000000a64c04723c */ /* 0x082ff00000001804 */
[C---:B--2---:R-:W-:Y:S08]  /*30b0*/  HMMA.16816.F32 R8, R80.reuse, R166, R8 ;  /* 0x000000a65008723c */ /* 0x044ff00000001808 */
[-C--:B------:R-:W-:Y:S08]  /*30c0*/  HMMA.16816.F32 R12, R80, R168.reuse, R12 ;  /* 0x000000a8500c723c */ /* 0x080ff0000000180c */
[C---:B------:R-:W-:Y:S08]  /*30d0*/  HMMA.16816.F32 R16, R76.reuse, R168, R16 ;  /* 0x000000a84c10723c */ /* 0x040ff00000001810 */
[-C--:B------:R-:W-:Y:S01]  /*30e0*/  HMMA.16816.F32 R20, R76, R170.reuse, R20 ;  /* 0x000000aa4c14723c */ /* 0x080fe20000001814 */
[----:B------:R-:W1:Y:S07]  /*30f0*/  LDSM.16.M88.4 R76, [R2+0xf080] ;  /* 0x00f08000024c783b */ /* 0x000e6e0000000200 */
[----:B------:R-:W-:Y:S01]  /*3100*/  HMMA.16816.F32 R24, R80, R170, R24 ;  /* 0x000000aa5018723c */ /* 0x000fe20000001818 */
[----:B------:R-:W2:Y:S07]  /*3110*/  LDSM.16.M88.4 R80, [R230+0x10080] ;  /* 0x01008000e650783b */ /* 0x000eae0000000200 */
[-C--:B---3--:R-:W-:Y:S08]  /*3120*/  HMMA.16816.F32 R4, R132, R172.reuse, R4 ;  /* 0x000000ac8404723c */ /* 0x088ff00000001804 */
[C---:B-1----:R-:W-:Y:S08]  /*3130*/  HMMA.16816.F32 R8, R76.reuse, R172, R8 ;  /* 0x000000ac4c08723c */ /* 0x042ff00000001808 */
[-C--:B------:R-:W-:Y:S08]  /*3140*/  HMMA.16816.F32 R12, R76, R174.reuse, R12 ;  /* 0x000000ae4c0c723c */ /* 0x080ff0000000180c */
[C---:B------:R-:W-:Y:S08]  /*3150*/  HMMA.16816.F32 R16, R132.reuse, R174, R16 ;  /* 0x000000ae8410723c */ /* 0x040ff00000001810 */
[-C--:B------:R-:W-:Y:S01]  /*3160*/  HMMA.16816.F32 R20, R132, R176.reuse, R20 ;  /* 0x000000b08414723c */ /* 0x080fe20000001814 */
[----:B------:R-:W1:Y:S07]  /*3170*/  LDSM.16.M88.4 R132, [R230+0x11080] ;  /* 0x01108000e684783b */ /* 0x000e6e0000000200 */
[----:B------:R-:W-:Y:S01]  /*3180*/  HMMA.16816.F32 R24, R76, R176, R24 ;  /* 0x000000b04c18723c */ /* 0x000fe20000001818 */
[----:B------:R-:W3:Y:S07]  /*3190*/  LDSM.16.M88.4 R76, [R202+0x10080] ;  /* 0x01008000ca4c783b */ /* 0x000eee0000000200 */
[-C--:B--2---:R-:W-:Y:S08]  /*31a0*/  HMMA.16816.F32 R4, R80, R178.reuse, R4 ;  /* 0x000000b25004723c */ /* 0x084ff00000001804 */
[C---:B-1----:R-:W-:Y:S08]  /*31b0*/  HMMA.16816.F32 R8, R132.reuse, R178, R8 ;  /* 0x000000b28408723c */ /* 0x042ff00000001808 */
[-C--:B------:R-:W-:Y:S08]  /*31c0*/  HMMA.16816.F32 R12, R132, R180.reuse, R12 ;  /* 0x000000b4840c723c */ /* 0x080ff0000000180c */
[C---:B------:R-:W-:Y:S08]  /*31d0*/  HMMA.16816.F32 R16, R80.reuse, R180, R16 ;  /* 0x000000b45010723c */ /* 0x040ff00000001810 */
[-C--:B------:R-:W-:Y:S01]  /*31e0*/  HMMA.16816.F32 R20, R80, R182.reuse, R20 ;  /* 0x000000b65014723c */ /* 0x080fe20000001814 */
[----:B------:R-:W1:Y:S07]  /*31f0*/  LDSM.16.M88.4 R80, [R202+0x11080] ;  /* 0x01108000ca50783b */ /* 0x000e6e0000000200 */
[----:B------:R-:W-:Y:S01]  /*3200*/  HMMA.16816.F32 R24, R132, R182, R24 ;  /* 0x000000b68418723c */ /* 0x000fe20000001818 */
[----:B------:R-:W2:Y:S07]  /*3210*/  LDSM.16.M88.4 R132, [R136+0x10080] ;  /* 0x010080008884783b */ /* 0x000eae0000000200 */
[-C--:B---3--:R-:W-:Y:S01]  /*3220*/  HMMA.16816.F32 R4, R76, R184.reuse, R4 ;  /* 0x000000b84c04723c */ /* 0x088fe20000001804 */
[----:B------:R-:W3:Y:S07]  /*3230*/  LDSM.16.M88.4 R136, [R136+0x11080] ;  /* 0x011080008888783b */ /* 0x000eee0000000200 */
[C---:B-1----:R-:W-:Y:S08]  /*3240*/  HMMA.16816.F32 R8, R80.reuse, R184, R8 ;  /* 0x000000b85008723c */ /* 0x042ff00000001808 */
[-C--:B------:R-:W-:Y:S08]  /*3250*/  HMMA.16816.F32 R12, R80, R186.reuse, R12 ;  /* 0x000000ba500c723c */ /* 0x080ff0000000180c */
[C---:B------:R-:W-:Y:S08]  /*3260*/  HMMA.16816.F32 R16, R76.reuse, R186, R16 ;  /* 0x000000ba4c10723c */ /* 0x040ff00000001810 */
[-C--:B------:R-:W-:Y:S01]  /*3270*/  HMMA.16816.F32 R20, R76, R188.reuse, R20 ;  /* 0x000000bc4c14723c */ /* 0x080fe20000001814 */
[----:B------:R-:W1:Y:S07]  /*3280*/  LDSM.16.M88.4 R76, [R2+0x10080] ;  /* 0x01008000024c783b */ /* 0x000e6e0000000200 */
[----:B------:R-:W-:Y:S01]  /*3290*/  HMMA.16816.F32 R24, R80, R188, R24 ;  /* 0x000000bc5018723c */ /* 0x000fe20000001818 */
[----:B------:R4:W5:Y:S07]  /*32a0*/  LDSM.16.M88.4 R80, [R2+0x11080] ;  /* 0x011080000250783b */ /* 0x00096e0000000200 */
[-C--:B--2---:R-:W-:Y:S08]  /*32b0*/  HMMA.16816.F32 R4, R132, R190.reuse, R4 ;  /* 0x000000be8404723c */ /* 0x084ff00000001804 */
[C---:B---3--:R-:W-:Y:S08]  /*32c0*/  HMMA.16816.F32 R8, R136.reuse, R190, R8 ;  /* 0x000000be8808723c */ /* 0x048ff00000001808 */
[-C--:B------:R-:W-:Y:S04]  /*32d0*/  HMMA.16816.F32 R12, R136, R192.reuse, R12 ;  /* 0x000000c0880c723c */ /* 0x080fe8000000180c */
[C---:B----4-:R-:W-:Y:S01]  /*32e0*/  FSEL R2, R151.reuse, -INF , P1 ;  /* 0xff80000097027808 */ /* 0x050fe20000800000 */
[----:B------:R-:W-:Y:S03]  /*32f0*/  FFMA.FTZ R151, -R151, R151, 1 ;  /* 0x3f80000097977423 */ /* 0x000fe60000010197 */
[C---:B------:R-:W-:Y:S04]  /*3300*/  HMMA.16816.F32 R16, R132.reuse, R192, R16 ;  /* 0x000000c08410723c */ /* 0x040fe80000001810 */
[----:B------:R-:W-:Y:S04]  /*3310*/  FFMA.FTZ R2, R2, c[0x0][0x29c], -R209 ;  /* 0x0000a70002027a23 */ /* 0x000fe800000108d1 */
[-C--:B------:R-:W-:Y:S02]  /*3320*/  HMMA.16816.F32 R20, R132, R194.reuse, R20 ;  /* 0x000000c28414723c */ /* 0x080fe40000001814 */
[----:B------:R-:W-:Y:S05]  /*3330*/  MUFU.EX2 R2, R2 ;  /* 0x0000000200027308 */ /* 0x000fea0000000800 */
[C---:B------:R-:W-:Y:S01]  /*3340*/  FSEL R132, R149.reuse, -INF , P1 ;  /* 0xff80000095847808 */ /* 0x040fe20000800000 */
[----:B------:R-:W-:Y:S04]  /*3350*/  HMMA.16816.F32 R24, R136, R194, R24 ;  /* 0x000000c28818723c */ /* 0x000fe80000001818 */
[----:B------:R-:W-:Y:S01]  /*3360*/  FFMA.FTZ R149, -R149, R149, 1 ;  /* 0x3f80000095957423 */ /* 0x000fe20000010195 */
[C---:B------:R-:W-:Y:S01]  /*3370*/  FSEL R135, R145.reuse, -INF , P5 ;  /* 0xff80000091877808 */ /* 0x040fe20002800000 */
[----:B------:R-:W-:Y:S01]  /*3380*/  FFMA.FTZ R145, -R145, R145, 1 ;  /* 0x3f80000091917423 */ /* 0x000fe20000010191 */
[C---:B------:R-:W-:Y:S01]  /*3390*/  FSEL R134, R205.reuse, -INF , P2 ;  /* 0xff800000cd867808 */ /* 0x040fe20001000000 */
[-C--:B-1----:R-:W-:Y:S05]  /*33a0*/  HMMA.16816.F32 R4, R76, R196.reuse, R4 ;  /* 0x000000c44c04723c */ /* 0x082fea0000001804 */
[----:B------:R-:W-:Y:S01]  /*33b0*/  FFMA.FTZ R205, -R205, R205, 1 ;  /* 0x3f800000cdcd7423 */ /* 0x000fe200000101cd */
[C---:B------:R-:W-:Y:S01]  /*33c0*/  FSEL R138, R140.reuse, -INF , P3 ;  /* 0xff8000008c8a7808 */ /* 0x040fe20001800000 */
[----:B------:R-:W-:Y:S01]  /*33d0*/  FFMA.FTZ R140, -R140, R140, 1 ;  /* 0x3f8000008c8c7423 */ /* 0x000fe2000001018c */
[C---:B-----5:R-:W-:Y:S04]  /*33e0*/  HMMA.16816.F32 R8, R80.reuse, R196, R8 ;  /* 0x000000c45008723c */ /* 0x060fe80000001808 */
[----:B------:R-:W-:Y:S01]  /*33f0*/  FFMA.FTZ R138, R138, c[0x0][0x29c], -R216 ;  /* 0x0000a7008a8a7a23 */ /* 0x000fe200000108d8 */
[----:B------:R-:W-:Y:S01]  /*3400*/  FSEL R137, R141, -INF , P1 ;  /* 0xff8000008d897808 */ /* 0x000fe20000800000 */
[----:B------:R-:W-:Y:S01]  /*3410*/  FFMA.FTZ R132, R132, c[0x0][0x29c], -R210 ;  /* 0x0000a70084847a23 */ /* 0x000fe200000108d2 */
[----:B------:R-:W-:Y:S01]  /*3420*/  FSEL R133, R143, -INF , P1 ;  /* 0xff8000008f857808 */ /* 0x000fe20000800000 */
[-C--:B------:R-:W-:Y:S02]  /*3430*/  HMMA.16816.F32 R12, R80, R198.reuse, R12 ;  /* 0x000000c6500c723c */ /* 0x080fe4000000180c */
[----:B------:R-:W-:Y:S01]  /*3440*/  MUFU.EX2 R138, R138 ;  /* 0x0000008a008a7308 */ /* 0x000fe20000000800 */
[----:B------:R-:W-:Y:S01]  /*3450*/  ISETP.GT.AND P1, PT, R248, 0x41, PT ;  /* 0x00000041f800780c */ /* 0x000fe20003f24270 */
[----:B------:R-:W-:Y:S01]  /*3460*/  FFMA.FTZ R141, -R141, R141, 1 ;  /* 0x3f8000008d8d7423 */ /* 0x000fe2000001018d */
[----:B------:R-:W-:Y:S01]  /*3470*/  FSEL R136, R144, -INF , P6 ;  /* 0xff80000090887808 */ /* 0x000fe20003000000 */
[--C-:B------:R-:W-:Y:S01]  /*3480*/  FFMA.FTZ R137, R137, c[0x0][0x29c], -R216.reuse ;  /* 0x0000a70089897a23 */ /* 0x100fe200000108d8 */
[C---:B------:R-:W-:Y:S01]  /*3490*/  FSEL R139, R206.reuse, -INF , P1 ;  /* 0xff800000ce8b7808 */ /* 0x040fe20000800000 */
[C---:B------:R-:W-:Y:S04]  /*34a0*/  HMMA.16816.F32 R16, R76.reuse, R198, R16 ;  /* 0x000000c64c10723c */ /* 0x040fe80000001810 */
[----:B------:R-:W-:Y:S01]  /*34b0*/  MUFU.EX2 R132, R132 ;  /* 0x0000008400847308 */ /* 0x000fe20000000800 */
[----:B------:R-:W-:Y:S02]  /*34c0*/  FFMA.FTZ R206, -R206, R206, 1 ;  /* 0x3f800000cece7423 */ /* 0x000fe400000101ce */
[--C-:B------:R-:W-:Y:S01]  /*34d0*/  FFMA.FTZ R136, R136, c[0x0][0x29c], -R216.reuse ;  /* 0x0000a70088887a23 */ /* 0x100fe200000108d8 */
[-C--:B------:R-:W-:Y:S04]  /*34e0*/  HMMA.16816.F32 R20, R76, R200.reuse, R20 ;  /* 0x000000c84c14723c */ /* 0x080fe80000001814 */
[--C-:B------:R-:W-:Y:S02]  /*34f0*/  FFMA.FTZ R135, R135, c[0x0][0x29c], -R216.reuse ;  /* 0x0000a70087877a23 */ /* 0x100fe400000108d8 */
[----:B------:R-:W1:Y:S01]  /*3500*/  MUFU.EX2 R136, R136 ;  /* 0x0000008800887308 */ /* 0x000e620000000800 */
[----:B------:R-:W-:Y:S01]  /*3510*/  FSEL R79, R142, -INF , P3 ;  /* 0xff8000008e4f7808 */ /* 0x000fe20001800000 */
[----:B------:R-:W-:Y:S04]  /*3520*/  HMMA.16816.F32 R24, R80, R200, R24 ;  /* 0x000000c85018723c */ /* 0x000fe80000001818 */
[----:B------:R-:W-:Y:S01]  /*3530*/  FSEL R78, R146, -INF , P6 ;  /* 0xff800000924e7808 */ /* 0x000fe20003000000 */
[--C-:B------:R-:W-:Y:S01]  /*3540*/  FFMA.FTZ R134, R134, c[0x0][0x29c], -R216.reuse ;  /* 0x0000a70086867a23 */ /* 0x100fe200000108d8 */
[----:B------:R-:W-:Y:S01]  /*3550*/  FSEL R77, R147, -INF , P5 ;  /* 0xff800000934d7808 */ /* 0x000fe20002800000 */
[----:B------:R-:W-:Y:S01]  /*3560*/  FFMA.FTZ R216, R139, c[0x0][0x29c], -R216 ;  /* 0x0000a7008bd87a23 */ /* 0x000fe200000108d8 */
[----:B------:R-:W-:Y:S01]  /*3570*/  FSEL R76, R207, -INF , P2 ;  /* 0xff800000cf4c7808 */ /* 0x000fe20001000000 */
[--C-:B------:R-:W-:Y:S01]  /*3580*/  FFMA.FTZ R79, R79, c[0x0][0x29c], -R215.reuse ;  /* 0x0000a7004f4f7a23 */ /* 0x100fe200000108d7 */
[----:B------:R-:W2:Y:S02]  /*3590*/  MUFU.EX2 R137, R137 ;  /* 0x0000008900897308 */ /* 0x000ea40000000800 */
[----:B------:R-:W-:Y:S01]  /*35a0*/  FSEL R139, R208, -INF , P1 ;  /* 0xff800000d08b7808 */ /* 0x000fe20000800000 */
[--C-:B------:R-:W-:Y:S01]  /*35b0*/  FFMA.FTZ R77, R77, c[0x0][0x29c], -R215.reuse ;  /* 0x0000a7004d4d7a23 */ /* 0x100fe200000108d7 */
[----:B------:R-:W-:Y:S01]  /*35c0*/  FSEL R80, R148, -INF , P3 ;  /* 0xff80000094507808 */ /* 0x000fe20001800000 */
[--C-:B------:R-:W-:Y:S01]  /*35d0*/  FFMA.FTZ R133, R133, c[0x0][0x29c], -R215.reuse ;  /* 0x0000a70085857a23 */ /* 0x100fe200000108d7 */
[----:B------:R-:W-:Y:S01]  /*35e0*/  FSEL R81, R211, -INF , P2 ;  /* 0xff800000d3517808 */ /* 0x000fe20001000000 */
[--C-:B------:R-:W-:Y:S01]  /*35f0*/  FFMA.FTZ R78, R78, c[0x0][0x29c], -R215.reuse ;  /* 0x0000a7004e4e7a23 */ /* 0x100fe200000108d7 */
[----:B------:R-:W-:Y:S01]  /*3600*/  FSEL R83, R152, -INF , P6 ;  /* 0xff80000098537808 */ /* 0x000fe20003000000 */
[--C-:B------:R-:W-:Y:S01]  /*3610*/  FFMA.FTZ R76, R76, c[0x0][0x29c], -R215.reuse ;  /* 0x0000a7004c4c7a23 */ /* 0x100fe200000108d7 */
[----:B------:R-:W-:Y:S01]  /*3620*/  FSEL R82, R3, -INF , P5 ;  /* 0xff80000003527808 */ /* 0x000fe20002800000 */
[----:B------:R-:W-:Y:S01]  /*3630*/  FFMA.FTZ R215, R139, c[0x0][0x29c], -R215 ;  /* 0x0000a7008bd77a23 */ /* 0x000fe200000108d7 */
[----:B------:R-:W-:Y:S01]  /*3640*/  FSEL R139, R212, -INF , P1 ;  /* 0xff800000d48b7808 */ /* 0x000fe20000800000 */
[--C-:B------:R-:W-:Y:S01]  /*3650*/  FFMA.FTZ R80, R80, c[0x0][0x29c], -R210.reuse ;  /* 0x0000a70050507a23 */ /* 0x100fe200000108d2 */
[----:B------:R-:W-:Y:S01]  /*3660*/  MUFU.EX2 R133, R133 ;  /* 0x0000008500857308 */ /* 0x000fe20000000800 */
[--C-:B------:R-:W-:Y:S02]  /*3670*/  FFMA.FTZ R83, R83, c[0x0][0x29c], -R210.reuse ;  /* 0x0000a70053537a23 */ /* 0x100fe400000108d2 */
[--C-:B------:R-:W-:Y:S02]  /*3680*/  FFMA.FTZ R82, R82, c[0x0][0x29c], -R210.reuse ;  /* 0x0000a70052527a23 */ /* 0x100fe400000108d2 */
[--C-:B------:R-:W-:Y:S02]  /*3690*/  FFMA.FTZ R81, R81, c[0x0][0x29c], -R210.reuse ;  /* 0x0000a70051517a23 */ /* 0x100fe400000108d2 */
[----:B------:R-:W-:Y:S02]  /*36a0*/  FFMA.FTZ R210, R139, c[0x0][0x29c], -R210 ;  /* 0x0000a7008bd27a23 */ /* 0x000fe400000108d2 */
[----:B------:R-:W3:Y:S01]  /*36b0*/  LDS R139, [R249.X4+0x12280] ;  /* 0x01228000f98b7984 */ /* 0x000ee20000004800 */
[----:B------:R-:W-:Y:S01]  /*36c0*/  FFMA.FTZ R143, -R143, R143, 1 ;  /* 0x3f8000008f8f7423 */ /* 0x000fe2000001018f */
[----:B------:R-:W-:Y:S01]  /*36d0*/  MUFU.EX2 R79, R79 ;  /* 0x0000004f004f7308 */ /* 0x000fe20000000800 */
[----:B------:R-:W-:Y:S02]  /*36e0*/  FFMA.FTZ R142, -R142, R142, 1 ;  /* 0x3f8000008e8e7423 */ /* 0x000fe4000001018e */
[----:B------:R-:W-:Y:S02]  /*36f0*/  FFMA.FTZ R148, -R148, R148, 1 ;  /* 0x3f80000094947423 */ /* 0x000fe40000010194 */
[----:B------:R-:W-:Y:S02]  /*3700*/  FFMA.FTZ R3, -R3, R3, 1 ;  /* 0x3f80000003037423 */ /* 0x000fe40000010103 */
[----:B------:R-:W-:Y:S02]  /*3710*/  FFMA.FTZ R152, -R152, R152, 1 ;  /* 0x3f80000098987423 */ /* 0x000fe40000010198 */
[----:B------:R-:W-:Y:S01]  /*3720*/  FFMA.FTZ R146, -R146, R146, 1 ;  /* 0x3f80000092927423 */ /* 0x000fe20000010192 */
[----:B------:R-:W-:Y:S01]  /*3730*/  MUFU.EX2 R80, R80 ;  /* 0x0000005000507308 */ /* 0x000fe20000000800 */
[----:B------:R-:W-:Y:S02]  /*3740*/  FFMA.FTZ R147, -R147, R147, 1 ;  /* 0x3f80000093937423 */ /* 0x000fe40000010193 */
[----:B------:R-:W-:Y:S02]  /*3750*/  FFMA.FTZ R207, -R207, R207, 1 ;  /* 0x3f800000cfcf7423 */ /* 0x000fe400000101cf */
[----:B------:R-:W-:Y:S02]  /*3760*/  FFMA.FTZ R208, -R208, R208, 1 ;  /* 0x3f800000d0d07423 */ /* 0x000fe400000101d0 */
[----:B------:R-:W-:Y:S02]  /*3770*/  FFMA.FTZ R211, -R211, R211, 1 ;  /* 0x3f800000d3d37423 */ /* 0x000fe400000101d3 */
[----:B------:R-:W-:Y:S01]  /*3780*/  FFMA.FTZ R212, -R212, R212, 1 ;  /* 0x3f800000d4d47423 */ /* 0x000fe200000101d4 */
[----:B------:R-:W4:Y:S10]  /*3790*/  MUFU.EX2 R135, R135 ;  /* 0x0000008700877308 */ /* 0x000f340000000800 */
[----:B------:R-:W-:Y:S01]  /*37a0*/  MUFU.EX2 R83, R83 ;  /* 0x0000005300537308 */ /* 0x000fe20000000800 */
[--C-:B---3--:R-:W-:Y:S02]  /*37b0*/  FADD.FTZ R16, R16, -R139.reuse ;  /* 0x8000008b10107221 */ /* 0x108fe40000010000 */
[--C-:B------:R-:W-:Y:S07]  /*37c0*/  FADD.FTZ R4, R4, -R139.reuse ;  /* 0x8000008b04047221 */ /* 0x100fee0000010000 */
[----:B------:R-:W-:Y:S01]  /*37d0*/  MUFU.EX2 R77, R77 ;  /* 0x0000004d004d7308 */ /* 0x000fe20000000800 */
[----:B-1----:R-:W-:Y:S02]  /*37e0*/  FMUL.FTZ R16, R136, R16 ;  /* 0x0000001088107220 */ /* 0x002fe40000410000 */
[--C-:B------:R-:W-:Y:S02]  /*37f0*/  FADD.FTZ R5, R5, -R139.reuse ;  /* 0x8000008b05057221 */ /* 0x100fe40000010000 */
[--C-:B------:R-:W-:Y:S02]  /*3800*/  FADD.FTZ R17, R17, -R139.reuse ;  /* 0x8000008b11117221 */ /* 0x100fe40000010000 */
[--C-:B------:R-:W-:Y:S02]  /*3810*/  FADD.FTZ R20, R20, -R139.reuse ;  /* 0x8000008b14147221 */ /* 0x100fe40000010000 */
[----:B------:R-:W-:Y:S01]  /*3820*/  FADD.FTZ R21, R21, -R139 ;  /* 0x8000008b15157221 */ /* 0x000fe20000010000 */
[----:B------:R-:W1:Y:S01]  /*3830*/  MUFU.EX2 R78, R78 ;  /* 0x0000004e004e7308 */ /* 0x000e620000000800 */
[----:B------:R-:W-:Y:S01]  /*3840*/  FFMA.FTZ R139, -R144, R144, 1 ;  /* 0x3f800000908b7423 */ /* 0x000fe20000010190 */
[----:B------:R-:W-:Y:S01]  /*3850*/  FSEL R144, R204, -INF , P5 ;  /* 0xff800000cc907808 */ /* 0x000fe20002800000 */
[C---:B--2---:R-:W-:Y:S01]  /*3860*/  FMUL.FTZ R5, R137.reuse, R5 ;  /* 0x0000000589057220 */ /* 0x044fe20000410000 */
[----:B------:R-:W-:Y:S01]  /*3870*/  F2FP.PACK_AB R137, R137, R138 ;  /* 0x0000008a8989723e */ /* 0x000fe200000000ff */
[----:B------:R-:W-:Y:S02]  /*3880*/  FMUL.FTZ R139, R16, R139 ;  /* 0x0000008b108b7220 */ /* 0x000fe40000410000 */
[----:B------:R-:W2:Y:S01]  /*3890*/  LDS R16, [R249.X4+0x122a0] ;  /* 0x0122a000f9107984 */ /* 0x000ea20000004800 */
[----:B------:R-:W-:Y:S02]  /*38a0*/  FMUL.FTZ R5, R5, R141 ;  /* 0x0000008d05057220 */ /* 0x000fe40000410000 */
[----:B------:R3:W-:Y:S01]  /*38b0*/  MUFU.EX2 R141, R82 ;  /* 0x00000052008d7308 */ /* 0x0007e20000000800 */
[--C-:B------:R-:W-:Y:S02]  /*38c0*/  FFMA.FTZ R144, R144, c[0x0][0x29c], -R209.reuse ;  /* 0x0000a70090907a23 */ /* 0x100fe400000108d1 */
[----:B------:R-:W-:Y:S02]  /*38d0*/  FMUL.FTZ R4, R138, R4 ;  /* 0x000000048a047220 */ /* 0x000fe40000410000 */
[C---:B----4-:R-:W-:Y:S01]  /*38e0*/  FMUL.FTZ R17, R135.reuse, R17 ;  /* 0x0000001187117220 */ /* 0x050fe20000410000 */
[----:B------:R-:W-:Y:S01]  /*38f0*/  F2FP.PACK_AB R135, R135, R136 ;  /* 0x000000888787723e */ /* 0x000fe200000000ff */
[----:B------:R-:W-:Y:S02]  /*3900*/  FMUL.FTZ R4, R4, R140 ;  /* 0x0000008c04047220 */ /* 0x000fe40000410000 */
[----:B------:R-:W-:Y:S01]  /*3910*/  FMUL.FTZ R17, R17, R145 ;  /* 0x0000009111117220 */ /* 0x000fe20000410000 */
[----:B------:R-:W-:Y:S01]  /*3920*/  MUFU.EX2 R144, R144 ;  /* 0x0000009000907308 */ /* 0x000fe20000000800 */
[----:B------:R-:W-:Y:S01]  /*3930*/  FFMA.FTZ R204, -R204, R204, 1 ;  /* 0x3f800000cccc7423 */ /* 0x000fe200000101cc */
[----:B------:R-:W-:Y:S02]  /*3940*/  F2FP.PACK_AB R4, R5, R4 ;  /* 0x000000040504723e */ /* 0x000fe400000000ff */
[----:B------:R-:W4:Y:S01]  /*3950*/  LDS R5, [R249.X4+0x12320] ;  /* 0x01232000f9057984 */ /* 0x000f220000004800 */
[----:B------:R-:W-:Y:S05]  /*3960*/  F2FP.PACK_AB R17, R17, R139 ;  /* 0x0000008b1111723e */ /* 0x000fea00000000ff */
[----:B------:R-:W5:Y:S01]  /*3970*/  MUFU.EX2 R134, R134 ;  /* 0x0000008600867308 */ /* 0x000f620000000800 */
[----:B---3--:R-:W-:Y:S04]  /*3980*/  LOP3.LUT R82, R244, 0x1, RZ, 0xc0, !PT ;  /* 0x00000001f4527812 */ /* 0x008fe800078ec0ff */
[----:B------:R-:W-:Y:S02]  /*3990*/  ISETP.NE.U32.AND P3, PT, R82, 0x1, PT ;  /* 0x000000015200780c */ /* 0x000fe40003f65070 */
[C---:B------:R-:W-:Y:S03]  /*39a0*/  FSEL R82, R214.reuse, -INF , P1 ;  /* 0xff800000d6527808 */ /* 0x040fe60000800000 */
[----:B------:R-:W3:Y:S01]  /*39b0*/  MUFU.EX2 R216, R216 ;  /* 0x000000d800d87308 */ /* 0x000ee20000000800 */
[----:B------:R-:W-:Y:S01]  /*39c0*/  FFMA.FTZ R214, -R214, R214, 1 ;  /* 0x3f800000d6d67423 */ /* 0x000fe200000101d6 */
[----:B------:R-:W-:Y:S01]  /*39d0*/  LOP3.LUT P1, RZ, R245, 0x4, RZ, 0xc0, !PT ;  /* 0x00000004f5ff7812 */ /* 0x000fe2000782c0ff */
[--C-:B--2---:R-:W-:Y:S02]  /*39e0*/  FADD.FTZ R7, R7, -R16.reuse ;  /* 0x8000001007077221 */ /* 0x104fe40000010000 */
[--C-:B------:R-:W-:Y:S02]  /*39f0*/  FADD.FTZ R6, R6, -R16.reuse ;  /* 0x8000001006067221 */ /* 0x100fe40000010000 */
[C---:B------:R-:W-:Y:S01]  /*3a00*/  FMUL.FTZ R7, R133.reuse, R7 ;  /* 0x0000000785077220 */ /* 0x040fe20000410000 */
[----:B------:R-:W-:Y:S01]  /*3a10*/  F2FP.PACK_AB R133, R133, R79 ;  /* 0x0000004f8585723e */ /* 0x000fe200000000ff */
[----:B------:R-:W-:Y:S01]  /*3a20*/  FMUL.FTZ R6, R79, R6 ;  /* 0x000000064f067220 */ /* 0x000fe20000410000 */
[----:B------:R-:W-:Y:S01]  /*3a30*/  MUFU.EX2 R215, R215 ;  /* 0x000000d700d77308 */ /* 0x000fe20000000800 */
[----:B------:R-:W-:Y:S01]  /*3a40*/  FMUL.FTZ R7, R7, R143 ;  /* 0x0000008f07077220 */ /* 0x000fe20000410000 */
[----:B------:R-:W-:Y:S01]  /*3a50*/  FSEL R143, R213, -INF , P2 ;  /* 0xff800000d58f7808 */ /* 0x000fe20001000000 */
[----:B------:R-:W-:Y:S02]  /*3a60*/  FMUL.FTZ R6, R6, R142 ;  /* 0x0000008e06067220 */ /* 0x000fe40000410000 */
[--C-:B------:R-:W-:Y:S02]  /*3a70*/  FADD.FTZ R18, R18, -R16.reuse ;  /* 0x8000001012127221 */ /* 0x100fe40000010000 */
[--C-:B------:R-:W-:Y:S01]  /*3a80*/  FFMA.FTZ R143, R143, c[0x0][0x29c], -R209.reuse ;  /* 0x0000a7008f8f7a23 */ /* 0x100fe200000108d1 */
[----:B------:R-:W-:Y:S01]  /*3a90*/  F2FP.PACK_AB R6, R7, R6 ;  /* 0x000000060706723e */ /* 0x000fe200000000ff */
[----:B------:R-:W-:Y:S01]  /*3aa0*/  FFMA.FTZ R209, R82, c[0x0][0x29c], -R209 ;  /* 0x0000a70052d17a23 */ /* 0x000fe200000108d1 */
[C---:B------:R-:W-:Y:S01]  /*3ab0*/  IADD3 R7, R252.reuse, 0x1c0, RZ ;  /* 0x000001c0fc077810 */ /* 0x040fe20007ffe0ff */
[----:B------:R-:W2:Y:S01]  /*3ac0*/  LDS R82, [R249.X4+0x12300] ;  /* 0x01230000f9527984 */ /* 0x000ea20000004800 */
[----:B------:R-:W-:Y:S01]  /*3ad0*/  @P3 IADD3 R7, R252, 0x240, RZ ;  /* 0x00000240fc073810 */ /* 0x000fe20007ffe0ff */
[----:B------:R-:W2:Y:S01]  /*3ae0*/  MUFU.EX2 R76, R76 ;  /* 0x0000004c004c7308 */ /* 0x000ea20000000800 */
[----:B-1----:R-:W-:Y:S01]  /*3af0*/  FMUL.FTZ R18, R78, R18 ;  /* 0x000000124e127220 */ /* 0x002fe20000410000 */
[----:B------:R-:W-:Y:S01]  /*3b00*/  STS [R252], R137 ;  /* 0x00000089fc007388 */ /* 0x000fe20000000800 */
[----:B------:R-:W-:Y:S01]  /*3b10*/  F2FP.PACK_AB R78, R77, R78 ;  /* 0x0000004e4d4e723e */ /* 0x000fe200000000ff */
[--C-:B------:R-:W-:Y:S02]  /*3b20*/  FADD.FTZ R22, R22, -R16.reuse ;  /* 0x8000001016167221 */ /* 0x100fe40000010000 */
[----:B------:R-:W-:Y:S01]  /*3b30*/  STS [R7], R133 ;  /* 0x0000008507007388 */ /* 0x000fe20000000800 */
[----:B-----5:R-:W-:Y:S01]  /*3b40*/  FMUL.FTZ R20, R134, R20 ;  /* 0x0000001486147220 */ /* 0x020fe20000410000 */
[----:B---3--:R-:W-:Y:S01]  /*3b50*/  F2FP.PACK_AB R134, R216, R134 ;  /* 0x00000086d886723e */ /* 0x008fe200000000ff */
[--C-:B----4-:R-:W-:Y:S01]  /*3b60*/  FADD.FTZ R10, R10, -R5.reuse ;  /* 0x800000050a0a7221 */ /* 0x110fe20000010000 */
[----:B------:R-:W-:Y:S01]  /*3b70*/  MUFU.EX2 R210, R210 ;  /* 0x000000d200d27308 */ /* 0x000fe20000000800 */
[--C-:B------:R-:W-:Y:S02]  /*3b80*/  FADD.FTZ R11, R11, -R5.reuse ;  /* 0x800000050b0b7221 */ /* 0x100fe40000010000 */
[----:B------:R-:W-:Y:S02]  /*3b90*/  FMUL.FTZ R10, R218, R10 ;  /* 0x0000000ada0a7220 */ /* 0x000fe40000410000 */
[----:B------:R-:W-:Y:S02]  /*3ba0*/  FMUL.FTZ R11, R2, R11 ;  /* 0x0000000b020b7220 */ /* 0x000fe40000410000 */
[----:B------:R-:W-:Y:S02]  /*3bb0*/  FADD.FTZ R19, R19, -R16 ;  /* 0x8000001013137221 */ /* 0x000fe40000010000 */
[----:B------:R-:W-:Y:S01]  /*3bc0*/  FMUL.FTZ R10, R10, R150 ;  /* 0x000000960a0a7220 */ /* 0x000fe20000410000 */
[----:B------:R-:W1:Y:S01]  /*3bd0*/  MUFU.EX2 R81, R81 ;  /* 0x0000005100517308 */ /* 0x000e620000000800 */
[----:B------:R-:W-:Y:S02]  /*3be0*/  FMUL.FTZ R11, R11, R151 ;  /* 0x000000970b0b7220 */ /* 0x000fe40000410000 */
[----:B------:R-:W-:Y:S02]  /*3bf0*/  FMUL.FTZ R19, R77, R19 ;  /* 0x000000134d137220 */ /* 0x000fe40000410000 */
[----:B--2---:R-:W-:Y:S01]  /*3c00*/  FMUL.FTZ R22, R76, R22 ;  /* 0x000000164c167220 */ /* 0x004fe20000410000 */
[----:B------:R-:W-:Y:S01]  /*3c10*/  F2FP.PACK_AB R76, R215, R76 ;  /* 0x0000004cd74c723e */ /* 0x000fe200000000ff */
[----:B------:R-:W-:Y:S01]  /*3c20*/  FMUL.FTZ R18, R18, R146 ;  /* 0x0000009212127220 */ /* 0x000fe20000410000 */
[----:B------:R-:W-:Y:S01]  /*3c30*/  F2FP.PACK_AB R10, R11, R10 ;  /* 0x0000000a0b0a723e */ /* 0x000fe200000000ff */
[----:B------:R-:W-:Y:S01]  /*3c40*/  FMUL.FTZ R19, R19, R147 ;  /* 0x0000009313137220 */ /* 0x000fe20000410000 */
[----:B------:R-:W-:Y:S01]  /*3c50*/  MUFU.EX2 R143, R143 ;  /* 0x0000008f008f7308 */ /* 0x000fe20000000800 */
[--C-:B------:R-:W-:Y:S02]  /*3c60*/  FADD.FTZ R14, R14, -R5.reuse ;  /* 0x800000050e0e7221 */ /* 0x100fe40000010000 */
[--C-:B------:R-:W-:Y:S01]  /*3c70*/  FADD.FTZ R15, R15, -R5.reuse ;  /* 0x800000050f0f7221 */ /* 0x100fe20000010000 */
[----:B------:R-:W-:Y:S01]  /*3c80*/  F2FP.PACK_AB R18, R19, R18 ;  /* 0x000000121312723e */ /* 0x000fe200000000ff */
[----:B------:R-:W-:Y:S02]  /*3c90*/  FMUL.FTZ R14, R217, R14 ;  /* 0x0000000ed90e7220 */ /* 0x000fe40000410000 */
[----:B------:R-:W-:Y:S02]  /*3ca0*/  FMUL.FTZ R15, R144, R15 ;  /* 0x0000000f900f7220 */ /* 0x000fe40000410000 */
[--C-:B------:R-:W-:Y:S01]  /*3cb0*/  FADD.FTZ R8, R8, -R82.reuse ;  /* 0x8000005208087221 */ /* 0x100fe20000010000 */
[----:B------:R-:W2:Y:S01]  /*3cc0*/  MUFU.EX2 R209, R209 ;  /* 0x000000d100d17308 */ /* 0x000ea20000000800 */
[--C-:B------:R-:W-:Y:S02]  /*3cd0*/  FADD.FTZ R9, R9, -R82.reuse ;  /* 0x8000005209097221 */ /* 0x100fe40000010000 */
[----:B------:R-:W-:Y:S01]  /*3ce0*/  FMUL.FTZ R8, R80, R8 ;  /* 0x0000000850087220 */ /* 0x000fe20000410000 */
[C---:B------:R-:W-:Y:S01]  /*3cf0*/  F2FP.PACK_AB R80, R132.reuse, R80 ;  /* 0x000000508450723e */ /* 0x040fe200000000ff */
[----:B------:R-:W-:Y:S02]  /*3d00*/  FMUL.FTZ R9, R132, R9 ;  /* 0x0000000984097220 */ /* 0x000fe40000410000 */
[----:B------:R-:W-:Y:S02]  /*3d10*/  FMUL.FTZ R8, R8, R148 ;  /* 0x0000009408087220 */ /* 0x000fe40000410000 */
[----:B------:R-:W-:Y:S01]  /*3d20*/  FMUL.FTZ R9, R9, R149 ;  /* 0x0000009509097220 */ /* 0x000fe20000410000 */
[----:B------:R-:W-:Y:S01]  /*3d30*/  STS [R252+0x800], R80 ;  /* 0x00080050fc007388 */ /* 0x000fe20000000800 */
[--C-:B------:R-:W-:Y:S02]  /*3d40*/  FADD.FTZ R12, R12, -R82.reuse ;  /* 0x800000520c0c7221 */ /* 0x100fe40000010000 */
[--C-:B------:R-:W-:Y:S01]  /*3d50*/  FADD.FTZ R13, R13, -R82.reuse ;  /* 0x800000520d0d7221 */ /* 0x100fe20000010000 */
[----:B------:R-:W-:Y:S01]  /*3d60*/  F2FP.PACK_AB R8, R9, R8 ;  /* 0x000000080908723e */ /* 0x000fe200000000ff */
[----:B------:R-:W-:Y:S01]  /*3d70*/  FMUL.FTZ R12, R83, R12 ;  /* 0x0000000c530c7220 */ /* 0x000fe20000410000 */
[----:B------:R-:W-:Y:S01]  /*3d80*/  F2FP.PACK_AB R9, R2, R218 ;  /* 0x000000da0209723e */ /* 0x000fe200000000ff */
[C---:B------:R-:W-:Y:S01]  /*3d90*/  FMUL.FTZ R13, R141.reuse, R13 ;  /* 0x0000000d8d0d7220 */ /* 0x040fe20000410000 */
[----:B------:R-:W-:Y:S01]  /*3da0*/  F2FP.PACK_AB R83, R141, R83 ;  /* 0x000000538d53723e */ /* 0x000fe200000000ff */
[----:B------:R-:W-:Y:S01]  /*3db0*/  FMUL.FTZ R12, R12, R152 ;  /* 0x000000980c0c7220 */ /* 0x000fe20000410000 */
[----:B------:R-:W-:Y:S01]  /*3dc0*/  SHF.L.U32 R2, R232, 0x1, RZ ;  /* 0x00000001e8027819 */ /* 0x000fe200000006ff */
[----:B------:R2:W-:Y:S01]  /*3dd0*/  STS [R7+0x800], R9 ;  /* 0x0008000907007388 */ /* 0x0005e20000000800 */
[----:B------:R-:W-:Y:S02]  /*3de0*/  FMUL.FTZ R3, R13, R3 ;  /* 0x000000030d037220 */ /* 0x000fe40000410000 */
[----:B------:R-:W-:Y:S01]  /*3df0*/  FADD.FTZ R24, R24, -R82 ;  /* 0x8000005218187221 */ /* 0x000fe20000010000 */
[----:B------:R-:W-:Y:S01]  /*3e00*/  STS [R252+0x1000], R135 ;  /* 0x00100087fc007388 */ /* 0x000fe20000000800 */
[----:B------:R-:W-:Y:S01]  /*3e10*/  FADD.FTZ R23, R23, -R16 ;  /* 0x8000001017177221 */ /* 0x000fe20000010000 */
[----:B------:R-:W-:Y:S01]  /*3e20*/  F2FP.PACK_AB R3, R3, R12 ;  /* 0x0000000c0303723e */ /* 0x000fe200000000ff */
[----:B-1----:R-:W-:Y:S01]  /*3e30*/  FMUL.FTZ R24, R81, R24 ;  /* 0x0000001851187220 */ /* 0x002fe20000410000 */
[----:B------:R-:W-:Y:S01]  /*3e40*/  STS [R7+0x1000], R78 ;  /* 0x0010004e07007388 */ /* 0x000fe20000000800 */
[----:B------:R-:W-:Y:S01]  /*3e50*/  F2FP.PACK_AB R12, R144, R217 ;  /* 0x000000d9900c723e */ /* 0x000fe200000000ff */
[----:B------:R-:W-:Y:S01]  /*3e60*/  FMUL.FTZ R15, R15, R204 ;  /* 0x000000cc0f0f7220 */ /* 0x000fe20000410000 */
[----:B------:R-:W-:Y:S01]  /*3e70*/  F2FP.PACK_AB R81, R210, R81 ;  /* 0x00000051d251723e */ /* 0x000fe200000000ff */
[----:B------:R-:W-:Y:S01]  /*3e80*/  STS [R252+0x1800], R83 ;  /* 0x00180053fc007388 */ /* 0x000fe20000000800 */
[----:B------:R-:W-:Y:S02]  /*3e90*/  FMUL.FTZ R21, R216, R21 ;  /* 0x00000015d8157220 */ /* 0x000fe40000410000 */
[----:B------:R-:W-:Y:S01]  /*3ea0*/  FMUL.FTZ R14, R14, R153 ;  /* 0x000000990e0e7220 */ /* 0x000fe20000410000 */
[----:B------:R-:W-:Y:S01]  /*3eb0*/  STS [R7+0x1800], R12 ;  /* 0x0018000c07007388 */ /* 0x000fe20000000800 */
[----:B------:R-:W-:Y:S02]  /*3ec0*/  FMUL.FTZ R20, R20, R205 ;  /* 0x000000cd14147220 */ /* 0x000fe40000410000 */
[----:B------:R-:W-:Y:S01]  /*3ed0*/  FMUL.FTZ R21, R21, R206 ;  /* 0x000000ce15157220 */ /* 0x000fe20000410000 */
[----:B------:R-:W-:Y:S01]  /*3ee0*/  STS [R252+0x2000], R134 ;  /* 0x00200086fc007388 */ /* 0x000fe20000000800 */
[----:B------:R-:W-:Y:S01]  /*3ef0*/  FMUL.FTZ R23, R215, R23 ;  /* 0x00000017d7177220 */ /* 0x000fe20000410000 */
[----:B------:R-:W-:Y:S01]  /*3f00*/  F2FP.PACK_AB R14, R15, R14 ;  /* 0x0000000e0f0e723e */ /* 0x000fe200000000ff */
[----:B------:R-:W-:Y:S01]  /*3f10*/  FADD.FTZ R25, R25, -R82 ;  /* 0x8000005219197221 */ /* 0x000fe20000010000 */
[----:B------:R-:W-:Y:S01]  /*3f20*/  STS [R7+0x2000], R76 ;  /* 0x0020004c07007388 */ /* 0x000fe20000000800 */
[----:B--2---:R-:W-:Y:S01]  /*3f30*/  F2FP.PACK_AB R9, R209, R143 ;  /* 0x0000008fd109723e */ /* 0x004fe200000000ff */
[----:B------:R-:W-:Y:S01]  /*3f40*/  FMUL.FTZ R22, R22, R207 ;  /* 0x000000cf16167220 */ /* 0x000fe20000410000 */
[----:B------:R-:W-:Y:S01]  /*3f50*/  F2FP.PACK_AB R20, R21, R20 ;  /* 0x000000141514723e */ /* 0x000fe200000000ff */
[----:B------:R-:W-:Y:S01]  /*3f60*/  STS [R252+0x2800], R81 ;  /* 0x00280051fc007388 */ /* 0x000fe20000000800 */
[----:B------:R-:W-:Y:S02]  /*3f70*/  FMUL.FTZ R23, R23, R208 ;  /* 0x000000d017177220 */ /* 0x000fe40000410000 */
[----:B------:R-:W-:Y:S01]  /*3f80*/  FMUL.FTZ R25, R210, R25 ;  /* 0x00000019d2197220 */ /* 0x000fe20000410000 */
[----:B------:R-:W-:Y:S01]  /*3f90*/  STS [R7+0x2800], R9 ;  /* 0x0028000907007388 */ /* 0x000fe20000000800 */
[--C-:B------:R-:W-:Y:S01]  /*3fa0*/  FADD.FTZ R26, R26, -R5.reuse ;  /* 0x800000051a1a7221 */ /* 0x100fe20000010000 */
[----:B------:R-:W-:Y:S01]  /*3fb0*/  F2FP.PACK_AB R22, R23, R22 ;  /* 0x000000161716723e */ /* 0x000fe200000000ff */
[----:B------:R-:W-:Y:S01]  /*3fc0*/  FADD.FTZ R27, R27, -R5 ;  /* 0x800000051b1b7221 */ /* 0x000fe20000010000 */
[----:B------:R-:W-:Y:S01]  /*3fd0*/  BAR.SYNC.DEFER_BLOCKING 0x0 ;  /* 0x0000000000007b1d */ /* 0x000fe20000010000 */
[----:B------:R-:W-:Y:S02]  /*3fe0*/  FMUL.FTZ R24, R24, R211 ;  /* 0x000000d318187220 */ /* 0x000fe40000410000 */
[----:B------:R-:W-:Y:S02]  /*3ff0*/  FMUL.FTZ R25, R25, R212 ;  /* 0x000000d419197220 */ /* 0x000fe40000410000 */
[----:B------:R-:W-:Y:S02]  /*4000*/  FMUL.FTZ R26, R143, R26 ;  /* 0x0000001a8f1a7220 */ /* 0x000fe40000410000 */
[----:B------:R-:W-:Y:S01]  /*4010*/  FMUL.FTZ R27, R209, R27 ;  /* 0x0000001bd11b7220 */ /* 0x000fe20000410000 */
[----:B------:R-:W-:Y:S01]  /*4020*/  F2FP.PACK_AB R24, R25, R24 ;  /* 0x000000181918723e */ /* 0x000fe200000000ff */
[----:B------:R-:W-:Y:S02]  /*4030*/  FFMA.FTZ R213, -R213, R213, 1 ;  /* 0x3f800000d5d57423 */ /* 0x000fe400000101d5 */
[----:B------:R-:W-:Y:S02]  /*4040*/  FMUL.FTZ R27, R27, R214 ;  /* 0x000000d61b1b7220 */ /* 0x000fe40000410000 */
[----:B------:R-:W-:Y:S05]  /*4050*/  FMUL.FTZ R26, R26, R213 ;  /* 0x000000d51a1a7220 */ /* 0x000fea0000410000 */
[----:B------:R-:W-:Y:S01]  /*4060*/  F2FP.PACK_AB R26, R27, R26 ;  /* 0x0000001a1b1a723e */ /* 0x000fe200000000ff */
[----:B------:R-:W-:Y:S04]  /*4070*/  STS [R252+0x3000], R4 ;  /* 0x00300004fc007388 */ /* 0x000fe80000000800 */
[----:B------:R-:W-:Y:S04]  /*4080*/  STS [R7+0x3000], R6 ;  /* 0x0030000607007388 */ /* 0x000fe80000000800 */
[----:B------:R-:W-:Y:S04]  /*4090*/  STS [R252+0x3800], R8 ;  /* 0x00380008fc007388 */ /* 0x000fe80000000800 */
[----:B------:R-:W-:Y:S04]  /*40a0*/  STS [R7+0x3800], R10 ;  /* 0x0038000a07007388 */ /* 0x000fe80000000800 */
[----:B------:R-:W-:Y:S04]  /*40b0*/  STS [R252+0x4000], R17 ;  /* 0x00400011fc007388 */ /* 0x000fe80000000800 */
[----:B------:R-:W-:Y:S04]  /*40c0*/  STS [R7+0x4000], R18 ;  /* 0x0040001207007388 */ /* 0x000fe80000000800 */
[----:B------:R1:W-:Y:S04]  /*40d0*/  STS [R252+0x4800], R3 ;  /* 0x00480003fc007388 */ /* 0x0003e80000000800 */
[----:B------:R-:W-:Y:S04]  /*40e0*/  STS [R7+0x4800], R14 ;  /* 0x0048000e07007388 */ /* 0x000fe80000000800 */
[----:B------:R-:W-:Y:S04]  /*40f0*/  STS [R252+0x5000], R20 ;  /* 0x00500014fc007388 */ /* 0x000fe80000000800 */
[----:B------:R-:W-:Y:S04]  /*4100*/  STS [R7+0x5000], R22 ;  /* 0x0050001607007388 */ /* 0x000fe80000000800 */
[----:B------:R-:W-:Y:S04]  /*4110*/  STS [R252+0x5800], R24 ;  /* 0x00580018fc007388 */ /* 0x000fe80000000800 */
[----:B------:R-:W-:Y:S04]  /*4120*/  STS [R7+0x5800], R26 ;  /* 0x0058001a07007388 */ /* 0x000fe80000000800 */
[----:B------:R-:W-:Y:S01]  /*4130*/  LDSM.16.MT88.4 R4, [R229+0x12480] ;  /* 0x01248000e504783b */ /* 0x000fe20000004200 */
[C---:B-1----:R-:W-:Y:S02]  /*4140*/  IADD3 R3, R228.reuse, 0x20, RZ ;  /* 0x00000020e4037810 */ /* 0x042fe40007ffe0ff */
[----:B------:R-:W-:Y:S02]  /*4150*/  @P1 IADD3 R3, R228, -0x20, RZ ;  /* 0xffffffe0e4031810 */ /* 0x000fe40007ffe0ff */
[----:B------:R-:W-:Y:S03]  /*4160*/  PLOP3.LUT P1, PT, PT, PT, UP0, 0x80, 0x0 ;  /* 0x000000000000781c */ /* 0x000fe60003f2f008 */
[----:B------:R-:W1:Y:S08]  /*4170*/  LDSM.16.MT88.4 R8, [R2+0xe080] ;  /* 0x00e080000208783b */ /* 0x000e700000004200 */
[----:B------:R-:W2:Y:S08]  /*4180*/  LDSM.16.MT88.4 R12, [R229+0x13480] ;  /* 0x01348000e50c783b */ /* 0x000eb00000004200 */
[----:B------:R-:W3:Y:S08]  /*4190*/  LDSM.16.MT88.4 R16, [R229+0x14480] ;  /* 0x01448000e510783b */ /* 0x000ef00000004200 */
[----:B------:R-:W4:Y:S08]  /*41a0*/  LDSM.16.MT88.4 R20, [R2+0x10080] ;  /* 0x010080000214783b */ /* 0x000f300000004200 */
[----:B------:R-:W-:Y:S01]  /*41b0*/  LDSM.16.MT88.4 R24, [R229+0x12880] ;  /* 0x01288000e518783b */ /* 0x000fe20000004200 */
[-C--:B-1----:R-:W-:Y:S07]  /*41c0*/  HMMA.16816.F32 R28, R4, R8.reuse, R28 ;  /* 0x00000008041c723c */ /* 0x082fee000000181c */
[----:B------:R-:W1:Y:S01]  /*41d0*/  LDSM.16.MT88.4 R76, [R2+0xe880] ;  /* 0x00e88000024c783b */ /* 0x000e620000004200 */
[-C--:B--2---:R-:W-:Y:S07]  /*41e0*/  HMMA.16816.F32 R32, R12, R8.reuse, R32 ;  /* 0x000000080c20723c */ /* 0x084fee0000001820 */
[----:B------:R-:W2:Y:S01]  /*41f0*/  LDSM.16.MT88.4 R80, [R229+0x13880] ;  /* 0x01388000e550783b */ /* 0x000ea20000004200 */
[C---:B---3--:R-:W-:Y:S07]  /*4200*/  HMMA.16816.F32 R36, R16.reuse, R8, R36 ;  /* 0x000000081024723c */ /* 0x048fee0000001824 */
[----:B------:R-:W3:Y:S01]  /*4210*/  LDSM.16.MT88.4 R132, [R229+0x14880] ;  /* 0x01488000e584783b */ /* 0x000ee20000004200 */
[-C--:B------:R-:W-:Y:S07]  /*4220*/  HMMA.16816.F32 R40, R16, R10.reuse, R40 ;  /* 0x0000000a1028723c */ /* 0x080fee0000001828 */
[----:B------:R-:W5:Y:S01]  /*4230*/  LDSM.16.MT88.4 R136, [R2+0x10880] ;  /* 0x010880000288783b */ /* 0x000f620000004200 */
[-C--:B------:R-:W-:Y:S08]  /*4240*/  HMMA.16816.F32 R44, R12, R10.reuse, R44 ;  /* 0x0000000a0c2c723c */ /* 0x080ff0000000182c */
[C---:B------:R-:W-:Y:S01]  /*4250*/  HMMA.16816.F32 R48, R4.reuse, R10, R48 ;  /* 0x0000000a0430723c */ /* 0x040fe20000001830 */
[----:B------:R-:W-:Y:S07]  /*4260*/  LDSM.16.MT88.4 R8, [R2+0xf080] ;  /* 0x00f080000208783b */ /* 0x000fee0000004200 */
[-C--:B----4-:R-:W-:Y:S08]  /*4270*/  HMMA.16816.F32 R52, R4, R20.reuse, R52 ;  /* 0x000000140434723c */ /* 0x090ff00000001834 */
[-C--:B------:R-:W-:Y:S08]  /*4280*/  HMMA.16816.F32 R56, R12, R20.reuse, R56 ;  /* 0x000000140c38723c */ /* 0x080ff00000001838 */
[C---:B------:R-:W-:Y:S08]  /*4290*/  HMMA.16816.F32 R60, R16.reuse, R20, R60 ;  /* 0x00000014103c723c */ /* 0x040ff0000000183c */
[-C--:B------:R-:W-:Y:S01]  /*42a0*/  HMMA.16816.F32 R64, R16, R22.reuse, R64 ;  /* 0x000000161040723c */ /* 0x080fe20000001840 */
[----:B------:R-:W-:Y:S07]  /*42b0*/  LDSM.16.MT88.4 R16, [R229+0x14c80] ;  /* 0x014c8000e510783b */ /* 0x000fee0000004200 */
[-C--:B------:R-:W-:Y:S01]  /*42c0*/  HMMA.16816.F32 R68, R12, R22.reuse, R68 ;  /* 0x000000160c44723c */ /* 0x080fe20000001844 */
[----:B------:R-:W-:Y:S07]  /*42d0*/  LDSM.16.MT88.4 R12, [R229+0x13c80] ;  /* 0x013c8000e50c783b */ /* 0x000fee0000004200 */
[----:B------:R-:W-:Y:S01]  /*42e0*/  HMMA.16816.F32 R72, R4, R22, R72 ;  /* 0x000000160448723c */ /* 0x000fe20000001848 */
[----:B------:R-:W4:Y:S07]  /*42f0*/  LDSM.16.MT88.4 R4, [R229+0x12c80] ;  /* 0x012c8000e504783b */ /* 0x000f2e0000004200 */
[-C--:B-1----:R-:W-:Y:S01]  /*4300*/  HMMA.16816.F32 R28, R24, R76.reuse, R28 ;  /* 0x0000004c181c723c */ /* 0x082fe2000000181c */
[----:B------:R-:W1:Y:S07]  /*4310*/  LDSM.16.MT88.4 R20, [R2+0x11080] ;  /* 0x011080000214783b */ /* 0x000e6e0000004200 */
[-C--:B--2---:R-:W-:Y:S08]  /*4320*/  HMMA.16816.F32 R32, R80, R76.reuse, R32 ;  /* 0x0000004c5020723c */ /* 0x084ff00000001820 */
[C---:B---3--:R-:W-:Y:S08]  /*4330*/  HMMA.16816.F32 R36, R132.reuse, R76, R36 ;  /* 0x0000004c8424723c */ /* 0x048ff00000001824 */
[-C--:B------:R-:W-:Y:S08]  /*4340*/  HMMA.16816.F32 R40, R132, R78.reuse, R40 ;  /* 0x0000004e8428723c */ /* 0x080ff00000001828 */
[-C--:B------:R-:W-:Y:S08]  /*4350*/  HMMA.16816.F32 R44, R80, R78.reuse, R44 ;  /* 0x0000004e502c723c */ /* 0x080ff0000000182c */
[C---:B------:R-:W-:Y:S01]  /*4360*/  HMMA.16816.F32 R48, R24.reuse, R78, R48 ;  /* 0x0000004e1830723c */ /* 0x040fe20000001830 */
[----:B------:R-:W-:Y:S07]  /*4370*/  LDSM.16.MT88.4 R76, [R229+0x13080] ;  /* 0x01308000e54c783b */ /* 0x000fee0000004200 */
[-C--:B-----5:R-:W-:Y:S08]  /*4380*/  HMMA.16816.F32 R52, R24, R136.reuse, R52 ;  /* 0x000000881834723c */ /* 0x0a0ff00000001834 */
[-C--:B------:R-:W-:Y:S08]  /*4390*/  HMMA.16816.F32 R56, R80, R136.reuse, R56 ;  /* 0x000000885038723c */ /* 0x080ff00000001838 */
[C---:B------:R-:W-:Y:S08]  /*43a0*/  HMMA.16816.F32 R60, R132.reuse, R136, R60 ;  /* 0x00000088843c723c */ /* 0x040ff0000000183c */
[-C--:B------:R-:W-:Y:S01]  /*43b0*/  HMMA.16816.F32 R64, R132, R138.reuse, R64 ;  /* 0x0000008a8440723c */ /* 0x080fe20000001840 */
[----:B------:R-:W-:Y:S07]  /*43c0*/  LDSM.16.MT88.4 R132, [R229+0x14080] ;  /* 0x01408000e584783b */ /* 0x000fee0000004200 */
[-C--:B------:R-:W-:Y:S01]  /*43d0*/  HMMA.16816.F32 R68, R80, R138.reuse, R68 ;  /* 0x0000008a5044723c */ /* 0x080fe20000001844 */
[----:B------:R-:W2:Y:S07]  /*43e0*/  LDSM.16.MT88.4 R80, [R2+0xf880] ;  /* 0x00f880000250783b */ /* 0x000eae0000004200 */
[----:B------:R-:W-:Y:S01]  /*43f0*/  HMMA.16816.F32 R72, R24, R138, R72 ;  /* 0x0000008a1848723c */ /* 0x000fe20000001848 */
[----:B------:R-:W3:Y:S07]  /*4400*/  LDSM.16.MT88.4 R24, [R229+0x15080] ;  /* 0x01508000e518783b */ /* 0x000eee0000004200 */
[-C--:B----4-:R-:W-:Y:S08]  /*4410*/  HMMA.16816.F32 R28, R4, R8.reuse, R28 ;  /* 0x00000008041c723c */ /* 0x090ff0000000181c */
[-C--:B------:R-:W-:Y:S08]  /*4420*/  HMMA.16816.F32 R32, R12, R8.reuse, R32 ;  /* 0x000000080c20723c */ /* 0x080ff00000001820 */
[C---:B------:R-:W-:Y:S08]  /*4430*/  HMMA.16816.F32 R36, R16.reuse, R8, R36 ;  /* 0x000000081024723c */ /* 0x040ff00000001824 */
[-C--:B------:R-:W-:Y:S08]  /*4440*/  HMMA.16816.F32 R40, R16, R10.reuse, R40 ;  /* 0x0000000a1028723c */ /* 0x080ff00000001828 */
[-C--:B------:R-:W-:Y:S08]  /*4450*/  HMMA.16816.F32 R44, R12, R10.reuse, R44 ;  /* 0x0000000a0c2c723c */ /* 0x080ff0000000182c */
[C---:B------:R-:W-:Y:S01]  /*4460*/  HMMA.16816.F32 R48, R4.reuse, R10, R48 ;  /* 0x0000000a0430723c */ /* 0x040fe20000001830 */
[----:B------:R-:W4:Y:S07]  /*4470*/  LDSM.16.MT88.4 R8, [R2+0x11880] ;  /* 0x011880000208783b */ /* 0x000f2e0000004200 */
[-C--:B-1----:R-:W-:Y:S01]  /*4480*/  HMMA.16816.F32 R52, R4, R20.reuse, R52 ;  /* 0x000000140434723c */ /* 0x082fe20000001834 */
[----:B------:R-:W-:Y:S07]  /*4490*/  BAR.SYNC.DEFER_BLOCKING 0x0 ;  /* 0x0000000000007b1d */ /* 0x000fee0000010000 */
[-C--:B------:R-:W-:Y:S08]  /*44a0*/  HMMA.16816.F32 R56, R12, R20.reuse, R56 ;  /* 0x000000140c38723c */ /* 0x080ff00000001838 */
[C---:B------:R-:W-:Y:S08]  /*44b0*/  HMMA.16816.F32 R60, R16.reuse, R20, R60 ;  /* 0x00000014103c723c */ /* 0x040ff0000000183c */
[-C--:B------:R-:W-:Y:S01]  /*44c0*/  HMMA.16816.F32 R64, R16, R22.reuse, R64 ;  /* 0x000000161040723c */ /* 0x080fe20000001840 */
[----:B------:R1:W1:Y:S07]  /*44d0*/  LDSM.16.M88.4 R136, [R228] ;  /* 0x00000000e488783b */ /* 0x00026e0000000200 */
[-C--:B------:R-:W-:Y:S01]  /*44e0*/  HMMA.16816.F32 R68, R12, R22.reuse, R68 ;  /* 0x000000160c44723c */ /* 0x080fe20000001844 */
[----:B------:R1:W1:Y:S07]  /*44f0*/  LDSM.16.M88.4 R140, [R228+0x800] ;  /* 0x00080000e48c783b */ /* 0x00026e0000000200 */
[----:B------:R-:W-:Y:S01]  /*4500*/  HMMA.16816.F32 R72, R4, R22, R72 ;  /* 0x000000160448723c */ /* 0x000fe20000001848 */
[----:B------:R1:W1:Y:S07]  /*4510*/  LDSM.16.MT88.4 R16, [R2+0x80] ;  /* 0x000080000210783b */ /* 0x00026e0000004200 */
[-C--:B--2---:R-:W-:Y:S01]  /*4520*/  HMMA.16816.F32 R28, R76, R80.reuse, R28 ;  /* 0x000000504c1c723c */ /* 0x084fe2000000181c */
[----:B------:R2:W1:Y:S07]  /*4530*/  LDSM.16.MT88.4 R144, [R2+0x3080] ;  /* 0x003080000290783b */ /* 0x00046e0000004200 */
[-C--:B------:R-:W-:Y:S01]  /*4540*/  HMMA.16816.F32 R32, R132, R80.reuse, R32 ;  /* 0x000000508420723c */ /* 0x080fe20000001820 */
[----:B------:R2:W1:Y:S07]  /*4550*/  LDSM.16.M88.4 R148, [R3] ;  /* 0x000000000394783b */ /* 0x00046e0000000200 */
[C---:B---3--:R-:W-:Y:S01]  /*4560*/  HMMA.16816.F32 R36, R24.reuse, R80, R36 ;  /* 0x000000501824723c */ /* 0x048fe20000001824 */
[----:B------:R2:W3:Y:S07]  /*4570*/  LDSM.16.M88.4 R208, [R3+0x800] ;  /* 0x0008000003d0783b */ /* 0x0004ee0000000200 */
[-C--:B------:R-:W-:Y:S01]  /*4580*/  HMMA.16816.F32 R40, R24, R82.reuse, R40 ;  /* 0x000000521828723c */ /* 0x080fe20000001828 */
[----:B------:R2:W1:Y:S07]  /*4590*/  LDSM.16.MT88.4 R204, [R2+0x880] ;  /* 0x0008800002cc783b */ /* 0x00046e0000004200 */
[-C--:B------:R-:W-:Y:S01]  /*45a0*/  HMMA.16816.F32 R44, R132, R82.reuse, R44 ;  /* 0x00000052842c723c */ /* 0x080fe2000000182c */
[----:B------:R2:W1:Y:S07]  /*45b0*/  LDSM.16.MT88.4 R212, [R2+0x3880] ;  /* 0x0038800002d4783b */ /* 0x00046e0000004200 */
[C---:B------:R-:W-:Y:S08]  /*45c0*/  HMMA.16816.F32 R48, R76.reuse, R82, R48 ;  /* 0x000000524c30723c */ /* 0x040ff00000001830 */
[-C--:B----4-:R-:W-:Y:S08]  /*45d0*/  HMMA.16816.F32 R52, R76, R8.reuse, R52 ;  /* 0x000000084c34723c */ /* 0x090ff00000001834 */
[-C--:B------:R-:W-:Y:S08]  /*45e0*/  HMMA.16816.F32 R56, R132, R8.reuse, R56 ;  /* 0x000000088438723c */ /* 0x080ff00000001838 */
[C---:B------:R-:W-:Y:S08]  /*45f0*/  HMMA.16816.F32 R60, R24.reuse, R8, R60 ;  /* 0x00000008183c723c */ /* 0x040ff0000000183c */
[-C--:B------:R-:W-:Y:S08]  /*4600*/  HMMA.16816.F32 R64, R24, R10.reuse, R64 ;  /* 0x0000000a1840723c */ /* 0x080ff00000001840 */
[-C--:B------:R-:W-:Y:S08]  /*4610*/  HMMA.16816.F32 R68, R132, R10.reuse, R68 ;  /* 0x0000000a8444723c */ /* 0x080ff00000001844 */
[----:B------:R-:W-:Y:S01]  /*4620*/  HMMA.16816.F32 R72, R76, R10, R72 ;  /* 0x0000000a4c48723c */ /* 0x000fe20000001848 */
[----:B------:R-:W-:-:S07]  /*4630*/  @P1 BRA `(.L_x_2) ;  /* 0x0000031000001947 */ /* 0x000fce0003800000 */
[----:B-123--:R-:W-:Y:S01]  /*4640*/  LOP3.LUT P3, RZ, R237, 0x1, RZ, 0xc0, !PT ;  /* 0x00000001edff7812 */ /* 0x00efe2000786c0ff */
[----:B------:R-:W1:Y:S01]  /*4650*/  S2R R4, SR_CTAID.Y ;  /* 0x0000000000047919 */ /* 0x000e620000002600 */
[----:B------:R-:W-:Y:S01]  /*4660*/  USHF.R.S32.HI UR19, URZ, 0x1f, UR17 ;  /* 0x0000001f3f137899 */ /* 0x000fe20008011411 */
[----:B------:R-:W-:Y:S01]  /*4670*/  IMAD.MOV.U32 R9, RZ, RZ, c[0x0][0x208] ;  /* 0x00008200ff097624 */ /* 0x000fe200078e00ff */
[----:B------:R-:W-:Y:S01]  /*4680*/  ULDC.64 UR6, c[0x0][0x208] ;  /* 0x0000820000067ab9 */ /* 0x000fe20000000a00 */
[----:B------:R-:W-:Y:S01]  /*4690*/  IMAD.MOV.U32 R8, RZ, RZ, 0x6 ;  /* 0x00000006ff087424 */ /* 0x000fe200078e00ff */
[----:B------:R-:W-:Y:S02]  /*46a0*/  UIMAD UR19, UR19, UR6, URZ ;  /* 0x00000006131372a4 */ /* 0x000fe4000f8e023f */
[----:B------:R-:W-:Y:S02]  /*46b0*/  UIMAD.WIDE.U32 UR22, UR17, UR6, URZ ;  /* 0x00000006111672a5 */ /* 0x000fe4000f8e003f */
[C---:B------:R-:W-:Y:S01]  /*46c0*/  SHF.L.U64.HI R8, R9.reuse, R8, c[0x0][0x20c] ;  /* 0x0000830009087619 */ /* 0x040fe20000010208 */
[----:B------:R-:W-:Y:S01]  /*46d0*/  IMAD.SHL.U32 R9, R9, 0x40, RZ ;  /* 0x0000004009097824 */ /* 0x000fe200078e00ff */
[----:B------:R-:W-:Y:S02]  /*46e0*/  USHF.L.U32 UR6, UR17, 0x6, URZ ;  /* 0x0000000611067899 */ /* 0x000fe4000800063f */
[----:B------:R-:W-:Y:S01]  /*46f0*/  IMAD.U32 R10, RZ, RZ, UR22 ;  /* 0x00000016ff0a7e24 */ /* 0x000fe2000f8e00ff */
[----:B------:R-:W-:Y:S01]  /*4700*/  UIMAD UR19, UR17, UR7, UR19 ;  /* 0x00000007111372a4 */ /* 0x000fe2000f8e0213 */
[----:B------:R-:W-:Y:S03]  /*4710*/  IMAD.U32 R5, RZ, RZ, UR22 ;  /* 0x00000016ff057e24 */ /* 0x000fe6000f8e00ff */
[----:B------:R-:W-:Y:S01]  /*4720*/  LEA R10, P2, R10, R250, 0x7 ;  /* 0x000000fa0a0a7211 */ /* 0x000fe200078438ff */
[----:B------:R-:W-:Y:S01]  /*4730*/  UIADD3 UR19, UR23, UR19, URZ ;  /* 0x0000001317137290 */ /* 0x000fe2000fffe03f */
[----:B-1----:R-:W-:Y:S01]  /*4740*/  SHF.R.S32.HI R6, RZ, 0x1f, R4 ;  /* 0x0000001fff067819 */ /* 0x002fe20000011404 */
[----:B------:R-:W-:Y:S04]  /*4750*/  IMAD.WIDE.U32 R12, R4, c[0x0][0x288], R246 ;  /* 0x0000a200040c7a25 */ /* 0x000fe800078e00f6 */
[----:B------:R-:W-:Y:S01]  /*4760*/  IMAD R6, R6, c[0x0][0x288], RZ ;  /* 0x0000a20006067a24 */ /* 0x000fe200078e02ff */
[----:B------:R-:W-:Y:S03]  /*4770*/  IADD3 R7, P1, R12, UR5, RZ ;  /* 0x000000050c077c10 */ /* 0x000fe6000ff3e0ff */
[----:B------:R-:W-:Y:S02]  /*4780*/  IMAD R6, R4, c[0x0][0x28c], R6 ;  /* 0x0000a30004067a24 */ /* 0x000fe400078e0206 */
[----:B------:R-:W-:Y:S03]  /*4790*/  IMAD.U32 R4, RZ, RZ, UR19 ;  /* 0x00000013ff047e24 */ /* 0x000fe6000f8e00ff */
[----:B------:R-:W-:Y:S02]  /*47a0*/  IADD3.X R6, R13, UR12, R6, P1, !PT ;  /* 0x0000000c0d067c10 */ /* 0x000fe40008ffe406 */
[----:B------:R-:W-:Y:S02]  /*47b0*/  LEA R12, P1, R7, c[0x0][0x280], 0x2 ;  /* 0x0000a000070c7a11 */ /* 0x000fe400078210ff */
[----:B------:R-:W-:Y:S01]  /*47c0*/  LEA.HI.X R11, R5, R251, R4, 0x7, P2 ;  /* 0x000000fb050b7211 */ /* 0x000fe200010f3c04 */
[----:B------:R-:W-:Y:S01]  /*47d0*/  IMAD.U32 R5, RZ, RZ, UR6 ;  /* 0x00000006ff057e24 */ /* 0x000fe2000f8e00ff */
[----:B------:R-:W-:Y:S01]  /*47e0*/  LEA.HI.X R13, R7, c[0x0][0x284], R6, 0x2, P1 ;  /* 0x0000a100070d7a11 */ /* 0x000fe200008f1406 */
[----:B------:R-:W-:Y:S01]  /*47f0*/  IMAD.U32 R4, RZ, RZ, UR6 ;  /* 0x00000006ff047e24 */ /* 0x000fe2000f8e00ff */
[----:B------:R-:W-:Y:S04]  /*4800*/  IADD3 R14, P2, P1, R9, 0x80, R10 ;  /* 0x00000080090e7810 */ /* 0x000fe8000795e00a */
[--C-:B------:R-:W-:Y:S02]  /*4810*/  IADD3.X R15, R8, RZ, R11.reuse, P2, P1 ;  /* 0x000000ff080f7210 */ /* 0x100fe400017e240b */
[----:B------:R-:W-:Y:S02]  /*4820*/  LEA R12, P1, R5, R12, 0x2 ;  /* 0x0000000c050c7211 */ /* 0x000fe400078210ff */
[----:B------:R-:W-:Y:S02]  /*4830*/  IADD3 R6, -R242, c[0x0][0x168], -R4 ;  /* 0x00005a00f2067a10 */ /* 0x000fe40007ffe904 */
[----:B------:R-:W-:Y:S01]  /*4840*/  LEA.HI.X.SX32 R13, R4, R13, 0x2, P1 ;  /* 0x0000000d040d7211 */ /* 0x000fe200008f16ff */
[----:B------:R-:W-:Y:S01]  /*4850*/  @!P4 IMAD.SHL.U32 R4, R238, 0x10, RZ ;  /* 0x00000010ee04c824 */ /* 0x000fe200078e00ff */
[----:B------:R-:W-:Y:S02]  /*4860*/  IADD3 R20, P1, R9, R10, RZ ;  /* 0x0000000a09147210 */ /* 0x000fe40007f3e0ff */
[----:B------:R-:W-:Y:S03]  /*4870*/  ISETP.LT.OR P2, PT, R6, 0x1, !P3 ;  /* 0x000000010600780c */ /* 0x000fe60005f41670 */
[----:B------:R-:W-:Y:S01]  /*4880*/  IMAD.X R21, R8, 0x1, R11, P1 ;  /* 0x0000000108157824 */ /* 0x000fe200008e060b */
[----:B------:R-:W-:Y:S04]  /*4890*/  LOP3.LUT P1, RZ, R237, 0x2, RZ, 0xc0, !PT ;  /* 0x00000002edff7812 */ /* 0x000fe8000782c0ff */
[C---:B------:R-:W-:Y:S02]  /*48a0*/  ISETP.LT.OR P5, PT, R6.reuse, 0x1, !P1 ;  /* 0x000000010600780c */ /* 0x040fe40004fa1670 */
[C---:B------:R-:W-:Y:S03]  /*48b0*/  ISETP.LT.OR P1, PT, R6.reuse, 0x21, !P1 ;  /* 0x000000210600780c */ /* 0x040fe60004f21670 */
[----:B------:R-:W-:Y:S01]  /*48c0*/  @!PT LDS RZ, [RZ] ;  /* 0x00000000fffff984 */ /* 0x000fe20000000800 */
[----:B------:R-:W-:Y:S01]  /*48d0*/  @!PT LDS RZ, [RZ] ;  /* 0x00000000fffff984 */ /* 0x000fe20000000800 */
[----:B------:R-:W-:Y:S01]  /*48e0*/  @!PT LDS RZ, [RZ] ;  /* 0x00000000fffff984 */ /* 0x000fe20000000800 */
[----:B------:R1:W-:Y:S01]  /*48f0*/  LDGSTS.E.BYPASS.LTC128B.128 [R235+0xe080], [R10.64], !P2 ;  /* 0x0e0800000aeb7fae */ /* 0x0003e2000d101d54 */
[----:B------:R-:W-:Y:S07]  /*4900*/  ISETP.LT.OR P2, PT, R6, 0x21, !P3 ;  /* 0x000000210600780c */ /* 0x000fee0005f41670 */
[----:B------:R1:W-:Y:S06]  /*4910*/  LDGSTS.E.BYPASS.LTC128B.128 [R235+0x10080], [R10.64+0x80], !P5 ;  /* 0x100800800aeb7fae */ /* 0x0003ec000e901d54 */
[----:B------:R1:W-:Y:S05]  /*4920*/  LDGSTS.E.BYPASS.LTC128B.128 [R235+0xf080], [R20.64], !P2 ;  /* 0x0f08000014eb7fae */ /* 0x0003ea000d101d54 */
[----:B------:R1:W-:Y:S05]  /*4930*/  LDGSTS.E.BYPASS.LTC128B.128 [R235+0x11080], [R14.64], !P1 ;  /* 0x110800000eeb7fae */ /* 0x0003ea000c901d54 */
[----:B------:R1:W-:Y:S02]  /*4940*/  @!P4 LDGSTS.E.BYPASS.LTC128B.128 [R4+0x12280], [R12.64] ;  /* 0x122800000c04cfae */ /* 0x0003e4000b901d54 */
.L_x_2:
[-C--:B-123--:R-:W-:Y:S01]  /*4950*/  HMMA.16816.F32 R4, R136, R16.reuse, RZ ;  /* 0x000000108804723c */ /* 0x08efe200000018ff */
[----:B------:R-:W-:Y:S01]  /*4960*/  LDSM.16.M88.4 R132, [R228+0x1000] ;  /* 0x00100000e484783b */ /* 0x000fe20000000200 */
[----:B------:R-:W-:Y:S02]  /*4970*/  USHF.L.U32 UR10, UR10, 0xd, URZ ;  /* 0x0000000d0a0a7899 */ /* 0x000fe4000800063f */
[----:B------:R-:W-:Y:S01]  /*4980*/  UISETP.GE.AND UP0, UPT, UR17, UR15, UPT ;  /* 0x0000000f1100728c */ /* 0x000fe2000bf06270 */
[----:B------:R-:W-:Y:S01]  /*4990*/  LDSM.16.M88.4 R216, [R228+0x1800] ;  /* 0x00180000e4d8783b */ /* 0x000fe20000000200 */
[----:B------:R-:W-:Y:S02]  /*49a0*/  UIADD3 UR7, UR4, 0x1, URZ ;  /* 0x0000000104077890 */ /* 0x000fe4000fffe03f */
[C---:B------:R-:W-:Y:S01]  /*49b0*/  HMMA.16816.F32 R8, R140.reuse, R16, RZ ;  /* 0x000000108c08723c */ /* 0x040fe200000018ff */
[----:B------:R-:W2:Y:S01]  /*49c0*/  LDL R152, [R1] ;  /* 0x0000000001987983 */ /* 0x000ea20000100800 */
[----:B------:R-:W-:Y:S02]  /*49d0*/  UISETP.GE.AND UP2, UPT, UR4, 0x1, UPT ;  /* 0x000000010400788c */ /* 0x000fe4000bf46270 */
[----:B------:R-:W-:Y:S01]  /*49e0*/  UIADD3 UR6, UR18, 0x1, URZ ;  /* 0x0000000112067890 */ /* 0x000fe2000fffe03f */
[----:B------:R-:W0:Y:S01]  /*49f0*/  LDGDEPBAR ;  /* 0x00000000000079af */ /* 0x000e220000000000 */
[----:B------:R-:W-:Y:S02]  /*4a00*/  UISETP.GE.AND UP1, UPT, UR18, 0x1, UPT ;  /* 0x000000011200788c */ /* 0x000fe4000bf26270 */
[-C--:B------:R-:W-:Y:S02]  /*4a10*/  HMMA.16816.F32 R12, R140, R18.reuse, RZ ;  /* 0x000000128c0c723c */ /* 0x080fe400000018ff */
[----:B------:R-:W-:Y:S06]  /*4a20*/  USEL UR18, UR6, URZ, !UP1 ;  /* 0x0000003f06127287 */ /* 0x000fec000c800000 */
[C---:B------:R-:W-:Y:S08]  /*4a30*/  HMMA.16816.F32 R16, R136.reuse, R18, RZ ;  /* 0x000000128810723c */ /* 0x040ff000000018ff */
[-C--:B------:R-:W-:Y:S08]  /*4a40*/  HMMA.16816.F32 R20, R136, R144.reuse, RZ ;  /* 0x000000908814723c */ /* 0x080ff000000018ff */
[C---:B------:R-:W-:Y:S08]  /*4a50*/  HMMA.16816.F32 R24, R140.reuse, R144, RZ ;  /* 0x000000908c18723c */ /* 0x040ff000000018ff */
[-C--:B------:R-:W-:Y:S01]  /*4a60*/  HMMA.16816.F32 R76, R140, R146.reuse, RZ ;  /* 0x000000928c4c723c */ /* 0x080fe200000018ff */
[----:B------:R-:W1:Y:S07]  /*4a70*/  LDSM.16.MT88.4 R140, [R2+0x1080] ;  /* 0x00108000028c783b */ /* 0x000e6e0000004200 */
[----:B------:R-:W-:Y:S01]  /*4a80*/  HMMA.16816.F32 R80, R136, R146, RZ ;  /* 0x000000928850723c */ /* 0x000fe200000018ff */
[----:B------:R-:W3:Y:S04]  /*4a90*/  LDSM.16.MT88.4 R136, [R2+0x4080] ;  /* 0x004080000288783b */ /* 0x000ee80000004200 */
[----:B------:R-:W-:Y:S03]  /*4aa0*/  LDSM.16.M88.4 R144, [R3+0x1000] ;  /* 0x001000000390783b */ /* 0x000fe60000000200 */
[-C--:B------:R-:W-:Y:S08]  /*4ab0*/  HMMA.16816.F32 R4, R148, R204.reuse, R4 ;  /* 0x000000cc9404723c */ /* 0x080ff00000001804 */
[C---:B------:R-:W-:Y:S08]  /*4ac0*/  HMMA.16816.F32 R8, R208.reuse, R204, R8 ;  /* 0x000000ccd008723c */ /* 0x040ff00000001808 */
[-C--:B------:R-:W-:Y:S08]  /*4ad0*/  HMMA.16816.F32 R12, R208, R206.reuse, R12 ;  /* 0x000000ced00c723c */ /* 0x080ff0000000180c */
[C---:B------:R-:W-:Y:S01]  /*4ae0*/  HMMA.16816.F32 R16, R148.reuse, R206, R16 ;  /* 0x000000ce9410723c */ /* 0x040fe20000001810 */
[----:B------:R-:W-:Y:S07]  /*4af0*/  LDSM.16.M88.4 R204, [R3+0x1800] ;  /* 0x0018000003cc783b */ /* 0x000fee0000000200 */
[-C--:B------:R-:W-:Y:S08]  /*4b00*/  HMMA.16816.F32 R20, R148, R212.reuse, R20 ;  /* 0x000000d49414723c */ /* 0x080ff00000001814 */
[C---:B------:R-:W-:Y:S08]  /*4b10*/  HMMA.16816.F32 R24, R208.reuse, R212, R24 ;  /* 0x000000d4d018723c */ /* 0x040ff00000001818 */
[-C--:B------:R-:W-:Y:S01]  /*4b20*/  HMMA.16816.F32 R76, R208, R214.reuse, R76 ;  /* 0x000000d6d04c723c */ /* 0x080fe2000000184c */
[----:B------:R-:W-:Y:S07]  /*4b30*/  LDSM.16.MT88.4 R208, [R2+0x4880] ;  /* 0x0048800002d0783b */ /* 0x000fee0000004200 */
[----:B------:R-:W-:Y:S01]  /*4b40*/  HMMA.16816.F32 R80, R148, R214, R80 ;  /* 0x000000d69450723c */ /* 0x000fe20000001850 */
[----:B------:R-:W4:Y:S04]  /*4b50*/  LDSM.16.MT88.4 R148, [R2+0x1880] ;  /* 0x001880000294783b */ /* 0x000f280000004200 */
[----:B------:R-:W-:Y:S03]  /*4b60*/  LDSM.16.MT88.4 R212, [R2+0x2080] ;  /* 0x0020800002d4783b */ /* 0x000fe60000004200 */
[-C--:B-1----:R-:W-:Y:S08]  /*4b70*/  HMMA.16816.F32 R4, R132, R140.reuse, R4 ;  /* 0x0000008c8404723c */ /* 0x082ff00000001804 */
[C---:B------:R-:W-:Y:S08]  /*4b80*/  HMMA.16816.F32 R8, R216.reuse, R140, R8 ;  /* 0x0000008cd808723c */ /* 0x040ff00000001808 */
[-C--:B------:R-:W-:Y:S08]  /*4b90*/  HMMA.16816.F32 R12, R216, R142.reuse, R12 ;  /* 0x0000008ed80c723c */ /* 0x080ff0000000180c */
[C---:B------:R-:W-:Y:S01]  /*4ba0*/  HMMA.16816.F32 R16, R132.reuse, R142, R16 ;  /* 0x0000008e8410723c */ /* 0x040fe20000001810 */
[----:B------:R-:W1:Y:S07]  /*4bb0*/  LDSM.16.M88.4 R140, [R228+0x2000] ;  /* 0x00200000e48c783b */ /* 0x000e6e0000000200 */
[-C--:B---3--:R-:W-:Y:S08]  /*4bc0*/  HMMA.16816.F32 R20, R132, R136.reuse, R20 ;  /* 0x000000888414723c */ /* 0x088ff00000001814 */
[C---:B------:R-:W-:Y:S08]  /*4bd0*/  HMMA.16816.F32 R24, R216.reuse, R136, R24 ;  /* 0x00000088d818723c */ /* 0x040ff00000001818 */
[-C--:B------:R-:W-:Y:S01]  /*4be0*/  HMMA.16816.F32 R76, R216, R138.reuse, R76 ;  /* 0x0000008ad84c723c */ /* 0x080fe2000000184c */
[----:B------:R-:W3:Y:S07]  /*4bf0*/  LDSM.16.M88.4 R216, [R228+0x2800] ;  /* 0x00280000e4d8783b */ /* 0x000eee0000000200 */
[----:B------:R-:W-:Y:S01]  /*4c00*/  HMMA.16816.F32 R80, R132, R138, R80 ;  /* 0x0000008a8450723c */ /* 0x000fe20000001850 */
[----:B------:R-:W5:Y:S04]  /*4c10*/  LDSM.16.MT88.4 R132, [R2+0x5080] ;  /* 0x005080000284783b */ /* 0x000f680000004200 */
[----:B------:R-:W-:Y:S03]  /*4c20*/  LDSM.16.M88.4 R136, [R3+0x2000] ;  /* 0x002000000388783b */ /* 0x000fe60000000200 */
[-C--:B----4-:R-:W-:Y:S08]  /*4c30*/  HMMA.16816.F32 R4, R144, R148.reuse, R4 ;  /* 0x000000949004723c */ /* 0x090ff00000001804 */
[C---:B------:R-:W-:Y:S08]  /*4c40*/  HMMA.16816.F32 R8, R204.reuse, R148, R8 ;  /* 0x00000094cc08723c */ /* 0x040ff00000001808 */
[-C--:B------:R-:W-:Y:S08]  /*4c50*/  HMMA.16816.F32 R12, R204, R150.reuse, R12 ;  /* 0x00000096cc0c723c */ /* 0x080ff0000000180c */
[C---:B------:R-:W-:Y:S01]  /*4c60*/  HMMA.16816.F32 R16, R144.reuse, R150, R16 ;  /* 0x000000969010723c */ /* 0x040fe20000001810 */
[----:B------:R-:W4:Y:S07]  /*4c70*/  LDSM.16.MT88.4 R148, [R2+0x2880] ;  /* 0x002880000294783b */ /* 0x000f2e0000004200 */
[-C--:B------:R-:W-:Y:S08]  /*4c80*/  HMMA.16816.F32 R20, R144, R208.reuse, R20 ;  /* 0x000000d09014723c */ /* 0x080ff00000001814 */
[C---:B------:R-:W-:Y:S01]  /*4c90*/  HMMA.16816.F32 R24, R204.reuse, R208, R24 ;  /* 0x000000d0cc18723c */ /* 0x040fe20000001818 */
[----:B------:R-:W2:Y:S07]  /*4ca0*/  LDL.64 R208, [R1+0x8] ;  /* 0x0000080001d07983 */ /* 0x000eae0000100a00 */
[-C--:B------:R-:W-:Y:S01]  /*4cb0*/  HMMA.16816.F32 R76, R204, R210.reuse, R76 ;  /* 0x000000d2cc4c723c */ /* 0x080fe2000000184c */
[----:B------:R3:W4:Y:S07]  /*4cc0*/  LDSM.16.M88.4 R204, [R3+0x2800] ;  /* 0x0028000003cc783b */ /* 0x00072e0000000200 */
[----:B------:R-:W-:Y:S01]  /*4cd0*/  HMMA.16816.F32 R80, R144, R210, R80 ;  /* 0x000000d29050723c */ /* 0x000fe20000001850 */
[----:B------:R-:W4:Y:S07]  /*4ce0*/  LDSM.16.MT88.4 R144, [R2+0x5880] ;  /* 0x005880000290783b */ /* 0x000f2e0000004200 */
[-C--:B-1----:R-:W-:Y:S08]  /*4cf0*/  HMMA.16816.F32 R4, R140, R212.reuse, R4 ;  /* 0x000000d48c04723c */ /* 0x082ff00000001804 */
[C---:B---3--:R-:W-:Y:S01]  /*4d00*/  HMMA.16816.F32 R8, R216.reuse, R212, R8 ;  /* 0x000000d4d808723c */ /* 0x048fe20000001808 */
[----:B------:R-:W-:Y:S07]  /*4d10*/  IMAD.U32 R3, RZ, RZ, UR10 ;  /* 0x0000000aff037e24 */ /* 0x000fee000f8e00ff */
[-C--:B------:R-:W-:Y:S08]  /*4d20*/  HMMA.16816.F32 R12, R216, R214.reuse, R12 ;  /* 0x000000d6d80c723c */ /* 0x080ff0000000180c */
[C---:B------:R-:W-:Y:S08]  /*4d30*/  HMMA.16816.F32 R16, R140.reuse, R214, R16 ;  /* 0x000000d68c10723c */ /* 0x040ff00000001810 */
[-C--:B-----5:R-:W-:Y:S08]  /*4d40*/  HMMA.16816.F32 R20, R140, R132.reuse, R20 ;  /* 0x000000848c14723c */ /* 0x0a0ff00000001814 */
[C---:B------:R-:W-:Y:S08]  /*4d50*/  HMMA.16816.F32 R24, R216.reuse, R132, R24 ;  /* 0x00000084d818723c */ /* 0x040ff00000001818 */
[-C--:B------:R-:W-:Y:S08]  /*4d60*/  HMMA.16816.F32 R76, R216, R134.reuse, R76 ;  /* 0x00000086d84c723c */ /* 0x080ff0000000184c */
[----:B------:R-:W-:Y:S01]  /*4d70*/  HMMA.16816.F32 R80, R140, R134, R80 ;  /* 0x000000868c50723c */ /* 0x000fe20000001850 */
[----:B------:R-:W-:Y:S07]  /*4d80*/  LDSM.16.MT88.4 R140, [R229+0x18080] ;  /* 0x01808000e58c783b */ /* 0x000fee0000004200 */
[-C--:B----4-:R-:W-:Y:S08]  /*4d90*/  HMMA.16816.F32 R4, R136, R148.reuse, R4 ;  /* 0x000000948804723c */ /* 0x090ff00000001804 */
[C---:B------:R-:W-:Y:S08]  /*4da0*/  HMMA.16816.F32 R8, R204.reuse, R148, R8 ;  /* 0x00000094cc08723c */ /* 0x040ff00000001808 */
[-C--:B------:R-:W-:Y:S08]  /*4db0*/  HMMA.16816.F32 R12, R204, R150.reuse, R12 ;  /* 0x00000096cc0c723c */ /* 0x080ff0000000180c */
[C---:B------:R-:W-:Y:S08]  /*4dc0*/  HMMA.16816.F32 R16, R136.reuse, R150, R16 ;  /* 0x000000968810723c */ /* 0x040ff00000001810 */
[-C--:B------:R-:W-:Y:S08]  /*4dd0*/  HMMA.16816.F32 R20, R136, R144.reuse, R20 ;  /* 0x000000908814723c */ /* 0x080ff00000001814 */
[C---:B------:R-:W-:Y:S08]  /*4de0*/  HMMA.16816.F32 R24, R204.reuse, R144, R24 ;  /* 0x00000090cc18723c */ /* 0x040ff00000001818 */
[-C--:B------:R-:W-:Y:S08]  /*4df0*/  HMMA.16816.F32 R76, R204, R146.reuse, R76 ;  /* 0x00000092cc4c723c */ /* 0x080ff0000000184c */
[----:B------:R-:W-:Y:S04]  /*4e00*/  HMMA.16816.F32 R80, R136, R146, R80 ;  /* 0x000000928850723c */ /* 0x000fe80000001850 */
[----:B--2---:R-:W-:Y:S01]  /*4e10*/  IADD3 R2, P1, R208, UR10, RZ ;  /* 0x0000000ad0027c10 */ /* 0x004fe2000ff3e0ff */
[----:B------:R-:W-:Y:S03]  /*4e20*/  UMOV UR10, UR17 ;  /* 0x00000011000a7c82 */ /* 0x000fe60008000000 */
[----:B------:R-:W-:Y:S04]  /*4e30*/  LEA.HI.X.SX32 R3, R3, R152, 0x1, P1 ;  /* 0x0000009803037211 */ /* 0x000fe800008f0eff */
[C---:B------:R-:W-:Y:S04]  /*4e40*/  LEA R132, P1, R2.reuse, c[0x0][0x220], 0x2 ;  /* 0x0000880002847a11 */ /* 0x040fe800078210ff */
[----:B------:R-:W-:Y:S01]  /*4e50*/  LEA.HI.X R133, R2, c[0x0][0x224], R3, 0x2, P1 ;  /* 0x0000890002857a11 */ /* 0x000fe200008f1403 */
[----:B------:R-:W-:Y:S01]  /*4e60*/  IMAD.U32 R2, RZ, RZ, UR4 ;  /* 0x00000004ff027e24 */ /* 0x000fe2000f8e00ff */
[----:B------:R-:W-:Y:S01]  /*4e70*/  PLOP3.LUT P1, PT, PT, PT, UP0, 0x80, 0x0 ;  /* 0x000000000000781c */ /* 0x000fe20003f2f008 */
[----:B------:R-:W-:Y:S02]  /*4e80*/  USEL UR4, UR7, URZ, !UP2 ;  /* 0x0000003f07047287 */ /* 0x000fe4000d000000 */
[----:B------:R-:W-:Y:S01]  /*4e90*/  RED.E.ADD.F32.FTZ.RN.STRONG.GPU [R132.64], R4 ;  /* 0x000000048400798e */ /* 0x000fe2000c10e794 */
[----:B------:R-:W-:Y:S03]  /*4ea0*/  IMAD R2, R2, 0x2000, R232 ;  /* 0x0000200002027824 */ /* 0x000fe600078e02e8 */
[----:B------:R-:W-:Y:S01]  /*4eb0*/  RED.E.ADD.F32.FTZ.RN.STRONG.GPU [R132.64+0x400], R5 ;  /* 0x000400058400798e */ /* 0x000fe2000c10e794 */
[----:B------:R-:W-:Y:S03]  /*4ec0*/  IMAD.SHL.U32 R2, R2, 0x2, RZ ;  /* 0x0000000202027824 */ /* 0x000fe600078e00ff */
[----:B------:R-:W-:Y:S04]  /*4ed0*/  RED.E.ADD.F32.FTZ.RN.STRONG.GPU [R132.64+0x800], R6 ;  /* 0x000800068400798e */ /* 0x000fe8000c10e794 */
        /* <DEDUP_REMOVED lines=10> */
[----:B------:R-:W-:Y:S04]  /*4f80*/  LDSM.16.MT88.4 R4, [R229+0x15480] ;  /* 0x01548000e504783b */ /* 0x000fe80000004200 */
[----:B------:R-:W1:Y:S04]  /*4f90*/  LDSM.16.MT88.4 R8, [R2+0x6080] ;  /* 0x006080000208783b */ /* 0x000e680000004200 */
[----:B------:R-:W-:Y:S04]  /*4fa0*/  RED.E.ADD.F32.FTZ.RN.STRONG.GPU [R132.64+0x3400], R13 ;  /* 0x0034000d8400798e */ /* 0x000fe8000c10e794 */
[----:B------:R-:W-:Y:S04]  /*4fb0*/  RED.E.ADD.F32.FTZ.RN.STRONG.GPU [R132.64+0x3800], R14 ;  /* 0x0038000e8400798e */ /* 0x000fe8000c10e794 */
[----:B------:R-:W-:Y:S04]  /*4fc0*/  RED.E.ADD.F32.FTZ.RN.STRONG.GPU [R132.64+0x3c00], R15 ;  /* 0x003c000f8400798e */ /* 0x000fe8000c10e794 */
[----:B------:R-:W2:Y:S04]  /*4fd0*/  LDSM.16.MT88.4 R12, [R229+0x16480] ;  /* 0x01648000e50c783b */ /* 0x000ea80000004200 */
[----:B------:R-:W3:Y:S04]  /*4fe0*/  LDSM.16.MT88.4 R16, [R229+0x17480] ;  /* 0x01748000e510783b */ /* 0x000ee80000004200 */
[----:B------:R-:W-:Y:S04]  /*4ff0*/  RED.E.ADD.F32.FTZ.RN.STRONG.GPU [R132.64+0x4000], R20 ;  /* 0x004000148400798e */ /* 0x000fe8000c10e794 */
[----:B------:R-:W-:Y:S04]  /*5000*/  LDSM.16.MT88.4 R136, [R2+0x8880] ;  /* 0x008880000288783b */ /* 0x000fe80000004200 */
[----:B------:R-:W-:Y:S04]  /*5010*/  RED.E.ADD.F32.FTZ.RN.STRONG.GPU [R132.64+0x4400], R21 ;  /* 0x004400158400798e */ /* 0x000fe8000c10e794 */
[----:B------:R-:W-:Y:S01]  /*5020*/  RED.E.ADD.F32.FTZ.RN.STRONG.GPU [R132.64+0x4800], R22 ;  /* 0x004800168400798e */ /* 0x000fe2000c10e794 */
[-C--:B-1----:R-:W-:Y:S03]  /*5030*/  HMMA.16816.F32 R84, R4, R8.reuse, R84 ;  /* 0x000000080454723c */ /* 0x082fe60000001854 */
[----:B------:R-:W-:Y:S04]  /*5040*/  RED.E.ADD.F32.FTZ.RN.STRONG.GPU [R132.64+0x4c00], R23 ;  /* 0x004c00178400798e */ /* 0x000fe8000c10e794 */
[----:B------:R-:W1:Y:S04]  /*5050*/  LDSM.16.MT88.4 R20, [R2+0x8080] ;  /* 0x008080000214783b */ /* 0x000e680000004200 */
[----:B------:R-:W-:Y:S04]  /*5060*/  RED.E.ADD.F32.FTZ.RN.STRONG.GPU [R132.64+0x5000], R24 ;  /* 0x005000188400798e */ /* 0x000fe8000c10e794 */
[----:B------:R-:W-:Y:S01]  /*5070*/  RED.E.ADD.F32.FTZ.RN.STRONG.GPU [R132.64+0x5400], R25 ;  /* 0x005400198400798e */ /* 0x000fe2000c10e794 */
[-C--:B--2---:R-:W-:Y:S03]  /*5080*/  HMMA.16816.F32 R88, R12, R8.reuse, R88 ;  /* 0x000000080c58723c */ /* 0x084fe60000001858 */
[----:B------:R-:W-:Y:S04]  /*5090*/  RED.E.ADD.F32.FTZ.RN.STRONG.GPU [R132.64+0x5800], R26 ;  /* 0x0058001a8400798e */ /* 0x000fe8000c10e794 */
[----:B------:R-:W-:Y:S01]  /*50a0*/  RED.E.ADD.F32.FTZ.RN.STRONG.GPU [R132.64+0x5c00], R27 ;  /* 0x005c001b8400798e */ /* 0x000fe2000c10e794 */
[C---:B---3--:R-:W-:Y:S03]  /*50b0*/  HMMA.16816.F32 R92, R16.reuse, R8, R92 ;  /* 0x00000008105c723c */ /* 0x048fe6000000185c */
[----:B------:R-:W-:Y:S04]  /*50c0*/  LDSM.16.MT88.4 R24, [R229+0x15880] ;  /* 0x01588000e518783b */ /* 0x000fe80000004200 */
[----:B------:R-:W-:Y:S01]  /*50d0*/  RED.E.ADD.F32.FTZ.RN.STRONG.GPU [R132.64+0x6000], R80 ;  /* 0x006000508400798e */ /* 0x000fe2000c10e794 */
[-C--:B------:R-:W-:Y:S03]  /*50e0*/  HMMA.16816.F32 R96, R16, R10.reuse, R96 ;  /* 0x0000000a1060723c */ /* 0x080fe60000001860 */
[----:B------:R-:W-:Y:S04]  /*50f0*/  RED.E.ADD.F32.FTZ.RN.STRONG.GPU [R132.64+0x6400], R81 ;  /* 0x006400518400798e */ /* 0x000fe8000c10e794 */
[----:B------:R-:W-:Y:S01]  /*5100*/  RED.E.ADD.F32.FTZ.RN.STRONG.GPU [R132.64+0x6800], R82 ;  /* 0x006800528400798e */ /* 0x000fe2000c10e794 */
[-C--:B------:R-:W-:Y:S03]  /*5110*/  HMMA.16816.F32 R100, R12, R10.reuse, R100 ;  /* 0x0000000a0c64723c */ /* 0x080fe60000001864 */
[----:B------:R-:W-:Y:S04]  /*5120*/  RED.E.ADD.F32.FTZ.RN.STRONG.GPU [R132.64+0x6c00], R83 ;  /* 0x006c00538400798e */ /* 0x000fe8000c10e794 */
[----:B------:R-:W-:Y:S01]  /*5130*/  LDSM.16.MT88.4 R80, [R229+0x16880] ;  /* 0x01688000e550783b */ /* 0x000fe20000004200 */
[C---:B------:R-:W-:Y:S03]  /*5140*/  HMMA.16816.F32 R104, R4.reuse, R10, R104 ;  /* 0x0000000a0468723c */ /* 0x040fe60000001868 */
[----:B------:R-:W-:Y:S04]  /*5150*/  RED.E.ADD.F32.FTZ.RN.STRONG.GPU [R132.64+0x7000], R76 ;  /* 0x0070004c8400798e */ /* 0x000fe8000c10e794 */
[----:B------:R-:W-:Y:S01]  /*5160*/  LDSM.16.MT88.4 R8, [R2+0x7080] ;  /* 0x007080000208783b */ /* 0x000fe20000004200 */
[-C--:B-1----:R-:W-:Y:S03]  /*5170*/  HMMA.16816.F32 R108, R4, R20.reuse, R108 ;  /* 0x00000014046c723c */ /* 0x082fe6000000186c */
[----:B------:R-:W-:Y:S04]  /*5180*/  RED.E.ADD.F32.FTZ.RN.STRONG.GPU [R132.64+0x7400], R77 ;  /* 0x0074004d8400798e */ /* 0x000fe8000c10e794 */
[----:B------:R-:W-:Y:S01]  /*5190*/  RED.E.ADD.F32.FTZ.RN.STRONG.GPU [R132.64+0x7800], R78 ;  /* 0x0078004e8400798e */ /* 0x000fe2000c10e794 */
[-C--:B------:R-:W-:Y:S03]  /*51a0*/  HMMA.16816.F32 R112, R12, R20.reuse, R112 ;  /* 0x000000140c70723c */ /* 0x080fe60000001870 */
[----:B------:R-:W-:Y:S04]  /*51b0*/  RED.E.ADD.F32.FTZ.RN.STRONG.GPU [R132.64+0x7c00], R79 ;  /* 0x007c004f8400798e */ /* 0x000fe8000c10e794 */
[----:B------:R-:W1:Y:S01]  /*51c0*/  LDSM.16.MT88.4 R76, [R2+0x6880] ;  /* 0x00688000024c783b */ /* 0x000e620000004200 */
[C---:B------:R-:W-:Y:S03]  /*51d0*/  HMMA.16816.F32 R116, R16.reuse, R20, R116 ;  /* 0x000000141074723c */ /* 0x040fe60000001874 */
[----:B------:R-:W2:Y:S05]  /*51e0*/  LDSM.16.MT88.4 R132, [R229+0x17880] ;  /* 0x01788000e584783b */ /* 0x000eaa0000004200 */
[-C--:B------:R-:W-:Y:S01]  /*51f0*/  HMMA.16816.F32 R120, R16, R22.reuse, R120 ;  /* 0x000000161078723c */ /* 0x080fe20000001878 */
[----:B------:R-:W-:Y:S07]  /*5200*/  LDSM.16.MT88.4 R16, [R229+0x17c80] ;  /* 0x017c8000e510783b */ /* 0x000fee0000004200 */
[-C--:B------:R-:W-:Y:S01]  /*5210*/  HMMA.16816.F32 R124, R12, R22.reuse, R124 ;  /* 0x000000160c7c723c */ /* 0x080fe2000000187c */
[----:B------:R-:W-:Y:S07]  /*5220*/  LDSM.16.MT88.4 R12, [R229+0x16c80] ;  /* 0x016c8000e50c783b */ /* 0x000fee0000004200 */
[----:B------:R-:W-:Y:S01]  /*5230*/  HMMA.16816.F32 R128, R4, R22, R128 ;  /* 0x000000160480723c */ /* 0x000fe20000001880 */
[----:B------:R-:W3:Y:S04]  /*5240*/  LDSM.16.MT88.4 R4, [R229+0x15c80] ;  /* 0x015c8000e504783b */ /* 0x000ee80000004200 */
[----:B------:R-:W4:Y:S03]  /*5250*/  LDSM.16.MT88.4 R20, [R2+0x9080] ;  /* 0x009080000214783b */ /* 0x000f260000004200 */
[-C--:B-1----:R-:W-:Y:S08]  /*5260*/  HMMA.16816.F32 R84, R24, R76.reuse, R84 ;  /* 0x0000004c1854723c */ /* 0x082ff00000001854 */
[-C--:B------:R-:W-:Y:S08]  /*5270*/  HMMA.16816.F32 R88, R80, R76.reuse, R88 ;  /* 0x0000004c5058723c */ /* 0x080ff00000001858 */
[C---:B--2---:R-:W-:Y:S08]  /*5280*/  HMMA.16816.F32 R92, R132.reuse, R76, R92 ;  /* 0x0000004c845c723c */ /* 0x044ff0000000185c */
[-C--:B------:R-:W-:Y:S08]  /*5290*/  HMMA.16816.F32 R96, R132, R78.reuse, R96 ;  /* 0x0000004e8460723c */ /* 0x080ff00000001860 */
[-C--:B------:R-:W-:Y:S08]  /*52a0*/  HMMA.16816.F32 R100, R80, R78.reuse, R100 ;  /* 0x0000004e5064723c */ /* 0x080ff00000001864 */
[C---:B------:R-:W-:Y:S01]  /*52b0*/  HMMA.16816.F32 R104, R24.reuse, R78, R104 ;  /* 0x0000004e1868723c */ /* 0x040fe20000001868 */
[----:B------:R-:W-:Y:S07]  /*52c0*/  LDSM.16.MT88.4 R76, [R229+0x16080] ;  /* 0x01608000e54c783b */ /* 0x000fee0000004200 */
[-C--:B------:R-:W-:Y:S08]  /*52d0*/  HMMA.16816.F32 R108, R24, R136.reuse, R108 ;  /* 0x00000088186c723c */ /* 0x080ff0000000186c */
[-C--:B------:R-:W-:Y:S08]  /*52e0*/  HMMA.16816.F32 R112, R80, R136.reuse, R112 ;  /* 0x000000885070723c */ /* 0x080ff00000001870 */
[C---:B------:R-:W-:Y:S08]  /*52f0*/  HMMA.16816.F32 R116, R132.reuse, R136, R116 ;  /* 0x000000888474723c */ /* 0x040ff00000001874 */
[-C--:B------:R-:W-:Y:S01]  /*5300*/  HMMA.16816.F32 R120, R132, R138.reuse, R120 ;  /* 0x0000008a8478723c */ /* 0x080fe20000001878 */
[----:B------:R-:W-:Y:S07]  /*5310*/  LDSM.16.MT88.4 R132, [R229+0x17080] ;  /* 0x01708000e584783b */ /* 0x000fee0000004200 */
[-C--:B------:R-:W-:Y:S01]  /*5320*/  HMMA.16816.F32 R124, R80, R138.reuse, R124 ;  /* 0x0000008a507c723c */ /* 0x080fe2000000187c */
[----:B------:R-:W1:Y:S07]  /*5330*/  LDSM.16.MT88.4 R80, [R2+0x7880] ;  /* 0x007880000250783b */ /* 0x000e6e0000004200 */
[----:B------:R-:W-:Y:S01]  /*5340*/  HMMA.16816.F32 R128, R24, R138, R128 ;  /* 0x0000008a1880723c */ /* 0x000fe20000001880 */
[----:B------:R-:W2:Y:S07]  /*5350*/  LDSM.16.MT88.4 R24, [R2+0x9880] ;  /* 0x009880000218783b */ /* 0x000eae0000004200 */
[-C--:B---3--:R-:W-:Y:S08]  /*5360*/  HMMA.16816.F32 R84, R4, R8.reuse, R84 ;  /* 0x000000080454723c */ /* 0x088ff00000001854 */
[-C--:B------:R-:W-:Y:S08]  /*5370*/  HMMA.16816.F32 R88, R12, R8.reuse, R88 ;  /* 0x000000080c58723c */ /* 0x080ff00000001858 */
[C---:B------:R-:W-:Y:S08]  /*5380*/  HMMA.16816.F32 R92, R16.reuse, R8, R92 ;  /* 0x00000008105c723c */ /* 0x040ff0000000185c */
[-C--:B------:R-:W-:Y:S08]  /*5390*/  HMMA.16816.F32 R96, R16, R10.reuse, R96 ;  /* 0x0000000a1060723c */ /* 0x080ff00000001860 */
[-C--:B------:R-:W-:Y:S08]  /*53a0*/  HMMA.16816.F32 R100, R12, R10.reuse, R100 ;  /* 0x0000000a0c64723c */ /* 0x080ff00000001864 */
[C---:B------:R-:W-:Y:S08]  /*53b0*/  HMMA.16816.F32 R104, R4.reuse, R10, R104 ;  /* 0x0000000a0468723c */ /* 0x040ff00000001868 */
[-C--:B----4-:R-:W-:Y:S08]  /*53c0*/  HMMA.16816.F32 R108, R4, R20.reuse, R108 ;  /* 0x00000014046c723c */ /* 0x090ff0000000186c */
[-C--:B------:R-:W-:Y:S08]  /*53d0*/  HMMA.16816.F32 R112, R12, R20.reuse, R112 ;  /* 0x000000140c70723c */ /* 0x080ff00000001870 */
[C---:B------:R-:W-:Y:S08]  /*53e0*/  HMMA.16816.F32 R116, R16.reuse, R20, R116 ;  /* 0x000000141074723c */ /* 0x040ff00000001874 */
[-C--:B------:R-:W-:Y:S08]  /*53f0*/  HMMA.16816.F32 R120, R16, R22.reuse, R120 ;  /* 0x000000161078723c */ /* 0x080ff00000001878 */
[-C--:B------:R-:W-:Y:S08]  /*5400*/  HMMA.16816.F32 R124, R12, R22.reuse, R124 ;  /* 0x000000160c7c723c */ /* 0x080ff0000000187c */
[----:B------:R-:W-:Y:S08]  /*5410*/  HMMA.16816.F32 R128, R4, R22, R128 ;  /* 0x000000160480723c */ /* 0x000ff00000001880 */
[-C--:B-1----:R-:W-:Y:S08]  /*5420*/  HMMA.16816.F32 R84, R76, R80.reuse, R84 ;  /* 0x000000504c54723c */ /* 0x082ff00000001854 */
[-C--:B------:R-:W-:Y:S08]  /*5430*/  HMMA.16816.F32 R88, R132, R80.reuse, R88 ;  /* 0x000000508458723c */ /* 0x080ff00000001858 */
[C---:B------:R-:W-:Y:S08]  /*5440*/  HMMA.16816.F32 R92, R140.reuse, R80, R92 ;  /* 0x000000508c5c723c */ /* 0x040ff0000000185c */
[-C--:B------:R-:W-:Y:S08]  /*5450*/  HMMA.16816.F32 R96, R140, R82.reuse, R96 ;  /* 0x000000528c60723c */ /* 0x080ff00000001860 */
[-C--:B------:R-:W-:Y:S08]  /*5460*/  HMMA.16816.F32 R100, R132, R82.reuse, R100 ;  /* 0x000000528464723c */ /* 0x080ff00000001864 */
[C---:B------:R-:W-:Y:S08]  /*5470*/  HMMA.16816.F32 R104, R76.reuse, R82, R104 ;  /* 0x000000524c68723c */ /* 0x040ff00000001868 */
[-C--:B--2---:R-:W-:Y:S08]  /*5480*/  HMMA.16816.F32 R108, R76, R24.reuse, R108 ;  /* 0x000000184c6c723c */ /* 0x084ff0000000186c */
[-C--:B------:R-:W-:Y:S08]  /*5490*/  HMMA.16816.F32 R112, R132, R24.reuse, R112 ;  /* 0x000000188470723c */ /* 0x080ff00000001870 */
[C---:B------:R-:W-:Y:S08]  /*54a0*/  HMMA.16816.F32 R116, R140.reuse, R24, R116 ;  /* 0x000000188c74723c */ /* 0x040ff00000001874 */
[-C--:B------:R-:W-:Y:S08]  /*54b0*/  HMMA.16816.F32 R120, R140, R26.reuse, R120 ;  /* 0x0000001a8c78723c */ /* 0x080ff00000001878 */
[-C--:B------:R-:W-:Y:S08]  /*54c0*/  HMMA.16816.F32 R124, R132, R26.reuse, R124 ;  /* 0x0000001a847c723c */ /* 0x080ff0000000187c */
[----:B------:R-:W-:Y:S01]  /*54d0*/  HMMA.16816.F32 R128, R76, R26, R128 ;  /* 0x0000001a4c80723c */ /* 0x000fe20000001880 */
[----:B------:R-:W-:-:S07]  /*54e0*/  @!P1 BRA `(.L_x_3) ;  /* 0xffffcb3000009947 */ /* 0x000fce000383ffff */
.L_x_0:
[----:B-1234-:R-:W1:Y:S01]  /*54f0*/  S2R R0, SR_TID.X ;  /* 0x0000000000007919 */ /* 0x01ee620000002100 */
[--C-:B------:R-:W-:Y:S01]  /*5500*/  SHF.R.S32.HI R2, RZ, 0x1f, R238.reuse ;  /* 0x0000001fff027819 */ /* 0x100fe200000114ee */
[----:B------:R-:W-:Y:S01]  /*5510*/  FMUL.FTZ R84, R84, c[0x0][0x298] ;  /* 0x0000a60054547a20 */ /* 0x000fe20000410000 */
[----:B------:R-:W-:Y:S01]  /*5520*/  SHF.R.S32.HI R5, RZ, 0x1f, R238 ;  /* 0x0000001fff057819 */ /* 0x000fe200000114ee */
[----:B------:R-:W-:Y:S01]  /*5530*/  BAR.SYNC.DEFER_BLOCKING 0x1, 0x100 ;  /* 0x0044000000007b1d */ /* 0x000fe20000010000 */
[-C--:B------:R-:W-:Y:S01]  /*5540*/  LEA.HI R3, R2, R238.reuse, RZ, 0x5 ;  /* 0x000000ee02037211 */ /* 0x080fe200078f28ff */
[----:B------:R-:W-:Y:S01]  /*5550*/  FMUL.FTZ R85, R85, c[0x0][0x298] ;  /* 0x0000a60055557a20 */ /* 0x000fe20000410000 */
[C---:B------:R-:W-:Y:S01]  /*5560*/  LOP3.LUT P0, RZ, R244.reuse, 0x4, RZ, 0xc0, !PT ;  /* 0x00000004f4ff7812 */ /* 0x040fe2000780c0ff */
[----:B------:R-:W-:Y:S01]  /*5570*/  IMAD.SHL.U32 R244, R244, 0x40, RZ ;  /* 0x00000040f4f47824 */ /* 0x000fe200078e00ff */
[----:B------:R-:W-:Y:S01]  /*5580*/  SHF.R.S32.HI R4, RZ, 0x5, R3 ;  /* 0x00000005ff047819 */ /* 0x000fe20000011403 */
[----:B------:R-:W-:Y:S01]  /*5590*/  FMUL.FTZ R86, R86, c[0x0][0x298] ;  /* 0x0000a60056567a20 */ /* 0x000fe20000410000 */
[----:B------:R-:W-:Y:S01]  /*55a0*/  LEA.HI R6, R5, R238, RZ, 0x2 ;  /* 0x000000ee05067211 */ /* 0x000fe200078f10ff */
[----:B------:R-:W-:Y:S01]  /*55b0*/  FMUL.FTZ R87, R87, c[0x0][0x298] ;  /* 0x0000a60057577a20 */ /* 0x000fe20000410000 */
[----:B------:R-:W-:Y:S01]  /*55c0*/  LEA.HI R3, R3, R4, RZ, 0x1 ;  /* 0x0000000403037211 */ /* 0x000fe200078f08ff */
[----:B------:R-:W-:Y:S01]  /*55d0*/  FMUL.FTZ R104, R104, c[0x0][0x298] ;  /* 0x0000a60068687a20 */ /* 0x000fe20000410000 */
[----:B------:R-:W-:Y:S01]  /*55e0*/  LOP3.LUT R244, R244, 0x1c0, RZ, 0xc0, !PT ;  /* 0x000001c0f4f47812 */ /* 0x000fe200078ec0ff */
[----:B------:R-:W-:Y:S01]  /*55f0*/  FMUL.FTZ R105, R105, c[0x0][0x298] ;  /* 0x0000a60069697a20 */ /* 0x000fe20000410000 */
[----:B------:R-:W-:Y:S01]  /*5600*/  LOP3.LUT R3, R3, 0xfffffffe, RZ, 0xc0, !PT ;  /* 0xfffffffe03037812 */ /* 0x000fe200078ec0ff */
[----:B------:R-:W-:Y:S01]  /*5610*/  FMUL.FTZ R106, R106, c[0x0][0x298] ;  /* 0x0000a6006a6a7a20 */ /* 0x000fe20000410000 */
[----:B------:R-:W-:Y:S01]  /*5620*/  LOP3.LUT R6, R6, 0x7ffffffc, RZ, 0xc0, !PT ;  /* 0x7ffffffc06067812 */ /* 0x000fe200078ec0ff */
[----:B------:R-:W-:Y:S01]  /*5630*/  FMUL.FTZ R107, R107, c[0x0][0x298] ;  /* 0x0000a6006b6b7a20 */ /* 0x000fe20000410000 */
[----:B------:R-:W-:Y:S01]  /*5640*/  F2FP.PACK_AB R28, R29, R28 ;  /* 0x0000001c1d1c723e */ /* 0x000fe200000000ff */
[----:B------:R-:W-:Y:S01]  /*5650*/  IMAD.IADD R3, R4, 0x1, -R3 ;  /* 0x0000000104037824 */ /* 0x000fe200078e0a03 */
[----:B------:R-:W-:Y:S01]  /*5660*/  F2FP.PACK_AB R30, R31, R30 ;  /* 0x0000001e1f1e723e */ /* 0x000fe200000000ff */
[----:B------:R-:W-:Y:S01]  /*5670*/  IMAD.IADD R6, R238, 0x1, -R6 ;  /* 0x00000001ee067824 */ /* 0x000fe200078e0a06 */
[----:B-1----:R-:W-:Y:S01]  /*5680*/  LEA.HI R0, R2, R0, RZ, 0x4 ;  /* 0x0000000002007211 */ /* 0x002fe200078f20ff */
[----:B------:R-:W-:Y:S01]  /*5690*/  IMAD.SHL.U32 R3, R3, 0x400, RZ ;  /* 0x0000040003037824 */ /* 0x000fe200078e00ff */
[CC--:B------:R-:W-:Y:S01]  /*56a0*/  LEA.HI R2, R5.reuse, R238.reuse, RZ, 0x6 ;  /* 0x000000ee05027211 */ /* 0x0c0fe200078f30ff */
[----:B------:R-:W-:Y:S01]  /*56b0*/  FMUL.FTZ R88, R88, c[0x0][0x298] ;  /* 0x0000a60058587a20 */ /* 0x000fe20000410000 */
[----:B------:R-:W-:Y:S01]  /*56c0*/  LEA.HI R5, R5, R238, RZ, 0x7 ;  /* 0x000000ee05057211 */ /* 0x000fe200078f38ff */
[----:B------:R-:W-:Y:S01]  /*56d0*/  IMAD R6, R6, 0x2, R3 ;  /* 0x0000000206067824 */ /* 0x000fe200078e0203 */
[----:B------:R-:W-:Y:S01]  /*56e0*/  SHF.R.S32.HI R2, RZ, 0x6, R2 ;  /* 0x00000006ff027819 */ /* 0x000fe20000011402 */
[----:B------:R-:W-:Y:S01]  /*56f0*/  FMUL.FTZ R89, R89, c[0x0][0x298] ;  /* 0x0000a60059597a20 */ /* 0x000fe20000410000 */
[----:B------:R-:W-:Y:S01]  /*5700*/  SHF.R.S32.HI R4, RZ, 0x4, R0 ;  /* 0x00000004ff047819 */ /* 0x000fe20000011400 */
[----:B------:R-:W-:Y:S01]  /*5710*/  IMAD.SHL.U32 R5, R5, 0x4, RZ ;  /* 0x0000000405057824 */ /* 0x000fe200078e00ff */
[----:B------:R-:W-:Y:S01]  /*5720*/  SHF.R.S32.HI R0, RZ, 0x1f, R245 ;  /* 0x0000001fff007819 */ /* 0x000fe200000114f5 */
[----:B------:R-:W-:Y:S01]  /*5730*/  IMAD.SHL.U32 R2, R2, 0x8, RZ ;  /* 0x0000000802027824 */ /* 0x000fe200078e00ff */
[----:B------:R-:W-:Y:S01]  /*5740*/  F2FP.PACK_AB R48, R49, R48 ;  /* 0x000000303130723e */ /* 0x000fe200000000ff */
[----:B------:R-:W-:Y:S01]  /*5750*/  FMUL.FTZ R90, R90, c[0x0][0x298] ;  /* 0x0000a6005a5a7a20 */ /* 0x000fe20000410000 */
[----:B------:R-:W-:Y:S01]  /*5760*/  LEA.HI R0, R0, R245, RZ, 0x3 ;  /* 0x000000f500007211 */ /* 0x000fe200078f18ff */
[----:B------:R-:W-:Y:S01]  /*5770*/  FMUL.FTZ R91, R91, c[0x0][0x298] ;  /* 0x0000a6005b5b7a20 */ /* 0x000fe20000410000 */
[----:B------:R-:W-:Y:S01]  /*5780*/  LOP3.LUT R2, R244, 0x18, R2, 0xf8, !PT ;  /* 0x00000018f4027812 */ /* 0x000fe200078ef802 */
[----:B------:R-:W-:Y:S01]  /*5790*/  FMUL.FTZ R100, R100, c[0x0][0x298] ;  /* 0x0000a60064647a20 */ /* 0x000fe20000410000 */
[----:B------:R-:W-:Y:S01]  /*57a0*/  SHF.R.U32.HI R244, RZ, 0x3, R244 ;  /* 0x00000003fff47819 */ /* 0x000fe200000116f4 */
[----:B------:R-:W-:Y:S01]  /*57b0*/  FMUL.FTZ R101, R101, c[0x0][0x298] ;  /* 0x0000a60065657a20 */ /* 0x000fe20000410000 */
[----:B------:R-:W-:Y:S01]  /*57c0*/  SHF.R.S32.HI R0, RZ, 0x3, R0 ;  /* 0x00000003ff007819 */ /* 0x000fe20000011400 */
[----:B------:R-:W-:Y:S01]  /*57d0*/  FMUL.FTZ R102, R102, c[0x0][0x298] ;  /* 0x0000a60066667a20 */ /* 0x000fe20000410000 */
[----:B------:R-:W-:Y:S01]  /*57e0*/  LOP3.LUT R2, R2, R244, RZ, 0x3c, !PT ;  /* 0x000000f402027212 */ /* 0x000fe200078e3cff */
[----:B------:R-:W-:Y:S01]  /*57f0*/  FMUL.FTZ R103, R103, c[0x0][0x298] ;  /* 0x0000a60067677a20 */ /* 0x000fe20000410000 */
[----:B------:R-:W-:Y:S01]  /*5800*/  LOP3.LUT R5, R5, 0xfffffe00, RZ, 0xc0, !PT ;  /* 0xfffffe0005057812 */ /* 0x000fe200078ec0ff */
[----:B------:R-:W-:Y:S01]  /*5810*/  FMUL.FTZ R92, R92, c[0x0][0x298] ;  /* 0x0000a6005c5c7a20 */ /* 0x000fe20000410000 */
[----:B------:R-:W-:Y:S01]  /*5820*/  F2FP.PACK_AB R50, R51, R50 ;  /* 0x000000323332723e */ /* 0x000fe200000000ff */
[----:B------:R-:W-:Y:S01]  /*5830*/  IMAD.IADD R2, R2, 0x1, R6 ;  /* 0x0000000102027824 */ /* 0x000fe200078e0206 */
[----:B------:R-:W-:Y:S01]  /*5840*/  F2FP.PACK_AB R32, R33, R32 ;  /* 0x000000202120723e */ /* 0x000fe200000000ff */
[----:B------:R-:W-:Y:S01]  /*5850*/  IMAD R0, R0, 0x1800, R5 ;  /* 0x0000180000007824 */ /* 0x000fe200078e0205 */
[----:B------:R-:W-:Y:S01]  /*5860*/  F2FP.PACK_AB R34, R35, R34 ;  /* 0x000000222322723e */ /* 0x000fe200000000ff */
[----:B------:R-:W-:Y:S01]  /*5870*/  IMAD.SHL.U32 R2, R2, 0x2, RZ ;  /* 0x0000000202027824 */ /* 0x000fe200078e00ff */
[----:B------:R-:W-:Y:S01]  /*5880*/  F2FP.PACK_AB R44, R45, R44 ;  /* 0x0000002c2d2c723e */ /* 0x000fe200000000ff */
[----:B------:R-:W-:Y:S01]  /*5890*/  FMUL.FTZ R93, R93, c[0x0][0x298] ;  /* 0x0000a6005d5d7a20 */ /* 0x000fe20000410000 */
[----:B------:R-:W-:Y:S01]  /*58a0*/  F2FP.PACK_AB R46, R47, R46 ;  /* 0x0000002e2f2e723e */ /* 0x000fe200000000ff */
[----:B------:R-:W-:Y:S01]  /*58b0*/  FMUL.FTZ R94, R94, c[0x0][0x298] ;  /* 0x0000a6005e5e7a20 */ /* 0x000fe20000410000 */
[C---:B------:R-:W-:Y:S01]  /*58c0*/  IADD3 R5, R2.reuse, 0x40, RZ ;  /* 0x0000004002057810 */ /* 0x040fe20007ffe0ff */
[----:B------:R-:W-:Y:S01]  /*58d0*/  STS [R2+0x6080], R28 ;  /* 0x0060801c02007388 */ /* 0x000fe20000000800 */
[----:B------:R-:W-:Y:S01]  /*58e0*/  @P0 IADD3 R5, R2, -0x40, RZ ;  /* 0xffffffc002050810 */ /* 0x000fe20007ffe0ff */
[----:B------:R-:W-:Y:S01]  /*58f0*/  FMUL.FTZ R95, R95, c[0x0][0x298] ;  /* 0x0000a6005f5f7a20 */ /* 0x000fe20000410000 */
[----:B------:R-:W-:Y:S01]  /*5900*/  F2FP.PACK_AB R36, R37, R36 ;  /* 0x000000242524723e */ /* 0x000fe200000000ff */
[----:B------:R-:W-:Y:S01]  /*5910*/  STS [R2+0x6480], R30 ;  /* 0x0064801e02007388 */ /* 0x000fe20000000800 */
[----:B------:R-:W-:Y:S01]  /*5920*/  F2FP.PACK_AB R38, R39, R38 ;  /* 0x000000262726723e */ /* 0x000fe200000000ff */
        /* <DEDUP_REMOVED lines=39> */
[----:B------:R-:W-:Y:S01]  /*5ba0*/  FMUL.FTZ R130, R130, c[0x0][0x298] ;  /* 0x0000a60082827a20 */ /* 0x000fe20000410000 */
[----:B------:R-:W-:Y:S01]  /*5bb0*/  F2FP.PACK_AB R90, R91, R90 ;  /* 0x0000005a5b5a723e */ /* 0x000fe200000000ff */
[----:B------:R-:W-:Y:S01]  /*5bc0*/  FMUL.FTZ R131, R131, c[0x0][0x298] ;  /* 0x0000a60083837a20 */ /* 0x000fe20000410000 */
        /* <DEDUP_REMOVED lines=16> */
[----:B------:R1:W-:Y:S01]  /*5cd0*/  STS [R2+0xa080], R56 ;  /* 0x00a0803802007388 */ /* 0x0003e20000000800 */
        /* <DEDUP_REMOVED lines=16> */
[----:B------:R-:W-:Y:S01]  /*5de0*/  F2FP.PACK_AB R128, R129, R128 ;  /* 0x000000808180723e */ /* 0x000fe200000000ff */
[----:B------:R-:W-:Y:S01]  /*5df0*/  IMAD.SHL.U32 R3, R4, 0x40, RZ ;  /* 0x0000004004037824 */ /* 0x000fe200078e00ff */
[----:B------:R-:W-:Y:S01]  /*5e00*/  F2FP.PACK_AB R130, R131, R130 ;  /* 0x000000828382723e */ /* 0x000fe200000000ff */
[----:B------:R-:W-:Y:S01]  /*5e10*/  STS [R2+0xb480], R62 ;  /* 0x00b4803e02007388 */ /* 0x000fe20000000800 */
[----:B------:R-:W-:Y:S01]  /*5e20*/  F2FP.PACK_AB R112, R113, R112 ;  /* 0x000000707170723e */ /* 0x000fe200000000ff */
[----:B------:R-:W-:Y:S01]  /*5e30*/  IMAD.SHL.U32 R234, R234, 0x8, RZ ;  /* 0x00000008eaea7824 */ /* 0x000fe200078e00ff */
[----:B------:R-:W-:Y:S01]  /*5e40*/  F2FP.PACK_AB R114, R115, R114 ;  /* 0x000000727372723e */ /* 0x000fe200000000ff */
[----:B------:R-:W-:Y:S01]  /*5e50*/  STS [R5+0xb080], R64 ;  /* 0x00b0804005007388 */ /* 0x000fe20000000800 */
[----:B------:R-:W-:Y:S01]  /*5e60*/  F2FP.PACK_AB R124, R125, R124 ;  /* 0x0000007c7d7c723e */ /* 0x000fe200000000ff */
[----:B-1----:R-:W-:Y:S01]  /*5e70*/  IMAD.SHL.U32 R56, R245, 0x8, RZ ;  /* 0x00000008f5387824 */ /* 0x002fe200078e00ff */
[----:B------:R-:W-:Y:S01]  /*5e80*/  F2FP.PACK_AB R126, R127, R126 ;  /* 0x0000007e7f7e723e */ /* 0x000fe200000000ff */
[----:B------:R-:W-:Y:S01]  /*5e90*/  STS [R5+0xb480], R66 ;  /* 0x00b4804205007388 */ /* 0x000fe20000000800 */
[----:B------:R-:W-:Y:S01]  /*5ea0*/  F2FP.PACK_AB R116, R117, R116 ;  /* 0x000000747574723e */ /* 0x000fe200000000ff */
[----:B------:R-:W-:Y:S01]  /*5eb0*/  USHF.R.S32.HI UR6, URZ, 0x1f, UR16 ;  /* 0x0000001f3f067899 */ /* 0x000fe20008011410 */
[----:B------:R-:W-:Y:S01]  /*5ec0*/  F2FP.PACK_AB R118, R119, R118 ;  /* 0x000000767776723e */ /* 0x000fe200000000ff */
[----:B------:R-:W-:Y:S01]  /*5ed0*/  STS [R2+0x80], R84 ;  /* 0x0000805402007388 */ /* 0x000fe20000000800 */
[----:B------:R-:W-:Y:S01]  /*5ee0*/  F2FP.PACK_AB R120, R121, R120 ;  /* 0x000000787978723e */ /* 0x000fe200000000ff */
[----:B------:R-:W-:Y:S01]  /*5ef0*/  ULDC.64 UR4, c[0x0][0x340] ;  /* 0x0000d00000047ab9 */ /* 0x000fe20000000a00 */
[----:B------:R-:W-:Y:S01]  /*5f00*/  F2FP.PACK_AB R122, R123, R122 ;  /* 0x0000007a7b7a723e */ /* 0x000fe200000000ff */
[----:B------:R-:W-:Y:S01]  /*5f10*/  STS [R2+0x480], R86 ;  /* 0x0004805602007388 */ /* 0x000fe20000000800 */
[----:B------:R-:W-:Y:S01]  /*5f20*/  LOP3.LUT R3, R3, 0x1c0, RZ, 0xc0, !PT ;  /* 0x000001c003037812 */ /* 0x000fe200078ec0ff */
[----:B------:R-:W-:Y:S01]  /*5f30*/  UIMAD UR4, UR6, UR4, URZ ;  /* 0x00000004060472a4 */ /* 0x000fe2000f8e023f */
[----:B------:R-:W-:Y:S01]  /*5f40*/  SHF.R.S32.HI R57, RZ, 0x1f, R56 ;  /* 0x0000001fff397819 */ /* 0x000fe20000011438 */
[----:B------:R-:W-:Y:S01]  /*5f50*/  STS [R5+0x80], R104 ;  /* 0x0000806805007388 */ /* 0x000fe20000000800 */
[----:B------:R-:W-:Y:S01]  /*5f60*/  LOP3.LUT R234, R3, 0x38, R234, 0xf8, !PT ;  /* 0x0000003803ea7812 */ /* 0x000fe200078ef8ea */
[----:B------:R-:W-:Y:S01]  /*5f70*/  IMAD.U32 R7, RZ, RZ, UR16 ;  /* 0x00000010ff077e24 */ /* 0x000fe2000f8e00ff */
[----:B------:R-:W-:Y:S01]  /*5f80*/  SHF.R.U32.HI R3, RZ, 0x3, R3 ;  /* 0x00000003ff037819 */ /* 0x000fe20000011603 */
[----:B------:R-:W-:Y:S01]  /*5f90*/  STS [R5+0x480], R106 ;  /* 0x0004806a05007388 */ /* 0x000fe20000000800 */
[----:B------:R-:W-:Y:S01]  /*5fa0*/  UIMAD UR4, UR16, UR5, UR4 ;  /* 0x00000005100472a4 */ /* 0x000fe2000f8e0204 */
[----:B------:R-:W-:Y:S01]  /*5fb0*/  BSSY B0, `(.L_x_4) ;  /* 0x000003e000007945 */ /* 0x000fe20003800000 */
[----:B------:R-:W-:Y:S01]  /*5fc0*/  LOP3.LUT R3, R234, R3, RZ, 0x3c, !PT ;  /* 0x00000003ea037212 */ /* 0x000fe200078e3cff */
[----:B------:R-:W-:Y:S04]  /*5fd0*/  STS [R2+0x1080], R88 ;  /* 0x0010805802007388 */ /* 0x000fe80000000800 */
[----:B------:R-:W-:Y:S01]  /*5fe0*/  STS [R2+0x1480], R90 ;  /* 0x0014805a02007388 */ /* 0x000fe20000000800 */
[----:B------:R-:W-:-:S03]  /*5ff0*/  IMAD.IADD R0, R0, 0x1, R3 ;  /* 0x0000000100007824 */ /* 0x000fc600078e0203 */
[----:B------:R-:W-:Y:S01]  /*6000*/  STS [R5+0x1080], R100 ;  /* 0x0010806405007388 */ /* 0x000fe20000000800 */
[----:B------:R-:W-:-:S03]  /*6010*/  IMAD.SHL.U32 R52, R0, 0x2, RZ ;  /* 0x0000000200347824 */ /* 0x000fc600078e00ff */
[----:B------:R-:W-:Y:S04]  /*6020*/  STS [R5+0x1480], R102 ;  /* 0x0014806605007388 */ /* 0x000fe80000000800 */
        /* <DEDUP_REMOVED lines=15> */
[----:B------:R2:W-:Y:S04]  /*6120*/  STS [R5+0x5480], R122 ;  /* 0x0054807a05007388 */ /* 0x0005e80000000800 */
[----:B------:R-:W-:Y:S06]  /*6130*/  BAR.SYNC.DEFER_BLOCKING 0x1, 0x100 ;  /* 0x0044000000007b1d */ /* 0x000fec0000010000 */
[----:B------:R-:W3:Y:S04]  /*6140*/  S2R R6, SR_CTAID.X ;  /* 0x0000000000067919 */ /* 0x000ee80000002500 */
[----:B------:R-:W4:Y:S01]  /*6150*/  S2R R3, SR_CTAID.Y ;  /* 0x0000000000037919 */ /* 0x000f220000002600 */
[----:B-1----:R-:W-:-:S03]  /*6160*/  IMAD.MOV.U32 R2, RZ, RZ, -0x60 ;  /* 0xffffffa0ff027424 */ /* 0x002fc600078e00ff */
[----:B------:R1:W1:Y:S04]  /*6170*/  LDS.128 R48, [R52+0x6880] ;  /* 0x0068800034307984 */ /* 0x0002680000000c00 */
[----:B------:R1:W1:Y:S01]  /*6180*/  LDS.128 R44, [R52+0x7080] ;  /* 0x00708000342c7984 */ /* 0x0002620000000c00 */
[----:B---3--:R-:W-:-:S03]  /*6190*/  IMAD R2, R6, R2, c[0x0][0x2f0] ;  /* 0x0000bc0006027624 */ /* 0x008fc600078e0202 */
[----:B------:R3:W1:Y:S01]  /*61a0*/  LDS.128 R40, [R52+0x7880] ;  /* 0x0078800034287984 */ /* 0x0006620000000c00 */
[----:B----4-:R-:W-:Y:S01]  /*61b0*/  SHF.R.S32.HI R0, RZ, 0x1f, R3 ;  /* 0x0000001fff007819 */ /* 0x010fe20000011403 */
[C---:B------:R-:W-:Y:S02]  /*61c0*/  IMAD.WIDE.U32 R54, R3.reuse, c[0x0][0x338], R56 ;  /* 0x0000ce0003367a25 */ /* 0x040fe400078e0038 */
[----:B------:R3:W4:Y:S01]  /*61d0*/  LDS.128 R36, [R52+0x8080] ;  /* 0x0080800034247984 */ /* 0x0007220000000c00 */
[----:B------:R-:W-:Y:S01]  /*61e0*/  IMNMX R2, R2, 0x60, PT ;  /* 0x0000006002027817 */ /* 0x000fe20003800200 */
[----:B--2---:R-:W-:Y:S02]  /*61f0*/  IMAD R5, R0, c[0x0][0x338], RZ ;  /* 0x0000ce0000057a24 */ /* 0x004fe400078e02ff */
[----:B------:R3:W2:Y:S01]  /*6200*/  LDS.128 R32, [R52+0x8880] ;  /* 0x0088800034207984 */ /* 0x0006a20000000c00 */
[----:B------:R-:W-:Y:S01]  /*6210*/  ISETP.GE.AND P6, PT, R4, R2, PT ;  /* 0x000000020400720c */ /* 0x000fe20003fc6270 */
[----:B------:R-:W-:-:S02]  /*6220*/  IMAD R5, R3, c[0x0][0x33c], R5 ;  /* 0x0000cf0003057a24 */ /* 0x000fc400078e0205 */
[----:B------:R3:W1:Y:S01]  /*6230*/  LDS.128 R28, [R52+0x80] ;  /* 0x00008000341c7984 */ /* 0x0006620000000c00 */
[----:B------:R-:W-:Y:S01]  /*6240*/  ISETP.GE.OR P0, PT, R56, c[0x0][0x324], P6 ;  /* 0x0000c90038007a0c */ /* 0x000fe20003706670 */
[----:B------:R-:W-:Y:S02]  /*6250*/  IMAD.IADD R55, R55, 0x1, R5 ;  /* 0x0000000137377824 */ /* 0x000fe400078e0205 */
[----:B------:R3:W1:Y:S01]  /*6260*/  LDS.128 R24, [R52+0x880] ;  /* 0x0008800034187984 */ /* 0x0006620000000c00 */
[----:B------:R-:W-:Y:S01]  /*6270*/  SHF.R.S32.HI R5, RZ, 0x1f, R4 ;  /* 0x0000001fff057819 */ /* 0x000fe20000011404 */
[----:B------:R-:W-:Y:S02]  /*6280*/  IMAD.WIDE.U32 R58, R7, c[0x0][0x340], R54 ;  /* 0x0000d000073a7a25 */ /* 0x000fe400078e0036 */
[----:B------:R3:W1:Y:S02]  /*6290*/  LDS.128 R20, [R52+0x1080] ;  /* 0x0010800034147984 */ /* 0x0006640000000c00 */
[----:B------:R-:W-:-:S02]  /*62a0*/  IMAD.WIDE R62, R6, 0x60, R4 ;  /* 0x00000060063e7825 */ /* 0x000fc400078e0204 */
[----:B------:R3:W1:Y:S01]  /*62b0*/  LDS.128 R16, [R52+0x1880] ;  /* 0x0018800034107984 */ /* 0x0006620000000c00 */
[----:B------:R-:W-:-:S03]  /*62c0*/  IADD3 R61, R59, UR4, RZ ;  /* 0x000000043b3d7c10 */ /* 0x000fc6000fffe0ff */
[----:B------:R3:W1:Y:S04]  /*62d0*/  LDS.128 R12, [R52+0x2080] ;  /* 0x00208000340c7984 */ /* 0x0006680000000c00 */
[----:B------:R3:W1:Y:S01]  /*62e0*/  LDS.128 R8, [R52+0x2880] ;  /* 0x0028800034087984 */ /* 0x0006620000000c00 */
[----:B------:R-:W-:Y:S05]  /*62f0*/  @P0 BRA `(.L_x_5) ;  /* 0x0000009000000947 */ /* 0x000fea0003800000 */
[----:B-1-3--:R-:W1:Y:S01]  /*6300*/  LDS.128 R52, [R52+0x6080] ;  /* 0x0060800034347984 */ /* 0x00ae620000000c00 */
[----:B------:R-:W-:Y:S01]  /*6310*/  MOV R60, R58 ;  /* 0x0000003a003c7202 */ /* 0x000fe20000000f00 */
[----:B------:R-:W-:-:S04]  /*6320*/  IMAD R6, R63, c[0x0][0x330], RZ ;  /* 0x0000cc003f067a24 */ /* 0x000fc800078e02ff */
[----:B------:R-:W-:-:S04]  /*6330*/  IMAD.WIDE.U32 R64, R62, c[0x0][0x330], R60 ;  /* 0x0000cc003e407a25 */ /* 0x000fc800078e003c */
[----:B------:R-:W-:Y:S01]  /*6340*/  IMAD R6, R62, c[0x0][0x334], R6 ;  /* 0x0000cd003e067a24 */ /* 0x000fe200078e0206 */
[----:B------:R-:W-:-:S04]  /*6350*/  LEA R66, P0, R64, c[0x0][0x318], 0x1 ;  /* 0x0000c60040427a11 */ /* 0x000fc800078008ff */
[----:B------:R-:W-:-:S04]  /*6360*/  IADD3 R6, R65, R6, RZ ;  /* 0x0000000641067210 */ /* 0x000fc80007ffe0ff */
[----:B------:R-:W-:-:S05]  /*6370*/  LEA.HI.X R67, R64, c[0x0][0x31c], R6, 0x1, P0 ;  /* 0x0000c70040437a11 */ /* 0x000fca00000f0c06 */
[----:B-1----:R1:W-:Y:S02]  /*6380*/  STG.E.128 [R66.64], R52 ;  /* 0x0000003442007986 */ /* 0x0023e4000c101d14 */
.L_x_5:
[----:B------:R-:W-:Y:S05]  /*6390*/  BSYNC B0 ;  /* 0x0000000000007941 */ /* 0x000fea0003800000 */
.L_x_4:
[----:B------:R-:W-:Y:S01]  /*63a0*/  IADD3 R6, R4, 0x10, RZ ;  /* 0x0000001004067810 */ /* 0x000fe20007ffe0ff */
[----:B------:R-:W-:Y:S03]  /*63b0*/  BSSY B0, `(.L_x_6) ;  /* 0x000000f000007945 */ /* 0x000fe60003800000 */
[----:B------:R-:W-:-:S04]  /*63c0*/  ISETP.GE.AND P5, PT, R6, R2, PT ;  /* 0x000000020600720c */ /* 0x000fc80003fa6270 */
[----:B------:R-:W-:-:S13]  /*63d0*/  ISETP.GE.OR P0, PT, R56, c[0x0][0x324], P5 ;  /* 0x0000c90038007a0c */ /* 0x000fda0002f06670 */
[----:B------:R-:W-:Y:S05]  /*63e0*/  @P0 BRA `(.L_x_7) ;  /* 0x000000b000000947 */ /* 0x000fea0003800000 */
[----:B------:R-:W-:Y:S01]  /*63f0*/  IADD3 R7, P0, R62, 0x10, RZ ;  /* 0x000000103e077810 */ /* 0x000fe20007f1e0ff */
[----:B-1-3--:R-:W-:Y:S01]  /*6400*/  IMAD.MOV.U32 R52, RZ, RZ, R58 ;  /* 0x000000ffff347224 */ /* 0x00afe200078e003a */
[----:B------:R-:W-:-:S03]  /*6410*/  MOV R53, R61 ;  /* 0x0000003d00357202 */ /* 0x000fc60000000f00 */
[----:B------:R-:W-:Y:S02]  /*6420*/  IMAD.X R6, RZ, RZ, R63, P0 ;  /* 0x000000ffff067224 */ /* 0x000fe400000e063f */
[----:B------:R-:W-:-:S04]  /*6430*/  IMAD.WIDE.U32 R52, R7, c[0x0][0x330], R52 ;  /* 0x0000cc0007347a25 */ /* 0x000fc800078e0034 */
[----:B------:R-:W-:Y:S01]  /*6440*/  IMAD R6, R6, c[0x0][0x330], RZ ;  /* 0x0000cc0006067a24 */ /* 0x000fe200078e02ff */
[----:B------:R-:W-:-:S03]  /*6450*/  LEA R54, P0, R52, c[0x0][0x318], 0x1 ;  /* 0x0000c60034367a11 */ /* 0x000fc600078008ff */
[----:B------:R-:W-:-:S05]  /*6460*/  IMAD R6, R7, c[0x0][0x334], R6 ;  /* 0x0000cd0007067a24 */ /* 0x000fca00078e0206 */
[----:B------:R-:W-:-:S04]  /*6470*/  IADD3 R6, R53, R6, RZ ;  /* 0x0000000635067210 */ /* 0x000fc80007ffe0ff */
[----:B------:R-:W-:-:S05]  /*6480*/  LEA.HI.X R55, R52, c[0x0][0x31c], R6, 0x1, P0 ;  /* 0x0000c70034377a11 */ /* 0x000fca00000f0c06 */
[----:B------:R1:W-:Y:S02]  /*6490*/  STG.E.128 [R54.64], R48 ;  /* 0x0000003036007986 */ /* 0x0003e4000c101d14 */
.L_x_7:
[----:B------:R-:W-:Y:S05]  /*64a0*/  BSYNC B0 ;  /* 0x0000000000007941 */ /* 0x000fea0003800000 */
.L_x_6:
[----:B------:R-:W-:Y:S01]  /*64b0*/  IADD3 R6, R4, 0x20, RZ ;  /* 0x0000002004067810 */ /* 0x000fe20007ffe0ff */
[----:B------:R-:W-:Y:S03]  /*64c0*/  BSSY B0, `(.L_x_8) ;  /* 0x000000f000007945 */ /* 0x000fe60003800000 */
[----:B------:R-:W-:-:S04]  /*64d0*/  ISETP.GE.AND P4, PT, R6, R2, PT ;  /* 0x000000020600720c */ /* 0x000fc80003f86270 */
[----:B------:R-:W-:-:S13]  /*64e0*/  ISETP.GE.OR P0, PT, R56, c[0x0][0x324], P4 ;  /* 0x0000c90038007a0c */ /* 0x000fda0002706670 */
[----:B------:R-:W-:Y:S05]  /*64f0*/  @P0 BRA `(.L_x_9) ;  /* 0x000000b000000947 */ /* 0x000fea0003800000 */
[----:B------:R-:W-:Y:S01]  /*6500*/  IADD3 R7, P0, R62, 0x20, RZ ;  /* 0x000000203e077810 */ /* 0x000fe20007f1e0ff */
[----:B-1----:R-:W-:Y:S01]  /*6510*/  IMAD.MOV.U32 R48, RZ, RZ, R58 ;  /* 0x000000ffff307224 */ /* 0x002fe200078e003a */
        /* <DEDUP_REMOVED lines=9> */
.L_x_9:
[----:B------:R-:W-:Y:S05]  /*65b0*/  BSYNC B0 ;  /* 0x0000000000007941 */ /* 0x000fea0003800000 */
.L_x_8:
        /* <DEDUP_REMOVED lines=16> */
.L_x_11:
[----:B------:R-:W-:Y:S05]  /*66c0*/  BSYNC B0 ;  /* 0x0000000000007941 */ /* 0x000fea0003800000 */
.L_x_10:
        /* <DEDUP_REMOVED lines=15> */
[----:B----4-:R1:W-:Y:S02]  /*67c0*/  STG.E.128 [R42.64], R36 ;  /* 0x000000242a007986 */ /* 0x0103e4000c101d14 */
.L_x_13:
[----:B------:R-:W-:Y:S05]  /*67d0*/  BSYNC B0 ;  /* 0x0000000000007941 */ /* 0x000fea0003800000 */
.L_x_12:
[----:B------:R-:W-:Y:S01]  /*67e0*/  IADD3 R4, R4, 0x50, RZ ;  /* 0x0000005004047810 */ /* 0x000fe20007ffe0ff */
[----:B------:R-:W-:Y:S03]  /*67f0*/  BSSY B0, `(.L_x_14) ;  /* 0x000000f000007945 */ /* 0x000fe60003800000 */
[----:B------:R-:W-:-:S04]  /*6800*/  ISETP.GE.AND P1, PT, R4, R2, PT ;  /* 0x000000020400720c */ /* 0x000fc80003f26270 */
[----:B------:R-:W-:-:S13]  /*6810*/  ISETP.GE.OR P0, PT, R56, c[0x0][0x324], P1 ;  /* 0x0000c90038007a0c */ /* 0x000fda0000f06670 */
[----:B------:R-:W-:Y:S05]  /*6820*/  @P0 BRA `(.L_x_15) ;  /* 0x000000b000000947 */ /* 0x000fea0003800000 */
[----:B------:R-:W-:Y:S01]  /*6830*/  IADD3 R4, P0, R62, 0x50, RZ ;  /* 0x000000503e047810 */ /* 0x000fe20007f1e0ff */
[----:B------:R-:W-:Y:S01]  /*6840*/  IMAD.MOV.U32 R6, RZ, RZ, R58 ;  /* 0x000000ffff067224 */ /* 0x000fe200078e003a */
[----:B------:R-:W-:-:S03]  /*6850*/  MOV R7, R61 ;  /* 0x0000003d00077202 */ /* 0x000fc60000000f00 */
[----:B------:R-:W-:Y:S02]  /*6860*/  IMAD.X R2, RZ, RZ, R63, P0 ;  /* 0x000000ffff027224 */ /* 0x000fe400000e063f */
[----:B------:R-:W-:-:S04]  /*6870*/  IMAD.WIDE.U32 R6, R4, c[0x0][0x330], R6 ;  /* 0x0000cc0004067a25 */ /* 0x000fc800078e0006 */
[----:B------:R-:W-:-:S04]  /*6880*/  IMAD R2, R2, c[0x0][0x330], RZ ;  /* 0x0000cc0002027a24 */ /* 0x000fc800078e02ff */
[----:B------:R-:W-:Y:S01]  /*6890*/  IMAD R2, R4, c[0x0][0x334], R2 ;  /* 0x0000cd0004027a24 */ /* 0x000fe200078e0202 */
[----:B------:R-:W-:-:S04]  /*68a0*/  LEA R4, P0, R6, c[0x0][0x318], 0x1 ;  /* 0x0000c60006047a11 */ /* 0x000fc800078008ff */
[----:B------:R-:W-:-:S04]  /*68b0*/  IADD3 R2, R7, R2, RZ ;  /* 0x0000000207027210 */ /* 0x000fc80007ffe0ff */
[----:B------:R-:W-:-:S05]  /*68c0*/  LEA.HI.X R5, R6, c[0x0][0x31c], R2, 0x1, P0 ;  /* 0x0000c70006057a11 */ /* 0x000fca00000f0c02 */
[----:B--2---:R2:W-:Y:S02]  /*68d0*/  STG.E.128 [R4.64], R32 ;  /* 0x0000002004007986 */ /* 0x0045e4000c101d14 */
.L_x_15:
[----:B------:R-:W-:Y:S05]  /*68e0*/  BSYNC B0 ;  /* 0x0000000000007941 */ /* 0x000fea0003800000 */
.L_x_14:
[----:B------:R-:W-:Y:S01]  /*68f0*/  IMAD R0, R0, c[0x0][0x308], RZ ;  /* 0x0000c20000007a24 */ /* 0x000fe200078e02ff */
[----:B------:R-:W-:Y:S01]  /*6900*/  ULDC.64 UR4, c[0x0][0x310] ;  /* 0x0000c40000047ab9 */ /* 0x000fe20000000a00 */
[C---:B--2---:R-:W-:Y:S01]  /*6910*/  IMAD.WIDE.U32 R4, R3.reuse, c[0x0][0x308], R56 ;  /* 0x0000c20003047a25 */ /* 0x044fe200078e0038 */
[----:B------:R-:W-:Y:S01]  /*6920*/  ISETP.GE.OR P0, PT, R56, c[0x0][0x2f4], P6 ;  /* 0x0000bd0038007a0c */ /* 0x000fe20003706670 */
[----:B------:R-:W-:Y:S01]  /*6930*/  UIMAD UR4, UR6, UR4, URZ ;  /* 0x00000004060472a4 */ /* 0x000fe2000f8e023f */
[----:B------:R-:W-:Y:S01]  /*6940*/  BSSY B0, `(.L_x_16) ;  /* 0x0000010000007945 */ /* 0x000fe20003800000 */
[----:B------:R-:W-:Y:S02]  /*6950*/  IMAD R0, R3, c[0x0][0x30c], R0 ;  /* 0x0000c30003007a24 */ /* 0x000fe400078e0200 */
[----:B------:R-:W-:-:S03]  /*6960*/  UIMAD UR4, UR16, UR5, UR4 ;  /* 0x00000005100472a4 */ /* 0x000fc6000f8e0204 */
[----:B------:R-:W-:Y:S02]  /*6970*/  IADD3 R5, R5, R0, RZ ;  /* 0x0000000005057210 */ /* 0x000fe40007ffe0ff */
[----:B------:R-:W-:-:S05]  /*6980*/  MOV R0, UR16 ;  /* 0x0000001000007c02 */ /* 0x000fca0008000f00 */
[----:B------:R-:W-:-:S05]  /*6990*/  IMAD.WIDE.U32 R6, R0, c[0x0][0x310], R4 ;  /* 0x0000c40000067a25 */ /* 0x000fca00078e0004 */
[----:B------:R-:W-:Y:S01]  /*69a0*/  IADD3 R5, R7, UR4, RZ ;  /* 0x0000000407057c10 */ /* 0x000fe2000fffe0ff */
[----:B------:R-:W-:Y:S05]  /*69b0*/  @P0 BRA `(.L_x_17) ;  /* 0x0000008000000947 */ /* 0x000fea0003800000 */
        /* <DEDUP_REMOVED lines=8> */
.L_x_17:
[----:B------:R-:W-:Y:S05]  /*6a40*/  BSYNC B0 ;  /* 0x0000000000007941 */ /* 0x000fea0003800000 */
.L_x_16:
[----:B------:R-:W-:Y:S01]  /*6a50*/  ISETP.GE.OR P0, PT, R56, c[0x0][0x2f4], P5 ;  /* 0x0000bd0038007a0c */ /* 0x000fe20002f06670 */
[----:B------:R-:W-:-:S12]  /*6a60*/  BSSY B0, `(.L_x_18) ;  /* 0x000000d000007945 */ /* 0x000fd80003800000 */
[----:B------:R-:W-:Y:S05]  /*6a70*/  @P0 BRA `(.L_x_19) ;  /* 0x000000b000000947 */ /* 0x000fea0003800000 */
[----:B------:R-:W-:Y:S01]  /*6a80*/  IADD3 R2, P0, R62, 0x10, RZ ;  /* 0x000000103e027810 */ /* 0x000fe20007f1e0ff */
[----:B-1----:R-:W-:Y:S01]  /*6a90*/  IMAD.MOV.U32 R28, RZ, RZ, R6 ;  /* 0x000000ffff1c7224 */ /* 0x002fe200078e0006 */
        /* <DEDUP_REMOVED lines=8> */
[----:B------:R1:W-:Y:S02]  /*6b20*/  STG.E.128 [R2.64], R24 ;  /* 0x0000001802007986 */ /* 0x0003e4000c101d14 */
.L_x_19:
[----:B------:R-:W-:Y:S05]  /*6b30*/  BSYNC B0 ;  /* 0x0000000000007941 */ /* 0x000fea0003800000 */
.L_x_18:
[----:B------:R-:W-:Y:S01]  /*6b40*/  ISETP.GE.OR P0, PT, R56, c[0x0][0x2f4], P4 ;  /* 0x0000bd0038007a0c */ /* 0x000fe20002706670 */
[----:B------:R-:W-:-:S12]  /*6b50*/  BSSY B0, `(.L_x_20) ;  /* 0x000000d000007945 */ /* 0x000fd80003800000 */
[----:B------:R-:W-:Y:S05]  /*6b60*/  @P0 BRA `(.L_x_21) ;  /* 0x000000b000000947 */ /* 0x000fea0003800000 */
[----:B-1----:R-:W-:Y:S01]  /*6b70*/  IADD3 R2, P0, R62, 0x20, RZ ;  /* 0x000000203e027810 */ /* 0x002fe20007f1e0ff */
        /* <DEDUP_REMOVED lines=10> */
.L_x_21:
[----:B------:R-:W-:Y:S05]  /*6c20*/  BSYNC B0 ;  /* 0x0000000000007941 */ /* 0x000fea0003800000 */
.L_x_20:
        /* <DEDUP_REMOVED lines=14> */
.L_x_23:
[----:B------:R-:W-:Y:S05]  /*6d10*/  BSYNC B0 ;  /* 0x0000000000007941 */ /* 0x000fea0003800000 */
.L_x_22:
        /* <DEDUP_REMOVED lines=14> */
.L_x_25:
[----:B------:R-:W-:Y:S05]  /*6e00*/  BSYNC B0 ;  /* 0x0000000000007941 */ /* 0x000fea0003800000 */
.L_x_24:
[----:B------:R-:W-:-:S13]  /*6e10*/  ISETP.GE.OR P0, PT, R56, c[0x0][0x2f4], P1 ;  /* 0x0000bd0038007a0c */ /* 0x000fda0000f06670 */
[----:B------:R-:W-:Y:S05]  /*6e20*/  @P0 EXIT ;  /* 0x000000000000094d */ /* 0x000fea0003800000 */
        /* <DEDUP_REMOVED lines=10> */
[----:B------:R-:W-:Y:S01]  /*6ed0*/  STG.E.128 [R4.64], R8 ;  /* 0x0000000804007986 */ /* 0x000fe2000c101d14 */
[----:B------:R-:W-:Y:S05]  /*6ee0*/  EXIT ;  /* 0x000000000000794d */ /* 0x000fea0003800000 */
.L_x_26:
[----:B------:R-:W-:-:S00]  /*6ef0*/  BRA `(.L_x_26) ;  /* 0xfffffff000007947 */ /* 0x000fc0000383ffff */
[----:B------:R-:W-:-:S00]  /*6f00*/  NOP ;  /* 0x0000000000007918 */ /* 0x000fc00000000000 */
[----:B------:R-:W-:-:S00]  /*6f10*/  NOP ;  /* 0x0000000000007918 */ /* 0x000fc00000000000 */
[----:B------:R-:W-:-:S00]  /*6f20*/  NOP ;  /* 0x0000000000007918 */ /* 0x000fc00000000000 */
[----:B------:R-:W-:-:S00]  /*6f30*/  NOP ;  /* 0x0000000000007918 */ /* 0x000fc00000000000 */
[----:B------:R-:W-:-:S00]  /*6f40*/  NOP ;  /* 0x0000000000007918 */ /* 0x000fc00000000000 */
[----:B------:R-:W-:-:S00]  /*6f50*/  NOP ;  /* 0x0000000000007918 */ /* 0x000fc00000000000 */
[----:B------:R-:W-:-:S00]  /*6f60*/  NOP ;  /* 0x0000000000007918 */ /* 0x000fc00000000000 */
[----:B------:R-:W-:-:S00]  /*6f70*/  NOP ;  /* 0x0000000000007918 */ /* 0x000fc00000000000 */
.L_x_2285:


//--------------------- .text._ZN7cutlass13device_kernelIN5flash19enable_sm80_to_sm89INS1_16FlashAttnBwdSm80INS1_25CollectiveMainloopBwdSm80ILi2ELi1EN4cute5tupleIJNS5_1CILi64EEENS7_ILi96EEENS7_ILi128EEEEEENS_6half_tEfNS_4arch4Sm80ELb0ELb0ELb1ELb0ELb1ELb0ELb0ELb0ELi2ELi2ELi2ELi2ELb1EEENS1_21CollectiveEpilogueBwdISB_SC_SE_Li256ELb0ELb0ELi4EEENS1_19SingleTileSchedulerILb0ELb0ELb0ELi96EEEEEEEEEvNT_6ParamsE --------------------------
	.section	.text._ZN7cutlass13device_kernelIN5flash19enable_sm80_to_sm89INS1_16FlashAttnBwdSm80INS1_25CollectiveMainloopBwdSm80ILi2ELi1EN4cute5tupleIJNS5_1CILi64EEENS7_ILi96EEENS7_ILi128EEEEEENS_6half_tEfNS_4arch4Sm80ELb0ELb0ELb1ELb0ELb1ELb0ELb0ELb0ELi2ELi2ELi2ELi2ELb1EEENS1_21CollectiveEpilogueBwdISB_SC_SE_Li256ELb0ELb0ELi4EEENS1_19SingleTileSchedulerILb0ELb0ELb0ELi96EEEEEEEEEvNT_6ParamsE,"ax",@progbits
	.sectioninfo	@"SHI_REGISTERS=255"
	.align	128
.text._ZN7cutlass13device_kernelIN5flash19enable_sm80_to_sm89INS1_16FlashAttnBwdSm80INS1_25CollectiveMainloopBwdSm80ILi2ELi1EN4cute5tupleIJNS5_1CILi64EEENS7_ILi96EEENS7_ILi128EEEEEENS_6half_tEfNS_4arch4Sm80ELb0ELb0ELb1ELb0ELb1ELb0ELb0ELb0ELi2ELi2ELi2ELi2ELb1EEENS1_21CollectiveEpilogueBwdISB_SC_SE_Li256ELb0ELb0ELi4EEENS1_19SingleTileSchedulerILb0ELb0ELb0ELi96EEEEEEEEEvNT_6ParamsE:
        .type           _ZN7cutlass13device_kernelIN5flash19enable_sm80_to_sm89INS1_16FlashAttnBwdSm80INS1_25CollectiveMainloopBwdSm80ILi2ELi1EN4cute5tupleIJNS5_1CILi64EEENS7_ILi96EEENS7_ILi128EEEEEENS_6half_tEfNS_4arch4Sm80ELb0ELb0ELb1ELb0ELb1ELb0ELb0ELb0ELi2ELi2ELi2ELi2ELb1EEENS1_21CollectiveEpilogueBwdISB_SC_SE_Li256ELb0ELb0ELi4EEENS1_19SingleTileSchedulerILb0ELb0ELb0ELi96EEEEEEEEEvNT_6ParamsE,@function
        .size           _ZN7cutlass13device_kernelIN5flash19enable_sm80_to_sm89INS1_16FlashAttnBwdSm80INS1_25CollectiveMainloopBwdSm80ILi2ELi1EN4cute5tupleIJNS5_1CILi64EEENS7_ILi96EEENS7_ILi128EEEEEENS_6half_tEfNS_4arch4Sm80ELb0ELb0ELb1ELb0ELb1ELb0ELb0ELb0ELi2ELi2ELi2ELi2ELb1EEENS1_21CollectiveEpilogueBwdISB_SC_SE_Li256ELb0ELb0ELi4EEENS1_19SingleTileSchedulerILb0ELb0ELb0ELi96EEEEEEEEEvNT_6ParamsE,(.L_x_2286 - _ZN7cutlass13device_kernelIN5flash19enable_sm80_to_sm89INS1_16FlashAttnBwdSm80INS1_25CollectiveMainloopBwdSm80ILi2ELi1EN4cute5tupleIJNS5_1CILi64EEENS7_ILi96EEENS7_ILi128EEEEEENS_6half_tEfNS_4arch4Sm80ELb0ELb0ELb1ELb0ELb1ELb0ELb0ELb0ELi2ELi2ELi2ELi2ELb1EEENS1_21CollectiveEpilogueBwdISB_SC_SE_Li256ELb0ELb0ELi4EEENS1_19SingleTileSchedulerILb0ELb0ELb0ELi96EEEEEEEEEvNT_6ParamsE)
        .other          _ZN7cutlass13device_kernelIN5flash19enable_sm80_to_sm89INS1_16FlashAttnBwdSm80INS1_25CollectiveMainloopBwdSm80ILi2ELi1EN4cute5tupleIJNS5_1CILi64EEENS7_ILi96EEENS7_ILi128EEEEEENS_6half_tEfNS_4arch4Sm80ELb0ELb0ELb1ELb0ELb1ELb0ELb0ELb0ELi2ELi2ELi2ELi2ELb1EEENS1_21CollectiveEpilogueBwdISB_SC_SE_Li256ELb0ELb0ELi4EEENS1_19SingleTileSchedulerILb0ELb0ELb0ELi96EEEEEEEEEvNT_6ParamsE,@"STO_CUDA_ENTRY STV_DEFAULT"
_ZN7cutlass13device_kernelIN5flash19enable_sm80_to_sm89INS1_16FlashAttnBwdSm80INS1_25CollectiveMainloopBwdSm80ILi2ELi1EN4cute5tupleIJNS5_1CILi64EEENS7_ILi96EEENS7_ILi128EEEEEENS_6half_tEfNS_4arch4Sm80ELb0ELb0ELb1ELb0ELb1ELb0ELb0ELb0ELi2ELi2ELi2ELi2ELb1EEENS1_21CollectiveEpilogueBwdISB_SC_SE_Li256ELb0ELb0ELi4EEENS1_19SingleTileSchedulerILb0ELb0ELb0ELi96EEEEEEEEEvNT_6ParamsE:
        /* <DEDUP_REMOVED lines=514> */
.L_x_30:
        /* <DEDUP_REMOVED lines=231> */
.L_x_28:
        /* <DEDUP_REMOVED lines=428> */
.L_x_29:
        /* <DEDUP_REMOVED lines=186> */
.L_x_27:
        /* <DEDUP_REMOVED lines=234> */
.L_x_32:
[----:B------:R-:W-:Y:S05]  /*6390*/  BSYNC B0 ;  /* 0x0000000000007941 */ /* 0x000fea0003800000 */
.L_x_31:
        /* <DEDUP_REMOVED lines=16> */
.L_x_34:
[----:B------:R-:W-:Y:S05]  /*64a0*/  BSYNC B0 ;  /* 0x0000000000007941 */ /* 0x000fea0003800000 */
.L_x_33:
        /* <DEDUP_REMOVED lines=16> */
.L_x_36:
[----:B------:R-:W-:Y:S05]  /*65b0*/  BSYNC B0 ;  /* 0x0000000000007941 */ /* 0x000fea0003800000 */
.L_x_35:
        /* <DEDUP_REMOVED lines=16> */
.L_x_38:
[----:B------:R-:W-:Y:S05]  /*66c0*/  BSYNC B0 ;  /* 0x0000000000007941 */ /* 0x000fea0003800000 */
.L_x_37:
        /* <DEDUP_REMOVED lines=16> */
.L_x_40:
[----:B------:R-:W-:Y:S05]  /*67d0*/  BSYNC B0 ;  /* 0x0000000000007941 */ /* 0x000fea0003800000 */
.L_x_39:
        /* <DEDUP_REMOVED lines=16> */
.L_x_42:
[----:B------:R-:W-:Y:S05]  /*68e0*/  BSYNC B0 ;  /* 0x0000000000007941 */ /* 0x000fea0003800000 */
.L_x_41:
        /* <DEDUP_REMOVED lines=21> */
.L_x_44:
[----:B------:R-:W-:Y:S05]  /*6a40*/  BSYNC B0 ;  /* 0x0000000000007941 */ /* 0x000fea0003800000 */
.L_x_43:
        /* <DEDUP_REMOVED lines=14> */
.L_x_46:
[----:B------:R-:W-:Y:S05]  /*6b30*/  BSYNC B0 ;  /* 0x0000000000007941 */ /* 0x000fea0003800000 */
.L_x_45:
        /* <DEDUP_REMOVED lines=14> */
.L_x_48:
[----:B------:R-:W-:Y:S05]  /*6c20*/  BSYNC B0 ;  /* 0x0000000000007941 */ /* 0x000fea0003800000 */
.L_x_47:
        /* <DEDUP_REMOVED lines=14> */
.L_x_50:
[----:B------:R-:W-:Y:S05]  /*6d10*/  BSYNC B0 ;  /* 0x0000000000007941 */ /* 0x000fea0003800000 */
.L_x_49:
        /* <DEDUP_REMOVED lines=14> */
.L_x_52:
[----:B------:R-:W-:Y:S05]  /*6e00*/  BSYNC B0 ;  /* 0x0000000000007941 */ /* 0x000fea0003800000 */
.L_x_51:
        /* <DEDUP_REMOVED lines=14> */
.L_x_53:
        /* <DEDUP_REMOVED lines=9> */
.L_x_2286:


//--------------------- .text._ZN7cutlass13device_kernelIN5flash19enable_sm80_to_sm89INS1_16FlashAttnBwdSm80INS1_25CollectiveMainloopBwdSm80ILi2ELi1EN4cute5tupleIJNS5_1CILi64EEENS7_ILi96EEENS7_ILi128EEEEEENS_6half_tEfNS_4arch4Sm80ELb0ELb0ELb1ELb0ELb0ELb0ELb0ELb0ELi2ELi2ELi2ELi2ELb1EEENS1_24CollectiveEpilogueBwdGQAISB_fSE_Li256ELb0ELb0EEENS1_19SingleTileSchedulerILb0ELb0ELb0ELi96EEEEEEEEEvNT_6ParamsE --------------------------
	.section	.text._ZN7cutlass13device_kernelIN5flash19enable_sm80_to_sm89INS1_16FlashAttnBwdSm80INS1_25CollectiveMainloopBwdSm80ILi2ELi1EN4cute5tupleIJNS5_1CILi64EEENS7_ILi96EEENS7_ILi128EEEEEENS_6half_tEfNS_4arch4Sm80ELb0ELb0ELb1ELb0ELb0ELb0ELb0ELb0ELi2ELi2ELi2ELi2ELb1EEENS1_24CollectiveEpilogueBwdGQAISB_fSE_Li256ELb0ELb0EEENS1_19SingleTileSchedulerILb0ELb0ELb0ELi96EEEEEEEEEvNT_6ParamsE,"ax",@progbits
	.sectioninfo	@"SHI_REGISTERS=255"
	.align	128
.text._ZN7cutlass13device_kernelIN5flash19enable_sm80_to_sm89INS1_16FlashAttnBwdSm80INS1_25CollectiveMainloopBwdSm80ILi2ELi1EN4cute5tupleIJNS5_1CILi64EEENS7_ILi96EEENS7_ILi128EEEEEENS_6half_tEfNS_4arch4Sm80ELb0ELb0ELb1ELb0ELb0ELb0ELb0ELb0ELi2ELi2ELi2ELi2ELb1EEENS1_24CollectiveEpilogueBwdGQAISB_fSE_Li256ELb0ELb0EEENS1_19SingleTileSchedulerILb0ELb0ELb0ELi96EEEEEEEEEvNT_6ParamsE:
        .type           _ZN7cutlass13device_kernelIN5flash19enable_sm80_to_sm89INS1_16FlashAttnBwdSm80INS1_25CollectiveMainloopBwdSm80ILi2ELi1EN4cute5tupleIJNS5_1CILi64EEENS7_ILi96EEENS7_ILi128EEEEEENS_6half_tEfNS_4arch4Sm80ELb0ELb0ELb1ELb0ELb0ELb0ELb0ELb0ELi2ELi2ELi2ELi2ELb1EEENS1_24CollectiveEpilogueBwdGQAISB_fSE_Li256ELb0ELb0EEENS1_19SingleTileSchedulerILb0ELb0ELb0ELi96EEEEEEEEEvNT_6ParamsE,@function
        .size           _ZN7cutlass13device_kernelIN5flash19enable_sm80_to_sm89INS1_16FlashAttnBwdSm80INS1_25CollectiveMainloopBwdSm80ILi2ELi1EN4cute5tupleIJNS5_1CILi64EEENS7_ILi96EEENS7_ILi128EEEEEENS_6half_tEfNS_4arch4Sm80ELb0ELb0ELb1ELb0ELb0ELb0ELb0ELb0ELi2ELi2ELi2ELi2ELb1EEENS1_24CollectiveEpilogueBwdGQAISB_fSE_Li256ELb0ELb0EEENS1_19SingleTileSchedulerILb0ELb0ELb0ELi96EEEEEEEEEvNT_6ParamsE,(.L_x_2287 - _ZN7cutlass13device_kernelIN5flash19enable_sm80_to_sm89INS1_16FlashAttnBwdSm80INS1_25CollectiveMainloopBwdSm80ILi2ELi1EN4cute5tupleIJNS5_1CILi64EEENS7_ILi96EEENS7_ILi128EEEEEENS_6half_tEfNS_4arch4Sm80ELb0ELb0ELb1ELb0ELb0ELb0ELb0ELb0ELi2ELi2ELi2ELi2ELb1EEENS1_24CollectiveEpilogueBwdGQAISB_fSE_Li256ELb0ELb0EEENS1_19SingleTileSchedulerILb0ELb0ELb0ELi96EEEEEEEEEvNT_6ParamsE)
        .other          _ZN7cutlass13device_kernelIN5flash19enable_sm80_to_sm89INS1_16FlashAttnBwdSm80INS1_25CollectiveMainloopBwdSm80ILi2ELi1EN4cute5tupleIJNS5_1CILi64EEENS7_ILi96EEENS7_ILi128EEEEEENS_6half_tEfNS_4arch4Sm80ELb0ELb0ELb1ELb0ELb0ELb0ELb0ELb0ELi2ELi2ELi2ELi2ELb1EEENS1_24CollectiveEpilogueBwdGQAISB_fSE_Li256ELb0ELb0EEENS1_19SingleTileSchedulerILb0ELb0ELb0ELi96EEEEEEEEEvNT_6ParamsE,@"STO_CUDA_ENTRY STV_DEFAULT"
_ZN7cutlass13device_kernelIN5flash19enable_sm80_to_sm89INS1_16FlashAttnBwdSm80INS1_25CollectiveMainloopBwdSm80ILi2ELi1EN4cute5tupleIJNS5_1CILi64EEENS7_ILi96EEENS7_ILi128EEEEEENS_6half_tEfNS_4arch4Sm80ELb0ELb0ELb1ELb0ELb0ELb0ELb0ELb0ELi2ELi2ELi2ELi2ELb1EEENS1_24CollectiveEpilogueBwdGQAISB_fSE_Li256ELb0ELb0EEENS1_19SingleTileSchedulerILb0ELb0ELb0ELi96EEEEEEEEEvNT_6ParamsE:
        /* <DEDUP_REMOVED lines=13> */
[----:B------:R-:W-:Y:S01]  /*00d0*/  IMAD.U32 R22, RZ, RZ, UR16 ;  /* 0x00000010ff167e24 */ /* 0x000fe2000f8e00ff */
[----:B------:R-:W-:Y:S01]  /*00e0*/  UIMAD.WIDE.U32 UR8, UR16, UR4, URZ ;  /* 0x00000004100872a5 */ /* 0x000fe2000f8e003f */
[----:B------:R-:W-:Y:S01]  /*00f0*/  IMAD.MOV.U32 R220, RZ, RZ, 0x40 ;  /* 0x00000040ffdc7424 */ /* 0x000fe200078e00ff */
        /* <DEDUP_REMOVED lines=8> */
[----:B------:R-:W-:Y:S01]  /*0180*/  ULDC.64 UR4, c[0x0][0x290] ;  /* 0x0000a40000047ab9 */ /* 0x000fe20000000a00 */
[----:B------:R-:W-:Y:S01]  /*0190*/  CS2R R126, SRZ ;  /* 0x00000000007e7805 */ /* 0x000fe2000001ff00 */
[----:B------:R-:W-:Y:S01]  /*01a0*/  UIMAD UR12, UR6, UR4, URZ ;  /* 0x00000004060c72a4 */ /* 0x000fe2000f8e023f */
[----:B------:R-:W-:Y:S01]  /*01b0*/  CS2R R124, SRZ ;  /* 0x00000000007c7805 */ /* 0x000fe2000001ff00 */
[----:B------:R-:W-:Y:S01]  /*01c0*/  UIMAD.WIDE.U32 UR14, UR16, UR4, URZ ;  /* 0x00000004100e72a5 */ /* 0x000fe2000f8e003f */
[----:B-1----:R-:W-:Y:S01]  /*01d0*/  SHF.R.S32.HI R0, RZ, 0x1f, R240 ;  /* 0x0000001fff007819 */ /* 0x002fe200000114f0 */
[----:B------:R-:W-:Y:S01]  /*01e0*/  IMAD.SHL.U32 R246, R240, 0x4, RZ ;  /* 0x00000004f0f67824 */ /* 0x000fe200078e00ff */
[----:B------:R-:W-:Y:S01]  /*01f0*/  UIMAD UR12, UR16, UR5, UR12 ;  /* 0x00000005100c72a4 */ /* 0x000fe2000f8e020c */
[----:B------:R-:W-:Y:S01]  /*0200*/  CS2R R130, SRZ ;  /* 0x0000000000827805 */ /* 0x000fe2000001ff00 */
[-C--:B------:R-:W-:Y:S01]  /*0210*/  LEA.HI R10, R0, R240.reuse, RZ, 0x3 ;  /* 0x000000f0000a7211 */ /* 0x080fe200078f18ff */
[C---:B--2---:R-:W-:Y:S01]  /*0220*/  @P0 IMAD.HI.U32 R3, R7.reuse, c[0x0][0x24c], RZ ;  /* 0x0000930007030a27 */ /* 0x044fe200078e00ff */
[--C-:B------:R-:W-:Y:S01]  /*0230*/  SHF.R.S32.HI R6, RZ, 0x1f, R7.reuse ;  /* 0x0000001fff067819 */ /* 0x100fe20000011407 */
[----:B------:R-:W-:Y:S01]  /*0240*/  ULDC.64 UR4, c[0x0][0x1b8] ;  /* 0x00006e0000047ab9 */ /* 0x000fe20000000a00 */
[----:B------:R-:W-:Y:S01]  /*0250*/  LOP3.LUT R11, R10, 0xfffffff8, RZ, 0xc0, !PT ;  /* 0xfffffff80a0b7812 */ /* 0x000fe200078ec0ff */
[----:B------:R-:W-:Y:S01]  /*0260*/  IMAD.MOV.U32 R2, RZ, RZ, R7 ;  /* 0x000000ffff027224 */ /* 0x000fe200078e0007 */
[----:B------:R-:W-:Y:S01]  /*0270*/  @P0 SHF.R.U32.HI R2, RZ, c[0x0][0x250], R3 ;  /* 0x00009400ff020a19 */ /* 0x000fe20000011603 */
[----:B------:R-:W-:Y:S01]  /*0280*/  IMAD R3, R6, c[0x0][0x270], RZ ;  /* 0x00009c0006037a24 */ /* 0x000fe200078e02ff */
[----:B------:R-:W-:Y:S01]  /*0290*/  SHF.R.S32.HI R247, RZ, 0x1f, R246 ;  /* 0x0000001ffff77819 */ /* 0x000fe200000114f6 */
[----:B------:R-:W-:Y:S01]  /*02a0*/  IMAD.IADD R11, R240, 0x1, -R11 ;  /* 0x00000001f00b7824 */ /* 0x000fe200078e0a0b */
[----:B------:R-:W-:Y:S01]  /*02b0*/  SHF.R.S32.HI R4, RZ, 0x1f, R2 ;  /* 0x0000001fff047819 */ /* 0x000fe20000011402 */
[----:B------:R-:W-:Y:S01]  /*02c0*/  IMAD R3, R7, c[0x0][0x274], R3 ;  /* 0x00009d0007037a24 */ /* 0x000fe200078e0203 */
[----:B------:R-:W-:Y:S01]  /*02d0*/  SHF.R.S32.HI R244, RZ, 0x3, R10 ;  /* 0x00000003fff47819 */ /* 0x000fe2000001140a */
[----:B------:R-:W-:Y:S01]  /*02e0*/  IMAD.SHL.U32 R20, R11, 0x8, RZ ;  /* 0x000000080b147824 */ /* 0x000fe200078e00ff */
[----:B------:R-:W-:Y:S01]  /*02f0*/  UIADD3 UR12, UR15, UR12, URZ ;  /* 0x0000000c0f0c7290 */ /* 0x000fe2000fffe03f */
[C---:B------:R-:W-:Y:S01]  /*0300*/  IMAD R12, R4.reuse, c[0x0][0x1e0], RZ ;  /* 0x00007800040c7a24 */ /* 0x040fe200078e02ff */
[----:B------:R-:W-:Y:S01]  /*0310*/  SHF.R.S32.HI R245, RZ, 0x1f, R244 ;  /* 0x0000001ffff57819 */ /* 0x000fe200000114f4 */
[----:B------:R-:W-:Y:S01]  /*0320*/  IMAD R4, R4, c[0x0][0x1b0], RZ ;  /* 0x00006c0004047a24 */ /* 0x000fe200078e02ff */
[----:B------:R-:W-:Y:S01]  /*0330*/  SHF.R.S32.HI R21, RZ, 0x1f, R20 ;  /* 0x0000001fff157819 */ /* 0x000fe20000011414 */
[C---:B------:R-:W-:Y:S01]  /*0340*/  IMAD R12, R2.reuse, c[0x0][0x1e4], R12 ;  /* 0x00007900020c7a24 */ /* 0x040fe200078e020c */
[----:B------:R-:W-:Y:S01]  /*0350*/  UIMAD UR4, UR6, UR4, URZ ;  /* 0x00000004060472a4 */ /* 0x000fe2000f8e023f */
[----:B------:R-:W-:Y:S01]  /*0360*/  IMAD R4, R2, c[0x0][0x1b4], R4 ;  /* 0x00006d0002047a24 */ /* 0x000fe200078e0204 */
[----:B------:R-:W-:Y:S01]  /*0370*/  ISETP.GE.AND P5, PT, R20, c[0x0][0x1cc], PT ;  /* 0x0000730014007a0c */ /* 0x000fe20003fa6270 */
[C---:B------:R-:W-:Y:S01]  /*0380*/  IMAD.WIDE.U32 R16, R2.reuse, c[0x0][0x1b0], R20 ;  /* 0x00006c0002107a25 */ /* 0x040fe200078e0014 */
[----:B------:R-:W-:Y:S01]  /*0390*/  UIMAD UR4, UR16, UR5, UR4 ;  /* 0x00000005100472a4 */ /* 0x000fe2000f8e0204 */
[----:B------:R-:W-:Y:S01]  /*03a0*/  CS2R R128, SRZ ;  /* 0x0000000000807805 */ /* 0x000fe2000001ff00 */
[----:B------:R-:W-:Y:S01]  /*03b0*/  CS2R R118, SRZ ;  /* 0x0000000000767805 */ /* 0x000fe2000001ff00 */
[----:B------:R-:W-:Y:S01]  /*03c0*/  IMAD.IADD R5, R17, 0x1, R4 ;  /* 0x0000000111057824 */ /* 0x000fe200078e0204 */
[----:B------:R-:W-:Y:S01]  /*03d0*/  CS2R R116, SRZ ;  /* 0x0000000000747805 */ /* 0x000fe2000001ff00 */
[----:B------:R-:W-:Y:S01]  /*03e0*/  IMAD.MOV.U32 R4, RZ, RZ, R16 ;  /* 0x000000ffff047224 */ /* 0x000fe200078e0010 */
[----:B------:R-:W-:Y:S01]  /*03f0*/  CS2R R114, SRZ ;  /* 0x0000000000727805 */ /* 0x000fe2000001ff00 */
[----:B------:R-:W-:Y:S01]  /*0400*/  IMAD.WIDE.U32 R14, R2, c[0x0][0x1e0], R20 ;  /* 0x00007800020e7a25 */ /* 0x000fe200078e0014 */
[----:B------:R-:W-:Y:S01]  /*0410*/  CS2R R112, SRZ ;  /* 0x0000000000707805 */ /* 0x000fe2000001ff00 */
[----:B------:R-:W-:Y:S01]  /*0420*/  CS2R R110, SRZ ;  /* 0x00000000006e7805 */ /* 0x000fe2000001ff00 */
[----:B------:R-:W-:Y:S01]  /*0430*/  CS2R R108, SRZ ;  /* 0x00000000006c7805 */ /* 0x000fe2000001ff00 */
[----:B------:R-:W-:Y:S01]  /*0440*/  IMAD.WIDE.U32 R26, R26, c[0x0][0x1b8], R4 ;  /* 0x00006e001a1a7a25 */ /* 0x000fe200078e0004 */
[----:B------:R-:W-:Y:S01]  /*0450*/  LEA.HI R5, R0, R240, RZ, 0x6 ;  /* 0x000000f000057211 */ /* 0x000fe200078f30ff */
[----:B------:R-:W1:Y:S01]  /*0460*/  S2R R4, SR_CTAID.X ;  /* 0x0000000000047919 */ /* 0x000e620000002500 */
[----:B------:R-:W-:Y:S01]  /*0470*/  CS2R R98, SRZ ;  /* 0x0000000000627805 */ /* 0x000fe2000001ff00 */
[----:B------:R-:W-:Y:S01]  /*0480*/  IMAD.IADD R13, R15, 0x1, R12 ;  /* 0x000000010f0d7824 */ /* 0x000fe200078e020c */
[----:B------:R-:W-:Y:S01]  /*0490*/  SHF.R.S32.HI R5, RZ, 0x6, R5 ;  /* 0x00000006ff057819 */ /* 0x000fe20000011405 */
[----:B------:R-:W-:Y:S01]  /*04a0*/  IMAD.WIDE.U32 R8, R7, c[0x0][0x270], R246 ;  /* 0x00009c0007087a25 */ /* 0x000fe200078e00f6 */
[----:B------:R-:W-:Y:S01]  /*04b0*/  IADD3 R27, R27, UR4, RZ ;  /* 0x000000041b1b7c10 */ /* 0x000fe2000fffe0ff */
[----:B------:R-:W-:Y:S01]  /*04c0*/  ULDC.64 UR4, c[0x0][0x188] ;  /* 0x0000620000047ab9 */ /* 0x000fe20000000a00 */
[----:B------:R-:W-:Y:S01]  /*04d0*/  CS2R R96, SRZ ;  /* 0x0000000000607805 */ /* 0x000fe2000001ff00 */
[----:B------:R-:W-:Y:S01]  /*04e0*/  IMAD.MOV.U32 R12, RZ, RZ, R14 ;  /* 0x000000ffff0c7224 */ /* 0x000fe200078e000e */
[----:B------:R-:W-:Y:S01]  /*04f0*/  IADD3 R8, P0, R8, UR8, RZ ;  /* 0x0000000808087c10 */ /* 0x000fe2000ff1e0ff */
[----:B------:R-:W-:Y:S01]  /*0500*/  IMAD.WIDE.U32 R14, R7, c[0x0][0x288], R246 ;  /* 0x0000a200070e7a25 */ /* 0x000fe200078e00f6 */
[----:B------:R-:W-:Y:S01]  /*0510*/  ULDC.64 UR8, c[0x0][0x1e8] ;  /* 0x00007a0000087ab9 */ /* 0x000fe20000000a00 */
[----:B------:R-:W-:Y:S01]  /*0520*/  CS2R R102, SRZ ;  /* 0x0000000000667805 */ /* 0x000fe2000001ff00 */
[----:B------:R-:W-:Y:S01]  /*0530*/  IADD3.X R3, R9, UR11, R3, P0, !PT ;  /* 0x0000000b09037c10 */ /* 0x000fe200087fe403 */
[----:B------:R-:W-:Y:S01]  /*0540*/  IMAD.WIDE.U32 R22, R22, c[0x0][0x1e8], R12 ;  /* 0x00007a0016167a25 */ /* 0x000fe200078e000c */
[----:B------:R-:W-:Y:S01]  /*0550*/  UIMAD UR8, UR6, UR8, URZ ;  /* 0x00000008060872a4 */ /* 0x000fe2000f8e023f */
[----:B------:R-:W-:Y:S01]  /*0560*/  IADD3 R13, P0, R14, UR14, RZ ;  /* 0x0000000e0e0d7c10 */ /* 0x000fe2000ff1e0ff */
[----:B------:R-:W-:Y:S01]  /*0570*/  UIMAD UR4, UR6, UR4, URZ ;  /* 0x00000004060472a4 */ /* 0x000fe2000f8e023f */
[----:B------:R-:W-:Y:S01]  /*0580*/  IMAD R12, R6, c[0x0][0x288], RZ ;  /* 0x0000a200060c7a24 */ /* 0x000fe200078e02ff */
[----:B------:R-:W-:Y:S01]  /*0590*/  UIMAD UR8, UR16, UR9, UR8 ;  /* 0x00000009100872a4 */ /* 0x000fe2000f8e0208 */
[----:B------:R-:W-:Y:S01]  /*05a0*/  IMAD R24, R245, c[0x0][0x178], RZ ;  /* 0x00005e00f5187a24 */ /* 0x000fe200078e02ff */
[----:B------:R-:W-:Y:S01]  /*05b0*/  UIMAD UR5, UR16, UR5, UR4 ;  /* 0x00000005100572a4 */ /* 0x000fe2000f8e0204 */
[----:B------:R-:W-:Y:S01]  /*05c0*/  IMAD R12, R7, c[0x0][0x28c], R12 ;  /* 0x0000a300070c7a24 */ /* 0x000fe200078e020c */
[----:B------:R-:W-:Y:S01]  /*05d0*/  ULDC.64 UR14, c[0x0][0x178] ;  /* 0x00005e00000e7ab9 */ /* 0x000fe20000000a00 */
[C---:B------:R-:W-:Y:S01]  /*05e0*/  IMAD R24, R244.reuse, c[0x0][0x17c], R24 ;  /* 0x00005f00f4187a24 */ /* 0x040fe200078e0218 */
[----:B------:R-:W-:Y:S01]  /*05f0*/  IADD3 R23, R23, UR8, RZ ;  /* 0x0000000817177c10 */ /* 0x000fe2000fffe0ff */
[C---:B------:R-:W-:Y:S01]  /*0600*/  IMAD.WIDE.U32 R18, R244.reuse, c[0x0][0x178], R20 ;  /* 0x00005e00f4127a25 */ /* 0x040fe200078e0014 */
[----:B------:R-:W-:Y:S01]  /*0610*/  IADD3.X R12, R15, UR12, R12, P0, !PT ;  /* 0x0000000c0f0c7c10 */ /* 0x000fe200087fe40c */
[----:B------:R-:W-:Y:S01]  /*0620*/  ULDC UR9, c[0x0][0x168] ;  /* 0x00005a0000097ab9 */ /* 0x000fe20000000800 */
[----:B------:R-:W-:Y:S01]  /*0630*/  CS2R R100, SRZ ;  /* 0x0000000000647805 */ /* 0x000fe2000001ff00 */
[----:B------:R-:W-:Y:S01]  /*0640*/  IMAD.SHL.U32 R236, R244, 0x40, RZ ;  /* 0x00000040f4ec7824 */ /* 0x000fe200078e00ff */
[----:B------:R-:W-:Y:S01]  /*0650*/  UISETP.GE.AND UP0, UPT, UR9, 0x1, UPT ;  /* 0x000000010900788c */ /* 0x000fe2000bf06270 */
[----:B-1----:R-:W-:Y:S01]  /*0660*/  IMAD.WIDE R14, R4, 0x60, R244 ;  /* 0x00000060040e7825 */ /* 0x002fe200078e02f4 */
[----:B------:R-:W-:Y:S01]  /*0670*/  CS2R R106, SRZ ;  /* 0x00000000006a7805 */ /* 0x000fe2000001ff00 */
[----:B------:R-:W-:Y:S01]  /*0680*/  CS2R R104, SRZ ;  /* 0x0000000000687805 */ /* 0x000fe2000001ff00 */
[----:B------:R-:W-:Y:S01]  /*0690*/  LOP3.LUT R236, R236, 0x1c0, RZ, 0xc0, !PT ;  /* 0x000001c0ecec7812 */ /* 0x000fe200078ec0ff */
[----:B------:R-:W-:Y:S01]  /*06a0*/  IMAD.IADD R25, R19, 0x1, R24 ;  /* 0x0000000113197824 */ /* 0x000fe200078e0218 */
[----:B------:R-:W-:Y:S01]  /*06b0*/  CS2R R94, SRZ ;  /* 0x00000000005e7805 */ /* 0x000fe2000001ff00 */
[----:B------:R-:W-:Y:S01]  /*06c0*/  IMAD.MOV.U32 R24, RZ, RZ, R18 ;  /* 0x000000ffff187224 */ /* 0x000fe200078e0012 */
[----:B------:R-:W-:Y:S01]  /*06d0*/  LOP3.LUT R2, R236, 0x38, R20, 0xf8, !PT ;  /* 0x00000038ec027812 */ /* 0x000fe200078ef814 */
[----:B------:R-:W-:Y:S01]  /*06e0*/  IMAD R18, R6, c[0x0][0x180], RZ ;  /* 0x0000600006127a24 */ /* 0x000fe200078e02ff */
[----:B------:R-:W-:Y:S01]  /*06f0*/  SHF.R.U32.HI R236, RZ, 0x3, R236 ;  /* 0x00000003ffec7819 */ /* 0x000fe200000116ec */
[C---:B------:R-:W-:Y:S01]  /*0700*/  IMAD R9, R15.reuse, c[0x0][0x1d8], RZ ;  /* 0x000076000f097a24 */ /* 0x040fe200078e02ff */
[----:B------:R-:W-:Y:S01]  /*0710*/  CS2R R92, SRZ ;  /* 0x00000000005c7805 */ /* 0x000fe2000001ff00 */
[----:B------:R-:W-:Y:S01]  /*0720*/  IMAD R15, R15, c[0x0][0x1a8], RZ ;  /* 0x00006a000f0f7a24 */ /* 0x000fe200078e02ff */
[----:B------:R-:W-:Y:S01]  /*0730*/  CS2R R90, SRZ ;  /* 0x00000000005a7805 */ /* 0x000fe2000001ff00 */
[----:B------:R-:W-:Y:S01]  /*0740*/  IMAD R18, R7, c[0x0][0x184], R18 ;  /* 0x0000610007127a24 */ /* 0x000fe200078e0212 */
[----:B------:R-:W-:Y:S01]  /*0750*/  CS2R R88, SRZ ;  /* 0x0000000000587805 */ /* 0x000fe2000001ff00 */
[----:B------:R-:W-:Y:S01]  /*0760*/  IMAD.SHL.U32 R16, R5, 0x200, RZ ;  /* 0x0000020005107824 */ /* 0x000fe200078e00ff */
[----:B------:R-:W-:Y:S01]  /*0770*/  CS2R R86, SRZ ;  /* 0x0000000000567805 */ /* 0x000fe2000001ff00 */
[----:B------:R-:W-:Y:S01]  /*0780*/  IMAD.WIDE.U32 R24, R7, c[0x0][0x180], R24 ;  /* 0x0000600007187a25 */ /* 0x000fe200078e0018 */
[----:B------:R-:W-:Y:S01]  /*0790*/  CS2R R84, SRZ ;  /* 0x0000000000547805 */ /* 0x000fe2000001ff00 */
[----:B------:R-:W-:Y:S01]  /*07a0*/  CS2R R66, SRZ ;  /* 0x0000000000427805 */ /* 0x000fe2000001ff00 */
[----:B------:R-:W-:Y:S01]  /*07b0*/  LOP3.LUT R236, R16, R2, R236, 0xf6, !PT ;  /* 0x0000000210ec7212 */ /* 0x000fe200078ef6ec */
[----:B------:R-:W-:Y:S01]  /*07c0*/  IMAD R9, R14, c[0x0][0x1dc], R9 ;  /* 0x000077000e097a24 */ /* 0x000fe200078e0209 */
[----:B------:R-:W-:Y:S01]  /*07d0*/  IADD3 R2, R20, 0x40, RZ ;  /* 0x0000004014027810 */ /* 0x000fe20007ffe0ff */
[C---:B------:R-:W-:Y:S01]  /*07e0*/  IMAD R15, R14.reuse, c[0x0][0x1ac], R15 ;  /* 0x00006b000e0f7a24 */ /* 0x040fe200078e020f */
[----:B------:R-:W-:Y:S01]  /*07f0*/  CS2R R64, SRZ ;  /* 0x0000000000407805 */ /* 0x000fe2000001ff00 */
[----:B------:R-:W-:Y:S01]  /*0800*/  IMAD.WIDE.U32 R22, R14, c[0x0][0x1d8], R22 ;  /* 0x000076000e167a25 */ /* 0x000fe200078e0016 */
[----:B------:R-:W-:Y:S01]  /*0810*/  ISETP.GE.AND P4, PT, R2, c[0x0][0x1cc], PT ;  /* 0x0000730002007a0c */ /* 0x000fe20003f86270 */
[----:B------:R-:W-:Y:S01]  /*0820*/  CS2R R70, SRZ ;  /* 0x0000000000467805 */ /* 0x000fe2000001ff00 */
[----:B------:R-:W-:Y:S01]  /*0830*/  CS2R R68, SRZ ;  /* 0x0000000000447805 */ /* 0x000fe2000001ff00 */
[----:B------:R-:W-:Y:S01]  /*0840*/  IMAD.WIDE.U32 R26, R14, c[0x0][0x1a8], R26 ;  /* 0x00006a000e1a7a25 */ /* 0x000fe200078e001a */
[----:B------:R-:W-:Y:S01]  /*0850*/  IADD3 R14, -R244, c[0x0][0x198], RZ ;  /* 0x00006600f40e7a10 */ /* 0x000fe20007ffe1ff */
[----:B------:R-:W-:Y:S01]  /*0860*/  CS2R R74, SRZ ;  /* 0x00000000004a7805 */ /* 0x000fe2000001ff00 */
[----:B------:R-:W-:Y:S01]  /*0870*/  CS2R R72, SRZ ;  /* 0x0000000000487805 */ /* 0x000fe2000001ff00 */
[----:B------:R-:W-:Y:S01]  /*0880*/  IMAD.IADD R19, R25, 0x1, R18 ;  /* 0x0000000119137824 */ /* 0x000fe200078e0212 */
[----:B------:R-:W-:Y:S01]  /*0890*/  CS2R R62, SRZ ;  /* 0x00000000003e7805 */ /* 0x000fe2000001ff00 */
[----:B------:R-:W-:Y:S01]  /*08a0*/  IMAD.MOV.U32 R18, RZ, RZ, R24 ;  /* 0x000000ffff127224 */ /* 0x000fe200078e0018 */
[----:B------:R-:W-:Y:S01]  /*08b0*/  CS2R R60, SRZ ;  /* 0x00000000003c7805 */ /* 0x000fe2000001ff00 */
[----:B------:R-:W-:Y:S01]  /*08c0*/  IMAD.U32 R24, RZ, RZ, UR16 ;  /* 0x00000010ff187e24 */ /* 0x000fe2000f8e00ff */
[----:B------:R-:W-:Y:S01]  /*08d0*/  CS2R R58, SRZ ;  /* 0x00000000003a7805 */ /* 0x000fe2000001ff00 */
[----:B------:R-:W-:Y:S01]  /*08e0*/  IMAD R14, R4, -0x60, R14 ;  /* 0xffffffa0040e7824 */ /* 0x000fe200078e020e */
[----:B------:R-:W-:Y:S01]  /*08f0*/  CS2R R56, SRZ ;  /* 0x0000000000387805 */ /* 0x000fe2000001ff00 */
[----:B------:R-:W-:Y:S01]  /*0900*/  IMAD.WIDE.U32 R24, R24, c[0x0][0x188], R18 ;  /* 0x0000620018187a25 */ /* 0x000fe200078e0012 */
[----:B------:R-:W-:Y:S01]  /*0910*/  LEA R18, P0, R22, c[0x0][0x1c0], 0x1 ;  /* 0x0000700016127a11 */ /* 0x000fe200078008ff */
[----:B------:R-:W-:Y:S01]  /*0920*/  CS2R R54, SRZ ;  /* 0x0000000000367805 */ /* 0x000fe2000001ff00 */
[C---:B------:R-:W-:Y:S01]  /*0930*/  ISETP.LT.OR P3, PT, R14.reuse, 0x1, P5 ;  /* 0x000000010e00780c */ /* 0x040fe20002f61670 */
[----:B------:R-:W-:Y:S01]  /*0940*/  IMAD.IADD R9, R23, 0x1, R9 ;  /* 0x0000000117097824 */ /* 0x000fe200078e0209 */
[----:B------:R-:W-:Y:S01]  /*0950*/  ISETP.LT.OR P2, PT, R14, 0x1, P4 ;  /* 0x000000010e00780c */ /* 0x000fe20002741670 */
[----:B------:R-:W-:Y:S01]  /*0960*/  IMAD.IADD R15, R27, 0x1, R15 ;  /* 0x000000011b0f7824 */ /* 0x000fe200078e020f */
[----:B------:R-:W-:Y:S01]  /*0970*/  LEA R242, P1, R24, c[0x0][0x160], 0x1 ;  /* 0x0000580018f27a11 */ /* 0x000fe200078208ff */
[----:B------:R-:W-:Y:S01]  /*0980*/  IMAD.SHL.U32 R233, R11, 0x40, RZ ;  /* 0x000000400be97824 */ /* 0x000fe200078e00ff */
[----:B------:R-:W-:Y:S01]  /*0990*/  LEA.HI.X R19, R22, c[0x0][0x1c4], R9, 0x1, P0 ;  /* 0x0000710016137a11 */ /* 0x000fe200000f0c09 */
[----:B------:R-:W-:Y:S01]  /*09a0*/  IMAD.SHL.U32 R236, R236, 0x2, RZ ;  /* 0x00000002ecec7824 */ /* 0x000fe200078e00ff */
[----:B------:R-:W-:Y:S01]  /*09b0*/  IADD3 R9, R25, UR5, RZ ;  /* 0x0000000519097c10 */ /* 0x000fe2000fffe0ff */
[----:B------:R-:W-:Y:S01]  /*09c0*/  ULDC.64 UR4, c[0x0][0x1d8] ;  /* 0x0000760000047ab9 */ /* 0x000fe20000000a00 */
[----:B------:R-:W-:Y:S01]  /*09d0*/  LEA R22, P0, R26, c[0x0][0x190], 0x1 ;  /* 0x000064001a167a11 */ /* 0x000fe200078008ff */
[----:B------:R-:W-:Y:S01]  /*09e0*/  USHF.L.U32 UR8, UR4, 0x6, URZ ;  /* 0x0000000604087899 */ /* 0x000fe2000800063f */
[----:B------:R-:W-:Y:S01]  /*09f0*/  LEA.HI.X R243, R24, c[0x0][0x164], R9, 0x1, P1 ;  /* 0x0000590018f37a11 */ /* 0x000fe200008f0c09 */
[----:B------:R-:W-:Y:S01]  /*0a00*/  USHF.L.U64.HI UR7, UR4, UR13, UR5 ;  /* 0x0000000d04077299 */ /* 0x000fe20008010205 */
[----:B------:R-:W-:Y:S01]  /*0a10*/  LEA.HI.X R23, R26, c[0x0][0x194], R15, 0x1, P0 ;  /* 0x000065001a177a11 */ /* 0x000fe200000f0c0f */
[----:B------:R1:W-:Y:S01]  /*0a20*/  LDGSTS.E.BYPASS.LTC128B.128 [R236+0x6080], [R18.64], !P3 ;  /* 0x0608000012ec7fae */ /* 0x0003e2000d901d52 */
[----:B------:R-:W-:Y:S01]  /*0a30*/  LOP3.LUT R233, R233, 0x1c0, RZ, 0xc0, !PT ;  /* 0x000001c0e9e97812 */ /* 0x000fe200078ec0ff */
[----:B------:R-:W-:Y:S01]  /*0a40*/  IMAD.U32 R9, RZ, RZ, UR8 ;  /* 0x00000008ff097e24 */ /* 0x000fe2000f8e00ff */
[----:B------:R-:W-:Y:S01]  /*0a50*/  IADD3 R24, P0, R18, UR8, RZ ;  /* 0x0000000812187c10 */ /* 0x000fe2000ff1e0ff */
[----:B------:R1:W-:Y:S01]  /*0a60*/  LDGSTS.E.BYPASS.LTC128B.128 [R236+0x9080], [R18.64+0x80], !P2 ;  /* 0x0908008012ec7fae */ /* 0x0003e2000d101d52 */
[C---:B------:R-:W-:Y:S01]  /*0a70*/  ISETP.LT.OR P2, PT, R14.reuse, 0x21, P5 ;  /* 0x000000210e00780c */ /* 0x040fe20002f41670 */
[----:B------:R-:W-:Y:S01]  /*0a80*/  ULDC.64 UR4, c[0x0][0x1a8] ;  /* 0x00006a0000047ab9 */ /* 0x000fe20000000a00 */
[----:B------:R-:W-:Y:S01]  /*0a90*/  LOP3.LUT R15, R233, 0x8, R10, 0xf8, !PT ;  /* 0x00000008e90f7812 */ /* 0x000fe200078ef80a */
[----:B------:R-:W-:Y:S01]  /*0aa0*/  USHF.L.U64.HI UR5, UR4, UR13, UR5 ;  /* 0x0000000d04057299 */ /* 0x000fe20008010205 */
[C---:B------:R-:W-:Y:S01]  /*0ab0*/  ISETP.LT.OR P3, PT, R14.reuse, 0x21, P4 ;  /* 0x000000210e00780c */ /* 0x040fe20002761670 */
[----:B------:R-:W-:Y:S01]  /*0ac0*/  USHF.L.U64.HI UR13, UR14, UR13, UR15 ;  /* 0x0000000d0e0d7299 */ /* 0x000fe2000801020f */
[----:B------:R-:W-:Y:S01]  /*0ad0*/  IADD3.X R25, R19, UR7, RZ, P0, !PT ;  /* 0x0000000713197c10 */ /* 0x000fe200087fe4ff */
[----:B------:R-:W-:Y:S01]  /*0ae0*/  USHF.L.U32 UR14, UR14, 0x6, URZ ;  /* 0x000000060e0e7899 */ /* 0x000fe2000800063f */
[----:B------:R-:W-:Y:S01]  /*0af0*/  SHF.R.U32.HI R233, RZ, 0x3, R233 ;  /* 0x00000003ffe97819 */ /* 0x000fe200000116e9 */
[----:B------:R-:W-:Y:S01]  /*0b00*/  CS2R R52, SRZ ;  /* 0x0000000000347805 */ /* 0x000fe2000001ff00 */
[----:B------:R-:W-:Y:S01]  /*0b10*/  ISETP.LT.OR P5, PT, R14, 0x41, P5 ;  /* 0x000000410e00780c */ /* 0x000fe20002fa1670 */
[----:B------:R-:W-:Y:S01]  /*0b20*/  CS2R R42, SRZ ;  /* 0x00000000002a7805 */ /* 0x000fe2000001ff00 */
[----:B------:R-:W-:Y:S01]  /*0b30*/  LOP3.LUT R233, R16, R15, R233, 0xf6, !PT ;  /* 0x0000000f10e97212 */ /* 0x000fe200078ef6e9 */
[----:B------:R2:W-:Y:S01]  /*0b40*/  LDGSTS.E.BYPASS.LTC128B.128 [R236+0x7080], [R24.64], !P2 ;  /* 0x0708000018ec7fae */ /* 0x0005e2000d101d52 */
[----:B------:R-:W-:Y:S01]  /*0b50*/  ISETP.LT.OR P4, PT, R14, 0x41, P4 ;  /* 0x000000410e00780c */ /* 0x000fe20002781670 */
[----:B------:R-:W-:Y:S01]  /*0b60*/  CS2R R40, SRZ ;  /* 0x0000000000287805 */ /* 0x000fe2000001ff00 */
        /* <DEDUP_REMOVED lines=10> */
[----:B-1----:R-:W-:Y:S01]  /*0c10*/  IADD3 R18, P1, P0, R9, 0x80, R18 ;  /* 0x0000008009127810 */ /* 0x002fe2000783e012 */
[----:B------:R-:W-:-:S03]  /*0c20*/  IMAD R9, R245, c[0x0][0x208], RZ ;  /* 0x00008200f5097a24 */ /* 0x000fc600078e02ff */
[----:B------:R-:W-:Y:S01]  /*0c30*/  IADD3.X R19, RZ, UR7, R19, P1, P0 ;  /* 0x00000007ff137c10 */ /* 0x000fe20008fe0413 */
[----:B------:R-:W-:Y:S01]  /*0c40*/  IMAD R9, R244, c[0x0][0x20c], R9 ;  /* 0x00008300f4097a24 */ /* 0x000fe200078e0209 */
[----:B------:R-:W-:Y:S02]  /*0c50*/  IADD3 R16, P0, R24, UR8, RZ ;  /* 0x0000000818107c10 */ /* 0x000fe4000ff1e0ff */
[----:B------:R-:W-:Y:S01]  /*0c60*/  ISETP.GE.AND P1, PT, R20, c[0x0][0x19c], PT ;  /* 0x0000670014007a0c */ /* 0x000fe20003f26270 */
[----:B------:R1:W-:Y:S01]  /*0c70*/  LDGSTS.E.BYPASS.LTC128B.128 [R236+0xa080], [R18.64], !P3 ;  /* 0x0a08000012ec7fae */ /* 0x0003e2000d901d52 */
[----:B------:R-:W-:Y:S01]  /*0c80*/  IADD3.X R17, R25, UR7, RZ, P0, !PT ;  /* 0x0000000719117c10 */ /* 0x000fe200087fe4ff */
[----:B------:R-:W-:Y:S01]  /*0c90*/  USHF.L.U32 UR7, UR4, 0x6, URZ ;  /* 0x0000000604077899 */ /* 0x000fe2000800063f */
[----:B------:R-:W-:Y:S02]  /*0ca0*/  ISETP.GE.AND P0, PT, R2, c[0x0][0x19c], PT ;  /* 0x0000670002007a0c */ /* 0x000fe40003f06270 */
[C---:B------:R-:W-:Y:S01]  /*0cb0*/  ISETP.LT.OR P3, PT, R14.reuse, 0x1, P1 ;  /* 0x000000010e00780c */ /* 0x040fe20000f61670 */
[----:B------:R3:W-:Y:S01]  /*0cc0*/  LDGSTS.E.BYPASS.LTC128B.128 [R236+0x8080], [R16.64], !P5 ;  /* 0x0808000010ec7fae */ /* 0x0007e2000e901d52 */
[----:B------:R-:W-:Y:S01]  /*0cd0*/  ISETP.LT.OR P2, PT, R14, 0x1, P0 ;  /* 0x000000010e00780c */ /* 0x000fe20000741670 */
[----:B--2---:R-:W-:Y:S01]  /*0ce0*/  IMAD.WIDE.U32 R24, R244, c[0x0][0x208], R20 ;  /* 0x00008200f4187a25 */ /* 0x004fe200078e0014 */
[C---:B------:R-:W-:Y:S01]  /*0cf0*/  ISETP.LT.OR P5, PT, R14.reuse, 0x21, P1 ;  /* 0x000000210e00780c */ /* 0x040fe20000fa1670 */
[----:B------:R3:W-:Y:S01]  /*0d00*/  LDGSTS.E.BYPASS.LTC128B.128 [R236+0xb080], [R16.64+0x80], !P4 ;  /* 0x0b08008010ec7fae */ /* 0x0007e2000e101d52 */
[C---:B------:R-:W-:Y:S01]  /*0d10*/  ISETP.LT.OR P6, PT, R14.reuse, 0x41, P1 ;  /* 0x000000410e00780c */ /* 0x040fe20000fc1670 */
[----:B------:R-:W-:Y:S01]  /*0d20*/  IMAD.IADD R25, R25, 0x1, R9 ;  /* 0x0000000119197824 */ /* 0x000fe200078e0209 */
[----:B------:R-:W-:Y:S01]  /*0d30*/  ISETP.LT.OR P4, PT, R14, 0x41, P0 ;  /* 0x000000410e00780c */ /* 0x000fe20000781670 */
[----:B------:R-:W0:Y:S02]  /*0d40*/  LDGDEPBAR ;  /* 0x00000000000079af */ /* 0x000e240000000000 */
[----:B------:R-:W-:-:S02]  /*0d50*/  IMAD.WIDE.U32 R24, R7, c[0x0][0x210], R24 ;  /* 0x0000840007187a25 */ /* 0x000fc400078e0018 */
[----:B------:R2:W-:Y:S01]  /*0d60*/  LDGSTS.E.BYPASS.LTC128B.128 [R236+0x80], [R22.64], !P3 ;  /* 0x0008000016ec7fae */ /* 0x0005e2000d901d52 */
[----:B------:R-:W-:-:S03]  /*0d70*/  ISETP.LT.OR P3, PT, R14, 0x21, P0 ;  /* 0x000000210e00780c */ /* 0x000fc60000761670 */
[----:B------:R2:W-:Y:S01]  /*0d80*/  LDGSTS.E.BYPASS.LTC128B.128 [R236+0x3080], [R22.64+0x80], !P2 ;  /* 0x0308008016ec7fae */ /* 0x0005e2000d101d52 */
[----:B------:R-:W-:Y:S02]  /*0d90*/  ISETP.GE.AND P2, PT, R20, c[0x0][0x16c], PT ;  /* 0x00005b0014007a0c */ /* 0x000fe40003f46270 */
[----:B-1----:R-:W-:Y:S02]  /*0da0*/  IADD3 R18, P1, R22, UR7, RZ ;  /* 0x0000000716127c10 */ /* 0x002fe4000ff3e0ff */
[----:B------:R-:W-:Y:S02]  /*0db0*/  P2R R238, PR, RZ, 0x4 ;  /* 0x00000004ffee7803 */ /* 0x000fe40000000000 */
[----:B------:R-:W-:Y:S02]  /*0dc0*/  IADD3.X R19, R23, UR5, RZ, P1, !PT ;  /* 0x0000000517137c10 */ /* 0x000fe40008ffe4ff */
[----:B------:R-:W-:-:S03]  /*0dd0*/  ISETP.GE.AND P2, PT, R2, c[0x0][0x16c], PT ;  /* 0x00005b0002007a0c */ /* 0x000fc60003f46270 */
[----:B------:R1:W-:Y:S01]  /*0de0*/  LDGSTS.E.BYPASS.LTC128B.128 [R236+0x1080], [R18.64], !P5 ;  /* 0x0108000012ec7fae */ /* 0x0003e2000e901d52 */
[----:B---3--:R-:W-:Y:S01]  /*0df0*/  IMAD.U32 R16, RZ, RZ, UR7 ;  /* 0x00000007ff107e24 */ /* 0x008fe2000f8e00ff */
[----:B------:R-:W-:Y:S02]  /*0e00*/  P2R R237, PR, RZ, 0x4 ;  /* 0x00000004ffed7803 */ /* 0x000fe40000000000 */
[----:B------:R-:W-:Y:S02]  /*0e10*/  SEL R14, RZ, 0x2, P2 ;  /* 0x00000002ff0e7807 */ /* 0x000fe40001000000 */
[----:B------:R-:W-:Y:S02]  /*0e20*/  IADD3 R16, P1, P0, R16, 0x80, R22 ;  /* 0x0000008010107810 */ /* 0x000fe4000783e016 */
[----:B------:R-:W-:Y:S02]  /*0e30*/  LOP3.LUT P2, RZ, R11, 0x2, RZ, 0xc0, !PT ;  /* 0x000000020bff7812 */ /* 0x000fe4000784c0ff */
[----:B------:R-:W-:-:S02]  /*0e40*/  IADD3.X R17, RZ, UR5, R23, P1, P0 ;  /* 0x00000005ff117c10 */ /* 0x000fc40008fe0417 */
[----:B------:R-:W-:Y:S01]  /*0e50*/  ISETP.NE.AND P0, PT, R238, RZ, PT ;  /* 0x000000ffee00720c */ /* 0x000fe20003f05270 */
[----:B--2---:R-:W-:Y:S01]  /*0e60*/  IMAD R22, R6, c[0x0][0x210], RZ ;  /* 0x0000840006167a24 */ /* 0x004fe200078e02ff */
[----:B------:R-:W-:Y:S01]  /*0e70*/  LOP3.LUT P1, RZ, R11, 0x4, RZ, 0xc0, !PT ;  /* 0x000000040bff7812 */ /* 0x000fe2000782c0ff */
[----:B------:R2:W-:Y:S01]  /*0e80*/  LDGSTS.E.BYPASS.LTC128B.128 [R236+0x4080], [R16.64], !P3 ;  /* 0x0408000010ec7fae */ /* 0x0005e2000d901d52 */
[----:B------:R-:W-:Y:S01]  /*0e90*/  SEL R9, RZ, 0x1, P0 ;  /* 0x00000001ff097807 */ /* 0x000fe20000000000 */
[----:B------:R-:W-:Y:S01]  /*0ea0*/  IMAD R22, R7, c[0x0][0x214], R22 ;  /* 0x0000850007167a24 */ /* 0x000fe200078e0216 */
[----:B------:R-:W-:Y:S01]  /*0eb0*/  SEL R220, R220, 0xffffffc0, !P1 ;  /* 0xffffffc0dcdc7807 */ /* 0x000fe20004800000 */
[----:B------:R-:W-:Y:S01]  /*0ec0*/  IMAD.SHL.U32 R11, R11, 0x20, RZ ;  /* 0x000000200b0b7824 */ /* 0x000fe200078e00ff */
[----:B------:R-:W-:Y:S01]  /*0ed0*/  SEL R206, R206, 0xffffffe0, !P2 ;  /* 0xffffffe0cece7807 */ /* 0x000fe20005000000 */
[----:B------:R-:W-:Y:S02]  /*0ee0*/  IMAD.IADD R9, R14, 0x1, R9 ;  /* 0x000000010e097824 */ /* 0x000fe400078e0209 */
[----:B------:R-:W-:-:S02]  /*0ef0*/  IMAD.IADD R221, R233, 0x1, R220 ;  /* 0x00000001e9dd7824 */ /* 0x000fc400078e02dc */
[----:B------:R-:W-:Y:S01]  /*0f00*/  IMAD.IADD R222, R233, 0x1, R206 ;  /* 0x00000001e9de7824 */ /* 0x000fe200078e02ce */
[----:B------:R-:W-:Y:S01]  /*0f10*/  LOP3.LUT P3, RZ, R9, 0x2, RZ, 0xc0, !PT ;  /* 0x0000000209ff7812 */ /* 0x000fe2000786c0ff */
[----:B------:R-:W-:Y:S01]  /*0f20*/  IMAD.IADD R206, R206, 0x1, R221 ;  /* 0x00000001cece7824 */ /* 0x000fe200078e02dd */
[----:B-1----:R-:W-:Y:S01]  /*0f30*/  IADD3 R18, P0, R18, UR7, RZ ;  /* 0x0000000712127c10 */ /* 0x002fe2000ff1e0ff */
[----:B------:R-:W-:Y:S02]  /*0f40*/  IMAD.IADD R23, R25, 0x1, R22 ;  /* 0x0000000119177824 */ /* 0x000fe400078e0216 */
[----:B------:R-:W-:Y:S01]  /*0f50*/  IMAD.MOV.U32 R22, RZ, RZ, R24 ;  /* 0x000000ffff167224 */ /* 0x000fe200078e0018 */
[----:B------:R-:W-:Y:S01]  /*0f60*/  IADD3.X R19, R19, UR5, RZ, P0, !PT ;  /* 0x0000000513137c10 */ /* 0x000fe200087fe4ff */
[----:B------:R-:W-:Y:S01]  /*0f70*/  ULDC.64 UR4, c[0x0][0x218] ;  /* 0x0000860000047ab9 */ /* 0x000fe20000000a00 */
[----:B------:R-:W-:Y:S01]  /*0f80*/  LOP3.LUT P0, RZ, R9, 0x1, RZ, 0xc0, !PT ;  /* 0x0000000109ff7812 */ /* 0x000fe2000780c0ff */
[----:B------:R-:W-:Y:S01]  /*0f90*/  IMAD.U32 R9, RZ, RZ, UR16 ;  /* 0x00000010ff097e24 */ /* 0x000fe2000f8e00ff */
[----:B------:R-:W-:Y:S01]  /*0fa0*/  UIMAD UR4, UR6, UR4, URZ ;  /* 0x00000004060472a4 */ /* 0x000fe2000f8e023f */
[----:B------:R1:W-:Y:S02]  /*0fb0*/  LDGSTS.E.BYPASS.LTC128B.128 [R236+0x2080], [R18.64], !P6 ;  /* 0x0208000012ec7fae */ /* 0x0003e4000f101d52 */
[----:B------:R-:W-:Y:S01]  /*0fc0*/  IMAD.WIDE.U32 R22, R9, c[0x0][0x218], R22 ;  /* 0x0000860009167a25 */ /* 0x000fe200078e0016 */
[----:B------:R-:W-:Y:S01]  /*0fd0*/  UIMAD UR4, UR16, UR5, UR4 ;  /* 0x00000005100472a4 */ /* 0x000fe2000f8e0204 */
[----:B------:R1:W-:Y:S01]  /*0fe0*/  LDGSTS.E.BYPASS.LTC128B.128 [R236+0x5080], [R18.64+0x80], !P4 ;  /* 0x0508008012ec7fae */ /* 0x0003e2000e101d52 */
[----:B--2---:R-:W-:Y:S01]  /*0ff0*/  IADD3 R16, -R244, c[0x0][0x168], RZ ;  /* 0x00005a00f4107a10 */ /* 0x004fe20007ffe1ff */
[----:B------:R-:W-:Y:S01]  /*1000*/  IMAD.U32 R9, RZ, RZ, UR14 ;  /* 0x0000000eff097e24 */ /* 0x000fe2000f8e00ff */
[----:B------:R-:W-:Y:S01]  /*1010*/  ISETP.GT.AND P4, PT, R240, 0xf, PT ;  /* 0x0000000ff000780c */ /* 0x000fe20003f84270 */
[----:B------:R-:W0:Y:S01]  /*1020*/  LDGDEPBAR ;  /* 0x00000000000079af */ /* 0x000e220000000000 */
[C---:B------:R-:W-:Y:S01]  /*1030*/  ISETP.LT.OR P2, PT, R16.reuse, 0x1, !P0 ;  /* 0x000000011000780c */ /* 0x040fe20004741670 */
[----:B------:R-:W-:Y:S01]  /*1040*/  IMAD.SHL.U32 R17, R5, 0x8, RZ ;  /* 0x0000000805117824 */ /* 0x000fe200078e00ff */
[----:B------:R-:W-:-:S02]  /*1050*/  ISETP.LT.OR P1, PT, R16, 0x1, !P3 ;  /* 0x000000011000780c */ /* 0x000fc40005f21670 */
[C---:B------:R-:W-:Y:S02]  /*1060*/  ISETP.LT.OR P5, PT, R16.reuse, 0x21, !P0 ;  /* 0x000000211000780c */ /* 0x040fe400047a1670 */
[----:B------:R-:W-:Y:S02]  /*1070*/  ISETP.LT.OR P6, PT, R16, 0x21, !P3 ;  /* 0x000000211000780c */ /* 0x000fe40005fc1670 */
[----:B------:R-:W-:Y:S02]  /*1080*/  LEA R28, P3, R22, c[0x0][0x1f0], 0x1 ;  /* 0x00007c00161c7a11 */ /* 0x000fe400078608ff */
[----:B------:R-:W-:Y:S02]  /*1090*/  LOP3.LUT R17, R17, 0x18, RZ, 0xc0, !PT ;  /* 0x0000001811117812 */ /* 0x000fe400078ec0ff */
[----:B-1----:R-:W-:Y:S01]  /*10a0*/  IADD3 R18, P0, R242, UR14, RZ ;  /* 0x0000000ef2127c10 */ /* 0x002fe2000ff1e0ff */
[----:B------:R-:W-:-:S04]  /*10b0*/  DEPBAR.LE SB0, 0x1 ;  /* 0x000080400000791a */ /* 0x000fc80000000000 */
[----:B------:R-:W-:Y:S01]  /*10c0*/  BAR.SYNC.DEFER_BLOCKING 0x0 ;  /* 0x0000000000007b1d */ /* 0x000fe20000010000 */
[----:B------:R-:W-:-:S05]  /*10d0*/  IADD3.X R19, R243, UR13, RZ, P0, !PT ;  /* 0x0000000df3137c10 */ /* 0x000fca00087fe4ff */
[----:B------:R-:W1:Y:S04]  /*10e0*/  LDSM.16.M88.2 R178, [R206+0x6080] ;  /* 0x00608000ceb2783b */ /* 0x000e680000000100 */
[----:B------:R-:W2:Y:S04]  /*10f0*/  LDSM.16.M88.2 R180, [R206+0x7080] ;  /* 0x00708000ceb4783b */ /* 0x000ea80000000100 */
[----:B------:R-:W3:Y:S04]  /*1100*/  LDSM.16.M88.2 R182, [R206+0x8080] ;  /* 0x00808000ceb6783b */ /* 0x000ee80000000100 */
[----:B------:R-:W4:Y:S04]  /*1110*/  LDSM.16.M88.2 R202, [R206+0x9080] ;  /* 0x00908000ceca783b */ /* 0x000f280000000100 */
[----:B------:R-:W1:Y:S04]  /*1120*/  LDSM.16.M88.2 R204, [R206+0xa080] ;  /* 0x00a08000cecc783b */ /* 0x000e680000000100 */
        /* <DEDUP_REMOVED lines=19> */
[----:B------:R-:W-:Y:S06]  /*1260*/  BAR.SYNC.DEFER_BLOCKING 0x0 ;  /* 0x0000000000007b1d */ /* 0x000fec0000010000 */
[----:B------:R-:W-:Y:S01]  /*1270*/  @!PT LDS RZ, [RZ] ;  /* 0x00000000fffff984 */ /* 0x000fe20000000800 */
[----:B------:R-:W-:Y:S01]  /*1280*/  @!PT LDS RZ, [RZ] ;  /* 0x00000000fffff984 */ /* 0x000fe20000000800 */
[----:B------:R-:W-:Y:S01]  /*1290*/  @!PT LDS RZ, [RZ] ;  /* 0x00000000fffff984 */ /* 0x000fe20000000800 */
[----:B------:R1:W-:Y:S01]  /*12a0*/  LDGSTS.E.BYPASS.LTC128B.128 [R236+0x6080], [R242.64], !P2 ;  /* 0x06080000f2ec7fae */ /* 0x0003e2000d101d52 */
[----:B------:R-:W-:-:S03]  /*12b0*/  LEA R14, P2, R8, c[0x0][0x258], 0x2 ;  /* 0x00009600080e7a11 */ /* 0x000fc600078410ff */
[----:B------:R1:W-:Y:S01]  /*12c0*/  LDGSTS.E.BYPASS.LTC128B.128 [R236+0x8080], [R242.64+0x80], !P1 ;  /* 0x08080080f2ec7fae */ /* 0x0003e2000c901d52 */
[----:B------:R-:W-:Y:S02]  /*12d0*/  LEA.HI.X R15, R8, c[0x0][0x25c], R3, 0x2, P2 ;  /* 0x00009700080f7a11 */ /* 0x000fe400010f1403 */
[----:B------:R-:W-:Y:S01]  /*12e0*/  ISETP.GE.AND P2, PT, R2, c[0x0][0x1fc], PT ;  /* 0x00007f0002007a0c */ /* 0x000fe20003f46270 */
[----:B------:R5:W-:Y:S01]  /*12f0*/  LDGSTS.E.BYPASS.LTC128B.128 [R236+0x7080], [R18.64], !P5 ;  /* 0x0708000012ec7fae */ /* 0x000be2000e901d52 */
[----:B------:R-:W-:Y:S02]  /*1300*/  IADD3 R3, R23, UR4, RZ ;  /* 0x0000000417037c10 */ /* 0x000fe4000fffe0ff */
[----:B------:R-:W-:Y:S02]  /*1310*/  SEL R239, RZ, 0xffffffff, P2 ;  /* 0xffffffffffef7807 */ /* 0x000fe40001000000 */
[----:B------:R-:W-:-:S03]  /*1320*/  LEA.HI.X R29, R22, c[0x0][0x1f4], R3, 0x1, P3 ;  /* 0x00007d00161d7a11 */ /* 0x000fc600018f0c03 */
[----:B------:R-:W-:Y:S02]  /*1330*/  IMAD.SHL.U32 R239, R239, 0x2, RZ ;  /* 0x00000002efef7824 */ /* 0x000fe400078e00ff */
[----:B------:R1:W-:Y:S01]  /*1340*/  STL.64 [R1], R28 ;  /* 0x0000001c01007387 */ /* 0x0003e20000100a00 */
[----:B-----5:R-:W-:Y:S02]  /*1350*/  IADD3 R18, P1, P0, R9, 0x80, R242 ;  /* 0x0000008009127810 */ /* 0x020fe4000783e0f2 */
[----:B------:R-:W-:Y:S02]  /*1360*/  LEA.HI R9, R0, R240, RZ, 0x5 ;  /* 0x000000f000097211 */ /* 0x000fe400078f28ff */
[----:B------:R-:W-:Y:S02]  /*1370*/  IADD3.X R19, RZ, UR13, R243, P1, P0 ;  /* 0x0000000dff137c10 */ /* 0x000fe40008fe04f3 */
[----:B------:R-:W-:Y:S01]  /*1380*/  ISETP.GE.AND P0, PT, R2, c[0x0][0x1fc], PT ;  /* 0x00007f0002007a0c */ /* 0x000fe20003f06270 */
[----:B------:R-:W-:Y:S01]  /*1390*/  @!P4 IMAD.SHL.U32 R2, R240, 0x10, RZ ;  /* 0x00000010f002c824 */ /* 0x000fe200078e00ff */
[----:B------:R-:W-:Y:S01]  /*13a0*/  ISETP.GE.AND P1, PT, R20, c[0x0][0x1fc], PT ;  /* 0x00007f0014007a0c */ /* 0x000fe20003f26270 */
[----:B------:R5:W-:Y:S01]  /*13b0*/  LDGSTS.E.BYPASS.LTC128B.128 [R236+0x9080], [R18.64], !P6 ;  /* 0x0908000012ec7fae */ /* 0x000be2000f101d52 */
[----:B------:R-:W-:-:S02]  /*13c0*/  ISETP.LT.OR P2, PT, R16, 0x1, P0 ;  /* 0x000000011000780c */ /* 0x000fc40000741670 */
[C---:B------:R-:W-:Y:S01]  /*13d0*/  ISETP.LT.OR P3, PT, R16.reuse, 0x1, P1 ;  /* 0x000000011000780c */ /* 0x040fe20000f61670 */
[----:B------:R1:W-:Y:S01]  /*13e0*/  @!P4 LDGSTS.E.BYPASS.LTC128B.128 [R2+0x12080], [R14.64] ;  /* 0x120800000e02cfae */ /* 0x0003e2000b901d52 */
[----:B------:R-:W-:-:S03]  /*13f0*/  ISETP.LT.OR P5, PT, R16, 0x21, P1 ;  /* 0x000000211000780c */ /* 0x000fc60000fa1670 */
[----:B------:R-:W0:Y:S08]  /*1400*/  LDGDEPBAR ;  /* 0x00000000000079af */ /* 0x000e300000000000 */
[----:B------:R2:W-:Y:S01]  /*1410*/  LDGSTS.E.BYPASS.LTC128B.128 [R236+0xe080], [R28.64], !P3 ;  /* 0x0e0800001cec7fae */ /* 0x0005e2000d901d52 */
[----:B------:R-:W-:-:S03]  /*1420*/  ISETP.GE.AND P3, PT, R20, c[0x0][0x1fc], PT ;  /* 0x00007f0014007a0c */ /* 0x000fc60003f66270 */
[----:B------:R2:W-:Y:S01]  /*1430*/  LDGSTS.E.BYPASS.LTC128B.128 [R236+0x10080], [R28.64+0x80], !P2 ;  /* 0x100800801cec7fae */ /* 0x0005e2000d101d52 */
[CC--:B-1----:R-:W-:Y:S02]  /*1440*/  LEA.HI R2, R0.reuse, R240.reuse, RZ, 0x4 ;  /* 0x000000f000027211 */ /* 0x0c2fe400078f20ff */
[----:B------:R-:W-:Y:S02]  /*1450*/  LEA.HI R0, R0, R240, RZ, 0x2 ;  /* 0x000000f000007211 */ /* 0x000fe400078f10ff */
[----:B------:R-:W-:Y:S02]  /*1460*/  SHF.R.S32.HI R14, RZ, 0x5, R9 ;  /* 0x00000005ff0e7819 */ /* 0x000fe40000011409 */
[--C-:B-----5:R-:W-:Y:S02]  /*1470*/  SHF.R.S32.HI R18, RZ, 0x2, R0.reuse ;  /* 0x00000002ff127819 */ /* 0x120fe40000011400 */
[----:B------:R-:W-:Y:S02]  /*1480*/  SHF.R.S32.HI R8, RZ, 0x1f, R0 ;  /* 0x0000001fff087819 */ /* 0x000fe40000011400 */
[----:B------:R-:W-:-:S02]  /*1490*/  LEA.HI R3, R9, R14, RZ, 0x1 ;  /* 0x0000000e09037211 */ /* 0x000fc400078f08ff */
[----:B------:R-:W-:Y:S02]  /*14a0*/  LEA.HI R8, R8, R18, RZ, 0x3 ;  /* 0x0000001208087211 */ /* 0x000fe400078f18ff */
[----:B------:R-:W-:Y:S02]  /*14b0*/  SHF.R.S32.HI R15, RZ, 0x4, R2 ;  /* 0x00000004ff0f7819 */ /* 0x000fe40000011402 */
[----:B------:R-:W-:Y:S02]  /*14c0*/  LOP3.LUT R8, R8, 0xfffffff8, RZ, 0xc0, !PT ;  /* 0xfffffff808087812 */ /* 0x000fe400078ec0ff */
[----:B------:R-:W-:Y:S02]  /*14d0*/  LOP3.LUT R3, R3, 0xfffffffe, RZ, 0xc0, !PT ;  /* 0xfffffffe03037812 */ /* 0x000fe400078ec0ff */
[----:B------:R-:W-:Y:S01]  /*14e0*/  LEA.HI R21, R2, R15, RZ, 0x1 ;  /* 0x0000000f02157211 */ /* 0x000fe200078f08ff */
[----:B------:R-:W-:Y:S01]  /*14f0*/  IMAD.IADD R8, R18, 0x1, -R8 ;  /* 0x0000000112087824 */ /* 0x000fe200078e0a08 */
[----:B------:R-:W-:Y:S01]  /*1500*/  LOP3.LUT R0, R0, 0x3ffffffc, RZ, 0xc0, !PT ;  /* 0x3ffffffc00007812 */ /* 0x000fe200078ec0ff */
[----:B------:R-:W-:Y:S01]  /*1510*/  IMAD.IADD R3, R14, 0x1, -R3 ;  /* 0x000000010e037824 */ /* 0x000fe200078e0a03 */
[----:B------:R-:W-:Y:S01]  /*1520*/  LOP3.LUT R21, R21, 0xfffffffe, RZ, 0xc0, !PT ;  /* 0xfffffffe15157812 */ /* 0x000fe200078ec0ff */
[----:B------:R-:W-:Y:S01]  /*1530*/  IMAD.SHL.U32 R251, R8, 0x20, RZ ;  /* 0x0000002008fb7824 */ /* 0x000fe200078e00ff */
[----:B------:R-:W-:Y:S01]  /*1540*/  LEA R14, P2, R13, c[0x0][0x280], 0x2 ;  /* 0x0000a0000d0e7a11 */ /* 0x000fe200078410ff */
[----:B------:R-:W-:-:S02]  /*1550*/  IMAD.SHL.U32 R250, R3, 0x10, RZ ;  /* 0x0000001003fa7824 */ /* 0x000fc400078e00ff */
[----:B------:R-:W-:Y:S01]  /*1560*/  IMAD.IADD R21, R15, 0x1, -R21 ;  /* 0x000000010f157824 */ /* 0x000fe200078e0a15 */
[----:B------:R-:W-:Y:S01]  /*1570*/  LEA.HI.X R15, R13, c[0x0][0x284], R12, 0x2, P2 ;  /* 0x0000a1000d0f7a11 */ /* 0x000fe200010f140c */
[----:B------:R-:W-:Y:S01]  /*1580*/  IMAD.SHL.U32 R12, R8, 0x4, RZ ;  /* 0x00000004080c7824 */ /* 0x000fe200078e00ff */
[----:B------:R-:W-:Y:S01]  /*1590*/  LOP3.LUT R251, R17, 0xe0, R251, 0xf8, !PT ;  /* 0x000000e011fb7812 */ /* 0x000fe200078ef8fb */
[----:B------:R-:W-:Y:S01]  /*15a0*/  IMAD.MOV.U32 R13, RZ, RZ, 0x5 ;  /* 0x00000005ff0d7424 */ /* 0x000fe200078e00ff */
[----:B------:R-:W-:Y:S01]  /*15b0*/  ISETP.LT.OR P2, PT, R16, 0x21, P0 ;  /* 0x000000211000780c */ /* 0x000fe20000741670 */
[----:B------:R-:W-:Y:S01]  /*15c0*/  IMAD.MOV.U32 R16, RZ, RZ, c[0x0][0x208] ;  /* 0x00008200ff107624 */ /* 0x000fe200078e00ff */
[----:B------:R-:W-:Y:S01]  /*15d0*/  LOP3.LUT R251, R251, 0x18, R12, 0x78, !PT ;  /* 0x00000018fbfb7812 */ /* 0x000fe200078e780c */
[C---:B------:R-:W-:Y:S01]  /*15e0*/  IMAD.SHL.U32 R234, R21.reuse, 0x20, RZ ;  /* 0x0000002015ea7824 */ /* 0x040fe200078e00ff */
[----:B------:R-:W-:Y:S01]  /*15f0*/  LOP3.LUT R12, R2, 0xfffffff0, RZ, 0xc0, !PT ;  /* 0xfffffff0020c7812 */ /* 0x000fe200078ec0ff */
[----:B------:R-:W-:Y:S01]  /*1600*/  IMAD.IADD R2, R240, 0x1, -R0 ;  /* 0x00000001f0027824 */ /* 0x000fe200078e0a00 */
[----:B------:R-:W-:Y:S01]  /*1610*/  LOP3.LUT R20, R250, 0x10, RZ, 0xc0, !PT ;  /* 0x00000010fa147812 */ /* 0x000fe200078ec0ff */
[----:B------:R-:W-:Y:S01]  /*1620*/  IMAD.SHL.U32 R235, R21, 0x8, RZ ;  /* 0x0000000815eb7824 */ /* 0x000fe200078e00ff */
[C---:B------:R-:W-:Y:S01]  /*1630*/  SHF.L.U64.HI R13, R16.reuse, R13, c[0x0][0x20c] ;  /* 0x00008300100d7619 */ /* 0x040fe2000001020d */
[----:B------:R-:W-:Y:S01]  /*1640*/  IMAD.SHL.U32 R16, R16, 0x20, RZ ;  /* 0x0000002010107824 */ /* 0x000fe200078e00ff */
[----:B------:R-:W-:Y:S01]  /*1650*/  LOP3.LUT R20, R20, 0xe0, R11, 0xf8, !PT ;  /* 0x000000e014147812 */ /* 0x000fe200078ef80b */
[----:B------:R-:W-:Y:S01]  /*1660*/  IMAD.IADD R12, R240, 0x1, -R12 ;  /* 0x00000001f00c7824 */ /* 0x000fe200078e0a0c */
[----:B------:R-:W-:Y:S01]  /*1670*/  LOP3.LUT R234, R17, 0x20, R234, 0xf8, !PT ;  /* 0x0000002011ea7812 */ /* 0x000fe200078ef8ea */
[----:B------:R-:W-:Y:S01]  /*1680*/  IMAD.SHL.U32 R11, R3, 0x200, RZ ;  /* 0x00000200030b7824 */ /* 0x000fe200078e00ff */
[C---:B------:R-:W-:Y:S01]  /*1690*/  SHF.L.U64.HI R13, R16.reuse, 0x1, R13 ;  /* 0x00000001100d7819 */ /* 0x040fe2000001020d */
[----:B------:R-:W-:Y:S01]  /*16a0*/  IMAD.SHL.U32 R16, R16, 0x2, RZ ;  /* 0x0000000210107824 */ /* 0x000fe200078e00ff */
[----:B------:R-:W-:Y:S01]  /*16b0*/  SHF.R.S32.HI R0, RZ, 0x1f, R12 ;  /* 0x0000001fff007819 */ /* 0x000fe2000001140c */
[----:B------:R-:W-:Y:S01]  /*16c0*/  IMAD R2, R2, 0x2, R11 ;  /* 0x0000000202027824 */ /* 0x000fe200078e020b */
[----:B------:R-:W-:Y:S01]  /*16d0*/  SEL R17, RZ, 0x1, P3 ;  /* 0x00000001ff117807 */ /* 0x000fe20001800000 */
[----:B------:R-:W-:Y:S01]  /*16e0*/  IMAD.SHL.U32 R231, R12, 0x20, RZ ;  /* 0x000000200ce77824 */ /* 0x000fe200078e00ff */
[----:B------:R-:W-:Y:S01]  /*16f0*/  LEA.HI R0, R0, R12, RZ, 0x3 ;  /* 0x0000000c00007211 */ /* 0x000fe200078f18ff */
[----:B------:R-:W-:Y:S01]  /*1700*/  IMAD.IADD R251, R2, 0x1, R251 ;  /* 0x0000000102fb7824 */ /* 0x000fe200078e02fb */
[----:B------:R-:W-:Y:S01]  /*1710*/  IADD3 R18, P0, R16, R28, RZ ;  /* 0x0000001c10127210 */ /* 0x000fe20007f1e0ff */
[----:B------:R-:W-:Y:S01]  /*1720*/  IMAD.SHL.U32 R21, R21, 0x100, RZ ;  /* 0x0000010015157824 */ /* 0x000fe200078e00ff */
[C---:B------:R-:W-:Y:S01]  /*1730*/  LOP3.LUT R2, R0.reuse, 0xfffffff8, RZ, 0xc0, !PT ;  /* 0xfffffff800027812 */ /* 0x040fe200078ec0ff */
[----:B------:R-:W-:Y:S01]  /*1740*/  IMAD.SHL.U32 R0, R0, 0x40, RZ ;  /* 0x0000004000007824 */ /* 0x000fe200078e00ff */
[----:B------:R-:W-:Y:S01]  /*1750*/  LOP3.LUT R239, R239, 0x2, R17, 0xe2, !PT ;  /* 0x00000002efef7812 */ /* 0x000fe200078ee211 */
[----:B------:R-:W-:Y:S01]  /*1760*/  IMAD.X R19, R13, 0x1, R29, P0 ;  /* 0x000000010d137824 */ /* 0x000fe200000e061d */
[----:B------:R-:W-:Y:S01]  /*1770*/  IADD3 R16, P1, P0, R16, 0x80, R28 ;  /* 0x0000008010107810 */ /* 0x000fe2000783e01c */
[----:B------:R-:W-:Y:S01]  /*1780*/  IMAD.IADD R2, R12, 0x1, -R2 ;  /* 0x000000010c027824 */ /* 0x000fe200078e0a02 */
[----:B------:R-:W-:-:S02]  /*1790*/  LOP3.LUT R235, R235, 0x8, RZ, 0xc0, !PT ;  /* 0x00000008ebeb7812 */ /* 0x000fc400078ec0ff */
[----:B------:R-:W-:Y:S01]  /*17a0*/  IADD3.X R17, R13, RZ, R29, P1, P0 ;  /* 0x000000ff0d117210 */ /* 0x000fe20000fe041d */
[----:B------:R-:W-:Y:S01]  /*17b0*/  IMAD.SHL.U32 R13, R2, 0x40, RZ ;  /* 0x00000040020d7824 */ /* 0x000fe200078e00ff */
[C---:B------:R-:W-:Y:S01]  /*17c0*/  LOP3.LUT P1, RZ, R12.reuse, 0x4, RZ, 0xc0, !PT ;  /* 0x000000040cff7812 */ /* 0x040fe2000782c0ff */
[----:B------:R-:W-:Y:S01]  /*17d0*/  IMAD.SHL.U32 R12, R12, 0x4, RZ ;  /* 0x000000040c0c7824 */ /* 0x000fe200078e00ff */
[----:B------:R-:W-:Y:S01]  /*17e0*/  LOP3.LUT R231, R235, 0x1e0, R231, 0xf8, !PT ;  /* 0x000001e0ebe77812 */ /* 0x000fe200078ef8e7 */
[----:B------:R1:W-:Y:S01]  /*17f0*/  LDGSTS.E.BYPASS.LTC128B.128 [R236+0xf080], [R18.64], !P5 ;  /* 0x0f08000012ec7fae */ /* 0x0003e2000e901d52 */
[----:B------:R-:W-:Y:S01]  /*1800*/  LOP3.LUT R13, R13, 0x1c0, RZ, 0xc0, !PT ;  /* 0x000001c00d0d7812 */ /* 0x000fe200078ec0ff */
[----:B--2---:R-:W-:Y:S01]  /*1810*/  CS2R R28, SRZ ;  /* 0x00000000001c7805 */ /* 0x004fe2000001ff00 */
[----:B------:R-:W-:Y:S01]  /*1820*/  LOP3.LUT R231, R231, 0x38, R12, 0x78, !PT ;  /* 0x00000038e7e77812 */ /* 0x000fe200078e780c */
[----:B------:R1:W-:Y:S01]  /*1830*/  LDGSTS.E.BYPASS.LTC128B.128 [R236+0x11080], [R16.64], !P2 ;  /* 0x1108000010ec7fae */ /* 0x0003e2000d101d52 */
[----:B------:R-:W-:-:S02]  /*1840*/  LOP3.LUT R0, R0, 0xfffffe00, RZ, 0xc0, !PT ;  /* 0xfffffe0000007812 */ /* 0x000fc400078ec0ff */
[----:B------:R-:W-:Y:S02]  /*1850*/  SHF.R.U32.HI R12, RZ, 0x3, R13 ;  /* 0x00000003ff0c7819 */ /* 0x000fe4000001160d */
[----:B------:R-:W-:Y:S01]  /*1860*/  PLOP3.LUT P0, PT, PT, PT, UP0, 0x80, 0x0 ;  /* 0x000000000000781c */ /* 0x000fe20003f0f008 */
[----:B------:R-:W-:Y:S01]  /*1870*/  IMAD R3, R3, 0x400, R0 ;  /* 0x0000040003037824 */ /* 0x000fe200078e0200 */
[C---:B------:R-:W-:Y:S02]  /*1880*/  LOP3.LUT R235, R12.reuse, R13, R235, 0x1e, !PT ;  /* 0x0000000d0ceb7212 */ /* 0x040fe400078e1eeb */
[----:B------:R-:W-:Y:S02]  /*1890*/  LOP3.LUT R234, R12, R234, R13, 0x1e, !PT ;  /* 0x000000ea0cea7212 */ /* 0x000fe400078e1e0d */
[----:B------:R-:W-:Y:S01]  /*18a0*/  LOP3.LUT R20, R20, 0x100, R21, 0xf8, !PT ;  /* 0x0000010014147812 */ /* 0x000fe200078ef815 */
[----:B------:R-:W-:Y:S01]  /*18b0*/  IMAD.IADD R235, R3, 0x1, R235 ;  /* 0x0000000103eb7824 */ /* 0x000fe200078e02eb */
[----:B------:R-:W-:-:S02]  /*18c0*/  LOP3.LUT R3, R9, 0xffffffe0, RZ, 0xc0, !PT ;  /* 0xffffffe009037812 */ /* 0x000fc400078ec0ff */
[----:B------:R-:W-:Y:S01]  /*18d0*/  LOP3.LUT R234, R234, R0, RZ, 0xfc, !PT ;  /* 0x00000000eaea7212 */ /* 0x000fe200078efcff */
[----:B------:R-:W-:Y:S01]  /*18e0*/  @!P4 IMAD.SHL.U32 R0, R240, 0x10, RZ ;  /* 0x00000010f000c824 */ /* 0x000fe200078e00ff */
[----:B------:R-:W-:Y:S01]  /*18f0*/  LOP3.LUT R232, R20, 0x1c0, RZ, 0xc0, !PT ;  /* 0x000001c014e87812 */ /* 0x000fe200078ec0ff */
[----:B------:R-:W-:Y:S01]  /*1900*/  IMAD.IADD R3, R240, 0x1, -R3 ;  /* 0x00000001f0037824 */ /* 0x000fe200078e0a03 */
[----:B------:R-:W-:Y:S02]  /*1910*/  LOP3.LUT R10, R20, 0x8, R10, 0xf8, !PT ;  /* 0x00000008140a7812 */ /* 0x000fe400078ef80a */
[----:B------:R2:W-:Y:S01]  /*1920*/  @!P4 LDGSTS.E.BYPASS.LTC128B.128 [R0+0x12280], [R14.64] ;  /* 0x122800000e00cfae */ /* 0x0005e2000b901d52 */
[----:B------:R-:W-:Y:S02]  /*1930*/  SHF.R.U32.HI R232, RZ, 0x3, R232 ;  /* 0x00000003ffe87819 */ /* 0x000fe400000116e8 */
[----:B------:R-:W-:Y:S01]  /*1940*/  LOP3.LUT R231, R231, R11, RZ, 0xfc, !PT ;  /* 0x0000000be7e77212 */ /* 0x000fe200078efcff */
[----:B------:R-:W0:Y:S01]  /*1950*/  LDGDEPBAR ;  /* 0x00000000000079af */ /* 0x000e220000000000 */
[----:B------:R-:W-:-:S02]  /*1960*/  LOP3.LUT R232, R232, R10, RZ, 0x3c, !PT ;  /* 0x0000000ae8e87212 */ /* 0x000fc400078e3cff */
[----:B------:R-:W-:Y:S01]  /*1970*/  SEL R230, R230, 0xfffffff0, !P1 ;  /* 0xfffffff0e6e67807 */ /* 0x000fe20004800000 */
[----:B------:R-:W0:Y:S01]  /*1980*/  LDGDEPBAR ;  /* 0x00000000000079af */ /* 0x000e220000000000 */
[----:B--2---:R-:W-:-:S04]  /*1990*/  SHF.R.S32.HI R0, RZ, 0x1f, R3 ;  /* 0x0000001fff007819 */ /* 0x004fc80000011403 */
[----:B------:R-:W-:-:S04]  /*19a0*/  LEA.HI R0, R0, R3, RZ, 0x2 ;  /* 0x0000000300007211 */ /* 0x000fc800078f10ff */
[----:B------:R-:W-:Y:S01]  /*19b0*/  LEA.HI.SX32 R250, R0, R250, 0x1e ;  /* 0x000000fa00fa7211 */ /* 0x000fe200078ff2ff */
[----:B------:R-:W-:Y:S05]  /*19c0*/  @!P0 BRA `(.L_x_54) ;  /* 0x00003b2000008947 */ /* 0x000fea0003800000 */
[----:B-1-34-:R-:W-:Y:S01]  /*19d0*/  LOP3.LUT R9, R0, 0xfffffffc, RZ, 0xc0, !PT ;  /* 0xfffffffc00097812 */ /* 0x01afe200078ec0ff */
[----:B------:R-:W-:Y:S01]  /*19e0*/  IMAD.SHL.U32 R251, R251, 0x2, RZ ;  /* 0x00000002fbfb7824 */ /* 0x000fe200078e00ff */
[----:B------:R-:W-:Y:S01]  /*19f0*/  SHF.R.S32.HI R0, RZ, 0x1f, R5 ;  /* 0x0000001fff007819 */ /* 0x000fe20000011405 */
[----:B------:R-:W-:Y:S01]  /*1a00*/  IMAD R6, R6, c[0x0][0x238], RZ ;  /* 0x00008e0006067a24 */ /* 0x000fe200078e02ff */
[----:B------:R-:W-:Y:S01]  /*1a10*/  LOP3.LUT P0, RZ, R8, 0x1, RZ, 0xc0, !PT ;  /* 0x0000000108ff7812 */ /* 0x000fe2000780c0ff */
[----:B------:R-:W-:Y:S01]  /*1a20*/  IMAD.IADD R9, R3, 0x1, -R9 ;  /* 0x0000000103097824 */ /* 0x000fe200078e0a09 */
[----:B------:R-:W-:Y:S01]  /*1a30*/  LEA.HI R0, R0, R5, RZ, 0x2 ;  /* 0x0000000500007211 */ /* 0x000fe200078f10ff */
[----:B------:R-:W-:Y:S01]  /*1a40*/  IMAD R6, R7, c[0x0][0x23c], R6 ;  /* 0x00008f0007067a24 */ /* 0x000fe200078e0206 */
[--C-:B------:R-:W-:Y:S01]  /*1a50*/  SHF.R.S32.HI R241, RZ, 0x1f, R240.reuse ;  /* 0x0000001ffff17819 */ /* 0x100fe200000114f0 */
[----:B------:R-:W-:Y:S01]  /*1a60*/  ULDC.64 UR4, c[0x0][0x240] ;  /* 0x0000900000047ab9 */ /* 0x000fe20000000a00 */
[----:B------:R-:W-:Y:S01]  /*1a70*/  LOP3.LUT R0, R0, 0xfffffffc, RZ, 0xc0, !PT ;  /* 0xfffffffc00007812 */ /* 0x000fe200078ec0ff */
[----:B------:R-:W-:Y:S01]  /*1a80*/  UIMAD UR6, UR6, UR4, URZ ;  /* 0x00000004060672a4 */ /* 0x000fe2000f8e023f */
[----:B------:R-:W-:Y:S01]  /*1a90*/  IADD3 R248, R251, 0x126c0, RZ ;  /* 0x000126c0fbf87810 */ /* 0x000fe20007ffe0ff */
[----:B------:R-:W-:Y:S01]  /*1aa0*/  IMAD.WIDE.U32 R10, R7, c[0x0][0x238], R240 ;  /* 0x00008e00070a7a25 */ /* 0x000fe200078e00f0 */
[----:B------:R-:W-:Y:S01]  /*1ab0*/  MOV R3, 0xffffffa0 ;  /* 0xffffffa000037802 */ /* 0x000fe20000000f00 */
[----:B------:R-:W-:Y:S01]  /*1ac0*/  UIADD3 UR9, UR9, 0x3f, URZ ;  /* 0x0000003f09097890 */ /* 0x000fe2000fffe03f */
[----:B------:R-:W-:Y:S01]  /*1ad0*/  LEA R231, R231, 0x15480, 0x1 ;  /* 0x00015480e7e77811 */ /* 0x000fe200078e08ff */
[----:B------:R-:W-:Y:S01]  /*1ae0*/  IMAD.IADD R5, R5, 0x1, -R0 ;  /* 0x0000000105057824 */ /* 0x000fe200078e0a00 */
[----:B------:R-:W-:Y:S01]  /*1af0*/  IADD3 R0, R251, 0x12480, RZ ;  /* 0x00012480fb007810 */ /* 0x000fe20007ffe0ff */
[----:B------:R-:W-:Y:S01]  /*1b00*/  IMAD.IADD R7, R11, 0x1, R6 ;  /* 0x000000010b077824 */ /* 0x000fe200078e0206 */
[----:B------:R-:W-:Y:S01]  /*1b10*/  UIMAD UR6, UR16, UR5, UR6 ;  /* 0x00000005100672a4 */ /* 0x000fe2000f8e0206 */
[----:B------:R-:W-:Y:S01]  /*1b20*/  IMAD.MOV.U32 R6, RZ, RZ, R10 ;  /* 0x000000ffff067224 */ /* 0x000fe200078e000a */
[----:B------:R-:W-:Y:S01]  /*1b30*/  @P0 IADD3 R248, R0, 0x1c0, RZ ;  /* 0x000001c000f80810 */ /* 0x000fe20007ffe0ff */
[----:B------:R-:W-:Y:S01]  /*1b40*/  IMAD R3, R4, R3, c[0x0][0x198] ;  /* 0x0000660004037624 */ /* 0x000fe200078e0203 */
[----:B------:R-:W-:Y:S01]  /*1b50*/  MOV R0, UR16 ;  /* 0x0000001000007c02 */ /* 0x000fe20008000f00 */
[----:B------:R-:W-:Y:S01]  /*1b60*/  USHF.R.S32.HI UR7, URZ, 0x1f, UR9 ;  /* 0x0000001f3f077899 */ /* 0x000fe20008011409 */
[----:B------:R-:W-:Y:S01]  /*1b70*/  IADD3 R220, R220, R222, RZ ;  /* 0x000000dedcdc7210 */ /* 0x000fe20007ffe0ff */
[----:B------:R-:W-:Y:S01]  /*1b80*/  IMAD R3, R5, -0x8, R3 ;  /* 0xfffffff805037824 */ /* 0x000fe200078e0203 */
[----:B------:R-:W-:Y:S01]  /*1b90*/  CS2R R130, SRZ ;  /* 0x0000000000827805 */ /* 0x000fe2000001ff00 */
[----:B------:R-:W-:Y:S01]  /*1ba0*/  IMAD.WIDE.U32 R12, R0, c[0x0][0x240], R6 ;  /* 0x00009000000c7a25 */ /* 0x000fe200078e0006 */
[----:B------:R-:W-:Y:S01]  /*1bb0*/  ULEA.HI UR7, UR7, UR9, URZ, 0x6 ;  /* 0x0000000907077291 */ /* 0x000fe2000f8f303f */
[----:B------:R-:W-:Y:S01]  /*1bc0*/  CS2R R128, SRZ ;  /* 0x0000000000807805 */ /* 0x000fe2000001ff00 */
[----:B------:R-:W-:Y:S01]  /*1bd0*/  CS2R R126, SRZ ;  /* 0x00000000007e7805 */ /* 0x000fe2000001ff00 */
[----:B------:R-:W-:Y:S01]  /*1be0*/  IMAD R249, R9, -0x2, R3 ;  /* 0xfffffffe09f97824 */ /* 0x000fe200078e0203 */
[----:B------:R1:W-:Y:S01]  /*1bf0*/  STL.64 [R1+0x8], R12 ;  /* 0x0000080c01007387 */ /* 0x0003e20000100a00 */
        /* <DEDUP_REMOVED lines=46> */
[----:B------:R-:W-:Y:S01]  /*1ee0*/  LEA R230, R230, R231, 0x1 ;  /* 0x000000e7e6e67211 */ /* 0x000fe200078e08ff */
[----:B------:R-:W-:Y:S01]  /*1ef0*/  ULDC UR8, c[0x0][0x278] ;  /* 0x00009e0000087ab9 */ /* 0x000fe20000000800 */
[----:B------:R-:W-:Y:S01]  /*1f00*/  IADD3 R252, R13, UR6, RZ ;  /* 0x000000060dfc7c10 */ /* 0x000fe2000fffe0ff */
[----:B------:R-:W-:-:S02]  /*1f10*/  ULDC UR5, c[0x0][0x290] ;  /* 0x0000a40000057ab9 */ /* 0x000fc40000000800 */
[----:B------:R-:W-:Y:S02]  /*1f20*/  UMOV UR4, URZ ;  /* 0x0000003f00047c82 */ /* 0x000fe40008000000 */
[----:B------:R-:W-:Y:S02]  /*1f30*/  UMOV UR17, 0x1 ;  /* 0x0000000100117882 */ /* 0x000fe40000000000 */
[----:B------:R-:W-:Y:S02]  /*1f40*/  UMOV UR10, URZ ;  /* 0x0000003f000a7c82 */ /* 0x000fe40008000000 */
[----:B------:R-:W-:Y:S02]  /*1f50*/  UIMAD UR8, UR16, UR8, URZ ;  /* 0x00000008100872a4 */ /* 0x000fe4000f8e023f */
[----:B------:R-:W-:Y:S02]  /*1f60*/  UIMAD UR5, UR16, UR5, URZ ;  /* 0x00000005100572a4 */ /* 0x000fe4000f8e023f */
[----:B------:R-:W-:-:S02]  /*1f70*/  USHF.R.S32.HI UR15, URZ, 0x6, UR7 ;  /* 0x000000063f0f7899 */ /* 0x000fc40008011407 */
[----:B------:R-:W-:Y:S02]  /*1f80*/  ULDC UR9, c[0x0][0x168] ;  /* 0x00005a0000097ab9 */ /* 0x000fe40000000800 */
[----:B-1----:R-:W-:Y:S01]  /*1f90*/  IMAD.MOV.U32 R0, RZ, RZ, 0x20 ;  /* 0x00000020ff007424 */ /* 0x002fe200078e00ff */
[C---:B------:R-:W-:Y:S01]  /*1fa0*/  LOP3.LUT P0, RZ, R2.reuse, 0x4, RZ, 0xc0, !PT ;  /* 0x0000000402ff7812 */ /* 0x040fe2000780c0ff */
[----:B------:R-:W-:Y:S01]  /*1fb0*/  IMAD.MOV.U32 R229, RZ, RZ, 0x10 ;  /* 0x00000010ffe57424 */ /* 0x000fe200078e00ff */
[----:B------:R-:W-:Y:S02]  /*1fc0*/  LOP3.LUT P1, RZ, R2, 0x2, RZ, 0xc0, !PT ;  /* 0x0000000202ff7812 */ /* 0x000fe4000782c0ff */
[C---:B------:R-:W-:Y:S02]  /*1fd0*/  SEL R227, R0.reuse, 0xffffffe0, !P0 ;  /* 0xffffffe000e37807 */ /* 0x040fe40004000000 */
[C---:B------:R-:W-:Y:S02]  /*1fe0*/  SHF.L.U32 R228, R235.reuse, 0x1, RZ ;  /* 0x00000001ebe47819 */ /* 0x040fe400000006ff */
[----:B------:R-:W-:Y:S01]  /*1ff0*/  SEL R0, R0, 0xffffffe0, !P1 ;  /* 0xffffffe000007807 */ /* 0x000fe20004800000 */
[----:B------:R-:W-:Y:S01]  /*2000*/  IMAD.IADD R224, R235, 0x1, R227 ;  /* 0x00000001ebe07824 */ /* 0x000fe200078e02e3 */
[----:B------:R-:W-:-:S03]  /*2010*/  SEL R229, R229, 0xfffffff0, !P1 ;  /* 0xfffffff0e5e57807 */ /* 0x000fc60004800000 */
[----:B------:R-:W-:Y:S01]  /*2020*/  IMAD.IADD R0, R228, 0x1, R0 ;  /* 0x00000001e4007824 */ /* 0x000fe200078e0200 */
[----:B------:R-:W-:Y:S01]  /*2030*/  IADD3 R226, R229, R227, RZ ;  /* 0x000000e3e5e27210 */ /* 0x000fe20007ffe0ff */
[----:B------:R-:W-:Y:S01]  /*2040*/  IMAD.IADD R225, R235, 0x1, R229 ;  /* 0x00000001ebe17824 */ /* 0x000fe200078e02e5 */
[----:B------:R-:W-:Y:S02]  /*2050*/  IADD3 R223, R229, R224, RZ ;  /* 0x000000e0e5df7210 */ /* 0x000fe40007ffe0ff */
.L_x_57:
        /* <DEDUP_REMOVED lines=9> */
[-C--:B------:R-:W-:Y:S02]  /*20f0*/  IADD3 R155, R235, R148.reuse, RZ ;  /* 0x00000094eb9b7210 */ /* 0x080fe40007ffe0ff */
[----:B------:R-:W-:Y:S02]  /*2100*/  MOV R149, UR4 ;  /* 0x0000000400957c02 */ /* 0x000fe40008000f00 */
[----:B------:R-:W-:Y:S02]  /*2110*/  SHF.L.U32 R155, R155, 0x1, RZ ;  /* 0x000000019b9b7819 */ /* 0x000fe400000006ff */
[----:B------:R-:W-:Y:S01]  /*2120*/  IADD3 R148, R235, R148, R227 ;  /* 0x00000094eb947210 */ /* 0x000fe20007ffe0e3 */
[----:B------:R-:W-:Y:S01]  /*2130*/  IMAD R149, R149, 0x2000, R226 ;  /* 0x0000200095957824 */ /* 0x000fe200078e02e2 */
[----:B------:R-:W-:Y:S02]  /*2140*/  MOV R212, UR4 ;  /* 0x0000000400d47c02 */ /* 0x000fe40008000f00 */
[----:B------:R-:W-:Y:S02]  /*2150*/  SHF.L.U32 R148, R148, 0x1, RZ ;  /* 0x0000000194947819 */ /* 0x000fe400000006ff */
[----:B------:R-:W-:Y:S01]  /*2160*/  IADD3 R149, R235, R149, RZ ;  /* 0x00000095eb957210 */ /* 0x000fe20007ffe0ff */
[----:B------:R-:W-:Y:S01]  /*2170*/  LDSM.16.M88.2 R2, [R233+0x80] ;  /* 0x00008000e902783b */ /* 0x000fe20000000100 */
[----:B------:R-:W-:Y:S02]  /*2180*/  LEA R212, R212, R250, 0x6 ;  /* 0x000000fad4d47211 */ /* 0x000fe400078e30ff */
[----:B------:R-:W-:Y:S02]  /*2190*/  SHF.L.U32 R208, R149, 0x1, RZ ;  /* 0x0000000195d07819 */ /* 0x000fe400000006ff */
[----:B------:R-:W1:Y:S01]  /*21a0*/  LDSM.16.M88.4 R20, [R156+0x6080] ;  /* 0x006080009c14783b */ /* 0x000e620000000200 */
[----:B------:R-:W-:Y:S04]  /*21b0*/  PLOP3.LUT P1, PT, PT, PT, UP0, 0x80, 0x0 ;  /* 0x000000000000781c */ /* 0x000fe80003f2f008 */
[----:B------:R-:W2:Y:S05]  /*21c0*/  LDSM.16.M88.4 R24, [R156+0x7080] ;  /* 0x007080009c18783b */ /* 0x000eaa0000000200 */
[----:B------:R-:W3:Y:S05]  /*21d0*/  LDSM.16.M88.2 R16, [R233+0x1080] ;  /* 0x00108000e910783b */ /* 0x000eea0000000100 */
[----:B------:R-:W4:Y:S05]  /*21e0*/  LDSM.16.M88.2 R76, [R233+0x2080] ;  /* 0x00208000e94c783b */ /* 0x000f2a0000000100 */
[----:B------:R-:W-:Y:S05]  /*21f0*/  LDSM.16.M88.2 R78, [R222+0x80] ;  /* 0x00008000de4e783b */ /* 0x000fea0000000100 */
[----:B------:R-:W5:Y:S05]  /*2200*/  LDSM.16.M88.4 R80, [R155+0x6080] ;  /* 0x006080009b50783b */ /* 0x000f6a0000000200 */
[----:B------:R-:W4:Y:S05]  /*2210*/  LDSM.16.M88.4 R132, [R155+0x7080] ;  /* 0x007080009b84783b */ /* 0x000f2a0000000200 */
[----:B------:R-:W5:Y:S01]  /*2220*/  LDSM.16.M88.2 R136, [R222+0x1080] ;  /* 0x00108000de88783b */ /* 0x000f620000000100 */
[-C--:B-1----:R-:W-:Y:S04]  /*2230*/  HMMA.16816.F32 R4, R20, R2.reuse, RZ ;  /* 0x000000021404723c */ /* 0x082fe800000018ff */
[----:B------:R-:W-:Y:S05]  /*2240*/  LDSM.16.M88.2 R138, [R221+0x80] ;  /* 0x00008000dd8a783b */ /* 0x000fea0000000100 */
[----:B------:R-:W-:Y:S01]  /*2250*/  LDSM.16.M88.2 R144, [R221+0x1080] ;  /* 0x00108000dd90783b */ /* 0x000fe20000000100 */
[C---:B--2---:R-:W-:Y:S04]  /*2260*/  HMMA.16816.F32 R8, R24.reuse, R2, RZ ;  /* 0x000000021808723c */ /* 0x044fe800000018ff */
[----:B------:R-:W1:Y:S04]  /*2270*/  LDSM.16.M88.2 R2, [R222+0x2080] ;  /* 0x00208000de02783b */ /* 0x000e680000000100 */
[-C--:B---3--:R-:W-:Y:S01]  /*2280*/  HMMA.16816.F32 R12, R24, R16.reuse, RZ ;  /* 0x00000010180c723c */ /* 0x088fe200000018ff */
[----:B------:R-:W-:Y:S05]  /*2290*/  LDSM.16.M88.2 R146, [R221+0x2080] ;  /* 0x00208000dd92783b */ /* 0x000fea0000000100 */
[----:B------:R-:W-:Y:S02]  /*22a0*/  LDSM.16.M88.2 R152, [R220+0x1080] ;  /* 0x00108000dc98783b */ /* 0x000fe40000000100 */
[C---:B------:R-:W-:Y:S03]  /*22b0*/  HMMA.16816.F32 R16, R20.reuse, R16, RZ ;  /* 0x000000101410723c */ /* 0x040fe600000018ff */
[----:B------:R-:W-:Y:S05]  /*22c0*/  LDS R215, [R212.X4+0x12080] ;  /* 0x01208000d4d77984 */ /* 0x000fea0000004800 */
[-C--:B----4-:R-:W-:Y:S01]  /*22d0*/  HMMA.16816.F32 R20, R20, R76.reuse, RZ ;  /* 0x0000004c1414723c */ /* 0x090fe200000018ff */
[----:B------:R-:W-:Y:S05]  /*22e0*/  LDS R214, [R212.X4+0x120a0] ;  /* 0x0120a000d4d67984 */ /* 0x000fea0000004800 */
[----:B------:R-:W-:Y:S02]  /*22f0*/  LDS R213, [R212.X4+0x12100] ;  /* 0x01210000d4d57984 */ /* 0x000fe40000004800 */
[----:B------:R-:W-:Y:S03]  /*2300*/  HMMA.16816.F32 R24, R24, R76, RZ ;  /* 0x0000004c1818723c */ /* 0x000fe600000018ff */
[----:B------:R-:W-:Y:S04]  /*2310*/  LDS R212, [R212.X4+0x12120] ;  /* 0x01212000d4d47984 */ /* 0x000fe80000004800 */
[----:B------:R-:W-:Y:S01]  /*2320*/  MOV R76, UR4 ;  /* 0x00000004004c7c02 */ /* 0x000fe20008000f00 */
[-C--:B-----5:R-:W-:Y:S05]  /*2330*/  HMMA.16816.F32 R4, R80, R78.reuse, R4 ;  /* 0x0000004e5004723c */ /* 0x0a0fea0000001804 */
[----:B------:R-:W-:Y:S03]  /*2340*/  LEA R76, R76, R227, 0xd ;  /* 0x000000e34c4c7211 */ /* 0x000fe600078e68ff */
[C---:B------:R-:W-:Y:S04]  /*2350*/  HMMA.16816.F32 R8, R132.reuse, R78, R8 ;  /* 0x0000004e8408723c */ /* 0x040fe80000001808 */
[----:B------:R-:W-:Y:S04]  /*2360*/  IADD3 R76, R235, R76, RZ ;  /* 0x0000004ceb4c7210 */ /* 0x000fe80007ffe0ff */
[-C--:B------:R-:W-:Y:S04]  /*2370*/  HMMA.16816.F32 R12, R132, R136.reuse, R12 ;  /* 0x00000088840c723c */ /* 0x080fe8000000180c */
[----:B------:R-:W-:Y:S04]  /*2380*/  SHF.L.U32 R154, R76, 0x1, RZ ;  /* 0x000000014c9a7819 */ /* 0x000fe800000006ff */
[C---:B------:R-:W-:Y:S01]  /*2390*/  HMMA.16816.F32 R16, R80.reuse, R136, R16 ;  /* 0x000000885010723c */ /* 0x040fe20000001810 */
[----:B------:R-:W2:Y:S05]  /*23a0*/  LDSM.16.M88.4 R76, [R154+0x6080] ;  /* 0x006080009a4c783b */ /* 0x000eaa0000000200 */
[----:B------:R-:W3:Y:S02]  /*23b0*/  LDSM.16.M88.4 R140, [R154+0x7080] ;  /* 0x007080009a8c783b */ /* 0x000ee40000000200 */
[-C--:B-1----:R-:W-:Y:S03]  /*23c0*/  HMMA.16816.F32 R20, R80, R2.reuse, R20 ;  /* 0x000000025014723c */ /* 0x082fe60000001814 */
[----:B------:R-:W-:Y:S05]  /*23d0*/  LDSM.16.M88.2 R136, [R220+0x80] ;  /* 0x00008000dc88783b */ /* 0x000fea0000000100 */
[----:B------:R-:W-:Y:S01]  /*23e0*/  HMMA.16816.F32 R24, R132, R2, R24 ;  /* 0x000000028418723c */ /* 0x000fe20000001818 */
[----:B------:R-:W1:Y:S05]  /*23f0*/  LDSM.16.M88.4 R80, [R148+0x6080] ;  /* 0x006080009450783b */ /* 0x000e6a0000000200 */
[----:B------:R-:W4:Y:S05]  /*2400*/  LDSM.16.M88.4 R148, [R208+0x7080] ;  /* 0x00708000d094783b */ /* 0x000f2a0000000200 */
[----:B------:R-:W5:Y:S05]  /*2410*/  LDSM.16.M88.2 R2, [R220+0x2080] ;  /* 0x00208000dc02783b */ /* 0x000f6a0000000100 */
[----:B------:R-:W-:Y:S05]  /*2420*/  LDSM.16.M88.2 R132, [R233+0x3080] ;  /* 0x00308000e984783b */ /* 0x000fea0000000100 */
[----:B------:R-:W-:Y:S01]  /*2430*/  LDSM.16.M88.2 R134, [R233+0x4080] ;  /* 0x00408000e986783b */ /* 0x000fe20000000100 */
[-C--:B--2---:R-:W-:Y:S08]  /*2440*/  HMMA.16816.F32 R4, R76, R138.reuse, R4 ;  /* 0x0000008a4c04723c */ /* 0x084ff00000001804 */
[C---:B---3--:R-:W-:Y:S08]  /*2450*/  HMMA.16816.F32 R8, R140.reuse, R138, R8 ;  /* 0x0000008a8c08723c */ /* 0x048ff00000001808 */
[-C--:B------:R-:W-:Y:S08]  /*2460*/  HMMA.16816.F32 R12, R140, R144.reuse, R12 ;  /* 0x000000908c0c723c */ /* 0x080ff0000000180c */
[C---:B------:R-:W-:Y:S08]  /*2470*/  HMMA.16816.F32 R16, R76.reuse, R144, R16 ;  /* 0x000000904c10723c */ /* 0x040ff00000001810 */
[-C--:B------:R-:W-:Y:S01]  /*2480*/  HMMA.16816.F32 R20, R76, R146.reuse, R20 ;  /* 0x000000924c14723c */ /* 0x080fe20000001814 */
[----:B------:R-:W2:Y:S05]  /*2490*/  LDSM.16.M88.4 R76, [R156+0x8080] ;  /* 0x008080009c4c783b */ /* 0x000eaa0000000200 */
[----:B------:R-:W3:Y:S02]  /*24a0*/  LDSM.16.M88.4 R156, [R156+0x9080] ;  /* 0x009080009c9c783b */ /* 0x000ee40000000200 */
[----:B------:R-:W-:Y:S03]  /*24b0*/  HMMA.16816.F32 R24, R140, R146, R24 ;  /* 0x000000928c18723c */ /* 0x000fe60000001818 */
[----:B------:R-:W-:Y:S05]  /*24c0*/  LDSM.16.M88.4 R140, [R155+0x9080] ;  /* 0x009080009b8c783b */ /* 0x000fea0000000200 */
[-C--:B-1----:R-:W-:Y:S08]  /*24d0*/  HMMA.16816.F32 R4, R80, R136.reuse, R4 ;  /* 0x000000885004723c */ /* 0x082ff00000001804 */
[C---:B----4-:R-:W-:Y:S07]  /*24e0*/  HMMA.16816.F32 R8, R148.reuse, R136, R8 ;  /* 0x000000889408723c */ /* 0x050fee0000001808 */
[----:B------:R-:W-:Y:S01]  /*24f0*/  MOV R136, UR4 ;  /* 0x0000000400887c02 */ /* 0x000fe20008000f00 */
[-C--:B------:R-:W-:Y:S04]  /*2500*/  HMMA.16816.F32 R12, R148, R152.reuse, R12 ;  /* 0x00000098940c723c */ /* 0x080fe8000000180c */
[----:B------:R-:W-:Y:S04]  /*2510*/  LEA R136, R136, R225, 0xd ;  /* 0x000000e188887211 */ /* 0x000fe800078e68ff */
[C---:B------:R-:W-:Y:S04]  /*2520*/  HMMA.16816.F32 R16, R80.reuse, R152, R16 ;  /* 0x000000985010723c */ /* 0x040fe80000001810 */
[----:B------:R-:W-:Y:S03]  /*2530*/  SHF.L.U32 R136, R136, 0x1, RZ ;  /* 0x0000000188887819 */ /* 0x000fe600000006ff */
[----:B------:R-:W-:Y:S01]  /*2540*/  MOV R152, UR4 ;  /* 0x0000000400987c02 */ /* 0x000fe20008000f00 */
[-C--:B-----5:R-:W-:Y:S01]  /*2550*/  HMMA.16816.F32 R20, R80, R2.reuse, R20 ;  /* 0x000000025014723c */ /* 0x0a0fe20000001814 */
[----:B------:R-:W1:Y:S03]  /*2560*/  LDSM.16.M88.2 R80, [R233+0x5080] ;  /* 0x00508000e950783b */ /* 0x000e660000000100 */
[----:B------:R-:W-:Y:S02]  /*2570*/  LEA R152, R152, R223, 0xd ;  /* 0x000000df98987211 */ /* 0x000fe400078e68ff */
[----:B------:R-:W-:Y:S01]  /*2580*/  LDSM.16.M88.4 R136, [R136+0x8080] ;  /* 0x008080008888783b */ /* 0x000fe20000000200 */
[----:B------:R-:W-:Y:S01]  /*2590*/  IMAD.U32 R82, RZ, RZ, UR4 ;  /* 0x00000004ff527e24 */ /* 0x000fe2000f8e00ff */
[----:B------:R-:W-:Y:S03]  /*25a0*/  HMMA.16816.F32 R24, R148, R2, R24 ;  /* 0x000000029418723c */ /* 0x000fe60000001818 */
[----:B------:R-:W4:Y:S01]  /*25b0*/  LDSM.16.M88.2 R2, [R222+0x3080] ;  /* 0x00308000de02783b */ /* 0x000f220000000100 */
[----:B------:R-:W-:Y:S02]  /*25c0*/  LEA R82, R82, R224, 0xd ;  /* 0x000000e052527211 */ /* 0x000fe400078e68ff */
[----:B------:R-:W-:Y:S02]  /*25d0*/  SHF.L.U32 R152, R152, 0x1, RZ ;  /* 0x0000000198987819 */ /* 0x000fe400000006ff */
[-C--:B--2---:R-:W-:Y:S01]  /*25e0*/  HMMA.16816.F32 R4, R76, R132.reuse, R4 ;  /* 0x000000844c04723c */ /* 0x084fe20000001804 */
[----:B------:R-:W-:Y:S04]  /*25f0*/  LDSM.16.M88.2 R148, [R221+0x5080] ;  /* 0x00508000dd94783b */ /* 0x000fe80000000100 */
[----:B------:R-:W-:Y:S01]  /*2600*/  SHF.L.U32 R144, R82, 0x1, RZ ;  /* 0x0000000152907819 */ /* 0x000fe200000006ff */
[----:B------:R-:W-:Y:S02]  /*2610*/  LDSM.16.M88.2 R150, [R220+0x3080] ;  /* 0x00308000dc96783b */ /* 0x000fe40000000100 */
[C---:B---3--:R-:W-:Y:S03]  /*2620*/  HMMA.16816.F32 R8, R156.reuse, R132, R8 ;  /* 0x000000849c08723c */ /* 0x048fe60000001808 */
[----:B------:R-:W2:Y:S05]  /*2630*/  LDSM.16.M88.2 R82, [R222+0x4080] ;  /* 0x00408000de52783b */ /* 0x000eaa0000000100 */
[-C--:B------:R-:W-:Y:S01]  /*2640*/  HMMA.16816.F32 R12, R156, R134.reuse, R12 ;  /* 0x000000869c0c723c */ /* 0x080fe2000000180c */
[----:B------:R-:W3:Y:S05]  /*2650*/  LDSM.16.M88.2 R132, [R222+0x5080] ;  /* 0x00508000de84783b */ /* 0x000eea0000000100 */
[----:B------:R-:W-:Y:S02]  /*2660*/  LDSM.16.M88.4 R144, [R144+0x8080] ;  /* 0x008080009090783b */ /* 0x000fe40000000200 */
[C---:B------:R-:W-:Y:S03]  /*2670*/  HMMA.16816.F32 R16, R76.reuse, R134, R16 ;  /* 0x000000864c10723c */ /* 0x040fe60000001810 */
[----:B------:R-:W5:Y:S05]  /*2680*/  LDSM.16.M88.2 R134, [R221+0x3080] ;  /* 0x00308000dd86783b */ /* 0x000f6a0000000100 */
[-C--:B-1----:R-:W-:Y:S01]  /*2690*/  HMMA.16816.F32 R20, R76, R80.reuse, R20 ;  /* 0x000000504c14723c */ /* 0x082fe20000001814 */
[----:B------:R-:W1:Y:S05]  /*26a0*/  LDSM.16.M88.4 R76, [R154+0x9080] ;  /* 0x009080009a4c783b */ /* 0x000e6a0000000200 */
[----:B------:R-:W-:Y:S02]  /*26b0*/  LDSM.16.M88.4 R152, [R152+0x8080] ;  /* 0x008080009898783b */ /* 0x000fe40000000200 */
[----:B------:R-:W-:Y:S03]  /*26c0*/  HMMA.16816.F32 R24, R156, R80, R24 ;  /* 0x000000509c18723c */ /* 0x000fe60000001818 */
[----:B------:R-:W1:Y:S05]  /*26d0*/  LDSM.16.M88.2 R80, [R221+0x4080] ;  /* 0x00408000dd50783b */ /* 0x000e6a0000000100 */
[-C--:B----4-:R-:W-:Y:S08]  /*26e0*/  HMMA.16816.F32 R4, R136, R2.reuse, R4 ;  /* 0x000000028804723c */ /* 0x090ff00000001804 */
[C---:B------:R-:W-:Y:S01]  /*26f0*/  HMMA.16816.F32 R8, R140.reuse, R2, R8 ;  /* 0x000000028c08723c */ /* 0x040fe20000001808 */
[----:B------:R-:W-:Y:S07]  /*2700*/  LDSM.16.M88.2 R2, [R220+0x4080] ;  /* 0x00408000dc02783b */ /* 0x000fee0000000100 */
[-C--:B--2---:R-:W-:Y:S08]  /*2710*/  HMMA.16816.F32 R12, R140, R82.reuse, R12 ;  /* 0x000000528c0c723c */ /* 0x084ff0000000180c */
[C---:B------:R-:W-:Y:S08]  /*2720*/  HMMA.16816.F32 R16, R136.reuse, R82, R16 ;  /* 0x000000528810723c */ /* 0x040ff00000001810 */
[-C--:B---3--:R-:W-:Y:S01]  /*2730*/  HMMA.16816.F32 R20, R136, R132.reuse, R20 ;  /* 0x000000848814723c */ /* 0x088fe20000001814 */
[----:B------:R-:W2:Y:S07]  /*2740*/  LDSM.16.M88.4 R136, [R208+0x9080] ;  /* 0x00908000d088783b */ /* 0x000eae0000000200 */
[----:B------:R-:W-:Y:S08]  /*2750*/  HMMA.16816.F32 R24, R140, R132, R24 ;  /* 0x000000848c18723c */ /* 0x000ff00000001818 */
[-C--:B-----5:R-:W-:Y:S08]  /*2760*/  HMMA.16816.F32 R4, R144, R134.reuse, R4 ;  /* 0x000000869004723c */ /* 0x0a0ff00000001804 */
[C---:B-1----:R-:W-:Y:S08]  /*2770*/  HMMA.16816.F32 R8, R76.reuse, R134, R8 ;  /* 0x000000864c08723c */ /* 0x042ff00000001808 */
[-C--:B------:R-:W-:Y:S08]  /*2780*/  HMMA.16816.F32 R12, R76, R80.reuse, R12 ;  /* 0x000000504c0c723c */ /* 0x080ff0000000180c */
[C---:B------:R-:W-:Y:S08]  /*2790*/  HMMA.16816.F32 R16, R144.reuse, R80, R16 ;  /* 0x000000509010723c */ /* 0x040ff00000001810 */
[-C--:B------:R-:W-:Y:S08]  /*27a0*/  HMMA.16816.F32 R20, R144, R148.reuse, R20 ;  /* 0x000000949014723c */ /* 0x080ff00000001814 */
[----:B------:R-:W-:Y:S08]  /*27b0*/  HMMA.16816.F32 R24, R76, R148, R24 ;  /* 0x000000944c18723c */ /* 0x000ff00000001818 */
[-C--:B------:R-:W-:Y:S08]  /*27c0*/  HMMA.16816.F32 R4, R152, R150.reuse, R4 ;  /* 0x000000969804723c */ /* 0x080ff00000001804 */
[C---:B--2---:R-:W-:Y:S08]  /*27d0*/  HMMA.16816.F32 R8, R136.reuse, R150, R8 ;  /* 0x000000968808723c */ /* 0x044ff00000001808 */
[-C--:B------:R-:W-:Y:S08]  /*27e0*/  HMMA.16816.F32 R12, R136, R2.reuse, R12 ;  /* 0x00000002880c723c */ /* 0x080ff0000000180c */
[----:B------:R-:W-:Y:S01]  /*27f0*/  FMUL.FTZ R4, R4, c[0x0][0x2b4] ;  /* 0x0000ad0004047a20 */ /* 0x000fe20000410000 */
[C---:B------:R-:W-:Y:S03]  /*2800*/  HMMA.16816.F32 R16, R152.reuse, R2, R16 ;  /* 0x000000029810723c */ /* 0x040fe60000001810 */
[----:B------:R-:W1:Y:S01]  /*2810*/  MUFU.TANH R141, R4 ;  /* 0x00000004008d7308 */ /* 0x000e620000002400 */
[----:B------:R-:W-:Y:S02]  /*2820*/  FMUL.FTZ R5, R5, c[0x0][0x2b4] ;  /* 0x0000ad0005057a20 */ /* 0x000fe40000410000 */
[----:B------:R-:W-:Y:S02]  /*2830*/  FMUL.FTZ R6, R6, c[0x0][0x2b4] ;  /* 0x0000ad0006067a20 */ /* 0x000fe40000410000 */
[----:B------:R-:W-:Y:S04]  /*2840*/  FMUL.FTZ R7, R7, c[0x0][0x2b4] ;  /* 0x0000ad0007077a20 */ /* 0x000fe80000410000 */
[----:B------:R-:W-:Y:S01]  /*2850*/  FMUL.FTZ R8, R8, c[0x0][0x2b4] ;  /* 0x0000ad0008087a20 */ /* 0x000fe20000410000 */
        /* <DEDUP_REMOVED lines=23> */
[-C--:B--2---:R-:W-:Y:S04]  /*29d0*/  HMMA.16816.F32 R20, R152, R4.reuse, R20 ;  /* 0x000000049814723c */ /* 0x084fe80000001814 */
[----:B------:R2:W1:Y:S04]  /*29e0*/  LDSM.16.M88.4 R132, [R0+0xf080] ;  /* 0x00f080000084783b */ /* 0x0004680000000200 */
[----:B------:R-:W1:Y:S01]  /*29f0*/  MUFU.TANH R148, R12 ;  /* 0x0000000c00947308 */ /* 0x000e620000002400 */
[----:B------:R-:W-:Y:S09]  /*2a00*/  HMMA.16816.F32 R24, R136, R4, R24 ;  /* 0x000000048818723c */ /* 0x000ff20000001818 */
        /* <DEDUP_REMOVED lines=25> */
[----:B---34-:R-:W-:Y:S01]  /*2ba0*/  ISETP.NE.AND P3, PT, R238, RZ, PT ;  /* 0x000000ffee00720c */ /* 0x018fe20003f65270 */
[----:B------:R-:W3:Y:S01]  /*2bb0*/  @!P4 S2R R2, SR_CTAID.Y ;  /* 0x000000000002c919 */ /* 0x000ee20000002600 */
[----:B------:R-:W-:Y:S01]  /*2bc0*/  ISETP.NE.AND P6, PT, R237, RZ, PT ;  /* 0x000000ffed00720c */ /* 0x000fe20003fc5270 */
        /* <DEDUP_REMOVED lines=11> */
[----:B---3--:R-:W-:Y:S01]  /*2c80*/  @!P4 SHF.R.S32.HI R5, RZ, 0x1f, R2 ;  /* 0x0000001fff05c819 */ /* 0x008fe20000011402 */
[----:B------:R-:W-:Y:S03]  /*2c90*/  @!P4 IMAD.WIDE.U32 R6, R2, c[0x0][0x270], R246 ;  /* 0x00009c000206ca25 */ /* 0x000fe600078e00f6 */
[----:B------:R-:W-:Y:S02]  /*2ca0*/  LEA.HI.X R9, R4, R243, R3, 0x7, P2 ;  /* 0x000000f304097211 */ /* 0x000fe400010f3c03 */
[----:B------:R-:W-:Y:S01]  /*2cb0*/  IADD3 R3, R236, 0x6080, RZ ;  /* 0x00006080ec037810 */ /* 0x000fe20007ffe0ff */
[----:B------:R-:W-:Y:S01]  /*2cc0*/  @!P4 IMAD R5, R5, c[0x0][0x270], RZ ;  /* 0x00009c000505ca24 */ /* 0x000fe200078e02ff */
[----:B------:R-:W-:Y:S01]  /*2cd0*/  @!P4 IADD3 R6, P1, R6, UR8, RZ ;  /* 0x000000080606cc10 */ /* 0x000fe2000ff3e0ff */
[----:B------:R-:W-:Y:S02]  /*2ce0*/  IMAD.U32 R4, RZ, RZ, UR17 ;  /* 0x00000011ff047e24 */ /* 0x000fe4000f8e00ff */
[----:B------:R-:W-:Y:S02]  /*2cf0*/  @!P4 IMAD R5, R2, c[0x0][0x274], R5 ;  /* 0x00009d000205ca24 */ /* 0x000fe400078e0205 */
[----:B------:R-:W-:Y:S02]  /*2d00*/  IMAD.U32 R2, RZ, RZ, UR14 ;  /* 0x0000000eff027e24 */ /* 0x000fe4000f8e00ff */
[----:B------:R-:W-:Y:S01]  /*2d10*/  @!P4 IMAD R4, R4, 0x40, R246 ;  /* 0x000000400404c824 */ /* 0x000fe200078e02f6 */
[----:B------:R-:W-:Y:S02]  /*2d20*/  @!P4 IADD3.X R5, R7, UR11, R5, P1, !PT ;  /* 0x0000000b0705cc10 */ /* 0x000fe40008ffe405 */
[----:B------:R-:W-:Y:S01]  /*2d30*/  IADD3 R7, -R244, UR21, RZ ;  /* 0x00000015f4077c10 */ /* 0x000fe2000fffe1ff */
[----:B------:R-:W-:Y:S01]  /*2d40*/  @!P4 IMAD.SHL.U32 R4, R4, 0x4, RZ ;  /* 0x000000040404c824 */ /* 0x000fe200078e00ff */
[----:B------:R-:W-:Y:S01]  /*2d50*/  IADD3 R12, P2, P1, R2, 0x80, R8 ;  /* 0x00000080020c7810 */ /* 0x000fe2000795e008 */
[----:B------:R-:W-:Y:S01]  /*2d60*/  IMAD.U32 R2, RZ, RZ, UR17 ;  /* 0x00000011ff027e24 */ /* 0x000fe2000f8e00ff */
[C---:B------:R-:W-:Y:S02]  /*2d70*/  ISETP.LT.OR P5, PT, R7.reuse, 0x1, P3 ;  /* 0x000000010700780c */ /* 0x040fe40001fa1670 */
[----:B------:R-:W-:Y:S01]  /*2d80*/  IADD3.X R13, RZ, UR13, R9, P2, P1 ;  /* 0x0000000dff0d7c10 */ /* 0x000fe200097e2409 */
[----:B------:R-:W-:Y:S01]  /*2d90*/  IMAD R2, R2, 0x4000, R3 ;  /* 0x0000400002027824 */ /* 0x000fe200078e0203 */
[----:B------:R-:W-:Y:S01]  /*2da0*/  @!P4 LEA R10, P1, R6, c[0x0][0x258], 0x2 ;  /* 0x00009600060aca11 */ /* 0x000fe200078210ff */
[----:B------:R-:W-:Y:S01]  /*2db0*/  IMAD.U32 R3, RZ, RZ, UR10 ;  /* 0x0000000aff037e24 */ /* 0x000fe2000f8e00ff */
[----:B------:R-:W-:Y:S02]  /*2dc0*/  ISETP.LT.OR P3, PT, R7, 0x1, P6 ;  /* 0x000000010700780c */ /* 0x000fe40003761670 */
[----:B------:R-:W-:Y:S02]  /*2dd0*/  IADD3 R14, P2, R8, UR14, RZ ;  /* 0x0000000e080e7c10 */ /* 0x000fe4000ff5e0ff */
[----:B------:R-:W-:Y:S02]  /*2de0*/  @!P4 LEA.HI.X R11, R6, c[0x0][0x25c], R5, 0x2, P1 ;  /* 0x00009700060bca11 */ /* 0x000fe400008f1405 */
[----:B------:R-:W-:Y:S01]  /*2df0*/  ISETP.NE.AND P1, PT, R238, RZ, PT ;  /* 0x000000ffee00720c */ /* 0x000fe20003f25270 */
[----:B------:R-:W-:Y:S01]  /*2e00*/  @!PT LDS RZ, [RZ] ;  /* 0x00000000fffff984 */ /* 0x000fe20000000800 */
[----:B------:R-:W-:Y:S01]  /*2e10*/  @!PT LDS RZ, [RZ] ;  /* 0x00000000fffff984 */ /* 0x000fe20000000800 */
[----:B------:R-:W-:Y:S01]  /*2e20*/  @!PT LDS RZ, [RZ] ;  /* 0x00000000fffff984 */ /* 0x000fe20000000800 */
[----:B------:R3:W-:Y:S01]  /*2e30*/  LDGSTS.E.BYPASS.LTC128B.128 [R2], [R8.64], !P5 ;  /* 0x0000000008027fae */ /* 0x0007e2000e901d52 */
[----:B------:R-:W-:Y:S02]  /*2e40*/  IADD3.X R15, R9, UR13, RZ, P2, !PT ;  /* 0x0000000d090f7c10 */ /* 0x000fe400097fe4ff */
[C---:B------:R-:W-:Y:S02]  /*2e50*/  ISETP.LT.OR P2, PT, R7.reuse, 0x21, P1 ;  /* 0x000000210700780c */ /* 0x040fe40000f41670 */
[----:B------:R-:W-:Y:S01]  /*2e60*/  ISETP.LT.OR P1, PT, R7, 0x21, P6 ;  /* 0x000000210700780c */ /* 0x000fe20003721670 */
[----:B------:R3:W-:Y:S01]  /*2e70*/  LDGSTS.E.BYPASS.LTC128B.128 [R2+0x2000], [R8.64+0x80], !P3 ;  /* 0x0200008008027fae */ /* 0x0007e2000d901d52 */
[----:B------:R-:W-:Y:S05]  /*2e80*/  @!P4 LEA R3, R3, 0x40, 0x6 ;  /* 0x000000400303c811 */ /* 0x000fea00078e30ff */
[----:B------:R-:W-:Y:S04]  /*2e90*/  @!P4 IMAD.WIDE R10, R3, 0x4, R10 ;  /* 0x00000004030ac825 */ /* 0x000fe800078e020a */
[----:B------:R3:W-:Y:S06]  /*2ea0*/  LDGSTS.E.BYPASS.LTC128B.128 [R2+0x1000], [R14.64], !P2 ;  /* 0x010000000e027fae */ /* 0x0007ec000d101d52 */
[----:B------:R3:W-:Y:S06]  /*2eb0*/  LDGSTS.E.BYPASS.LTC128B.128 [R2+0x3000], [R12.64], !P1 ;  /* 0x030000000c027fae */ /* 0x0007ec000c901d52 */
[----:B------:R3:W-:Y:S02]  /*2ec0*/  @!P4 LDGSTS.E.BYPASS.LTC128B.128 [R4+0x12080], [R10.64] ;  /* 0x120800000a04cfae */ /* 0x0007e4000b901d52 */
.L_x_55:
[-C--:B-1-34-:R-:W-:Y:S01]  /*2ed0*/  HMMA.16816.F32 R4, R20, R160.reuse, RZ ;  /* 0x000000a01404723c */ /* 0x09afe200000018ff */
[----:B------:R-:W0:Y:S01]  /*2ee0*/  LDGDEPBAR ;  /* 0x00000000000079af */ /* 0x000e220000000000 */
[----:B------:R-:W-:Y:S01]  /*2ef0*/  UIADD3 UR20, UR10, 0x1, URZ ;  /* 0x000000010a147890 */ /* 0x000fe2000fffe03f */
[C---:B------:R-:W-:Y:S02]  /*2f00*/  ISETP.GT.AND P5, PT, R249.reuse, 0x20, PT ;  /* 0x00000020f900780c */ /* 0x040fe40003fa4270 */
[C---:B------:R-:W-:Y:S02]  /*2f10*/  ISETP.GT.AND P1, PT, R249.reuse, 0x41, PT ;  /* 0x00000041f900780c */ /* 0x040fe40003f24270 */
[----:B------:R-:W-:Y:S01]  /*2f20*/  MOV R2, 0x40 ;  /* 0x0000004000027802 */ /* 0x000fe20000000f00 */
[C---:B------:R-:W-:Y:S01]  /*2f30*/  HMMA.16816.F32 R8, R76.reuse, R160, RZ ;  /* 0x000000a04c08723c */ /* 0x040fe200000018ff */
[----:B------:R-:W-:Y:S02]  /*2f40*/  P2R R216, PR, RZ, 0x10 ;  /* 0x00000010ffd87803 */ /* 0x000fe40000000000 */
[C---:B------:R-:W-:Y:S02]  /*2f50*/  ISETP.GT.AND P6, PT, R249.reuse, 0x1, PT ;  /* 0x00000001f900780c */ /* 0x040fe40003fc4270 */
[----:B------:R-:W-:Y:S02]  /*2f60*/  SEL R2, R2, 0xffffffc0, !P0 ;  /* 0xffffffc002027807 */ /* 0x000fe40004000000 */
[----:B------:R-:W-:Y:S01]  /*2f70*/  FSEL R218, R208, -INF , P1 ;  /* 0xff800000d0da7808 */ /* 0x000fe20000800000 */
[-C--:B------:R-:W-:Y:S01]  /*2f80*/  HMMA.16816.F32 R12, R76, R162.reuse, RZ ;  /* 0x000000a24c0c723c */ /* 0x080fe200000018ff */
[----:B------:R-:W-:Y:S02]  /*2f90*/  IADD3 R3, R228, R2, RZ ;  /* 0x00000002e4037210 */ /* 0x000fe40007ffe0ff */
[C---:B------:R-:W-:Y:S01]  /*2fa0*/  ISETP.GT.AND P4, PT, R249.reuse, RZ, PT ;  /* 0x000000fff900720c */ /* 0x040fe20003f84270 */
[----:B------:R-:W-:Y:S01]  /*2fb0*/  FFMA.FTZ R208, -R208, R208, 1 ;  /* 0x3f800000d0d07423 */ /* 0x000fe200000101d0 */
[----:B------:R-:W-:Y:S01]  /*2fc0*/  IADD3 R2, R2, R0, RZ ;  /* 0x0000000002027210 */ /* 0x000fe20007ffe0ff */
[----:B------:R-:W1:Y:S01]  /*2fd0*/  LDSM.16.M88.4 R136, [R3+0xe080] ;  /* 0x00e080000388783b */ /* 0x000e620000000200 */
[C---:B------:R-:W-:Y:S01]  /*2fe0*/  FSEL R217, R140.reuse, -INF , P4 ;  /* 0xff8000008cd97808 */ /* 0x040fe20002000000 */
[C---:B--2---:R-:W-:Y:S02]  /*2ff0*/  HMMA.16816.F32 R16, R20.reuse, R162, RZ ;  /* 0x000000a21410723c */ /* 0x044fe400000018ff */
[----:B------:R-:W-:Y:S02]  /*3000*/  ISETP.GT.AND P3, PT, R249, 0x21, PT ;  /* 0x00000021f900780c */ /* 0x000fe40003f64270 */
[----:B------:R-:W-:Y:S01]  /*3010*/  FFMA.FTZ R140, -R140, R140, 1 ;  /* 0x3f8000008c8c7423 */ /* 0x000fe2000001018c */
[C---:B------:R-:W-:Y:S01]  /*3020*/  FSEL R219, R147.reuse, -INF , P6 ;  /* 0xff80000093db7808 */ /* 0x040fe20003000000 */
[----:B------:R-:W-:Y:S01]  /*3030*/  FFMA.FTZ R147, -R147, R147, 1 ;  /* 0x3f80000093937423 */ /* 0x000fe20000010193 */
[----:B------:R-:W-:Y:S01]  /*3040*/  ISETP.GT.AND P2, PT, R249, 0x40, PT ;  /* 0x00000040f900780c */ /* 0x000fe20003f44270 */
[-C--:B------:R-:W-:Y:S01]  /*3050*/  HMMA.16816.F32 R20, R20, R164.reuse, RZ ;  /* 0x000000a41414723c */ /* 0x080fe200000018ff */
[----:B------:R-:W-:Y:S03]  /*3060*/  FFMA.FTZ R217, R217, c[0x0][0x29c], -R213 ;  /* 0x0000a700d9d97a23 */ /* 0x000fe600000108d5 */
[----:B------:R-:W-:Y:S03]  /*3070*/  FFMA.FTZ R219, R219, c[0x0][0x29c], -R212 ;  /* 0x0000a700dbdb7a23 */ /* 0x000fe600000108d4 */
[----:B------:R-:W-:Y:S01]  /*3080*/  MUFU.EX2 R217, R217 ;  /* 0x000000d900d97308 */ /* 0x000fe20000000800 */
[----:B------:R-:W-:Y:S01]  /*3090*/  HMMA.16816.F32 R24, R76, R164, RZ ;  /* 0x000000a44c18723c */ /* 0x000fe200000018ff */
[----:B------:R-:W2:Y:S07]  /*30a0*/  LDSM.16.M88.4 R76, [R3+0xf080] ;  /* 0x00f08000034c783b */ /* 0x000eae0000000200 */
[-C--:B------:R-:W-:Y:S01]  /*30b0*/  HMMA.16816.F32 R4, R80, R166.reuse, R4 ;  /* 0x000000a65004723c */ /* 0x080fe20000001804 */
[----:B------:R-:W-:Y:S07]  /*30c0*/  MUFU.EX2 R219, R219 ;  /* 0x000000db00db7308 */ /* 0x000fee0000000800 */
[C---:B------:R-:W-:Y:S08]  /*30d0*/  HMMA.16816.F32 R8, R132.reuse, R166, R8 ;  /* 0x000000a68408723c */ /* 0x040ff00000001808 */
[-C--:B------:R-:W-:Y:S08]  /*30e0*/  HMMA.16816.F32 R12, R132, R168.reuse, R12 ;  /* 0x000000a8840c723c */ /* 0x080ff0000000180c */
[C---:B------:R-:W-:Y:S08]  /*30f0*/  HMMA.16816.F32 R16, R80.reuse, R168, R16 ;  /* 0x000000a85010723c */ /* 0x040ff00000001810 */
[-C--:B------:R-:W-:Y:S01]  /*3100*/  HMMA.16816.F32 R20, R80, R170.reuse, R20 ;  /* 0x000000aa5014723c */ /* 0x080fe20000001814 */
[----:B------:R-:W3:Y:S07]  /*3110*/  LDSM.16.M88.4 R80, [R2+0xe080] ;  /* 0x00e080000250783b */ /* 0x000eee0000000200 */
[----:B------:R-:W-:Y:S01]  /*3120*/  HMMA.16816.F32 R24, R132, R170, R24 ;  /* 0x000000aa8418723c */ /* 0x000fe20000001818 */
[----:B------:R-:W4:Y:S07]  /*3130*/  LDSM.16.M88.4 R132, [R2+0xf080] ;  /* 0x00f080000284783b */ /* 0x000f2e0000000200 */
        /* <DEDUP_REMOVED lines=9> */
[C---:B----4-:R-:W-:Y:S08]  /*31d0*/  HMMA.16816.F32 R8, R132.reuse, R178, R8 ;  /* 0x000000b28408723c */ /* 0x050ff00000001808 */
        /* <DEDUP_REMOVED lines=13> */
[----:B------:R2:W5:Y:S07]  /*32b0*/  LDSM.16.M88.4 R76, [R3+0x11080] ;  /* 0x01108000034c783b */ /* 0x00056e0000000200 */
[-C--:B---3--:R-:W-:Y:S08]  /*32c0*/  HMMA.16816.F32 R4, R80, R190.reuse, R4 ;  /* 0x000000be5004723c */ /* 0x088ff00000001804 */
[C---:B----4-:R-:W-:Y:S08]  /*32d0*/  HMMA.16816.F32 R8, R132.reuse, R190, R8 ;  /* 0x000000be8408723c */ /* 0x050ff00000001808 */
[-C--:B------:R-:W-:Y:S04]  /*32e0*/  HMMA.16816.F32 R12, R132, R192.reuse, R12 ;  /* 0x000000c0840c723c */ /* 0x080fe8000000180c */
[C---:B--2---:R-:W-:Y:S01]  /*32f0*/  FSEL R3, R141.reuse, -INF , P4 ;  /* 0xff8000008d037808 */ /* 0x044fe20002000000 */
[----:B------:R-:W-:Y:S03]  /*3300*/  FFMA.FTZ R141, -R141, R141, 1 ;  /* 0x3f8000008d8d7423 */ /* 0x000fe6000001018d */
[C---:B------:R-:W-:Y:S04]  /*3310*/  HMMA.16816.F32 R16, R80.reuse, R192, R16 ;  /* 0x000000c05010723c */ /* 0x040fe80000001810 */
[--C-:B------:R-:W-:Y:S04]  /*3320*/  FFMA.FTZ R3, R3, c[0x0][0x29c], -R215.reuse ;  /* 0x0000a70003037a23 */ /* 0x100fe800000108d7 */
[-C--:B------:R-:W-:Y:S01]  /*3330*/  HMMA.16816.F32 R20, R80, R194.reuse, R20 ;  /* 0x000000c25014723c */ /* 0x080fe20000001814 */
[----:B------:R-:W2:Y:S01]  /*3340*/  LDSM.16.M88.4 R80, [R2+0x10080] ;  /* 0x010080000250783b */ /* 0x000ea20000000200 */
[----:B------:R-:W-:Y:S06]  /*3350*/  MUFU.EX2 R3, R3 ;  /* 0x0000000300037308 */ /* 0x000fec0000000800 */
[----:B------:R-:W-:Y:S01]  /*3360*/  HMMA.16816.F32 R24, R132, R194, R24 ;  /* 0x000000c28418723c */ /* 0x000fe20000001818 */
[----:B------:R-:W3:Y:S07]  /*3370*/  LDSM.16.M88.4 R132, [R2+0x11080] ;  /* 0x011080000284783b */ /* 0x000eee0000000200 */
[-C--:B-1----:R-:W-:Y:S01]  /*3380*/  HMMA.16816.F32 R4, R136, R196.reuse, R4 ;  /* 0x000000c48804723c */ /* 0x082fe20000001804 */
[----:B------:R-:W1:Y:S07]  /*3390*/  LDS R2, [R250.X4+0x12280] ;  /* 0x01228000fa027984 */ /* 0x000e6e0000004800 */
[C---:B-----5:R-:W-:Y:S08]  /*33a0*/  HMMA.16816.F32 R8, R76.reuse, R196, R8 ;  /* 0x000000c44c08723c */ /* 0x060ff00000001808 */
[-C--:B------:R-:W-:Y:S08]  /*33b0*/  HMMA.16816.F32 R12, R76, R198.reuse, R12 ;  /* 0x000000c64c0c723c */ /* 0x080ff0000000180c */
[C---:B------:R-:W-:Y:S08]  /*33c0*/  HMMA.16816.F32 R16, R136.reuse, R198, R16 ;  /* 0x000000c68810723c */ /* 0x040ff00000001810 */
[-C--:B------:R-:W-:Y:S07]  /*33d0*/  HMMA.16816.F32 R20, R136, R200.reuse, R20 ;  /* 0x000000c88814723c */ /* 0x080fee0000001814 */
[C---:B------:R-:W-:Y:S01]  /*33e0*/  FSEL R136, R209.reuse, -INF , P1 ;  /* 0xff800000d1887808 */ /* 0x040fe20000800000 */
[----:B------:R-:W-:Y:S04]  /*33f0*/  HMMA.16816.F32 R24, R76, R200, R24 ;  /* 0x000000c84c18723c */ /* 0x000fe80000001818 */
[----:B------:R-:W-:Y:S01]  /*3400*/  FFMA.FTZ R209, -R209, R209, 1 ;  /* 0x3f800000d1d17423 */ /* 0x000fe200000101d1 */
[C---:B------:R-:W-:Y:S01]  /*3410*/  FSEL R137, R158.reuse, -INF , P1 ;  /* 0xff8000009e897808 */ /* 0x040fe20000800000 */
[----:B------:R-:W-:Y:S01]  /*3420*/  FFMA.FTZ R158, -R158, R158, 1 ;  /* 0x3f8000009e9e7423 */ /* 0x000fe2000001019e */
[----:B------:R-:W-:Y:S01]  /*3430*/  FSEL R78, R154, -INF , P5 ;  /* 0xff8000009a4e7808 */ /* 0x000fe20002800000 */
[-C--:B--2---:R-:W-:Y:S05]  /*3440*/  HMMA.16816.F32 R4, R80, R202.reuse, R4 ;  /* 0x000000ca5004723c */ /* 0x084fea0000001804 */
[----:B------:R-:W-:Y:S01]  /*3450*/  FFMA.FTZ R78, R78, c[0x0][0x29c], -R215 ;  /* 0x0000a7004e4e7a23 */ /* 0x000fe200000108d7 */
[C---:B------:R-:W-:Y:S01]  /*3460*/  FSEL R77, R155.reuse, -INF , P3 ;  /* 0xff8000009b4d7808 */ /* 0x040fe20001800000 */
[----:B------:R-:W-:Y:S01]  /*3470*/  FFMA.FTZ R155, -R155, R155, 1 ;  /* 0x3f8000009b9b7423 */ /* 0x000fe2000001019b */
[C---:B---3--:R-:W-:Y:S03]  /*3480*/  HMMA.16816.F32 R8, R132.reuse, R202, R8 ;  /* 0x000000ca8408723c */ /* 0x048fe60000001808 */
[----:B------:R-:W2:Y:S01]  /*3490*/  MUFU.EX2 R78, R78 ;  /* 0x0000004e004e7308 */ /* 0x000ea20000000800 */
[C---:B------:R-:W-:Y:S01]  /*34a0*/  FSEL R139, R148.reuse, -INF , P5 ;  /* 0xff800000948b7808 */ /* 0x040fe20002800000 */
[----:B------:R-:W-:Y:S01]  /*34b0*/  FFMA.FTZ R148, -R148, R148, 1 ;  /* 0x3f80000094947423 */ /* 0x000fe20000010194 */
[C---:B------:R-:W-:Y:S01]  /*34c0*/  FSEL R138, R149.reuse, -INF , P3 ;  /* 0xff800000958a7808 */ /* 0x040fe20001800000 */
[----:B------:R-:W-:Y:S01]  /*34d0*/  FFMA.FTZ R149, -R149, R149, 1 ;  /* 0x3f80000095957423 */ /* 0x000fe20000010195 */
[-C--:B------:R-:W-:Y:S04]  /*34e0*/  HMMA.16816.F32 R12, R132, R204.reuse, R12 ;  /* 0x000000cc840c723c */ /* 0x080fe8000000180c */
[----:B------:R-:W-:Y:S01]  /*34f0*/  FFMA.FTZ R138, R138, c[0x0][0x29c], -R213 ;  /* 0x0000a7008a8a7a23 */ /* 0x000fe200000108d5 */
[C---:B------:R-:W-:Y:S01]  /*3500*/  FSEL R79, R142.reuse, -INF , P6 ;  /* 0xff8000008e4f7808 */ /* 0x040fe20003000000 */
[----:B------:R-:W-:Y:S01]  /*3510*/  FFMA.FTZ R142, -R142, R142, 1 ;  /* 0x3f8000008e8e7423 */ /* 0x000fe2000001018e */
[----:B------:R-:W-:Y:S01]  /*3520*/  FSEL R76, R156, -INF , P2 ;  /* 0xff8000009c4c7808 */ /* 0x000fe20001000000 */
[C---:B------:R-:W-:Y:S02]  /*3530*/  HMMA.16816.F32 R16, R80.reuse, R204, R16 ;  /* 0x000000cc5010723c */ /* 0x040fe40000001810 */
[----:B------:R-:W-:Y:S02]  /*3540*/  MUFU.EX2 R138, R138 ;  /* 0x0000008a008a7308 */ /* 0x000fe40000000800 */
[--C-:B-1----:R-:W-:Y:S02]  /*3550*/  FADD.FTZ R4, R4, -R2.reuse ;  /* 0x8000000204047221 */ /* 0x102fe40000010000 */
[----:B------:R-:W-:Y:S02]  /*3560*/  FADD.FTZ R5, R5, -R2 ;  /* 0x8000000205057221 */ /* 0x000fe40000010000 */
[-C--:B------:R-:W-:Y:S04]  /*3570*/  HMMA.16816.F32 R20, R80, R206.reuse, R20 ;  /* 0x000000ce5014723c */ /* 0x080fe80000001814 */
[--C-:B------:R-:W-:Y:S02]  /*3580*/  FFMA.FTZ R79, R79, c[0x0][0x29c], -R215.reuse ;  /* 0x0000a7004f4f7a23 */ /* 0x100fe400000108d7 */
[--C-:B------:R-:W-:Y:S01]  /*3590*/  FFMA.FTZ R77, R77, c[0x0][0x29c], -R215.reuse ;  /* 0x0000a7004d4d7a23 */ /* 0x100fe200000108d7 */
[----:B------:R-:W-:Y:S01]  /*35a0*/  FSEL R83, R144, -INF , P6 ;  /* 0xff80000090537808 */ /* 0x000fe20003000000 */
[----:B------:R-:W-:Y:S02]  /*35b0*/  HMMA.16816.F32 R24, R132, R206, R24 ;  /* 0x000000ce8418723c */ /* 0x000fe40000001818 */
[----:B------:R-:W1:Y:S02]  /*35c0*/  MUFU.EX2 R79, R79 ;  /* 0x0000004f004f7308 */ /* 0x000e640000000800 */
[----:B------:R-:W-:Y:S01]  /*35d0*/  FFMA.FTZ R83, R83, c[0x0][0x29c], -R214 ;  /* 0x0000a70053537a23 */ /* 0x000fe200000108d6 */
[----:B------:R-:W-:Y:S01]  /*35e0*/  FSEL R82, R152, -INF , P5 ;  /* 0xff80000098527808 */ /* 0x000fe20002800000 */
[----:B------:R-:W-:Y:S01]  /*35f0*/  FFMA.FTZ R144, -R144, R144, 1 ;  /* 0x3f80000090907423 */ /* 0x000fe20000010190 */
[----:B------:R-:W-:Y:S01]  /*3600*/  FSEL R81, R153, -INF , P3 ;  /* 0xff80000099517808 */ /* 0x000fe20001800000 */
[--C-:B------:R-:W-:Y:S01]  /*3610*/  FADD.FTZ R16, R16, -R2.reuse ;  /* 0x8000000210107221 */ /* 0x100fe20000010000 */
[----:B------:R-:W-:Y:S03]  /*3620*/  FSEL R80, R157, -INF , P2 ;  /* 0xff8000009d507808 */ /* 0x000fe60001000000 */
[----:B--2---:R-:W-:Y:S01]  /*3630*/  FMUL.FTZ R16, R78, R16 ;  /* 0x000000104e107220 */ /* 0x004fe20000410000 */
[----:B------:R-:W-:Y:S01]  /*3640*/  MUFU.EX2 R83, R83 ;  /* 0x0000005300537308 */ /* 0x000fe20000000800 */
[--C-:B------:R-:W-:Y:S02]  /*3650*/  FADD.FTZ R17, R17, -R2.reuse ;  /* 0x8000000211117221 */ /* 0x100fe40000010000 */
[--C-:B------:R-:W-:Y:S02]  /*3660*/  FADD.FTZ R20, R20, -R2.reuse ;  /* 0x8000000214147221 */ /* 0x100fe40000010000 */
[----:B------:R-:W-:Y:S02]  /*3670*/  FADD.FTZ R21, R21, -R2 ;  /* 0x8000000215157221 */ /* 0x000fe40000010000 */
[----:B------:R-:W-:Y:S02]  /*3680*/  FFMA.FTZ R2, -R154, R154, 1 ;  /* 0x3f8000009a027423 */ /* 0x000fe4000001019a */
[--C-:B------:R-:W-:Y:S01]  /*3690*/  FFMA.FTZ R76, R76, c[0x0][0x29c], -R215.reuse ;  /* 0x0000a7004c4c7a23 */ /* 0x100fe200000108d7 */
[----:B------:R-:W2:Y:S01]  /*36a0*/  MUFU.EX2 R77, R77 ;  /* 0x0000004d004d7308 */ /* 0x000ea20000000800 */
[----:B------:R-:W-:Y:S02]  /*36b0*/  FMUL.FTZ R2, R16, R2 ;  /* 0x0000000210027220 */ /* 0x000fe40000410000 */
[----:B------:R-:W3:Y:S01]  /*36c0*/  LDS R16, [R250.X4+0x122a0] ;  /* 0x0122a000fa107984 */ /* 0x000ee20000004800 */
[----:B------:R-:W-:Y:S01]  /*36d0*/  FFMA.FTZ R215, R136, c[0x0][0x29c], -R215 ;  /* 0x0000a70088d77a23 */ /* 0x000fe200000108d7 */
[----:B------:R-:W-:Y:S01]  /*36e0*/  FSEL R136, R143, -INF , P4 ;  /* 0xff8000008f887808 */ /* 0x000fe20002000000 */
[----:B------:R-:W-:Y:S01]  /*36f0*/  FMUL.FTZ R4, R3, R4 ;  /* 0x0000000403047220 */ /* 0x000fe20000410000 */
[----:B-1----:R-:W-:Y:S01]  /*3700*/  F2FP.PACK_AB R3, R79, R3 ;  /* 0x000000034f03723e */ /* 0x002fe200000000ff */
[--C-:B------:R-:W-:Y:S02]  /*3710*/  FFMA.FTZ R81, R81, c[0x0][0x29c], -R214.reuse ;  /* 0x0000a70051517a23 */ /* 0x100fe400000108d6 */
[--C-:B------:R-:W-:Y:S01]  /*3720*/  FFMA.FTZ R136, R136, c[0x0][0x29c], -R214.reuse ;  /* 0x0000a70088887a23 */ /* 0x100fe200000108d6 */
[----:B------:R-:W-:Y:S01]  /*3730*/  MUFU.EX2 R76, R76 ;  /* 0x0000004c004c7308 */ /* 0x000fe20000000800 */
[----:B------:R-:W-:Y:S01]  /*3740*/  FMUL.FTZ R4, R4, R141 ;  /* 0x0000008d04047220 */ /* 0x000fe20000410000 */
[----:B------:R-:W-:Y:S01]  /*3750*/  FSEL R141, R145, -INF , P6 ;  /* 0xff800000918d7808 */ /* 0x000fe20003000000 */
[--C-:B------:R-:W-:Y:S02]  /*3760*/  FFMA.FTZ R82, R82, c[0x0][0x29c], -R214.reuse ;  /* 0x0000a70052527a23 */ /* 0x100fe400000108d6 */
[--C-:B------:R-:W-:Y:S02]  /*3770*/  FFMA.FTZ R80, R80, c[0x0][0x29c], -R214.reuse ;  /* 0x0000a70050507a23 */ /* 0x100fe400000108d6 */
[----:B------:R-:W-:Y:S01]  /*3780*/  FFMA.FTZ R214, R137, c[0x0][0x29c], -R214 ;  /* 0x0000a70089d67a23 */ /* 0x000fe200000108d6 */
[----:B------:R-:W-:Y:S01]  /*3790*/  FSEL R137, R159, -INF , P2 ;  /* 0xff8000009f897808 */ /* 0x000fe20001000000 */
[--C-:B------:R-:W-:Y:S01]  /*37a0*/  FFMA.FTZ R141, R141, c[0x0][0x29c], -R213.reuse ;  /* 0x0000a7008d8d7a23 */ /* 0x100fe200000108d5 */
[----:B------:R-:W1:Y:S01]  /*37b0*/  MUFU.EX2 R136, R136 ;  /* 0x0000008800887308 */ /* 0x000e620000000800 */
[--C-:B------:R-:W-:Y:S02]  /*37c0*/  FFMA.FTZ R139, R139, c[0x0][0x29c], -R213.reuse ;  /* 0x0000a7008b8b7a23 */ /* 0x100fe400000108d5 */
[--C-:B------:R-:W-:Y:S02]  /*37d0*/  FFMA.FTZ R137, R137, c[0x0][0x29c], -R213.reuse ;  /* 0x0000a70089897a23 */ /* 0x100fe400000108d5 */
[----:B------:R-:W-:Y:S01]  /*37e0*/  FFMA.FTZ R213, R218, c[0x0][0x29c], -R213 ;  /* 0x0000a700dad57a23 */ /* 0x000fe200000108d5 */
[----:B------:R-:W-:Y:S01]  /*37f0*/  FSEL R218, R146, -INF , P4 ;  /* 0xff80000092da7808 */ /* 0x000fe20002000000 */
[----:B------:R-:W-:Y:S01]  /*3800*/  FMUL.FTZ R5, R79, R5 ;  /* 0x000000054f057220 */ /* 0x000fe20000410000 */
[----:B------:R-:W-:Y:S01]  /*3810*/  ISETP.NE.AND P4, PT, R216, RZ, PT ;  /* 0x000000ffd800720c */ /* 0x000fe20003f85270 */
[----:B--2---:R-:W-:Y:S01]  /*3820*/  FMUL.FTZ R17, R77, R17 ;  /* 0x000000114d117220 */ /* 0x004fe20000410000 */
[----:B------:R-:W-:Y:S01]  /*3830*/  MUFU.EX2 R141, R141 ;  /* 0x0000008d008d7308 */ /* 0x000fe20000000800 */
[--C-:B------:R-:W-:Y:S01]  /*3840*/  FFMA.FTZ R218, R218, c[0x0][0x29c], -R212.reuse ;  /* 0x0000a700dada7a23 */ /* 0x100fe200000108d4 */
[----:B------:R-:W-:Y:S01]  /*3850*/  FSEL R216, R150, -INF , P5 ;  /* 0xff80000096d87808 */ /* 0x000fe20002800000 */
[----:B------:R-:W-:Y:S01]  /*3860*/  FMUL.FTZ R5, R5, R142 ;  /* 0x0000008e05057220 */ /* 0x000fe20000410000 */
[----:B------:R-:W-:Y:S01]  /*3870*/  FSEL R142, R151, -INF , P3 ;  /* 0xff800000978e7808 */ /* 0x000fe20001800000 */
[----:B------:R-:W-:Y:S01]  /*3880*/  FFMA.FTZ R156, -R156, R156, 1 ;  /* 0x3f8000009c9c7423 */ /* 0x000fe2000001019c */
[----:B------:R-:W-:Y:S01]  /*3890*/  F2FP.PACK_AB R77, R77, R78 ;  /* 0x0000004e4d4d723e */ /* 0x000fe200000000ff */
[--C-:B------:R-:W-:Y:S01]  /*38a0*/  FFMA.FTZ R216, R216, c[0x0][0x29c], -R212.reuse ;  /* 0x0000a700d8d87a23 */ /* 0x100fe200000108d4 */
[----:B------:R-:W-:Y:S01]  /*38b0*/  F2FP.PACK_AB R4, R5, R4 ;  /* 0x000000040504723e */ /* 0x000fe200000000ff */
[----:B------:R-:W-:Y:S01]  /*38c0*/  FFMA.FTZ R142, R142, c[0x0][0x29c], -R212 ;  /* 0x0000a7008e8e7a23 */ /* 0x000fe200000108d4 */
[----:B------:R-:W-:Y:S01]  /*38d0*/  MUFU.EX2 R218, R218 ;  /* 0x000000da00da7308 */ /* 0x000fe20000000800 */
[----:B------:R-:W2:Y:S01]  /*38e0*/  LDS R5, [R250.X4+0x12320] ;  /* 0x01232000fa057984 */ /* 0x000ea20000004800 */
[--C-:B---3--:R-:W-:Y:S02]  /*38f0*/  FADD.FTZ R7, R7, -R16.reuse ;  /* 0x8000001007077221 */ /* 0x108fe40000010000 */
[--C-:B------:R-:W-:Y:S02]  /*3900*/  FADD.FTZ R6, R6, -R16.reuse ;  /* 0x8000001006067221 */ /* 0x100fe40000010000 */
[C---:B------:R-:W-:Y:S01]  /*3910*/  FMUL.FTZ R7, R83.reuse, R7 ;  /* 0x0000000753077220 */ /* 0x040fe20000410000 */
[----:B-1----:R-:W-:Y:S01]  /*3920*/  F2FP.PACK_AB R83, R83, R136 ;  /* 0x000000885353723e */ /* 0x002fe200000000ff */
[--C-:B------:R-:W-:Y:S02]  /*3930*/  FADD.FTZ R18, R18, -R16.reuse ;  /* 0x8000001012127221 */ /* 0x100fe40000010000 */
[----:B------:R-:W-:Y:S01]  /*3940*/  FMUL.FTZ R144, R7, R144 ;  /* 0x0000009007907220 */ /* 0x000fe20000410000 */
[----:B------:R-:W1:Y:S01]  /*3950*/  MUFU.EX2 R81, R81 ;  /* 0x0000005100517308 */ /* 0x000e620000000800 */
[----:B------:R-:W3:Y:S01]  /*3960*/  LDS R7, [R250.X4+0x12300] ;  /* 0x01230000fa077984 */ /* 0x000ee20000004800 */
[----:B------:R-:W-:Y:S02]  /*3970*/  FMUL.FTZ R6, R136, R6 ;  /* 0x0000000688067220 */ /* 0x000fe40000410000 */
[----:B------:R-:W-:Y:S01]  /*3980*/  FFMA.FTZ R143, -R143, R143, 1 ;  /* 0x3f8000008f8f7423 */ /* 0x000fe2000001018f */
[----:B------:R4:W-:Y:S01]  /*3990*/  STS [R251+0x12480], R3 ;  /* 0x01248003fb007388 */ /* 0x0009e20000000800 */
[----:B------:R-:W-:Y:S02]  /*39a0*/  FMUL.FTZ R20, R76, R20 ;  /* 0x000000144c147220 */ /* 0x000fe40000410000 */
[----:B------:R-:W-:Y:S01]  /*39b0*/  FMUL.FTZ R6, R6, R143 ;  /* 0x0000008f06067220 */ /* 0x000fe20000410000 */
[----:B------:R-:W-:Y:S01]  /*39c0*/  STS [R248], R83 ;  /* 0x00000053f8007388 */ /* 0x000fe20000000800 */
[----:B------:R-:W5:Y:S01]  /*39d0*/  MUFU.EX2 R82, R82 ;  /* 0x0000005200527308 */ /* 0x000f620000000800 */
[----:B------:R-:W-:Y:S01]  /*39e0*/  FMUL.FTZ R156, R20, R156 ;  /* 0x0000009c149c7220 */ /* 0x000fe20000410000 */
[----:B------:R-:W-:Y:S01]  /*39f0*/  FSEL R143, R211, -INF , P1 ;  /* 0xff800000d38f7808 */ /* 0x000fe20000800000 */
[----:B------:R-:W-:Y:S01]  /*3a00*/  FADD.FTZ R22, R22, -R16 ;  /* 0x8000001016167221 */ /* 0x000fe20000010000 */
[----:B------:R-:W-:Y:S01]  /*3a10*/  FSEL R20, R210, -INF , P2 ;  /* 0xff800000d2147808 */ /* 0x000fe20001000000 */
[----:B------:R-:W-:Y:S01]  /*3a20*/  FFMA.FTZ R145, -R145, R145, 1 ;  /* 0x3f80000091917423 */ /* 0x000fe20000010191 */
[----:B------:R-:W-:Y:S01]  /*3a30*/  F2FP.PACK_AB R6, R144, R6 ;  /* 0x000000069006723e */ /* 0x000fe200000000ff */
[----:B------:R-:W-:Y:S01]  /*3a40*/  FFMA.FTZ R146, -R146, R146, 1 ;  /* 0x3f80000092927423 */ /* 0x000fe20000010192 */
[----:B------:R-:W-:Y:S01]  /*3a50*/  PLOP3.LUT P1, PT, PT, PT, UP0, 0x80, 0x0 ;  /* 0x000000000000781c */ /* 0x000fe20003f2f008 */
[--C-:B------:R-:W-:Y:S01]  /*3a60*/  FFMA.FTZ R20, R20, c[0x0][0x29c], -R212.reuse ;  /* 0x0000a70014147a23 */ /* 0x100fe200000108d4 */
[----:B------:R-:W4:Y:S01]  /*3a70*/  MUFU.EX2 R139, R139 ;  /* 0x0000008b008b7308 */ /* 0x000f220000000800 */
[----:B------:R-:W-:Y:S02]  /*3a80*/  FFMA.FTZ R212, R143, c[0x0][0x29c], -R212 ;  /* 0x0000a7008fd47a23 */ /* 0x000fe400000108d4 */
[--C-:B------:R-:W-:Y:S02]  /*3a90*/  FADD.FTZ R19, R19, -R16.reuse ;  /* 0x8000001013137221 */ /* 0x100fe40000010000 */
[----:B------:R-:W-:Y:S02]  /*3aa0*/  FMUL.FTZ R17, R17, R155 ;  /* 0x0000009b11117220 */ /* 0x000fe40000410000 */
[----:B-1----:R-:W-:Y:S02]  /*3ab0*/  FMUL.FTZ R19, R81, R19 ;  /* 0x0000001351137220 */ /* 0x002fe40000410000 */
[----:B------:R-:W-:Y:S01]  /*3ac0*/  FFMA.FTZ R152, -R152, R152, 1 ;  /* 0x3f80000098987423 */ /* 0x000fe20000010198 */
[----:B------:R-:W-:Y:S01]  /*3ad0*/  MUFU.EX2 R142, R142 ;  /* 0x0000008e008e7308 */ /* 0x000fe20000000800 */
[--C-:B--2---:R-:W-:Y:S01]  /*3ae0*/  FADD.FTZ R10, R10, -R5.reuse ;  /* 0x800000050a0a7221 */ /* 0x104fe20000010000 */
[----:B------:R-:W-:Y:S01]  /*3af0*/  F2FP.PACK_AB R2, R17, R2 ;  /* 0x000000021102723e */ /* 0x000fe200000000ff */
[----:B------:R-:W-:Y:S02]  /*3b00*/  FADD.FTZ R11, R11, -R5 ;  /* 0x800000050b0b7221 */ /* 0x000fe40000010000 */
[----:B-----5:R-:W-:Y:S01]  /*3b10*/  FMUL.FTZ R18, R82, R18 ;  /* 0x0000001252127220 */ /* 0x020fe20000410000 */
[----:B------:R-:W-:Y:S01]  /*3b20*/  F2FP.PACK_AB R82, R81, R82 ;  /* 0x000000525152723e */ /* 0x000fe200000000ff */
[----:B------:R-:W-:Y:S02]  /*3b30*/  FMUL.FTZ R10, R218, R10 ;  /* 0x0000000ada0a7220 */ /* 0x000fe40000410000 */
[----:B------:R-:W-:Y:S01]  /*3b40*/  FMUL.FTZ R11, R219, R11 ;  /* 0x0000000bdb0b7220 */ /* 0x000fe20000410000 */
[----:B------:R-:W1:Y:S01]  /*3b50*/  MUFU.EX2 R216, R216 ;  /* 0x000000d800d87308 */ /* 0x000e620000000800 */
[--C-:B---3--:R-:W-:Y:S02]  /*3b60*/  FADD.FTZ R8, R8, -R7.reuse ;  /* 0x8000000708087221 */ /* 0x108fe40000010000 */
[--C-:B------:R-:W-:Y:S02]  /*3b70*/  FADD.FTZ R9, R9, -R7.reuse ;  /* 0x8000000709097221 */ /* 0x100fe40000010000 */
[----:B------:R-:W-:Y:S01]  /*3b80*/  FMUL.FTZ R8, R217, R8 ;  /* 0x00000008d9087220 */ /* 0x000fe20000410000 */
[----:B------:R-:W-:Y:S01]  /*3b90*/  F2FP.PACK_AB R217, R141, R217 ;  /* 0x000000d98dd9723e */ /* 0x000fe200000000ff */
[--C-:B------:R-:W-:Y:S02]  /*3ba0*/  FADD.FTZ R12, R12, -R7.reuse ;  /* 0x800000070c0c7221 */ /* 0x100fe40000010000 */
[--C-:B------:R-:W-:Y:S01]  /*3bb0*/  FADD.FTZ R13, R13, -R7.reuse ;  /* 0x800000070d0d7221 */ /* 0x100fe20000010000 */
[----:B------:R-:W2:Y:S01]  /*3bc0*/  MUFU.EX2 R215, R215 ;  /* 0x000000d700d77308 */ /* 0x000ea20000000800 */
[--C-:B------:R-:W-:Y:S01]  /*3bd0*/  FADD.FTZ R24, R24, -R7.reuse ;  /* 0x8000000718187221 */ /* 0x100fe20000010000 */
[----:B------:R-:W-:Y:S01]  /*3be0*/  STS [R251+0x12c80], R217 ;  /* 0x012c80d9fb007388 */ /* 0x000fe20000000800 */
[----:B------:R-:W-:Y:S01]  /*3bf0*/  FADD.FTZ R25, R25, -R7 ;  /* 0x8000000719197221 */ /* 0x000fe20000010000 */
[----:B------:R-:W-:Y:S01]  /*3c00*/  F2FP.PACK_AB R7, R219, R218 ;  /* 0x000000dadb07723e */ /* 0x000fe200000000ff */
[----:B----4-:R-:W-:Y:S01]  /*3c10*/  FMUL.FTZ R12, R139, R12 ;  /* 0x0000000c8b0c7220 */ /* 0x010fe20000410000 */
[----:B------:R-:W-:Y:S01]  /*3c20*/  F2FP.PACK_AB R139, R138, R139 ;  /* 0x0000008b8a8b723e */ /* 0x000fe200000000ff */
[----:B------:R-:W-:Y:S02]  /*3c30*/  FMUL.FTZ R9, R141, R9 ;  /* 0x000000098d097220 */ /* 0x000fe40000410000 */
[----:B------:R-:W-:Y:S01]  /*3c40*/  STS [R248+0x800], R7 ;  /* 0x00080007f8007388 */ /* 0x000fe20000000800 */
[----:B------:R-:W-:Y:S01]  /*3c50*/  MUFU.EX2 R214, R214 ;  /* 0x000000d600d67308 */ /* 0x000fe20000000800 */
[----:B------:R-:W-:Y:S02]  /*3c60*/  FMUL.FTZ R8, R8, R140 ;  /* 0x0000008c08087220 */ /* 0x000fe40000410000 */
[----:B------:R-:W-:Y:S01]  /*3c70*/  STS [R251+0x13480], R77 ;  /* 0x0134804dfb007388 */ /* 0x000fe20000000800 */
[----:B-1----:R-:W-:Y:S01]  /*3c80*/  F2FP.PACK_AB R3, R142, R216 ;  /* 0x000000d88e03723e */ /* 0x002fe200000000ff */
[----:B------:R-:W-:Y:S02]  /*3c90*/  FMUL.FTZ R9, R9, R145 ;  /* 0x0000009109097220 */ /* 0x000fe40000410000 */
[----:B------:R-:W-:Y:S01]  /*3ca0*/  STS [R248+0x1000], R82 ;  /* 0x00100052f8007388 */ /* 0x000fe20000000800 */
[----:B------:R-:W-:Y:S02]  /*3cb0*/  FMUL.FTZ R10, R10, R146 ;  /* 0x000000920a0a7220 */ /* 0x000fe40000410000 */
[----:B------:R-:W1:Y:S01]  /*3cc0*/  MUFU.EX2 R80, R80 ;  /* 0x0000005000507308 */ /* 0x000e620000000800 */
[----:B------:R-:W-:Y:S01]  /*3cd0*/  STS [R251+0x13c80], R139 ;  /* 0x013c808bfb007388 */ /* 0x000fe20000000800 */
[----:B------:R-:W-:Y:S01]  /*3ce0*/  FMUL.FTZ R11, R11, R147 ;  /* 0x000000930b0b7220 */ /* 0x000fe20000410000 */
[----:B------:R-:W-:Y:S01]  /*3cf0*/  F2FP.PACK_AB R8, R9, R8 ;  /* 0x000000080908723e */ /* 0x000fe200000000ff */
[----:B------:R-:W-:Y:S01]  /*3d00*/  FFMA.FTZ R153, -R153, R153, 1 ;  /* 0x3f80000099997423 */ /* 0x000fe20000010199 */
[----:B------:R3:W-:Y:S01]  /*3d10*/  STS [R248+0x1800], R3 ;  /* 0x00180003f8007388 */ /* 0x0007e20000000800 */
[----:B--2---:R-:W-:Y:S01]  /*3d20*/  F2FP.PACK_AB R76, R215, R76 ;  /* 0x0000004cd74c723e */ /* 0x004fe200000000ff */
[----:B------:R-:W-:Y:S01]  /*3d30*/  FMUL.FTZ R18, R18, R152 ;  /* 0x0000009812127220 */ /* 0x000fe20000410000 */
[----:B------:R-:W-:Y:S01]  /*3d40*/  F2FP.PACK_AB R10, R11, R10 ;  /* 0x0000000a0b0a723e */ /* 0x000fe200000000ff */
[----:B------:R-:W-:Y:S01]  /*3d50*/  FMUL.FTZ R19, R19, R153 ;  /* 0x0000009913137220 */ /* 0x000fe20000410000 */
[----:B------:R-:W-:Y:S01]  /*3d60*/  MUFU.EX2 R213, R213 ;  /* 0x000000d500d57308 */ /* 0x000fe20000000800 */
[----:B------:R-:W-:Y:S01]  /*3d70*/  STS [R251+0x14480], R76 ;  /* 0x0144804cfb007388 */ /* 0x000fe20000000800 */
[----:B------:R-:W-:Y:S02]  /*3d80*/  FMUL.FTZ R13, R138, R13 ;  /* 0x0000000d8a0d7220 */ /* 0x000fe40000410000 */
[--C-:B------:R-:W-:Y:S01]  /*3d90*/  FADD.FTZ R14, R14, -R5.reuse ;  /* 0x800000050e0e7221 */ /* 0x100fe20000010000 */
[----:B------:R-:W-:Y:S01]  /*3da0*/  F2FP.PACK_AB R18, R19, R18 ;  /* 0x000000121312723e */ /* 0x000fe200000000ff */
[--C-:B------:R-:W-:Y:S02]  /*3db0*/  FADD.FTZ R15, R15, -R5.reuse ;  /* 0x800000050f0f7221 */ /* 0x100fe40000010000 */
[----:B------:R-:W-:Y:S02]  /*3dc0*/  FMUL.FTZ R12, R12, R148 ;  /* 0x000000940c0c7220 */ /* 0x000fe40000410000 */
[----:B------:R-:W2:Y:S01]  /*3dd0*/  MUFU.EX2 R137, R137 ;  /* 0x0000008900897308 */ /* 0x000ea20000000800 */
[----:B------:R-:W-:Y:S02]  /*3de0*/  FMUL.FTZ R13, R13, R149 ;  /* 0x000000950d0d7220 */ /* 0x000fe40000410000 */
[----:B------:R-:W-:Y:S02]  /*3df0*/  FMUL.FTZ R15, R142, R15 ;  /* 0x0000000f8e0f7220 */ /* 0x000fe40000410000 */
[----:B-1----:R-:W-:Y:S01]  /*3e00*/  FMUL.FTZ R22, R80, R22 ;  /* 0x0000001650167220 */ /* 0x002fe20000410000 */
[----:B------:R-:W-:Y:S01]  /*3e10*/  F2FP.PACK_AB R80, R214, R80 ;  /* 0x00000050d650723e */ /* 0x000fe200000000ff */
[----:B------:R-:W-:Y:S01]  /*3e20*/  FFMA.FTZ R150, -R150, R150, 1 ;  /* 0x3f80000096967423 */ /* 0x000fe20000010196 */
[----:B------:R-:W-:Y:S01]  /*3e30*/  F2FP.PACK_AB R12, R13, R12 ;  /* 0x0000000c0d0c723e */ /* 0x000fe200000000ff */
[----:B------:R-:W-:Y:S01]  /*3e40*/  FFMA.FTZ R151, -R151, R151, 1 ;  /* 0x3f80000097977423 */ /* 0x000fe20000010197 */
[----:B------:R-:W-:Y:S01]  /*3e50*/  MUFU.EX2 R20, R20 ;  /* 0x0000001400147308 */ /* 0x000fe20000000800 */
[----:B------:R-:W-:Y:S01]  /*3e60*/  STS [R248+0x2000], R80 ;  /* 0x00200050f8007388 */ /* 0x000fe20000000800 */
[----:B------:R-:W-:Y:S02]  /*3e70*/  FMUL.FTZ R14, R216, R14 ;  /* 0x0000000ed80e7220 */ /* 0x000fe40000410000 */
[----:B------:R-:W-:Y:S02]  /*3e80*/  FMUL.FTZ R21, R215, R21 ;  /* 0x00000015d7157220 */ /* 0x000fe40000410000 */
[----:B------:R-:W-:Y:S02]  /*3e90*/  FADD.FTZ R23, R23, -R16 ;  /* 0x8000001017177221 */ /* 0x000fe40000010000 */
[----:B------:R-:W-:Y:S02]  /*3ea0*/  FMUL.FTZ R14, R14, R150 ;  /* 0x000000960e0e7220 */ /* 0x000fe40000410000 */
[----:B------:R-:W3:Y:S01]  /*3eb0*/  MUFU.EX2 R212, R212 ;  /* 0x000000d400d47308 */ /* 0x000ee20000000800 */
[----:B------:R-:W-:Y:S02]  /*3ec0*/  FMUL.FTZ R15, R15, R151 ;  /* 0x000000970f0f7220 */ /* 0x000fe40000410000 */
[----:B------:R-:W-:Y:S02]  /*3ed0*/  FMUL.FTZ R21, R21, R209 ;  /* 0x000000d115157220 */ /* 0x000fe40000410000 */
[----:B--2---:R-:W-:Y:S01]  /*3ee0*/  FMUL.FTZ R24, R137, R24 ;  /* 0x0000001889187220 */ /* 0x004fe20000410000 */
[----:B------:R-:W-:Y:S01]  /*3ef0*/  F2FP.PACK_AB R137, R213, R137 ;  /* 0x00000089d589723e */ /* 0x000fe200000000ff */
[----:B------:R-:W-:Y:S01]  /*3f00*/  FMUL.FTZ R23, R214, R23 ;  /* 0x00000017d6177220 */ /* 0x000fe20000410000 */
[----:B------:R-:W-:Y:S01]  /*3f10*/  F2FP.PACK_AB R14, R15, R14 ;  /* 0x0000000e0f0e723e */ /* 0x000fe200000000ff */
[----:B------:R-:W-:Y:S01]  /*3f20*/  FFMA.FTZ R157, -R157, R157, 1 ;  /* 0x3f8000009d9d7423 */ /* 0x000fe2000001019d */
[----:B------:R-:W-:Y:S01]  /*3f30*/  F2FP.PACK_AB R21, R21, R156 ;  /* 0x0000009c1515723e */ /* 0x000fe200000000ff */
[----:B------:R-:W-:Y:S01]  /*3f40*/  STS [R251+0x14c80], R137 ;  /* 0x014c8089fb007388 */ /* 0x000fe20000000800 */
[----:B------:R-:W-:Y:S02]  /*3f50*/  FMUL.FTZ R23, R23, R158 ;  /* 0x0000009e17177220 */ /* 0x000fe40000410000 */
[----:B------:R-:W-:Y:S02]  /*3f60*/  FMUL.FTZ R22, R22, R157 ;  /* 0x0000009d16167220 */ /* 0x000fe40000410000 */
[----:B------:R-:W-:Y:S02]  /*3f70*/  FMUL.FTZ R25, R213, R25 ;  /* 0x00000019d5197220 */ /* 0x000fe40000410000 */
[----:B------:R-:W-:Y:S01]  /*3f80*/  FFMA.FTZ R159, -R159, R159, 1 ;  /* 0x3f8000009f9f7423 */ /* 0x000fe2000001019f */
[----:B------:R-:W-:Y:S01]  /*3f90*/  F2FP.PACK_AB R22, R23, R22 ;  /* 0x000000161716723e */ /* 0x000fe200000000ff */
[--C-:B------:R-:W-:Y:S02]  /*3fa0*/  FADD.FTZ R26, R26, -R5.reuse ;  /* 0x800000051a1a7221 */ /* 0x100fe40000010000 */
[----:B------:R-:W-:Y:S01]  /*3fb0*/  FADD.FTZ R27, R27, -R5 ;  /* 0x800000051b1b7221 */ /* 0x000fe20000010000 */
[----:B---3--:R-:W-:Y:S01]  /*3fc0*/  F2FP.PACK_AB R3, R212, R20 ;  /* 0x00000014d403723e */ /* 0x008fe200000000ff */
[----:B------:R-:W-:Y:S02]  /*3fd0*/  FMUL.FTZ R24, R24, R159 ;  /* 0x0000009f18187220 */ /* 0x000fe40000410000 */
[----:B------:R-:W-:Y:S02]  /*3fe0*/  FMUL.FTZ R25, R25, R208 ;  /* 0x000000d019197220 */ /* 0x000fe40000410000 */
[----:B------:R-:W-:Y:S01]  /*3ff0*/  STS [R248+0x2800], R3 ;  /* 0x00280003f8007388 */ /* 0x000fe20000000800 */
[----:B------:R-:W-:Y:S02]  /*4000*/  FMUL.FTZ R26, R20, R26 ;  /* 0x0000001a141a7220 */ /* 0x000fe40000410000 */
[----:B------:R-:W-:Y:S01]  /*4010*/  FMUL.FTZ R27, R212, R27 ;  /* 0x0000001bd41b7220 */ /* 0x000fe20000410000 */
[----:B------:R-:W-:Y:S01]  /*4020*/  BAR.SYNC.DEFER_BLOCKING 0x0 ;  /* 0x0000000000007b1d */ /* 0x000fe20000010000 */
[----:B------:R-:W-:Y:S01]  /*4030*/  FFMA.FTZ R210, -R210, R210, 1 ;  /* 0x3f800000d2d27423 */ /* 0x000fe200000101d2 */
        /* <DEDUP_REMOVED lines=15> */
[----:B------:R-:W-:Y:S01]  /*4130*/  STS [R251+0x17c80], R24 ;  /* 0x017c8018fb007388 */ /* 0x000fe20000000800 */
[----:B-1----:R-:W-:Y:S03]  /*4140*/  SHF.L.U32 R2, R234, 0x1, RZ ;  /* 0x00000001ea027819 */ /* 0x002fe600000006ff */
[----:B------:R-:W-:Y:S04]  /*4150*/  STS [R248+0x5800], R26 ;  /* 0x0058001af8007388 */ /* 0x000fe80000000800 */
[----:B------:R-:W-:Y:S08]  /*4160*/  LDSM.16.MT88.4 R4, [R232+0x12480] ;  /* 0x01248000e804783b */ /* 0x000ff00000004200 */
        /* <DEDUP_REMOVED lines=13> */
[-C--:B------:R-:W-:Y:S07]  /*4240*/  HMMA.16816.F32 R44, R12, R10.reuse, R44 ;  /* 0x0000000a0c2c723c */ /* 0x080fee000000182c */
[----:B------:R-:W-:Y:S01]  /*4250*/  LDSM.16.MT88.4 R140, [R2+0xf880] ;  /* 0x00f88000028c783b */ /* 0x000fe20000004200 */
[C---:B------:R-:W-:Y:S07]  /*4260*/  HMMA.16816.F32 R48, R4.reuse, R10, R48 ;  /* 0x0000000a0430723c */ /* 0x040fee0000001830 */
[----:B------:R-:W-:Y:S01]  /*4270*/  LDSM.16.MT88.4 R8, [R2+0xf080] ;  /* 0x00f080000208783b */ /* 0x000fe20000004200 */
[-C--:B----4-:R-:W-:Y:S07]  /*4280*/  HMMA.16816.F32 R52, R4, R20.reuse, R52 ;  /* 0x000000140434723c */ /* 0x090fee0000001834 */
[----:B------:R-:W-:Y:S01]  /*4290*/  LDSM.16.MT88.4 R144, [R232+0x14080] ;  /* 0x01408000e890783b */ /* 0x000fe20000004200 */
[-C--:B------:R-:W-:Y:S07]  /*42a0*/  HMMA.16816.F32 R56, R12, R20.reuse, R56 ;  /* 0x000000140c38723c */ /* 0x080fee0000001838 */
[----:B------:R-:W-:Y:S01]  /*42b0*/  LDSM.16.MT88.4 R148, [R232+0x15080] ;  /* 0x01508000e894783b */ /* 0x000fe20000004200 */
        /* <DEDUP_REMOVED lines=14> */
[----:B------:R-:W2:Y:S07]  /*43a0*/  LDSM.16.MT88.4 R76, [R232+0x13080] ;  /* 0x01308000e84c783b */ /* 0x000eae0000004200 */
[-C--:B-----5:R-:W-:Y:S08]  /*43b0*/  HMMA.16816.F32 R52, R24, R136.reuse, R52 ;  /* 0x000000881834723c */ /* 0x0a0ff00000001834 */
[-C--:B------:R-:W-:Y:S08]  /*43c0*/  HMMA.16816.F32 R56, R80, R136.reuse, R56 ;  /* 0x000000885038723c */ /* 0x080ff00000001838 */
[C---:B------:R-:W-:Y:S08]  /*43d0*/  HMMA.16816.F32 R60, R132.reuse, R136, R60 ;  /* 0x00000088843c723c */ /* 0x040ff0000000183c */
[-C--:B------:R-:W-:Y:S08]  /*43e0*/  HMMA.16816.F32 R64, R132, R138.reuse, R64 ;  /* 0x0000008a8440723c */ /* 0x080ff00000001840 */
[-C--:B------:R-:W-:Y:S08]  /*43f0*/  HMMA.16816.F32 R68, R80, R138.reuse, R68 ;  /* 0x0000008a5044723c */ /* 0x080ff00000001844 */
[----:B------:R-:W-:Y:S01]  /*4400*/  HMMA.16816.F32 R72, R24, R138, R72 ;  /* 0x0000008a1848723c */ /* 0x000fe20000001848 */
[----:B------:R-:W3:Y:S07]  /*4410*/  LDSM.16.MT88.4 R24, [R2+0x11880] ;  /* 0x011880000218783b */ /* 0x000eee0000004200 */
[-C--:B----4-:R-:W-:Y:S01]  /*4420*/  HMMA.16816.F32 R28, R4, R8.reuse, R28 ;  /* 0x00000008041c723c */ /* 0x090fe2000000181c */
[----:B------:R-:W-:Y:S07]  /*4430*/  BAR.SYNC.DEFER_BLOCKING 0x0 ;  /* 0x0000000000007b1d */ /* 0x000fee0000010000 */
[-C--:B------:R-:W-:Y:S08]  /*4440*/  HMMA.16816.F32 R32, R12, R8.reuse, R32 ;  /* 0x000000080c20723c */ /* 0x080ff00000001820 */
[C---:B------:R-:W-:Y:S08]  /*4450*/  HMMA.16816.F32 R36, R16.reuse, R8, R36 ;  /* 0x000000081024723c */ /* 0x040ff00000001824 */
[-C--:B------:R-:W-:Y:S08]  /*4460*/  HMMA.16816.F32 R40, R16, R10.reuse, R40 ;  /* 0x0000000a1028723c */ /* 0x080ff00000001828 */
[-C--:B------:R-:W-:Y:S08]  /*4470*/  HMMA.16816.F32 R44, R12, R10.reuse, R44 ;  /* 0x0000000a0c2c723c */ /* 0x080ff0000000182c */
[C---:B------:R-:W-:Y:S08]  /*4480*/  HMMA.16816.F32 R48, R4.reuse, R10, R48 ;  /* 0x0000000a0430723c */ /* 0x040ff00000001830 */
[-C--:B-1----:R-:W-:Y:S08]  /*4490*/  HMMA.16816.F32 R52, R4, R20.reuse, R52 ;  /* 0x000000140434723c */ /* 0x082ff00000001834 */
[-C--:B------:R-:W-:Y:S01]  /*44a0*/  HMMA.16816.F32 R56, R12, R20.reuse, R56 ;  /* 0x000000140c38723c */ /* 0x080fe20000001838 */
[----:B------:R1:W4:Y:S07]  /*44b0*/  LDSM.16.M88.4 R80, [R231] ;  /* 0x00000000e750783b */ /* 0x00032e0000000200 */
[C---:B------:R-:W-:Y:S01]  /*44c0*/  HMMA.16816.F32 R60, R16.reuse, R20, R60 ;  /* 0x00000014103c723c */ /* 0x040fe2000000183c */
[----:B------:R1:W1:Y:S07]  /*44d0*/  LDSM.16.M88.4 R132, [R231+0x800] ;  /* 0x00080000e784783b */ /* 0x00026e0000000200 */
[-C--:B------:R-:W-:Y:S01]  /*44e0*/  HMMA.16816.F32 R64, R16, R22.reuse, R64 ;  /* 0x000000161040723c */ /* 0x080fe20000001840 */
[----:B------:R1:W1:Y:S07]  /*44f0*/  LDSM.16.MT88.4 R16, [R2+0x80] ;  /* 0x000080000210783b */ /* 0x00026e0000004200 */
[-C--:B------:R-:W-:Y:S01]  /*4500*/  HMMA.16816.F32 R68, R12, R22.reuse, R68 ;  /* 0x000000160c44723c */ /* 0x080fe20000001844 */
[----:B------:R1:W1:Y:S07]  /*4510*/  LDSM.16.MT88.4 R136, [R2+0x3080] ;  /* 0x003080000288783b */ /* 0x00026e0000004200 */
[----:B------:R-:W-:Y:S01]  /*4520*/  HMMA.16816.F32 R72, R4, R22, R72 ;  /* 0x000000160448723c */ /* 0x000fe20000001848 */
[----:B------:R1:W1:Y:S07]  /*4530*/  LDSM.16.M88.4 R152, [R230] ;  /* 0x00000000e698783b */ /* 0x00026e0000000200 */
[-C--:B--2---:R-:W-:Y:S01]  /*4540*/  HMMA.16816.F32 R28, R76, R140.reuse, R28 ;  /* 0x0000008c4c1c723c */ /* 0x084fe2000000181c */
[----:B------:R2:W1:Y:S07]  /*4550*/  LDSM.16.M88.4 R208, [R230+0x800] ;  /* 0x00080000e6d0783b */ /* 0x00046e0000000200 */
[-C--:B------:R-:W-:Y:S01]  /*4560*/  HMMA.16816.F32 R32, R144, R140.reuse, R32 ;  /* 0x0000008c9020723c */ /* 0x080fe20000001820 */
[----:B------:R2:W1:Y:S07]  /*4570*/  LDSM.16.MT88.4 R156, [R2+0x880] ;  /* 0x00088000029c783b */ /* 0x00046e0000004200 */
[C---:B------:R-:W-:Y:S01]  /*4580*/  HMMA.16816.F32 R36, R148.reuse, R140, R36 ;  /* 0x0000008c9424723c */ /* 0x040fe20000001824 */
[----:B------:R2:W1:Y:S07]  /*4590*/  LDSM.16.MT88.4 R212, [R2+0x3880] ;  /* 0x0038800002d4783b */ /* 0x00046e0000004200 */
[-C--:B------:R-:W-:Y:S08]  /*45a0*/  HMMA.16816.F32 R40, R148, R142.reuse, R40 ;  /* 0x0000008e9428723c */ /* 0x080ff00000001828 */
[-C--:B------:R-:W-:Y:S08]  /*45b0*/  HMMA.16816.F32 R44, R144, R142.reuse, R44 ;  /* 0x0000008e902c723c */ /* 0x080ff0000000182c */
[C---:B------:R-:W-:Y:S08]  /*45c0*/  HMMA.16816.F32 R48, R76.reuse, R142, R48 ;  /* 0x0000008e4c30723c */ /* 0x040ff00000001830 */
[-C--:B---3--:R-:W-:Y:S08]  /*45d0*/  HMMA.16816.F32 R52, R76, R24.reuse, R52 ;  /* 0x000000184c34723c */ /* 0x088ff00000001834 */
[-C--:B------:R-:W-:Y:S08]  /*45e0*/  HMMA.16816.F32 R56, R144, R24.reuse, R56 ;  /* 0x000000189038723c */ /* 0x080ff00000001838 */
[C---:B------:R-:W-:Y:S08]  /*45f0*/  HMMA.16816.F32 R60, R148.reuse, R24, R60 ;  /* 0x00000018943c723c */ /* 0x040ff0000000183c */
[-C--:B------:R-:W-:Y:S08]  /*4600*/  HMMA.16816.F32 R64, R148, R26.reuse, R64 ;  /* 0x0000001a9440723c */ /* 0x080ff00000001840 */
[-C--:B------:R-:W-:Y:S08]  /*4610*/  HMMA.16816.F32 R68, R144, R26.reuse, R68 ;  /* 0x0000001a9044723c */ /* 0x080ff00000001844 */
[----:B------:R-:W-:Y:S01]  /*4620*/  HMMA.16816.F32 R72, R76, R26, R72 ;  /* 0x0000001a4c48723c */ /* 0x000fe20000001848 */
[----:B------:R-:W-:-:S07]  /*4630*/  @P1 BRA `(.L_x_56) ;  /* 0x0000032000001947 */ /* 0x000fce0003800000 */
[----:B-12-4-:R-:W-:Y:S01]  /*4640*/  LOP3.LUT P3, RZ, R239, 0x1, RZ, 0xc0, !PT ;  /* 0x00000001efff7812 */ /* 0x016fe2000786c0ff */
[----:B------:R-:W2:Y:S01]  /*4650*/  LDL.64 R218, [R1] ;  /* 0x0000000001da7983 */ /* 0x000ea20000100a00 */
[----:B------:R-:W-:Y:S01]  /*4660*/  USHF.R.S32.HI UR21, URZ, 0x1f, UR20 ;  /* 0x0000001f3f157899 */ /* 0x000fe20008011414 */
[----:B------:R-:W-:Y:S01]  /*4670*/  IMAD.MOV.U32 R7, RZ, RZ, 0x6 ;  /* 0x00000006ff077424 */ /* 0x000fe200078e00ff */
[----:B------:R-:W-:Y:S02]  /*4680*/  ULDC.64 UR6, c[0x0][0x208] ;  /* 0x0000820000067ab9 */ /* 0x000fe40000000a00 */
[----:B------:R-:W1:Y:S01]  /*4690*/  S2R R3, SR_CTAID.Y ;  /* 0x0000000000037919 */ /* 0x000e620000002600 */
[----:B------:R-:W-:Y:S02]  /*46a0*/  UIMAD UR21, UR21, UR6, URZ ;  /* 0x00000006151572a4 */ /* 0x000fe4000f8e023f */
[----:B------:R-:W-:Y:S02]  /*46b0*/  UIMAD.WIDE.U32 UR22, UR20, UR6, URZ ;  /* 0x00000006141672a5 */ /* 0x000fe4000f8e003f */
[----:B------:R-:W-:Y:S02]  /*46c0*/  USHF.L.U32 UR6, UR20, 0x6, URZ ;  /* 0x0000000614067899 */ /* 0x000fe4000800063f */
[----:B------:R-:W-:Y:S02]  /*46d0*/  UIMAD UR21, UR20, UR7, UR21 ;  /* 0x00000007141572a4 */ /* 0x000fe4000f8e0215 */
[----:B------:R-:W-:Y:S02]  /*46e0*/  IMAD.U32 R10, RZ, RZ, UR22 ;  /* 0x00000016ff0a7e24 */ /* 0x000fe4000f8e00ff */
[----:B------:R-:W-:Y:S01]  /*46f0*/  IMAD.U32 R4, RZ, RZ, UR22 ;  /* 0x00000016ff047e24 */ /* 0x000fe2000f8e00ff */
[----:B------:R-:W-:Y:S01]  /*4700*/  UIADD3 UR21, UR23, UR21, URZ ;  /* 0x0000001517157290 */ /* 0x000fe2000fffe03f */
[----:B-1----:R-:W-:Y:S01]  /*4710*/  SHF.R.S32.HI R5, RZ, 0x1f, R3 ;  /* 0x0000001fff057819 */ /* 0x002fe20000011403 */
[----:B------:R-:W-:Y:S04]  /*4720*/  IMAD.WIDE.U32 R8, R3, c[0x0][0x288], R246 ;  /* 0x0000a20003087a25 */ /* 0x000fe800078e00f6 */
[----:B------:R-:W-:Y:S01]  /*4730*/  IMAD R5, R5, c[0x0][0x288], RZ ;  /* 0x0000a20005057a24 */ /* 0x000fe200078e02ff */
[----:B------:R-:W-:Y:S01]  /*4740*/  IADD3 R6, P1, R8, UR5, RZ ;  /* 0x0000000508067c10 */ /* 0x000fe2000ff3e0ff */
[----:B------:R-:W-:Y:S02]  /*4750*/  IMAD.MOV.U32 R8, RZ, RZ, c[0x0][0x208] ;  /* 0x00008200ff087624 */ /* 0x000fe400078e00ff */
[----:B------:R-:W-:Y:S02]  /*4760*/  IMAD R5, R3, c[0x0][0x28c], R5 ;  /* 0x0000a30003057a24 */ /* 0x000fe400078e0205 */
[----:B------:R-:W-:Y:S01]  /*4770*/  IMAD.U32 R3, RZ, RZ, UR21 ;  /* 0x00000015ff037e24 */ /* 0x000fe2000f8e00ff */
[C---:B------:R-:W-:Y:S01]  /*4780*/  SHF.L.U64.HI R7, R8.reuse, R7, c[0x0][0x20c] ;  /* 0x0000830008077619 */ /* 0x040fe20000010207 */
[----:B------:R-:W-:Y:S01]  /*4790*/  IMAD.SHL.U32 R8, R8, 0x40, RZ ;  /* 0x0000004008087824 */ /* 0x000fe200078e00ff */
[----:B------:R-:W-:Y:S02]  /*47a0*/  IADD3.X R5, R9, UR12, R5, P1, !PT ;  /* 0x0000000c09057c10 */ /* 0x000fe40008ffe405 */
[C---:B------:R-:W-:Y:S04]  /*47b0*/  LEA R12, P1, R6.reuse, c[0x0][0x280], 0x2 ;  /* 0x0000a000060c7a11 */ /* 0x040fe800078210ff */
[----:B------:R-:W-:Y:S02]  /*47c0*/  LEA.HI.X R13, R6, c[0x0][0x284], R5, 0x2, P1 ;  /* 0x0000a100060d7a11 */ /* 0x000fe400008f1405 */
[----:B--2---:R-:W-:Y:S04]  /*47d0*/  LEA R10, P2, R10, R218, 0x7 ;  /* 0x000000da0a0a7211 */ /* 0x004fe800078438ff */
[----:B------:R-:W-:Y:S01]  /*47e0*/  LEA.HI.X R11, R4, R219, R3, 0x7, P2 ;  /* 0x000000db040b7211 */ /* 0x000fe200010f3c03 */
[----:B------:R-:W-:Y:S01]  /*47f0*/  IMAD.U32 R4, RZ, RZ, UR6 ;  /* 0x00000006ff047e24 */ /* 0x000fe2000f8e00ff */
[----:B------:R-:W-:Y:S01]  /*4800*/  IADD3 R14, P2, P1, R8, 0x80, R10 ;  /* 0x00000080080e7810 */ /* 0x000fe2000795e00a */
[----:B------:R-:W-:Y:S03]  /*4810*/  IMAD.U32 R3, RZ, RZ, UR6 ;  /* 0x00000006ff037e24 */ /* 0x000fe6000f8e00ff */
[----:B------:R-:W-:Y:S02]  /*4820*/  IADD3.X R15, R7, RZ, R11, P2, P1 ;  /* 0x000000ff070f7210 */ /* 0x000fe400017e240b */
        /* <DEDUP_REMOVED lines=19> */
.L_x_56:
[-C--:B-12-4-:R-:W-:Y:S01]  /*4960*/  HMMA.16816.F32 R4, R80, R16.reuse, RZ ;  /* 0x000000105004723c */ /* 0x096fe200000018ff */
[----:B------:R-:W-:Y:S01]  /*4970*/  LDSM.16.MT88.4 R140, [R2+0x1080] ;  /* 0x00108000028c783b */ /* 0x000fe20000004200 */
[----:B------:R-:W-:Y:S02]  /*4980*/  USHF.L.U32 UR10, UR10, 0xd, URZ ;  /* 0x0000000d0a0a7899 */ /* 0x000fe4000800063f */
[----:B------:R-:W-:Y:S01]  /*4990*/  UISETP.GE.AND UP0, UPT, UR20, UR15, UPT ;  /* 0x0000000f1400728c */ /* 0x000fe2000bf06270 */
[----:B------:R-:W-:Y:S01]  /*49a0*/  LDSM.16.M88.4 R144, [R231+0x1800] ;  /* 0x00180000e790783b */ /* 0x000fe20000000200 */
[----:B------:R-:W-:Y:S02]  /*49b0*/  UIADD3 UR7, UR4, 0x1, URZ ;  /* 0x0000000104077890 */ /* 0x000fe4000fffe03f */
[C---:B------:R-:W-:Y:S01]  /*49c0*/  HMMA.16816.F32 R8, R132.reuse, R16, RZ ;  /* 0x000000108408723c */ /* 0x040fe200000018ff */
[----:B------:R-:W-:Y:S01]  /*49d0*/  LDSM.16.M88.4 R148, [R230+0x1000] ;  /* 0x00100000e694783b */ /* 0x000fe20000000200 */
[----:B------:R-:W-:Y:S02]  /*49e0*/  UISETP.GE.AND UP2, UPT, UR4, 0x1, UPT ;  /* 0x000000010400788c */ /* 0x000fe4000bf46270 */
[----:B------:R-:W-:Y:S01]  /*49f0*/  IMAD.U32 R3, RZ, RZ, UR10 ;  /* 0x0000000aff037e24 */ /* 0x000fe2000f8e00ff */
[----:B------:R-:W-:Y:S01]  /*4a00*/  LDSM.16.M88.4 R216, [R231+0x2800] ;  /* 0x00280000e7d8783b */ /* 0x000fe20000000200 */
[----:B------:R-:W-:Y:S02]  /*4a10*/  UIADD3 UR6, UR17, 0x1, URZ ;  /* 0x0000000111067890 */ /* 0x000fe4000fffe03f */
[-C--:B------:R-:W-:Y:S01]  /*4a20*/  HMMA.16816.F32 R12, R132, R18.reuse, RZ ;  /* 0x00000012840c723c */ /* 0x080fe200000018ff */
[----:B------:R-:W0:Y:S01]  /*4a30*/  LDGDEPBAR ;  /* 0x00000000000079af */ /* 0x000e220000000000 */
[----:B------:R-:W-:Y:S04]  /*4a40*/  UISETP.GE.AND UP1, UPT, UR17, 0x1, UPT ;  /* 0x000000011100788c */ /* 0x000fe8000bf26270 */
[----:B------:R-:W-:Y:S02]  /*4a50*/  USEL UR17, UR6, URZ, !UP1 ;  /* 0x0000003f06117287 */ /* 0x000fe4000c800000 */
[C---:B------:R-:W-:Y:S08]  /*4a60*/  HMMA.16816.F32 R16, R80.reuse, R18, RZ ;  /* 0x000000125010723c */ /* 0x040ff000000018ff */
[-C--:B------:R-:W-:Y:S08]  /*4a70*/  HMMA.16816.F32 R20, R80, R136.reuse, RZ ;  /* 0x000000885014723c */ /* 0x080ff000000018ff */
[C---:B------:R-:W-:Y:S08]  /*4a80*/  HMMA.16816.F32 R24, R132.reuse, R136, RZ ;  /* 0x000000888418723c */ /* 0x040ff000000018ff */
[-C--:B------:R-:W-:Y:S01]  /*4a90*/  HMMA.16816.F32 R76, R132, R138.reuse, RZ ;  /* 0x0000008a844c723c */ /* 0x080fe200000018ff */
[----:B------:R-:W1:Y:S07]  /*4aa0*/  LDSM.16.M88.4 R132, [R231+0x1000] ;  /* 0x00100000e784783b */ /* 0x000e6e0000000200 */
[----:B------:R-:W-:Y:S01]  /*4ab0*/  HMMA.16816.F32 R80, R80, R138, RZ ;  /* 0x0000008a5050723c */ /* 0x000fe200000018ff */
[----:B------:R-:W2:Y:S07]  /*4ac0*/  LDSM.16.MT88.4 R136, [R2+0x4080] ;  /* 0x004080000288783b */ /* 0x000eae0000004200 */
        /* <DEDUP_REMOVED lines=10> */
[----:B------:R-:W3:Y:S04]  /*4b70*/  LDSM.16.MT88.4 R152, [R2+0x1880] ;  /* 0x001880000298783b */ /* 0x000ee80000004200 */
[----:B------:R-:W-:Y:S03]  /*4b80*/  LDSM.16.MT88.4 R212, [R2+0x2080] ;  /* 0x0020800002d4783b */ /* 0x000fe60000004200 */
[-C--:B-1----:R-:W-:Y:S08]  /*4b90*/  HMMA.16816.F32 R4, R132, R140.reuse, R4 ;  /* 0x0000008c8404723c */ /* 0x082ff00000001804 */
[C---:B------:R-:W-:Y:S08]  /*4ba0*/  HMMA.16816.F32 R8, R144.reuse, R140, R8 ;  /* 0x0000008c9008723c */ /* 0x040ff00000001808 */
[-C--:B------:R-:W-:Y:S08]  /*4bb0*/  HMMA.16816.F32 R12, R144, R142.reuse, R12 ;  /* 0x0000008e900c723c */ /* 0x080ff0000000180c */
[C---:B------:R-:W-:Y:S01]  /*4bc0*/  HMMA.16816.F32 R16, R132.reuse, R142, R16 ;  /* 0x0000008e8410723c */ /* 0x040fe20000001810 */
[----:B------:R-:W1:Y:S07]  /*4bd0*/  LDSM.16.M88.4 R140, [R231+0x2000] ;  /* 0x00200000e78c783b */ /* 0x000e6e0000000200 */
[-C--:B--2---:R-:W-:Y:S08]  /*4be0*/  HMMA.16816.F32 R20, R132, R136.reuse, R20 ;  /* 0x000000888414723c */ /* 0x084ff00000001814 */
[C---:B------:R-:W-:Y:S08]  /*4bf0*/  HMMA.16816.F32 R24, R144.reuse, R136, R24 ;  /* 0x000000889018723c */ /* 0x040ff00000001818 */
[-C--:B------:R-:W-:Y:S01]  /*4c00*/  HMMA.16816.F32 R76, R144, R138.reuse, R76 ;  /* 0x0000008a904c723c */ /* 0x080fe2000000184c */
[----:B------:R-:W-:Y:S07]  /*4c10*/  LDSM.16.MT88.4 R144, [R2+0x2880] ;  /* 0x002880000290783b */ /* 0x000fee0000004200 */
[----:B------:R-:W-:Y:S01]  /*4c20*/  HMMA.16816.F32 R80, R132, R138, R80 ;  /* 0x0000008a8450723c */ /* 0x000fe20000001850 */
[----:B------:R-:W2:Y:S04]  /*4c30*/  LDSM.16.MT88.4 R132, [R2+0x5080] ;  /* 0x005080000284783b */ /* 0x000ea80000004200 */
[----:B------:R-:W4:Y:S03]  /*4c40*/  LDSM.16.M88.4 R136, [R230+0x2000] ;  /* 0x00200000e688783b */ /* 0x000f260000000200 */
[-C--:B---3--:R-:W-:Y:S08]  /*4c50*/  HMMA.16816.F32 R4, R148, R152.reuse, R4 ;  /* 0x000000989404723c */ /* 0x088ff00000001804 */
[C---:B------:R-:W-:Y:S08]  /*4c60*/  HMMA.16816.F32 R8, R156.reuse, R152, R8 ;  /* 0x000000989c08723c */ /* 0x040ff00000001808 */
[-C--:B------:R-:W-:Y:S08]  /*4c70*/  HMMA.16816.F32 R12, R156, R154.reuse, R12 ;  /* 0x0000009a9c0c723c */ /* 0x080ff0000000180c */
[C---:B------:R-:W-:Y:S01]  /*4c80*/  HMMA.16816.F32 R16, R148.reuse, R154, R16 ;  /* 0x0000009a9410723c */ /* 0x040fe20000001810 */
[----:B------:R-:W3:Y:S07]  /*4c90*/  LDSM.16.M88.4 R152, [R230+0x2800] ;  /* 0x00280000e698783b */ /* 0x000eee0000000200 */
[-C--:B------:R-:W-:Y:S08]  /*4ca0*/  HMMA.16816.F32 R20, R148, R208.reuse, R20 ;  /* 0x000000d09414723c */ /* 0x080ff00000001814 */
[C---:B------:R-:W-:Y:S01]  /*4cb0*/  HMMA.16816.F32 R24, R156.reuse, R208, R24 ;  /* 0x000000d09c18723c */ /* 0x040fe20000001818 */
[----:B------:R-:W5:Y:S07]  /*4cc0*/  LDL.64 R208, [R1+0x8] ;  /* 0x0000080001d07983 */ /* 0x000f6e0000100a00 */
[-C--:B------:R-:W-:Y:S08]  /*4cd0*/  HMMA.16816.F32 R76, R156, R210.reuse, R76 ;  /* 0x000000d29c4c723c */ /* 0x080ff0000000184c */
[----:B------:R-:W-:Y:S01]  /*4ce0*/  HMMA.16816.F32 R80, R148, R210, R80 ;  /* 0x000000d29450723c */ /* 0x000fe20000001850 */
[----:B------:R-:W3:Y:S07]  /*4cf0*/  LDSM.16.MT88.4 R148, [R2+0x5880] ;  /* 0x005880000294783b */ /* 0x000eee0000004200 */
[-C--:B-1----:R-:W-:Y:S08]  /*4d00*/  HMMA.16816.F32 R4, R140, R212.reuse, R4 ;  /* 0x000000d48c04723c */ /* 0x082ff00000001804 */
[C---:B------:R-:W-:Y:S08]  /*4d10*/  HMMA.16816.F32 R8, R216.reuse, R212, R8 ;  /* 0x000000d4d808723c */ /* 0x040ff00000001808 */
[-C--:B------:R-:W-:Y:S08]  /*4d20*/  HMMA.16816.F32 R12, R216, R214.reuse, R12 ;  /* 0x000000d6d80c723c */ /* 0x080ff0000000180c */
[C---:B------:R-:W-:Y:S08]  /*4d30*/  HMMA.16816.F32 R16, R140.reuse, R214, R16 ;  /* 0x000000d68c10723c */ /* 0x040ff00000001810 */
[-C--:B--2---:R-:W-:Y:S08]  /*4d40*/  HMMA.16816.F32 R20, R140, R132.reuse, R20 ;  /* 0x000000848c14723c */ /* 0x084ff00000001814 */
[C---:B------:R-:W-:Y:S08]  /*4d50*/  HMMA.16816.F32 R24, R216.reuse, R132, R24 ;  /* 0x00000084d818723c */ /* 0x040ff00000001818 */
[-C--:B------:R-:W-:Y:S08]  /*4d60*/  HMMA.16816.F32 R76, R216, R134.reuse, R76 ;  /* 0x00000086d84c723c */ /* 0x080ff0000000184c */
[----:B------:R-:W-:Y:S01]  /*4d70*/  HMMA.16816.F32 R80, R140, R134, R80 ;  /* 0x000000868c50723c */ /* 0x000fe20000001850 */
[----:B------:R-:W-:Y:S07]  /*4d80*/  LDSM.16.MT88.4 R140, [R232+0x18080] ;  /* 0x01808000e88c783b */ /* 0x000fee0000004200 */
[-C--:B----4-:R-:W-:Y:S08]  /*4d90*/  HMMA.16816.F32 R4, R136, R144.reuse, R4 ;  /* 0x000000908804723c */ /* 0x090ff00000001804 */
[C---:B---3--:R-:W-:Y:S08]  /*4da0*/  HMMA.16816.F32 R8, R152.reuse, R144, R8 ;  /* 0x000000909808723c */ /* 0x048ff00000001808 */
[-C--:B------:R-:W-:Y:S08]  /*4db0*/  HMMA.16816.F32 R12, R152, R146.reuse, R12 ;  /* 0x00000092980c723c */ /* 0x080ff0000000180c */
[C---:B------:R-:W-:Y:S08]  /*4dc0*/  HMMA.16816.F32 R16, R136.reuse, R146, R16 ;  /* 0x000000928810723c */ /* 0x040ff00000001810 */
[-C--:B------:R-:W-:Y:S08]  /*4dd0*/  HMMA.16816.F32 R20, R136, R148.reuse, R20 ;  /* 0x000000948814723c */ /* 0x080ff00000001814 */
[C---:B------:R-:W-:Y:S08]  /*4de0*/  HMMA.16816.F32 R24, R152.reuse, R148, R24 ;  /* 0x000000949818723c */ /* 0x040ff00000001818 */
[-C--:B------:R-:W-:Y:S08]  /*4df0*/  HMMA.16816.F32 R76, R152, R150.reuse, R76 ;  /* 0x00000096984c723c */ /* 0x080ff0000000184c */
[----:B------:R-:W-:Y:S04]  /*4e00*/  HMMA.16816.F32 R80, R136, R150, R80 ;  /* 0x000000968850723c */ /* 0x000fe80000001850 */
[----:B-----5:R-:W-:Y:S01]  /*4e10*/  IADD3 R2, P1, R208, UR10, RZ ;  /* 0x0000000ad0027c10 */ /* 0x020fe2000ff3e0ff */
        /* <DEDUP_REMOVED lines=109> */
.L_x_54:
[----:B-1-34-:R-:W1:Y:S01]  /*54f0*/  S2R R0, SR_CTAID.Y ;  /* 0x0000000000007919 */ /* 0x01ae620000002600 */
[----:B------:R-:W2:Y:S01]  /*5500*/  S2UR UR6, SR_CTAID.X ;  /* 0x00000000000679c3 */ /* 0x000ea20000002500 */
[----:B------:R-:W-:Y:S01]  /*5510*/  MOV R2, c[0x0][0x338] ;  /* 0x0000ce0000027a02 */ /* 0x000fe20000000f00 */
[----:B------:R-:W-:Y:S01]  /*5520*/  USHF.R.S32.HI UR4, URZ, 0x1f, UR16 ;  /* 0x0000001f3f047899 */ /* 0x000fe20008011410 */
[----:B------:R-:W-:Y:S01]  /*5530*/  BAR.SYNC.DEFER_BLOCKING 0x1, 0x100 ;  /* 0x0044000000007b1d */ /* 0x000fe20000010000 */
[----:B------:R-:W-:Y:S01]  /*5540*/  FMUL.FTZ R84, R84, c[0x0][0x298] ;  /* 0x0000a60054547a20 */ /* 0x000fe20000410000 */
[----:B------:R-:W-:-:S13]  /*5550*/  ISETP.NE.AND P0, PT, R2, 0x1, PT ;  /* 0x000000010200780c */ /* 0x000fda0003f05270 */
[----:B-1----:R-:W-:Y:S01]  /*5560*/  @P0 IMAD.HI.U32 R3, R0, c[0x0][0x33c], RZ ;  /* 0x0000cf0000030a27 */ /* 0x002fe200078e00ff */
[----:B--2---:R-:W-:Y:S01]  /*5570*/  UIMAD UR6, UR6, 0x3000, URZ ;  /* 0x00003000060678a4 */ /* 0x004fe2000f8e023f */
[----:B------:R-:W-:Y:S02]  /*5580*/  SHF.R.S32.HI R7, RZ, 0x1f, R0 ;  /* 0x0000001fff077819 */ /* 0x000fe40000011400 */
[----:B------:R-:W-:Y:S01]  /*5590*/  MOV R6, R0 ;  /* 0x0000000000067202 */ /* 0x000fe20000000f00 */
[----:B------:R-:W-:Y:S01]  /*55a0*/  USHF.R.S32.HI UR10, URZ, 0x1f, UR6 ;  /* 0x0000001f3f0a7899 */ /* 0x000fe20008011406 */
[----:B------:R-:W-:Y:S02]  /*55b0*/  @P0 SHF.R.U32.HI R3, RZ, c[0x0][0x340], R3 ;  /* 0x0000d000ff030a19 */ /* 0x000fe40000011603 */
[C---:B------:R-:W-:Y:S01]  /*55c0*/  IADD3 R4, P1, R240.reuse, UR6, RZ ;  /* 0x00000006f0047c10 */ /* 0x040fe2000ff3e0ff */
[----:B------:R-:W-:Y:S01]  /*55d0*/  ULDC.64 UR6, c[0x0][0x330] ;  /* 0x0000cc0000067ab9 */ /* 0x000fe20000000a00 */
[----:B------:R-:W-:Y:S01]  /*55e0*/  @P0 SHF.R.S32.HI R2, RZ, 0x1f, R3 ;  /* 0x0000001fff020819 */ /* 0x000fe20000011403 */
[----:B------:R-:W-:Y:S01]  /*55f0*/  UIMAD UR6, UR4, UR6, URZ ;  /* 0x00000006040672a4 */ /* 0x000fe2000f8e023f */
[----:B------:R-:W-:-:S02]  /*5600*/  LEA.HI.X.SX32 R5, R240, UR10, 0x1, P1 ;  /* 0x0000000af0057c11 */ /* 0x000fc400088f0eff */
[----:B------:R-:W-:Y:S01]  /*5610*/  @P0 MOV R7, R2 ;  /* 0x0000000200070202 */ /* 0x000fe20000000f00 */
[----:B------:R-:W-:Y:S01]  /*5620*/  UIMAD UR10, UR16, UR7, UR6 ;  /* 0x00000007100a72a4 */ /* 0x000fe2000f8e0206 */
[----:B------:R-:W-:Y:S02]  /*5630*/  @P0 MOV R6, R3 ;  /* 0x0000000300060202 */ /* 0x000fe40000000f00 */
[----:B------:R-:W-:Y:S01]  /*5640*/  MOV R3, UR16 ;  /* 0x0000001000037c02 */ /* 0x000fe20008000f00 */
[C---:B------:R-:W-:Y:S01]  /*5650*/  IMAD R2, R7.reuse, c[0x0][0x328], RZ ;  /* 0x0000ca0007027a24 */ /* 0x040fe200078e02ff */
[----:B------:R-:W-:Y:S01]  /*5660*/  ULDC.64 UR6, c[0x0][0x308] ;  /* 0x0000c20000067ab9 */ /* 0x000fe20000000a00 */
[----:B------:R-:W-:Y:S01]  /*5670*/  IMAD R0, R7, c[0x0][0x300], RZ ;  /* 0x0000c00007007a24 */ /* 0x000fe200078e02ff */
[----:B------:R-:W-:Y:S01]  /*5680*/  UIMAD UR6, UR4, UR6, URZ ;  /* 0x00000006040672a4 */ /* 0x000fe2000f8e023f */
[----:B------:R-:W-:-:S03]  /*5690*/  IMAD.WIDE.U32 R8, R6, c[0x0][0x328], R4 ;  /* 0x0000ca0006087a25 */ /* 0x000fc600078e0004 */
[----:B------:R-:W-:Y:S01]  /*56a0*/  UIMAD UR6, UR16, UR7, UR6 ;  /* 0x00000007100672a4 */ /* 0x000fe2000f8e0206 */
[C---:B------:R-:W-:Y:S02]  /*56b0*/  IMAD R2, R6.reuse, c[0x0][0x32c], R2 ;  /* 0x0000cb0006027a24 */ /* 0x040fe400078e0202 */
[----:B------:R-:W-:-:S03]  /*56c0*/  IMAD.WIDE.U32 R4, R6, c[0x0][0x300], R4 ;  /* 0x0000c00006047a25 */ /* 0x000fc600078e0004 */
[----:B------:R-:W-:Y:S01]  /*56d0*/  IADD3 R7, R9, R2, RZ ;  /* 0x0000000209077210 */ /* 0x000fe20007ffe0ff */
[----:B------:R-:W-:Y:S01]  /*56e0*/  IMAD R0, R6, c[0x0][0x304], R0 ;  /* 0x0000c10006007a24 */ /* 0x000fe200078e0200 */
[----:B------:R-:W-:Y:S02]  /*56f0*/  MOV R6, R8 ;  /* 0x0000000800067202 */ /* 0x000fe40000000f00 */
[----:B------:R-:W-:Y:S02]  /*5700*/  MOV R2, UR16 ;  /* 0x0000001000027c02 */ /* 0x000fe40008000f00 */
[----:B------:R-:W-:Y:S01]  /*5710*/  IADD3 R5, R5, R0, RZ ;  /* 0x0000000005057210 */ /* 0x000fe20007ffe0ff */
[----:B------:R-:W-:-:S04]  /*5720*/  IMAD.WIDE.U32 R6, R3, c[0x0][0x330], R6 ;  /* 0x0000cc0003067a25 */ /* 0x000fc800078e0006 */
[----:B------:R-:W-:Y:S01]  /*5730*/  IMAD.WIDE.U32 R4, R2, c[0x0][0x308], R4 ;  /* 0x0000c20002047a25 */ /* 0x000fe200078e0004 */
[----:B------:R-:W-:Y:S02]  /*5740*/  IADD3 R0, R7, UR10, RZ ;  /* 0x0000000a07007c10 */ /* 0x000fe4000fffe0ff */
[----:B------:R-:W-:Y:S02]  /*5750*/  LEA R10, P1, R6, c[0x0][0x310], 0x2 ;  /* 0x0000c400060a7a11 */ /* 0x000fe400078210ff */
[----:B------:R-:W-:Y:S02]  /*5760*/  LEA R8, P0, R4, c[0x0][0x2e8], 0x2 ;  /* 0x0000ba0004087a11 */ /* 0x000fe400078010ff */
[----:B------:R-:W-:Y:S02]  /*5770*/  LEA.HI.X R11, R6, c[0x0][0x314], R0, 0x2, P1 ;  /* 0x0000c500060b7a11 */ /* 0x000fe400008f1400 */
[----:B------:R-:W-:-:S03]  /*5780*/  IADD3 R2, R5, UR6, RZ ;  /* 0x0000000605027c10 */ /* 0x000fc6000fffe0ff */
[----:B------:R-:W-:Y:S01]  /*5790*/  RED.E.ADD.F32.FTZ.RN.STRONG.GPU [R10.64], R28 ;  /* 0x0000001c0a00798e */ /* 0x000fe2000c10e792 */
[----:B------:R-:W-:-:S03]  /*57a0*/  LEA.HI.X R9, R4, c[0x0][0x2ec], R2, 0x2, P0 ;  /* 0x0000bb0004097a11 */ /* 0x000fc600000f1402 */
        /* <DEDUP_REMOVED lines=39> */
[----:B------:R-:W-:Y:S01]  /*5a20*/  RED.E.ADD.F32.FTZ.RN.STRONG.GPU [R10.64+0xa000], R68 ;  /* 0x00a000440a00798e */ /* 0x000fe2000c10e792 */
[----:B------:R-:W-:-:S03]  /*5a30*/  FMUL.FTZ R85, R85, c[0x0][0x298] ;  /* 0x0000a60055557a20 */ /* 0x000fc60000410000 */
        /* <DEDUP_REMOVED lines=14> */
[----:B------:R-:W-:Y:S01]  /*5b20*/  RED.E.ADD.F32.FTZ.RN.STRONG.GPU [R8.64], R84 ;  /* 0x000000540800798e */ /* 0x000fe2000c10e792 */
        /* <DEDUP_REMOVED lines=86> */
[----:B------:R-:W-:Y:S05]  /*6090*/  EXIT ;  /* 0x000000000000794d */ /* 0x000fea0003800000 */
.L_x_58:
        /* <DEDUP_REMOVED lines=14> */
.L_x_2287:


//--------------------- .text._ZN7cutlass13device_kernelIN5flash19enable_sm80_to_sm89INS1_16FlashAttnBwdSm80INS1_25CollectiveMainloopBwdSm80ILi2ELi1EN4cute5tupleIJNS5_1CILi64EEENS7_ILi96EEENS7_ILi128EEEEEENS_6half_tEfNS_4arch4Sm80ELb0ELb0ELb1ELb0ELb1ELb0ELb0ELb0ELi2ELi2ELi2ELi2ELb1EEENS1_24CollectiveEpilogueBwdGQAISB_fSE_Li256ELb0ELb1EEENS1_19SingleTileSchedulerILb0ELb0ELb0ELi96EEEEEEEEEvNT_6ParamsE --------------------------
	.section	.text._ZN7cutlass13device_kernelIN5flash19enable_sm80_to_sm89INS1_16FlashAttnBwdSm80INS1_25CollectiveMainloopBwdSm80ILi2ELi1EN4cute5tupleIJNS5_1CILi64EEENS7_ILi96EEENS7_ILi128EEEEEENS_6half_tEfNS_4arch4Sm80ELb0ELb0ELb1ELb0ELb1ELb0ELb0ELb0ELi2ELi2ELi2ELi2ELb1EEENS1_24CollectiveEpilogueBwdGQAISB_fSE_Li256ELb0ELb1EEENS1_19SingleTileSchedulerILb0ELb0ELb0ELi96EEEEEEEEEvNT_6ParamsE,"ax",@progbits
	.sectioninfo	@"SHI_REGISTERS=255"
	.align	128
.text._ZN7cutlass13device_kernelIN5flash19enable_sm80_to_sm89INS1_16FlashAttnBwdSm80INS1_25CollectiveMainloopBwdSm80ILi2ELi1EN4cute5tupleIJNS5_1CILi64EEENS7_ILi96EEENS7_ILi128EEEEEENS_6half_tEfNS_4arch4Sm80ELb0ELb0ELb1ELb0ELb1ELb0ELb0ELb0ELi2ELi2ELi2ELi2ELb1EEENS1_24CollectiveEpilogueBwdGQAISB_fSE_Li256ELb0ELb1EEENS1_19SingleTileSchedulerILb0ELb0ELb0ELi96EEEEEEEEEvNT_6ParamsE:
        .type           _ZN7cutlass13device_kernelIN5flash19enable_sm80_to_sm89INS1_16FlashAttnBwdSm80INS1_25CollectiveMainloopBwdSm80ILi2ELi1EN4cute5tupleIJNS5_1CILi64EEENS7_ILi96EEENS7_ILi128EEEEEENS_6half_tEfNS_4arch4Sm80ELb0ELb0ELb1ELb0ELb1ELb0ELb0ELb0ELi2ELi2ELi2ELi2ELb1EEENS1_24CollectiveEpilogueBwdGQAISB_fSE_Li256ELb0ELb1EEENS1_19SingleTileSchedulerILb0ELb0ELb0ELi96EEEEEEEEEvNT_6ParamsE,@function
        .size           _ZN7cutlass13device_kernelIN5flash19enable_sm80_to_sm89INS1_16FlashAttnBwdSm80INS1_25CollectiveMainloopBwdSm80ILi2ELi1EN4cute5tupleIJNS5_1CILi64EEENS7_ILi96EEENS7_ILi128EEEEEENS_6half_tEfNS_4arch4Sm80ELb0ELb0ELb1ELb0ELb1ELb0ELb0ELb0ELi2ELi2ELi2ELi2ELb1EEENS1_24CollectiveEpilogueBwdGQAISB_fSE_Li256ELb0ELb1EEENS1_19SingleTileSchedulerILb0ELb0ELb0ELi96EEEEEEEEEvNT_6ParamsE,(.L_x_2288 - _ZN7cutlass13device_kernelIN5flash19enable_sm80_to_sm89INS1_16FlashAttnBwdSm80INS1_25CollectiveMainloopBwdSm80ILi2ELi1EN4cute5tupleIJNS5_1CILi64EEENS7_ILi96EEENS7_ILi128EEEEEENS_6half_tEfNS_4arch4Sm80ELb0ELb0ELb1ELb0ELb1ELb0ELb0ELb0ELi2ELi2ELi2ELi2ELb1EEENS1_24CollectiveEpilogueBwdGQAISB_fSE_Li256ELb0ELb1EEENS1_19SingleTileSchedulerILb0ELb0ELb0ELi96EEEEEEEEEvNT_6ParamsE)
        .other          _ZN7cutlass13device_kernelIN5flash19enable_sm80_to_sm89INS1_16FlashAttnBwdSm80INS1_25CollectiveMainloopBwdSm80ILi2ELi1EN4cute5tupleIJNS5_1CILi64EEENS7_ILi96EEENS7_ILi128EEEEEENS_6half_tEfNS_4arch4Sm80ELb0ELb0ELb1ELb0ELb1ELb0ELb0ELb0ELi2ELi2ELi2ELi2ELb1EEENS1_24CollectiveEpilogueBwdGQAISB_fSE_Li256ELb0ELb1EEENS1_19SingleTileSchedulerILb0ELb0ELb0ELi96EEEEEEEEEvNT_6ParamsE,@"STO_CUDA_ENTRY STV_DEFAULT"
_ZN7cutlass13device_kernelIN5flash19enable_sm80_to_sm89INS1_16FlashAttnBwdSm80INS1_25CollectiveMainloopBwdSm80ILi2ELi1EN4cute5tupleIJNS5_1CILi64EEENS7_ILi96EEENS7_ILi128EEEEEENS_6half_tEfNS_4arch4Sm80ELb0ELb0ELb1ELb0ELb1ELb0ELb0ELb0ELi2ELi2ELi2ELi2ELb1EEENS1_24CollectiveEpilogueBwdGQAISB_fSE_Li256ELb0ELb1EEENS1_19SingleTileSchedulerILb0ELb0ELb0ELi96EEEEEEEEEvNT_6ParamsE:
        /* <DEDUP_REMOVED lines=22> */
[----:B------:R-:W-:Y:S01]  /*0160*/  ULDC UR18, c[0x0][0x168] ;  /* 0x00005a0000127ab9 */ /* 0x000fe20000000800 */
        /* <DEDUP_REMOVED lines=36> */
[----:B------:R-:W-:Y:S01]  /*03b0*/  UISETP.GE.AND UP0, UPT, UR18, 0x1, UPT ;  /* 0x000000011200788c */ /* 0x000fe2000bf06270 */
        /* <DEDUP_REMOVED lines=38> */
[----:B------:R-:W-:Y:S01]  /*0620*/  CS2R R102, SRZ ;  /* 0x0000000000667805 */ /* 0x000fe2000001ff00 */
[----:B------:R-:W-:Y:S01]  /*0630*/  CS2R R100, SRZ ;  /* 0x0000000000647805 */ /* 0x000fe2000001ff00 */
[----:B------:R-:W-:Y:S01]  /*0640*/  IMAD.SHL.U32 R236, R244, 0x40, RZ ;  /* 0x00000040f4ec7824 */ /* 0x000fe200078e00ff */
[----:B------:R-:W-:Y:S01]  /*0650*/  CS2R R106, SRZ ;  /* 0x00000000006a7805 */ /* 0x000fe2000001ff00 */
        /* <DEDUP_REMOVED lines=70> */
[----:B------:R-:W-:Y:S01]  /*0ac0*/  CS2R R42, SRZ ;  /* 0x00000000002a7805 */ /* 0x000fe2000001ff00 */
[----:B------:R-:W-:Y:S01]  /*0ad0*/  IADD3.X R25, R19, UR7, RZ, P0, !PT ;  /* 0x0000000713197c10 */ /* 0x000fe200087fe4ff */
[----:B------:R-:W-:Y:S01]  /*0ae0*/  CS2R R40, SRZ ;  /* 0x0000000000287805 */ /* 0x000fe2000001ff00 */
        /* <DEDUP_REMOVED lines=71> */
[----:B------:R-:W-:Y:S01]  /*0f60*/  USHF.L.U32 UR17, UR4, 0x6, URZ ;  /* 0x0000000604117899 */ /* 0x000fe2000800063f */
[----:B------:R-:W-:Y:S01]  /*0f70*/  IMAD.U32 R9, RZ, RZ, UR8 ;  /* 0x00000008ff097e24 */ /* 0x000fe2000f8e00ff */
[----:B------:R1:W-:Y:S01]  /*0f80*/  LDGSTS.E.BYPASS.LTC128B.128 [R236+0x2080], [R18.64], !P6 ;  /* 0x0208000012ec7fae */ /* 0x0003e2000f101d4c */
[----:B------:R-:W-:-:S02]  /*0f90*/  USHF.L.U64.HI UR16, UR4, UR16, UR5 ;  /* 0x0000001004107299 */ /* 0x000fc40008010205 */
[----:B------:R-:W-:Y:S01]  /*0fa0*/  IMAD.WIDE.U32 R22, R9, c[0x0][0x218], R22 ;  /* 0x0000860009167a25 */ /* 0x000fe200078e0016 */
[----:B------:R1:W-:Y:S01]  /*0fb0*/  LDGSTS.E.BYPASS.LTC128B.128 [R236+0x5080], [R18.64+0x80], !P4 ;  /* 0x0508008012ec7fae */ /* 0x0003e2000e101d4c */
[----:B--2---:R-:W-:Y:S01]  /*0fc0*/  IADD3 R16, -R244, c[0x0][0x168], RZ ;  /* 0x00005a00f4107a10 */ /* 0x004fe20007ffe1ff */
[----:B------:R-:W-:Y:S01]  /*0fd0*/  ULDC.64 UR4, c[0x0][0x218] ;  /* 0x0000860000047ab9 */ /* 0x000fe20000000a00 */
[----:B------:R-:W-:Y:S01]  /*0fe0*/  ISETP.GT.AND P4, PT, R240, 0xf, PT ;  /* 0x0000000ff000780c */ /* 0x000fe20003f84270 */
[----:B------:R-:W0:Y:S01]  /*0ff0*/  LDGDEPBAR ;  /* 0x00000000000079af */ /* 0x000e220000000000 */
[C---:B------:R-:W-:Y:S01]  /*1000*/  ISETP.LT.OR P2, PT, R16.reuse, 0x1, !P0 ;  /* 0x000000011000780c */ /* 0x040fe20004741670 */
[----:B------:R-:W-:Y:S01]  /*1010*/  IMAD.U32 R9, RZ, RZ, UR17 ;  /* 0x00000011ff097e24 */ /* 0x000fe2000f8e00ff */
[C---:B------:R-:W-:Y:S01]  /*1020*/  ISETP.LT.OR P1, PT, R16.reuse, 0x1, !P3 ;  /* 0x000000011000780c */ /* 0x040fe20005f21670 */
[----:B------:R-:W-:Y:S01]  /*1030*/  UIMAD UR4, UR6, UR4, URZ ;  /* 0x00000004060472a4 */ /* 0x000fe2000f8e023f */
[C---:B------:R-:W-:Y:S01]  /*1040*/  ISETP.LT.OR P5, PT, R16.reuse, 0x21, !P0 ;  /* 0x000000211000780c */ /* 0x040fe200047a1670 */
[----:B------:R-:W-:Y:S01]  /*1050*/  IMAD.SHL.U32 R17, R5, 0x8, RZ ;  /* 0x0000000805117824 */ /* 0x000fe200078e00ff */
[----:B------:R-:W-:Y:S01]  /*1060*/  ISETP.LT.OR P6, PT, R16, 0x21, !P3 ;  /* 0x000000211000780c */ /* 0x000fe20005fc1670 */
[----:B------:R-:W-:Y:S01]  /*1070*/  UIMAD UR4, UR8, UR5, UR4 ;  /* 0x00000005080472a4 */ /* 0x000fe2000f8e0204 */
[----:B------:R-:W-:-:S02]  /*1080*/  LEA R28, P3, R22, c[0x0][0x1f0], 0x1 ;  /* 0x00007c00161c7a11 */ /* 0x000fc400078608ff */
        /* <DEDUP_REMOVED lines=149> */
[----:B------:R-:W-:Y:S01]  /*19e0*/  IMAD R6, R6, c[0x0][0x238], RZ ;  /* 0x00008e0006067a24 */ /* 0x000fe200078e02ff */
[----:B------:R-:W-:Y:S01]  /*19f0*/  SHF.R.S32.HI R0, RZ, 0x1f, R5 ;  /* 0x0000001fff007819 */ /* 0x000fe20000011405 */
[----:B------:R-:W-:Y:S01]  /*1a00*/  IMAD.SHL.U32 R251, R251, 0x2, RZ ;  /* 0x00000002fbfb7824 */ /* 0x000fe200078e00ff */
[----:B------:R-:W-:Y:S01]  /*1a10*/  LOP3.LUT P0, RZ, R8, 0x1, RZ, 0xc0, !PT ;  /* 0x0000000108ff7812 */ /* 0x000fe2000780c0ff */
[----:B------:R-:W-:Y:S01]  /*1a20*/  IMAD R6, R7, c[0x0][0x23c], R6 ;  /* 0x00008f0007067a24 */ /* 0x000fe200078e0206 */
[----:B------:R-:W-:Y:S01]  /*1a30*/  LEA.HI R0, R0, R5, RZ, 0x2 ;  /* 0x0000000500007211 */ /* 0x000fe200078f10ff */
[----:B------:R-:W-:Y:S01]  /*1a40*/  IMAD.IADD R9, R3, 0x1, -R9 ;  /* 0x0000000103097824 */ /* 0x000fe200078e0a09 */
[--C-:B------:R-:W-:Y:S01]  /*1a50*/  SHF.R.S32.HI R241, RZ, 0x1f, R240.reuse ;  /* 0x0000001ffff17819 */ /* 0x100fe200000114f0 */
[----:B------:R-:W-:Y:S01]  /*1a60*/  IMAD.MOV.U32 R3, RZ, RZ, -0x60 ;  /* 0xffffffa0ff037424 */ /* 0x000fe200078e00ff */
[----:B------:R-:W-:Y:S01]  /*1a70*/  LOP3.LUT R0, R0, 0xfffffffc, RZ, 0xc0, !PT ;  /* 0xfffffffc00007812 */ /* 0x000fe200078ec0ff */
[----:B------:R-:W-:Y:S01]  /*1a80*/  ULDC.64 UR4, c[0x0][0x240] ;  /* 0x0000900000047ab9 */ /* 0x000fe20000000a00 */
[----:B------:R-:W-:Y:S01]  /*1a90*/  IADD3 R248, R251, 0x126c0, RZ ;  /* 0x000126c0fbf87810 */ /* 0x000fe20007ffe0ff */
[----:B------:R-:W-:Y:S01]  /*1aa0*/  IMAD.WIDE.U32 R10, R7, c[0x0][0x238], R240 ;  /* 0x00008e00070a7a25 */ /* 0x000fe200078e00f0 */
[----:B------:R-:W-:Y:S01]  /*1ab0*/  IADD3 R5, R5, -R0, RZ ;  /* 0x8000000005057210 */ /* 0x000fe20007ffe0ff */
[----:B------:R-:W-:Y:S01]  /*1ac0*/  UIMAD UR4, UR6, UR4, URZ ;  /* 0x00000004060472a4 */ /* 0x000fe2000f8e023f */
[----:B------:R-:W-:Y:S01]  /*1ad0*/  IADD3 R0, R251, 0x12480, RZ ;  /* 0x00012480fb007810 */ /* 0x000fe20007ffe0ff */
[----:B------:R-:W-:Y:S01]  /*1ae0*/  IMAD.IADD R7, R11, 0x1, R6 ;  /* 0x000000010b077824 */ /* 0x000fe200078e0206 */
[----:B------:R-:W-:Y:S01]  /*1af0*/  MOV R6, R10 ;  /* 0x0000000a00067202 */ /* 0x000fe20000000f00 */
[----:B------:R-:W-:Y:S01]  /*1b00*/  IMAD.MOV.U32 R229, RZ, RZ, 0x10 ;  /* 0x00000010ffe57424 */ /* 0x000fe200078e00ff */
[----:B------:R-:W-:Y:S01]  /*1b10*/  @P0 IADD3 R248, R0, 0x1c0, RZ ;  /* 0x000001c000f80810 */ /* 0x000fe20007ffe0ff */
[----:B------:R-:W-:Y:S01]  /*1b20*/  IMAD.U32 R0, RZ, RZ, UR8 ;  /* 0x00000008ff007e24 */ /* 0x000fe2000f8e00ff */
[C---:B------:R-:W-:Y:S01]  /*1b30*/  LOP3.LUT P0, RZ, R2.reuse, 0x4, RZ, 0xc0, !PT ;  /* 0x0000000402ff7812 */ /* 0x040fe2000780c0ff */
[----:B------:R-:W-:Y:S01]  /*1b40*/  UIADD3 UR18, UR18, 0x3f, URZ ;  /* 0x0000003f12127890 */ /* 0x000fe2000fffe03f */
[----:B------:R-:W-:Y:S01]  /*1b50*/  LOP3.LUT P1, RZ, R2, 0x2, RZ, 0xc0, !PT ;  /* 0x0000000202ff7812 */ /* 0x000fe2000782c0ff */
[----:B------:R-:W-:Y:S01]  /*1b60*/  IMAD.WIDE.U32 R12, R0, c[0x0][0x240], R6 ;  /* 0x00009000000c7a25 */ /* 0x000fe200078e0006 */
[----:B------:R-:W-:Y:S01]  /*1b70*/  UIMAD UR9, UR8, UR5, UR4 ;  /* 0x00000005080972a4 */ /* 0x000fe2000f8e0204 */
[----:B------:R-:W-:Y:S01]  /*1b80*/  SHF.L.U32 R228, R235, 0x1, RZ ;  /* 0x00000001ebe47819 */ /* 0x000fe200000006ff */
[----:B------:R-:W-:Y:S01]  /*1b90*/  USHF.R.S32.HI UR10, URZ, 0x1f, UR18 ;  /* 0x0000001f3f0a7899 */ /* 0x000fe20008011412 */
[----:B------:R-:W-:Y:S01]  /*1ba0*/  IMAD.MOV.U32 R0, RZ, RZ, 0x20 ;  /* 0x00000020ff007424 */ /* 0x000fe200078e00ff */
[----:B------:R1:W-:Y:S01]  /*1bb0*/  STL.64 [R1+0x8], R12 ;  /* 0x0000080c01007387 */ /* 0x0003e20000100a00 */
[----:B------:R-:W-:Y:S01]  /*1bc0*/  IMAD R3, R4, R3, c[0x0][0x198] ;  /* 0x0000660004037624 */ /* 0x000fe200078e0203 */
[----:B------:R-:W-:Y:S01]  /*1bd0*/  SEL R229, R229, 0xfffffff0, !P1 ;  /* 0xfffffff0e5e57807 */ /* 0x000fe20004800000 */
[----:B------:R-:W-:Y:S01]  /*1be0*/  ULEA.HI UR18, UR10, UR18, URZ, 0x6 ;  /* 0x000000120a127291 */ /* 0x000fe2000f8f303f */
[C---:B------:R-:W-:Y:S01]  /*1bf0*/  SEL R227, R0.reuse, 0xffffffe0, !P0 ;  /* 0xffffffe000e37807 */ /* 0x040fe20004000000 */
[----:B------:R-:W-:Y:S01]  /*1c00*/  IMAD R3, R5, -0x8, R3 ;  /* 0xfffffff805037824 */ /* 0x000fe200078e0203 */
[----:B------:R-:W-:Y:S01]  /*1c10*/  SEL R0, R0, 0xffffffe0, !P1 ;  /* 0xffffffe000007807 */ /* 0x000fe20004800000 */
[----:B------:R-:W-:Y:S01]  /*1c20*/  IMAD.IADD R220, R220, 0x1, R222 ;  /* 0x00000001dcdc7824 */ /* 0x000fe200078e02de */
[----:B------:R-:W-:Y:S01]  /*1c30*/  LEA R231, R231, 0x15480, 0x1 ;  /* 0x00015480e7e77811 */ /* 0x000fe200078e08ff */
[----:B------:R-:W-:Y:S01]  /*1c40*/  IMAD.IADD R224, R235, 0x1, R227 ;  /* 0x00000001ebe07824 */ /* 0x000fe200078e02e3 */
[----:B------:R-:W-:Y:S01]  /*1c50*/  CS2R R130, SRZ ;  /* 0x0000000000827805 */ /* 0x000fe2000001ff00 */
[----:B------:R-:W-:Y:S01]  /*1c60*/  IMAD R249, R9, -0x2, R3 ;  /* 0xfffffffe09f97824 */ /* 0x000fe200078e0203 */
        /* <DEDUP_REMOVED lines=49> */
[----:B------:R-:W-:Y:S01]  /*1f80*/  IMAD.IADD R0, R228, 0x1, R0 ;  /* 0x00000001e4007824 */ /* 0x000fe200078e0200 */
[----:B------:R-:W-:Y:S01]  /*1f90*/  IADD3 R252, R13, UR9, RZ ;  /* 0x000000090dfc7c10 */ /* 0x000fe2000fffe0ff */
[----:B------:R-:W-:Y:S01]  /*1fa0*/  IMAD.IADD R225, R235, 0x1, R229 ;  /* 0x00000001ebe17824 */ /* 0x000fe200078e02e5 */
[C---:B------:R-:W-:Y:S01]  /*1fb0*/  IADD3 R226, R229.reuse, R227, RZ ;  /* 0x000000e3e5e27210 */ /* 0x040fe20007ffe0ff */
[----:B------:R-:W-:Y:S01]  /*1fc0*/  ULDC UR7, c[0x0][0x278] ;  /* 0x00009e0000077ab9 */ /* 0x000fe20000000800 */
[----:B------:R-:W-:Y:S01]  /*1fd0*/  IADD3 R223, R229, R224, RZ ;  /* 0x000000e0e5df7210 */ /* 0x000fe20007ffe0ff */
[----:B------:R-:W-:-:S02]  /*1fe0*/  ULDC UR5, c[0x0][0x290] ;  /* 0x0000a40000057ab9 */ /* 0x000fc40000000800 */
[----:B------:R-:W-:Y:S02]  /*1ff0*/  UMOV UR4, URZ ;  /* 0x0000003f00047c82 */ /* 0x000fe40008000000 */
[----:B------:R-:W-:Y:S02]  /*2000*/  UMOV UR19, 0x1 ;  /* 0x0000000100137882 */ /* 0x000fe40000000000 */
[----:B------:R-:W-:Y:S02]  /*2010*/  UMOV UR11, URZ ;  /* 0x0000003f000b7c82 */ /* 0x000fe40008000000 */
[----:B------:R-:W-:Y:S02]  /*2020*/  UIMAD UR7, UR8, UR7, URZ ;  /* 0x00000007080772a4 */ /* 0x000fe4000f8e023f */
[----:B------:R-:W-:Y:S02]  /*2030*/  UIMAD UR5, UR8, UR5, URZ ;  /* 0x00000005080572a4 */ /* 0x000fe4000f8e023f */
[----:B------:R-:W-:-:S02]  /*2040*/  USHF.R.S32.HI UR18, URZ, 0x6, UR18 ;  /* 0x000000063f127899 */ /* 0x000fc40008011412 */
[----:B-1----:R-:W-:Y:S02]  /*2050*/  ULDC UR10, c[0x0][0x168] ;  /* 0x00005a00000a7ab9 */ /* 0x002fe40000000800 */
.L_x_62:
        /* <DEDUP_REMOVED lines=231> */
.L_x_60:
        /* <DEDUP_REMOVED lines=425> */
.L_x_61:
        /* <DEDUP_REMOVED lines=185> */
.L_x_59:
[----:B-1-34-:R-:W1:Y:S01]  /*54f0*/  S2UR UR11, SR_CTAID.Y ;  /* 0x00000000000b79c3 */ /* 0x01ae620000002600 */
[----:B------:R-:W-:Y:S01]  /*5500*/  ULDC.64 UR16, c[0x0][0x338] ;  /* 0x0000ce0000107ab9 */ /* 0x000fe20000000a00 */
[----:B------:R-:W-:Y:S01]  /*5510*/  ISETP.NE.AND P1, PT, R240, RZ, PT ;  /* 0x000000fff000720c */ /* 0x000fe20003f25270 */
[----:B------:R-:W-:Y:S01]  /*5520*/  UISETP.NE.AND UP0, UPT, UR16, 0x1, UPT ;  /* 0x000000011000788c */ /* 0x000fe2000bf05270 */
[----:B------:R-:W-:Y:S01]  /*5530*/  BSSY B0, `(.L_x_63) ;  /* 0x0000055000007945 */ /* 0x000fe20003800000 */
[----:B------:R-:W-:Y:S01]  /*5540*/  ULDC UR9, c[0x0][0x340] ;  /* 0x0000d00000097ab9 */ /* 0x000fe20000000800 */
[----:B------:R-:W-:Y:S01]  /*5550*/  FMUL.FTZ R84, R84, c[0x0][0x298] ;  /* 0x0000a60054547a20 */ /* 0x000fe20000410000 */
[----:B------:R-:W-:Y:S01]  /*5560*/  ULDC UR4, c[0x0][0x358] ;  /* 0x0000d60000047ab9 */ /* 0x000fe20000000800 */
[----:B------:R-:W2:Y:S01]  /*5570*/  S2UR UR8, SR_CTAID.X ;  /* 0x00000000000879c3 */ /* 0x000ea20000002500 */
[----:B------:R-:W-:Y:S01]  /*5580*/  ULDC UR5, c[0x0][0x2f4] ;  /* 0x0000bd0000057ab9 */ /* 0x000fe20000000800 */
[----:B------:R-:W-:-:S02]  /*5590*/  FMUL.FTZ R85, R85, c[0x0][0x298] ;  /* 0x0000a60055557a20 */ /* 0x000fc40000410000 */
[----:B------:R-:W-:Y:S02]  /*55a0*/  FMUL.FTZ R86, R86, c[0x0][0x298] ;  /* 0x0000a60056567a20 */ /* 0x000fe40000410000 */
[----:B------:R-:W-:Y:S02]  /*55b0*/  FMUL.FTZ R87, R87, c[0x0][0x298] ;  /* 0x0000a60057577a20 */ /* 0x000fe40000410000 */
[----:B------:R-:W3:Y:S01]  /*55c0*/  S2UR UR7, SR_CTAID.Z ;  /* 0x00000000000779c3 */ /* 0x000ee20000002700 */
[----:B------:R-:W-:Y:S02]  /*55d0*/  FMUL.FTZ R88, R88, c[0x0][0x298] ;  /* 0x0000a60058587a20 */ /* 0x000fe40000410000 */
[----:B------:R-:W-:Y:S02]  /*55e0*/  FMUL.FTZ R89, R89, c[0x0][0x298] ;  /* 0x0000a60059597a20 */ /* 0x000fe40000410000 */
[----:B------:R-:W-:Y:S02]  /*55f0*/  FMUL.FTZ R90, R90, c[0x0][0x298] ;  /* 0x0000a6005a5a7a20 */ /* 0x000fe40000410000 */
[----:B------:R-:W-:Y:S01]  /*5600*/  FMUL.FTZ R91, R91, c[0x0][0x298] ;  /* 0x0000a6005b5b7a20 */ /* 0x000fe20000410000 */
[----:B-1----:R-:W-:Y:S01]  /*5610*/  UIMAD.WIDE.U32 UR18, UR11, UR17, URZ ;  /* 0x000000110b1272a5 */ /* 0x002fe2000f8e003f */
[----:B------:R-:W-:Y:S01]  /*5620*/  FMUL.FTZ R92, R92, c[0x0][0x298] ;  /* 0x0000a6005c5c7a20 */ /* 0x000fe20000410000 */
[----:B------:R-:W-:Y:S01]  /*5630*/  USHF.R.S32.HI UR15, URZ, 0x1f, UR11 ;  /* 0x0000001f3f0f7899 */ /* 0x000fe2000801140b */
[----:B------:R-:W-:Y:S01]  /*5640*/  FMUL.FTZ R93, R93, c[0x0][0x298] ;  /* 0x0000a6005d5d7a20 */ /* 0x000fe20000410000 */
[----:B------:R-:W-:Y:S01]  /*5650*/  UMOV UR17, UR11 ;  /* 0x0000000b00117c82 */ /* 0x000fe20008000000 */
[----:B------:R-:W-:Y:S01]  /*5660*/  FMUL.FTZ R94, R94, c[0x0][0x298] ;  /* 0x0000a6005e5e7a20 */ /* 0x000fe20000410000 */
[----:B------:R-:W-:Y:S01]  /*5670*/  @UP0 USHF.R.U32.HI UR17, URZ, UR9, UR19 ;  /* 0x000000093f110299 */ /* 0x000fe20008011613 */
[----:B------:R-:W-:Y:S01]  /*5680*/  FMUL.FTZ R95, R95, c[0x0][0x298] ;  /* 0x0000a6005f5f7a20 */ /* 0x000fe20000410000 */
[----:B--2---:R-:W-:Y:S01]  /*5690*/  UIMAD UR9, UR8, UR4, URZ ;  /* 0x00000004080972a4 */ /* 0x004fe2000f8e023f */
[----:B------:R-:W-:Y:S01]  /*56a0*/  FMUL.FTZ R104, R104, c[0x0][0x298] ;  /* 0x0000a60068687a20 */ /* 0x000fe20000410000 */
[----:B------:R-:W-:Y:S01]  /*56b0*/  @UP0 USHF.R.S32.HI UR4, URZ, 0x1f, UR17 ;  /* 0x0000001f3f040899 */ /* 0x000fe20008011411 */
[----:B------:R-:W-:Y:S01]  /*56c0*/  FMUL.FTZ R105, R105, c[0x0][0x298] ;  /* 0x0000a60069697a20 */ /* 0x000fe20000410000 */
[----:B------:R-:W-:Y:S01]  /*56d0*/  UMOV UR14, UR11 ;  /* 0x0000000b000e7c82 */ /* 0x000fe20008000000 */
[----:B------:R-:W-:Y:S01]  /*56e0*/  FMUL.FTZ R106, R106, c[0x0][0x298] ;  /* 0x0000a6006a6a7a20 */ /* 0x000fe20000410000 */
[----:B------:R-:W-:Y:S01]  /*56f0*/  @UP0 UMOV UR14, UR17 ;  /* 0x00000011000e0c82 */ /* 0x000fe20008000000 */
[----:B------:R-:W-:Y:S01]  /*5700*/  FMUL.FTZ R107, R107, c[0x0][0x298] ;  /* 0x0000a6006b6b7a20 */ /* 0x000fe20000410000 */
[----:B---3--:R-:W-:Y:S01]  /*5710*/  UIMAD UR10, UR7, UR5, URZ ;  /* 0x00000005070a72a4 */ /* 0x008fe2000f8e023f */
[----:B------:R-:W-:Y:S01]  /*5720*/  FMUL.FTZ R100, R100, c[0x0][0x298] ;  /* 0x0000a60064647a20 */ /* 0x000fe20000410000 */
[----:B------:R-:W-:Y:S01]  /*5730*/  UIMAD UR5, UR9, UR5, URZ ;  /* 0x00000005090572a4 */ /* 0x000fe2000f8e023f */
[----:B------:R-:W-:Y:S01]  /*5740*/  FMUL.FTZ R101, R101, c[0x0][0x298] ;  /* 0x0000a60065657a20 */ /* 0x000fe20000410000 */
[----:B------:R-:W-:Y:S01]  /*5750*/  USHF.R.S32.HI UR18, URZ, 0x1f, UR10 ;  /* 0x0000001f3f127899 */ /* 0x000fe2000801140a */
[----:B------:R-:W-:Y:S01]  /*5760*/  FMUL.FTZ R102, R102, c[0x0][0x298] ;  /* 0x0000a60066667a20 */ /* 0x000fe20000410000 */
[----:B------:R-:W-:Y:S01]  /*5770*/  @UP0 UMOV UR15, UR4 ;  /* 0x00000004000f0c82 */ /* 0x000fe20008000000 */
[----:B------:R-:W-:Y:S01]  /*5780*/  FMUL.FTZ R103, R103, c[0x0][0x298] ;  /* 0x0000a60067677a20 */ /* 0x000fe20000410000 */
[----:B------:R-:W-:Y:S01]  /*5790*/  USHF.R.S32.HI UR9, URZ, 0x1f, UR5 ;  /* 0x0000001f3f097899 */ /* 0x000fe20008011405 */
[----:B------:R-:W-:Y:S01]  /*57a0*/  FMUL.FTZ R96, R96, c[0x0][0x298] ;  /* 0x0000a60060607a20 */ /* 0x000fe20000410000 */
[----:B------:R-:W-:Y:S01]  /*57b0*/  UIADD3 UR10, UP1, UP0, UR5, UR14, UR10 ;  /* 0x0000000e050a7290 */ /* 0x000fe2000f83e00a */
[----:B------:R-:W-:Y:S01]  /*57c0*/  FMUL.FTZ R97, R97, c[0x0][0x298] ;  /* 0x0000a60061617a20 */ /* 0x000fe20000410000 */
[----:B------:R-:W-:Y:S01]  /*57d0*/  UIADD3 UR17, -UR17, URZ, URZ ;  /* 0x0000003f11117290 */ /* 0x000fe2000fffe13f */
[----:B------:R-:W-:Y:S01]  /*57e0*/  FMUL.FTZ R98, R98, c[0x0][0x298] ;  /* 0x0000a60062627a20 */ /* 0x000fe20000410000 */
[----:B------:R-:W-:Y:S01]  /*57f0*/  UIADD3.X UR18, UR9, UR15, UR18, UP1, UP0 ;  /* 0x0000000f09127290 */ /* 0x000fe20008fe0412 */
[----:B------:R-:W-:Y:S01]  /*5800*/  FMUL.FTZ R99, R99, c[0x0][0x298] ;  /* 0x0000a60063637a20 */ /* 0x000fe20000410000 */
[----:B------:R-:W-:Y:S01]  /*5810*/  USHF.L.U32 UR9, UR10, 0x2, URZ ;  /* 0x000000020a097899 */ /* 0x000fe2000800063f */
[----:B------:R-:W-:Y:S01]  /*5820*/  FMUL.FTZ R108, R108, c[0x0][0x298] ;  /* 0x0000a6006c6c7a20 */ /* 0x000fe20000410000 */
[----:B------:R-:W-:Y:S01]  /*5830*/  ULDC.64 UR4, c[0x0][0x350] ;  /* 0x0000d40000047ab9 */ /* 0x000fe20000000a00 */
[----:B------:R-:W-:Y:S01]  /*5840*/  FMUL.FTZ R109, R109, c[0x0][0x298] ;  /* 0x0000a6006d6d7a20 */ /* 0x000fe20000410000 */
[----:B------:R-:W-:Y:S01]  /*5850*/  USHF.L.U64.HI UR10, UR10, 0x2, UR18 ;  /* 0x000000020a0a7899 */ /* 0x000fe20008010212 */
[----:B------:R-:W-:Y:S01]  /*5860*/  FMUL.FTZ R110, R110, c[0x0][0x298] ;  /* 0x0000a6006e6e7a20 */ /* 0x000fe20000410000 */
[----:B------:R-:W-:Y:S01]  /*5870*/  UIADD3 UR4, UP0, UR9, UR4, URZ ;  /* 0x0000000409047290 */ /* 0x000fe2000ff1e03f */
[----:B------:R-:W-:Y:S01]  /*5880*/  FMUL.FTZ R111, R111, c[0x0][0x298] ;  /* 0x0000a6006f6f7a20 */ /* 0x000fe20000410000 */
[----:B------:R-:W-:Y:S01]  /*5890*/  UIMAD UR11, UR17, UR16, UR11 ;  /* 0x00000010110b72a4 */ /* 0x000fe2000f8e020b */
[----:B------:R-:W-:Y:S01]  /*58a0*/  FMUL.FTZ R112, R112, c[0x0][0x298] ;  /* 0x0000a60070707a20 */ /* 0x000fe20000410000 */
[----:B------:R-:W-:Y:S01]  /*58b0*/  UIADD3.X UR5, UR10, UR5, URZ, UP0, !UPT ;  /* 0x000000050a057290 */ /* 0x000fe200087fe43f */
[----:B------:R-:W-:Y:S01]  /*58c0*/  FMUL.FTZ R113, R113, c[0x0][0x298] ;  /* 0x0000a60071717a20 */ /* 0x000fe20000410000 */
[----:B------:R-:W-:Y:S01]  /*58d0*/  MOV R2, UR4 ;  /* 0x0000000400027c02 */ /* 0x000fe20008000f00 */
[----:B------:R-:W-:-:S02]  /*58e0*/  FMUL.FTZ R114, R114, c[0x0][0x298] ;  /* 0x0000a60072727a20 */ /* 0x000fc40000410000 */
[----:B------:R-:W-:Y:S01]  /*58f0*/  FMUL.FTZ R115, R115, c[0x0][0x298] ;  /* 0x0000a60073737a20 */ /* 0x000fe20000410000 */
[----:B------:R-:W-:Y:S01]  /*5900*/  MOV R3, UR5 ;  /* 0x0000000500037c02 */ /* 0x000fe20008000f00 */
[----:B------:R-:W-:Y:S02]  /*5910*/  FMUL.FTZ R116, R116, c[0x0][0x298] ;  /* 0x0000a60074747a20 */ /* 0x000fe40000410000 */
[----:B------:R-:W-:Y:S02]  /*5920*/  FMUL.FTZ R117, R117, c[0x0][0x298] ;  /* 0x0000a60075757a20 */ /* 0x000fe40000410000 */
[----:B------:R-:W-:Y:S02]  /*5930*/  FMUL.FTZ R118, R118, c[0x0][0x298] ;  /* 0x0000a60076767a20 */ /* 0x000fe40000410000 */
[----:B------:R-:W-:Y:S02]  /*5940*/  FMUL.FTZ R119, R119, c[0x0][0x298] ;  /* 0x0000a60077777a20 */ /* 0x000fe40000410000 */
[----:B------:R-:W-:-:S02]  /*5950*/  FMUL.FTZ R128, R128, c[0x0][0x298] ;  /* 0x0000a60080807a20 */ /* 0x000fc40000410000 */
[----:B------:R-:W-:Y:S02]  /*5960*/  FMUL.FTZ R129, R129, c[0x0][0x298] ;  /* 0x0000a60081817a20 */ /* 0x000fe40000410000 */
        /* <DEDUP_REMOVED lines=9> */
[----:B------:R-:W-:Y:S01]  /*5a00*/  FMUL.FTZ R123, R123, c[0x0][0x298] ;  /* 0x0000a6007b7b7a20 */ /* 0x000fe20000410000 */
[----:B------:R-:W-:Y:S06]  /*5a10*/  BAR.SYNC.DEFER_BLOCKING 0x1, 0x100 ;  /* 0x0044000000007b1d */ /* 0x000fec0000010000 */
[----:B------:R-:W-:Y:S05]  /*5a20*/  @P1 BRA `(.L_x_64) ;  /* 0x0000005000001947 */ /* 0x000fea0003800000 */
.L_x_65:
[----:B------:R-:W2:Y:S01]  /*5a30*/  LDG.E.STRONG.GPU R0, [R2.64] ;  /* 0x0000000c02007981 */ /* 0x000ea2000c1ef900 */
[----:B------:R-:W-:Y:S01]  /*5a40*/  YIELD ;  /* 0x0000000000007946 */ /* 0x000fe20003800000 */
[----:B--2---:R-:W-:Y:S01]  /*5a50*/  ISETP.NE.AND P0, PT, R0, UR11, PT ;  /* 0x0000000b00007c0c */ /* 0x004fe2000bf05270 */
[----:B------:R-:W-:-:S12]  /*5a60*/  CCTL.IVALL ;  /* 0x00000000ff00798f */ /* 0x000fd80002000000 */
[----:B------:R-:W-:Y:S05]  /*5a70*/  @P0 BRA `(.L_x_65) ;  /* 0xffffffb000000947 */ /* 0x000fea000383ffff */
.L_x_64:
[----:B------:R-:W-:Y:S05]  /*5a80*/  BSYNC B0 ;  /* 0x0000000000007941 */ /* 0x000fea0003800000 */
.L_x_63:
[----:B------:R-:W-:Y:S01]  /*5a90*/  MOV R5, 0xffffffff ;  /* 0xffffffff00057802 */ /* 0x000fe20000000f00 */
[----:B------:R-:W-:Y:S05]  /*5aa0*/  BRA.CONV ~URZ, `(.L_x_66) ;  /* 0x000000237f007947 */ /* 0x000fea000b800000 */
[----:B------:R-:W-:Y:S02]  /*5ab0*/  MOV R4, 0x5ad0 ;  /* 0x00005ad000047802 */ /* 0x000fe40000000f00 */
[----:B------:R-:W-:Y:S05]  /*5ac0*/  CALL.REL.NOINC `($__internal_0_$__cuda_sm70_warpsync) ;  /* 0x00000b2000007944 */ /* 0x000fea0003c00000 */
.L_x_66:
[----:B------:R-:W-:Y:S01]  /*5ad0*/  UIMAD UR4, UR8, 0x3000, URZ ;  /* 0x00003000080478a4 */ /* 0x000fe2000f8e023f */
[----:B------:R-:W1:Y:S01]  /*5ae0*/  S2R R0, SR_CTAID.Z ;  /* 0x0000000000007919 */ /* 0x000e620000002700 */
[----:B------:R-:W-:Y:S01]  /*5af0*/  IMAD.U32 R8, RZ, RZ, UR14 ;  /* 0x0000000eff087e24 */ /* 0x000fe2000f8e00ff */
[----:B------:R-:W-:-:S06]  /*5b00*/  NOP ;  /* 0x0000000000007918 */ /* 0x000fcc0000000000 */
[----:B------:R-:W-:Y:S01]  /*5b10*/  USHF.R.S32.HI UR16, URZ, 0x1f, UR4 ;  /* 0x0000001f3f107899 */ /* 0x000fe20008011404 */
[C---:B------:R-:W-:Y:S01]  /*5b20*/  IADD3 R6, P0, R240.reuse, UR4, RZ ;  /* 0x00000004f0067c10 */ /* 0x040fe2000ff1e0ff */
[----:B------:R-:W-:Y:S01]  /*5b30*/  IMAD.U32 R9, RZ, RZ, UR15 ;  /* 0x0000000fff097e24 */ /* 0x000fe2000f8e00ff */
[----:B------:R-:W-:Y:S02]  /*5b40*/  ULDC.64 UR4, c[0x0][0x328] ;  /* 0x0000ca0000047ab9 */ /* 0x000fe40000000a00 */
[----:B------:R-:W-:Y:S01]  /*5b50*/  UIMAD UR4, UR15, UR4, URZ ;  /* 0x000000040f0472a4 */ /* 0x000fe2000f8e023f */
[----:B------:R-:W-:-:S03]  /*5b60*/  LEA.HI.X.SX32 R7, R240, UR16, 0x1, P0 ;  /* 0x00000010f0077c11 */ /* 0x000fc600080f0eff */
[----:B------:R-:W-:Y:S02]  /*5b70*/  UIMAD UR16, UR14, UR5, UR4 ;  /* 0x000000050e1072a4 */ /* 0x000fe4000f8e0204 */
[----:B------:R-:W-:Y:S01]  /*5b80*/  IMAD.WIDE.U32 R8, R8, c[0x0][0x328], R6 ;  /* 0x0000ca0008087a25 */ /* 0x000fe200078e0006 */
[----:B------:R-:W-:Y:S02]  /*5b90*/  ULDC.64 UR4, c[0x0][0x330] ;  /* 0x0000cc0000047ab9 */ /* 0x000fe40000000a00 */
[----:B------:R-:W-:Y:S02]  /*5ba0*/  UIMAD UR4, UR6, UR4, URZ ;  /* 0x00000004060472a4 */ /* 0x000fe4000f8e023f */
[----:B------:R-:W-:Y:S02]  /*5bb0*/  IADD3 R9, R9, UR16, RZ ;  /* 0x0000001009097c10 */ /* 0x000fe4000fffe0ff */
[----:B------:R-:W-:-:S03]  /*5bc0*/  UIMAD UR4, UR7, UR5, UR4 ;  /* 0x00000005070472a4 */ /* 0x000fc6000f8e0204 */
[----:B-1----:R-:W-:-:S05]  /*5bd0*/  IMAD.WIDE.U32 R8, R0, c[0x0][0x330], R8 ;  /* 0x0000cc0000087a25 */ /* 0x002fca00078e0008 */
[----:B------:R-:W-:Y:S02]  /*5be0*/  IADD3 R4, R9, UR4, RZ ;  /* 0x0000000409047c10 */ /* 0x000fe4000fffe0ff */
[----:B------:R-:W-:-:S04]  /*5bf0*/  LEA R10, P0, R8, c[0x0][0x310], 0x2 ;  /* 0x0000c400080a7a11 */ /* 0x000fc800078010ff */
[----:B------:R-:W-:-:S05]  /*5c00*/  LEA.HI.X R11, R8, c[0x0][0x314], R4, 0x2, P0 ;  /* 0x0000c500080b7a11 */ /* 0x000fca00000f1404 */
[----:B------:R1:W-:Y:S04]  /*5c10*/  RED.E.ADD.F32.FTZ.RN.STRONG.GPU [R10.64], R28 ;  /* 0x0000001c0a00798e */ /* 0x0003e8000c10e78c */
[----:B------:R1:W-:Y:S04]  /*5c20*/  RED.E.ADD.F32.FTZ.RN.STRONG.GPU [R10.64+0x400], R29 ;  /* 0x0004001d0a00798e */ /* 0x0003e8000c10e78c */
        /* <DEDUP_REMOVED lines=45> */
[----:B------:R1:W-:Y:S01]  /*5f00*/  RED.E.ADD.F32.FTZ.RN.STRONG.GPU [R10.64+0xbc00], R67 ;  /* 0x00bc00430a00798e */ /* 0x0003e2000c10e78c */
[----:B------:R-:W-:Y:S05]  /*5f10*/  BRA.CONV ~URZ, `(.L_x_67) ;  /* 0x000000237f007947 */ /* 0x000fea000b800000 */
[----:B------:R-:W-:Y:S02]  /*5f20*/  MOV R4, 0x5f40 ;  /* 0x00005f4000047802 */ /* 0x000fe40000000f00 */
[----:B-1----:R-:W-:Y:S05]  /*5f30*/  CALL.REL.NOINC `($__internal_0_$__cuda_sm70_warpsync) ;  /* 0x000006b000007944 */ /* 0x002fea0003c00000 */
.L_x_67:
[----:B------:R-:W-:-:S06]  /*5f40*/  NOP ;  /* 0x0000000000007918 */ /* 0x000fcc0000000000 */
[----:B------:R-:W-:Y:S01]  /*5f50*/  BSSY B0, `(.L_x_68) ;  /* 0x000000b000007945 */ /* 0x000fe20003800000 */
[----:B------:R-:W-:Y:S05]  /*5f60*/  @P1 BRA `(.L_x_69) ;  /* 0x0000009000001947 */ /* 0x000fea0003800000 */
[----:B------:R-:W-:Y:S01]  /*5f70*/  @!PT LDS RZ, [RZ] ;  /* 0x00000000fffff984 */ /* 0x000fe20000000800 */
[----:B------:R-:W-:Y:S01]  /*5f80*/  @!PT LDS RZ, [RZ] ;  /* 0x00000000fffff984 */ /* 0x000fe20000000800 */
[----:B------:R-:W-:Y:S01]  /*5f90*/  @!PT LDS RZ, [RZ] ;  /* 0x00000000fffff984 */ /* 0x000fe20000000800 */
[----:B------:R-:W-:Y:S01]  /*5fa0*/  @!PT LDS RZ, [RZ] ;  /* 0x00000000fffff984 */ /* 0x000fe20000000800 */
[----:B------:R-:W-:Y:S06]  /*5fb0*/  MEMBAR.ALL.GPU ;  /* 0x0000000000007992 */ /* 0x000fec000000a000 */
[----:B------:R-:W-:Y:S01]  /*5fc0*/  MOV R4, 0x1 ;  /* 0x0000000100047802 */ /* 0x000fe20000000f00 */
[----:B------:R-:W-:-:S00]  /*5fd0*/  ERRBAR ;  /* 0x00000000000079ab */ /* 0x000fc00000000000 */
[----:B012345:R-:W-:-:S05]  /*5fe0*/  CCTL.IVALL ;  /* 0x00000000ff00798f */ /* 0x03ffca0002000000 */
[----:B------:R2:W-:Y:S02]  /*5ff0*/  RED.E.ADD.S32.STRONG.GPU [R2.64], R4 ;  /* 0x000000040200798e */ /* 0x0005e4000c10e38c */
.L_x_69:
[----:B------:R-:W-:Y:S05]  /*6000*/  BSYNC B0 ;  /* 0x0000000000007941 */ /* 0x000fea0003800000 */
.L_x_68:
[----:B------:R-:W-:Y:S01]  /*6010*/  ULDC.64 UR4, c[0x0][0x348] ;  /* 0x0000d20000047ab9 */ /* 0x000fe20000000a00 */
[----:B------:R-:W-:Y:S01]  /*6020*/  BSSY B0, `(.L_x_70) ;  /* 0x000000b000007945 */ /* 0x000fe20003800000 */
[----:B------:R-:W-:-:S04]  /*6030*/  UIADD3 UR4, UP0, UR9, UR4, URZ ;  /* 0x0000000409047290 */ /* 0x000fc8000ff1e03f */
[----:B------:R-:W-:Y:S02]  /*6040*/  UIADD3.X UR5, UR10, UR5, URZ, UP0, !UPT ;  /* 0x000000050a057290 */ /* 0x000fe400087fe43f */
[----:B--2---:R-:W-:-:S04]  /*6050*/  MOV R2, UR4 ;  /* 0x0000000400027c02 */ /* 0x004fc80008000f00 */
[----:B------:R-:W-:Y:S01]  /*6060*/  MOV R3, UR5 ;  /* 0x0000000500037c02 */ /* 0x000fe20008000f00 */
[----:B------:R-:W-:Y:S05]  /*6070*/  @P1 BRA `(.L_x_71) ;  /* 0x0000005000001947 */ /* 0x000fea0003800000 */
.L_x_72:
[----:B------:R-:W2:Y:S01]  /*6080*/  LDG.E.STRONG.GPU R4, [R2.64] ;  /* 0x0000000c02047981 */ /* 0x000ea2000c1ef900 */
[----:B------:R-:W-:Y:S01]  /*6090*/  YIELD ;  /* 0x0000000000007946 */ /* 0x000fe20003800000 */
[----:B--2---:R-:W-:Y:S01]  /*60a0*/  ISETP.NE.AND P0, PT, R4, UR11, PT ;  /* 0x0000000b04007c0c */ /* 0x004fe2000bf05270 */
[----:B------:R-:W-:-:S12]  /*60b0*/  CCTL.IVALL ;  /* 0x00000000ff00798f */ /* 0x000fd80002000000 */
[----:B------:R-:W-:Y:S05]  /*60c0*/  @P0 BRA `(.L_x_72) ;  /* 0xffffffb000000947 */ /* 0x000fea000383ffff */
.L_x_71:
[----:B------:R-:W-:Y:S05]  /*60d0*/  BSYNC B0 ;  /* 0x0000000000007941 */ /* 0x000fea0003800000 */
.L_x_70:
[----:B------:R-:W-:Y:S05]  /*60e0*/  BRA.CONV ~URZ, `(.L_x_73) ;  /* 0x000000237f007947 */ /* 0x000fea000b800000 */
[----:B------:R-:W-:Y:S02]  /*60f0*/  MOV R4, 0x6110 ;  /* 0x0000611000047802 */ /* 0x000fe40000000f00 */
[----:B-1----:R-:W-:Y:S05]  /*6100*/  CALL.REL.NOINC `($__internal_0_$__cuda_sm70_warpsync) ;  /* 0x000004e000007944 */ /* 0x002fea0003c00000 */
.L_x_73:
[----:B------:R-:W-:Y:S01]  /*6110*/  ULDC.64 UR4, c[0x0][0x300] ;  /* 0x0000c00000047ab9 */ /* 0x000fe20000000a00 */
[----:B------:R-:W-:Y:S01]  /*6120*/  IMAD.U32 R8, RZ, RZ, UR14 ;  /* 0x0000000eff087e24 */ /* 0x000fe2000f8e00ff */
[----:B------:R-:W-:Y:S01]  /*6130*/  UIMAD UR4, UR15, UR4, URZ ;  /* 0x000000040f0472a4 */ /* 0x000fe2000f8e023f */
[----:B------:R-:W-:Y:S02]  /*6140*/  IMAD.U32 R9, RZ, RZ, UR15 ;  /* 0x0000000fff097e24 */ /* 0x000fe4000f8e00ff */
[----:B------:R-:W-:Y:S01]  /*6150*/  IMAD.WIDE.U32 R6, R8, c[0x0][0x300], R6 ;  /* 0x0000c00008067a25 */ /* 0x000fe200078e0006 */
[----:B------:R-:W-:-:S03]  /*6160*/  UIMAD UR16, UR14, UR5, UR4 ;  /* 0x000000050e1072a4 */ /* 0x000fc6000f8e0204 */
[----:B------:R-:W-:Y:S02]  /*6170*/  ULDC.64 UR4, c[0x0][0x308] ;  /* 0x0000c20000047ab9 */ /* 0x000fe40000000a00 */
[----:B------:R-:W-:Y:S01]  /*6180*/  UIMAD UR4, UR6, UR4, URZ ;  /* 0x00000004060472a4 */ /* 0x000fe2000f8e023f */
[----:B------:R-:W-:-:S03]  /*6190*/  IADD3 R7, R7, UR16, RZ ;  /* 0x0000001007077c10 */ /* 0x000fc6000fffe0ff */
[----:B------:R-:W-:Y:S02]  /*61a0*/  UIMAD UR4, UR7, UR5, UR4 ;  /* 0x00000005070472a4 */ /* 0x000fe4000f8e0204 */
[----:B------:R-:W-:-:S05]  /*61b0*/  IMAD.WIDE.U32 R6, R0, c[0x0][0x308], R6 ;  /* 0x0000c20000067a25 */ /* 0x000fca00078e0006 */
[----:B------:R-:W-:Y:S02]  /*61c0*/  IADD3 R0, R7, UR4, RZ ;  /* 0x0000000407007c10 */ /* 0x000fe4000fffe0ff */
[----:B------:R-:W-:-:S04]  /*61d0*/  LEA R8, P0, R6, c[0x0][0x2e8], 0x2 ;  /* 0x0000ba0006087a11 */ /* 0x000fc800078010ff */
[----:B------:R-:W-:Y:S01]  /*61e0*/  LEA.HI.X R9, R6, c[0x0][0x2ec], R0, 0x2, P0 ;  /* 0x0000bb0006097a11 */ /* 0x000fe200000f1400 */
[----:B------:R-:W-:-:S06]  /*61f0*/  NOP ;  /* 0x0000000000007918 */ /* 0x000fcc0000000000 */
        /* <DEDUP_REMOVED lines=50> */
[----:B-12---:R-:W-:Y:S05]  /*6520*/  CALL.REL.NOINC `($__internal_0_$__cuda_sm70_warpsync) ;  /* 0x000000c000007944 */ /* 0x006fea0003c00000 */
.L_x_74:
[----:B------:R-:W-:-:S06]  /*6530*/  NOP ;  /* 0x0000000000007918 */ /* 0x000fcc0000000000 */
[----:B------:R-:W-:Y:S05]  /*6540*/  @P1 EXIT ;  /* 0x000000000000194d */ /* 0x000fea0003800000 */
        /* <DEDUP_REMOVED lines=8> */
[----:B------:R-:W-:Y:S01]  /*65d0*/  RED.E.ADD.S32.STRONG.GPU [R2.64], R0 ;  /* 0x000000000200798e */ /* 0x000fe2000c10e38c */
[----:B------:R-:W-:Y:S05]  /*65e0*/  EXIT ;  /* 0x000000000000794d */ /* 0x000fea0003800000 */
        .weak           $__internal_0_$__cuda_sm70_warpsync
        .type           $__internal_0_$__cuda_sm70_warpsync,@function
        .size           $__internal_0_$__cuda_sm70_warpsync,(.L_x_2288 - $__internal_0_$__cuda_sm70_warpsync)
$__internal_0_$__cuda_sm70_warpsync:
[----:B------:R-:W-:Y:S01]  /*65f0*/  MOV R8, R4 ;  /* 0x0000000400087202 */ /* 0x000fe20000000f00 */
[----:B------:R-:W-:Y:S04]  /*6600*/  WARPSYNC R5 ;  /* 0x0000000500007348 */ /* 0x000fe80003800000 */
[----:B------:R-:W-:-:S04]  /*6610*/  MOV R9, 0x0 ;  /* 0x0000000000097802 */ /* 0x000fc80000000f00 */
[----:B------:R-:W-:Y:S05]  /*6620*/  RET.REL.NODEC R8 `(_ZN7cutlass13device_kernelIN5flash19enable_sm80_to_sm89INS1_16FlashAttnBwdSm80INS1_25CollectiveMainloopBwdSm80ILi2ELi1EN4cute5tupleIJNS5_1CILi64EEENS7_ILi96EEENS7_ILi128EEEEEENS_6half_tEfNS_4arch4Sm80ELb0ELb0ELb1ELb0ELb1ELb0ELb0ELb0ELi2ELi2ELi2ELi2ELb1EEENS1_24CollectiveEpilogueBwdGQAISB_fSE_Li256ELb0ELb1EEENS1_19SingleTileSchedulerILb0ELb0ELb0ELi96EEEEEEEEEvNT_6ParamsE) ;  /* 0xffff99d008007950 */ /* 0x000fea0003c3ffff */
.L_x_75:
        /* <DEDUP_REMOVED lines=13> */
.L_x_2288:


//--------------------- .text._ZN7cutlass13device_kernelIN5flash19enable_sm80_to_sm89INS1_16FlashAttnBwdSm80INS1_25CollectiveMainloopBwdSm80ILi2ELi1EN4cute5tupleIJNS5_1CILi64EEENS7_ILi96EEENS7_ILi128EEEEEENS_6half_tEfNS_4arch4Sm80ELb0ELb0ELb1ELb1ELb0ELb0ELb0ELb0ELi2ELi2ELi2ELi2ELb1EEENS1_21CollectiveEpilogueBwdISB_SC_SE_Li256ELb1ELb0ELi4EEENS1_19SingleTileSchedulerILb1ELb0ELb0ELi96EEEEEEEEEvNT_6ParamsE --------------------------
	.section	.text._ZN7cutlass13device_kernelIN5flash19enable_sm80_to_sm89INS1_16FlashAttnBwdSm80INS1_25CollectiveMainloopBwdSm80ILi2ELi1EN4cute5tupleIJNS5_1CILi64EEENS7_ILi96EEENS7_ILi128EEEEEENS_6half_tEfNS_4arch4Sm80ELb0ELb0ELb1ELb1ELb0ELb0ELb0ELb0ELi2ELi2ELi2ELi2ELb1EEENS1_21CollectiveEpilogueBwdISB_SC_SE_Li256ELb1ELb0ELi4EEENS1_19SingleTileSchedulerILb1ELb0ELb0ELi96EEEEEEEEEvNT_6ParamsE,"ax",@progbits
	.sectioninfo	@"SHI_REGISTERS=254"
	.align	128
.text._ZN7cutlass13device_kernelIN5flash19enable_sm80_to_sm89INS1_16FlashAttnBwdSm80INS1_25CollectiveMainloopBwdSm80ILi2ELi1EN4cute5tupleIJNS5_1CILi64EEENS7_ILi96EEENS7_ILi128EEEEEENS_6half_tEfNS_4arch4Sm80ELb0ELb0ELb1ELb1ELb0ELb0ELb0ELb0ELi2ELi2ELi2ELi2ELb1EEENS1_21CollectiveEpilogueBwdISB_SC_SE_Li256ELb1ELb0ELi4EEENS1_19SingleTileSchedulerILb1ELb0ELb0ELi96EEEEEEEEEvNT_6ParamsE:
        .type           _ZN7cutlass13device_kernelIN5flash19enable_sm80_to_sm89INS1_16FlashAttnBwdSm80INS1_25CollectiveMainloopBwdSm80ILi2ELi1EN4cute5tupleIJNS5_1CILi64EEENS7_ILi96EEENS7_ILi128EEEEEENS_6half_tEfNS_4arch4Sm80ELb0ELb0ELb1ELb1ELb0ELb0ELb0ELb0ELi2ELi2ELi2ELi2ELb1EEENS1_21CollectiveEpilogueBwdISB_SC_SE_Li256ELb1ELb0ELi4EEENS1_19SingleTileSchedulerILb1ELb0ELb0ELi96EEEEEEEEEvNT_6ParamsE,@function
        .size           _ZN7cutlass13device_kernelIN5flash19enable_sm80_to_sm89INS1_16FlashAttnBwdSm80INS1_25CollectiveMainloopBwdSm80ILi2ELi1EN4cute5tupleIJNS5_1CILi64EEENS7_ILi96EEENS7_ILi128EEEEEENS_6half_tEfNS_4arch4Sm80ELb0ELb0ELb1ELb1ELb0ELb0ELb0ELb0ELi2ELi2ELi2ELi2ELb1EEENS1_21CollectiveEpilogueBwdISB_SC_SE_Li256ELb1ELb0ELi4EEENS1_19SingleTileSchedulerILb1ELb0ELb0ELi96EEEEEEEEEvNT_6ParamsE,(.L_x_2290 - _ZN7cutlass13device_kernelIN5flash19enable_sm80_to_sm89INS1_16FlashAttnBwdSm80INS1_25CollectiveMainloopBwdSm80ILi2ELi1EN4cute5tupleIJNS5_1CILi64EEENS7_ILi96EEENS7_ILi128EEEEEENS_6half_tEfNS_4arch4Sm80ELb0ELb0ELb1ELb1ELb0ELb0ELb0ELb0ELi2ELi2ELi2ELi2ELb1EEENS1_21CollectiveEpilogueBwdISB_SC_SE_Li256ELb1ELb0ELi4EEENS1_19SingleTileSchedulerILb1ELb0ELb0ELi96EEEEEEEEEvNT_6ParamsE)
        .other          _ZN7cutlass13device_kernelIN5flash19enable_sm80_to_sm89INS1_16FlashAttnBwdSm80INS1_25CollectiveMainloopBwdSm80ILi2ELi1EN4cute5tupleIJNS5_1CILi64EEENS7_ILi96EEENS7_ILi128EEEEEENS_6half_tEfNS_4arch4Sm80ELb0ELb0ELb1ELb1ELb0ELb0ELb0ELb0ELi2ELi2ELi2ELi2ELb1EEENS1_21CollectiveEpilogueBwdISB_SC_SE_Li256ELb1ELb0ELi4EEENS1_19SingleTileSchedulerILb1ELb0ELb0ELi96EEEEEEEEEvNT_6ParamsE,@"STO_CUDA_ENTRY STV_DEFAULT"
_ZN7cutlass13device_kernelIN5flash19enable_sm80_to_sm89INS1_16FlashAttnBwdSm80INS1_25CollectiveMainloopBwdSm80ILi2ELi1EN4cute5tupleIJNS5_1CILi64EEENS7_ILi96EEENS7_ILi128EEEEEENS_6half_tEfNS_4arch4Sm80ELb0ELb0ELb1ELb1ELb0ELb0ELb0ELb0ELi2ELi2ELi2ELi2ELb1EEENS1_21CollectiveEpilogueBwdISB_SC_SE_Li256ELb1ELb0ELi4EEENS1_19SingleTileSchedulerILb1ELb0ELb0ELi96EEEEEEEEEvNT_6ParamsE:
[----:B------:R-:W-:Y:S02]  /*0000*/  MOV R1, c[0x0][0x28] ;  /* 0x00000a0000017a02 */ /* 0x000fe40000000f00 */
[----:B------:R-:W1:Y:S01]  /*0010*/  S2R R232, SR_TID.X ;  /* 0x0000000000e87919 */ /* 0x000e620000002100 */
[----:B------:R-:W-:Y:S01]  /*0020*/  IMAD.MOV.U32 R9, RZ, RZ, 0x4 ;  /* 0x00000004ff097424 */ /* 0x000fe200078e00ff */
[----:B------:R-:W-:Y:S01]  /*0030*/  ULDC.64 UR14, c[0x0][0x118] ;  /* 0x00004600000e7ab9 */ /* 0x000fe20000000a00 */
[----:B------:R-:W-:Y:S01]  /*0040*/  IADD3 R1, R1, -0x8, RZ ;  /* 0xfffffff801017810 */ /* 0x000fe20007ffe0ff */
[----:B------:R-:W2:Y:S04]  /*0050*/  S2R R235, SR_CTAID.Z ;  /* 0x0000000000eb7919 */ /* 0x000ea80000002700 */
[----:B------:R-:W3:Y:S04]  /*0060*/  S2R R2, SR_CTAID.X ;  /* 0x0000000000027919 */ /* 0x000ee80000002500 */
[----:B------:R-:W4:Y:S01]  /*0070*/  S2R R0, SR_CTAID.Y ;  /* 0x0000000000007919 */ /* 0x000f220000002600 */
[----:B-1----:R-:W-:Y:S01]  /*0080*/  SHF.R.U32.HI R3, RZ, 0x5, R232 ;  /* 0x00000005ff037819 */ /* 0x002fe200000116e8 */
[----:B--2---:R-:W-:-:S05]  /*0090*/  IMAD.WIDE R4, R235, R9, c[0x0][0x3c0] ;  /* 0x0000f000eb047625 */ /* 0x004fca00078e0209 */
[----:B------:R-:W1:Y:S02]  /*00a0*/  SHFL.IDX PT, R3, R3, RZ, 0x1f ;  /* 0x00001fff03037589 */ /* 0x000e6400000e0000 */
[----:B-1----:R-:W-:-:S13]  /*00b0*/  ISETP.NE.AND P0, PT, R3, RZ, PT ;  /* 0x000000ff0300720c */ /* 0x002fda0003f05270 */
[----:B------:R-:W-:Y:S05]  /*00c0*/  @!P0 BRA `(.L_x_76) ;  /* 0x0000012000008947 */ /* 0x000fea0003800000 */
[----:B---34-:R-:W-:-:S04]  /*00d0*/  ISETP.NE.U32.AND P0, PT, RZ, c[0x0][0x3c0], PT ;  /* 0x0000f000ff007a0c */ /* 0x018fc80003f05070 */
[----:B------:R-:W-:-:S13]  /*00e0*/  ISETP.NE.AND.EX P0, PT, RZ, c[0x0][0x3c4], PT, P0 ;  /* 0x0000f100ff007a0c */ /* 0x000fda0003f05300 */
[----:B------:R-:W-:Y:S05]  /*00f0*/  @!P0 BRA `(.L_x_77) ;  /* 0x0000002000008947 */ /* 0x000fea0003800000 */
[----:B------:R1:W5:Y:S01]  /*0100*/  LDG.E R4, [R4.64] ;  /* 0x0000000e04047981 */ /* 0x000362000c1e1900 */
[----:B------:R-:W-:Y:S05]  /*0110*/  BRA `(.L_x_78) ;  /* 0x0000009000007947 */ /* 0x000fea0003800000 */
.L_x_77:
[----:B------:R-:W-:-:S04]  /*0120*/  ISETP.NE.U32.AND P0, PT, RZ, c[0x0][0x3b8], PT ;  /* 0x0000ee00ff007a0c */ /* 0x000fc80003f05070 */
[----:B------:R-:W-:-:S13]  /*0130*/  ISETP.NE.AND.EX P0, PT, RZ, c[0x0][0x3bc], PT, P0 ;  /* 0x0000ef00ff007a0c */ /* 0x000fda0003f05300 */
[----:B------:R-:W-:Y:S05]  /*0140*/  @!P0 BRA `(.L_x_79) ;  /* 0x0000005000008947 */ /* 0x000fea0003800000 */
[----:B------:R-:W-:-:S05]  /*0150*/  IMAD.WIDE R6, R235, R9, c[0x0][0x3b8] ;  /* 0x0000ee00eb067625 */ /* 0x000fca00078e0209 */
[----:B------:R-:W2:Y:S04]  /*0160*/  LDG.E R4, [R6.64] ;  /* 0x0000000e06047981 */ /* 0x000ea8000c1e1900 */
[----:B------:R-:W2:Y:S02]  /*0170*/  LDG.E R3, [R6.64+0x4] ;  /* 0x0000040e06037981 */ /* 0x000ea4000c1e1900 */
[----:B--2---:R-:W-:Y:S01]  /*0180*/  IADD3 R4, -R4, R3, RZ ;  /* 0x0000000304047210 */ /* 0x004fe20007ffe1ff */
[----:B------:R-:W-:Y:S05]  /*0190*/  BRA `(.L_x_78) ;  /* 0x0000001000007947 */ /* 0x000fea0003800000 */
.L_x_79:
[----:B------:R-:W-:Y:S02]  /*01a0*/  MOV R4, c[0x0][0x3a4] ;  /* 0x0000e90000047a02 */ /* 0x000fe40000000f00 */
.L_x_78:
[----:B------:R-:W-:-:S05]  /*01b0*/  IMAD R3, R2, 0x60, RZ ;  /* 0x0000006002037824 */ /* 0x000fca00078e02ff */
[----:B-----5:R-:W-:-:S04]  /*01c0*/  ISETP.GE.AND P0, PT, R3, R4, PT ;  /* 0x000000040300720c */ /* 0x020fc80003f06270 */
[----:B------:R-:W-:Y:S01]  /*01d0*/  SEL R235, R235, 0xffffffff, !P0 ;  /* 0xffffffffebeb7807 */ /* 0x000fe20004000000 */
[----:B------:R-:W-:Y:S05]  /*01e0*/  BRA `(.L_x_80) ;  /* 0x0000011000007947 */ /* 0x000fea0003800000 */
.L_x_76:
[----:B---34-:R-:W-:-:S04]  /*01f0*/  ISETP.NE.U32.AND P0, PT, RZ, c[0x0][0x3c0], PT ;  /* 0x0000f000ff007a0c */ /* 0x018fc80003f05070 */
[----:B------:R-:W-:-:S13]  /*0200*/  ISETP.NE.AND.EX P0, PT, RZ, c[0x0][0x3c4], PT, P0 ;  /* 0x0000f100ff007a0c */ /* 0x000fda0003f05300 */
[----:B------:R-:W-:Y:S05]  /*0210*/  @!P0 BRA `(.L_x_81) ;  /* 0x0000002000008947 */ /* 0x000fea0003800000 */
[----:B------:R1:W5:Y:S01]  /*0220*/  LDG.E R4, [R4.64] ;  /* 0x0000000e04047981 */ /* 0x000362000c1e1900 */
[----:B------:R-:W-:Y:S05]  /*0230*/  BRA `(.L_x_82) ;  /* 0x0000009000007947 */ /* 0x000fea0003800000 */
.L_x_81:
        /* <DEDUP_REMOVED lines=8> */
.L_x_83:
[----:B------:R-:W-:Y:S02]  /*02c0*/  MOV R4, c[0x0][0x3a4] ;  /* 0x0000e90000047a02 */ /* 0x000fe40000000f00 */
.L_x_82:
[----:B------:R-:W-:-:S05]  /*02d0*/  IMAD R3, R2, 0x60, RZ ;  /* 0x0000006002037824 */ /* 0x000fca00078e02ff */
[----:B-----5:R-:W-:-:S04]  /*02e0*/  ISETP.GE.AND P0, PT, R3, R4, PT ;  /* 0x000000040300720c */ /* 0x020fc80003f06270 */
[----:B------:R-:W-:-:S04]  /*02f0*/  SEL R235, R235, 0xffffffff, !P0 ;  /* 0xffffffffebeb7807 */ /* 0x000fc80004000000 */
.L_x_80:
[----:B------:R-:W-:-:S13]  /*0300*/  ISETP.GE.AND P0, PT, R235, RZ, PT ;  /* 0x000000ffeb00720c */ /* 0x000fda0003f06270 */
[----:B------:R-:W-:Y:S05]  /*0310*/  @!P0 EXIT ;  /* 0x000000000000894d */ /* 0x000fea0003800000 */
[----:B------:R-:W-:Y:S01]  /*0320*/  ISETP.NE.U32.AND P0, PT, RZ, c[0x0][0x2d8], PT ;  /* 0x0000b600ff007a0c */ /* 0x000fe20003f05070 */
[----:B------:R-:W-:Y:S01]  /*0330*/  IMAD.WIDE R12, R235, R9, c[0x0][0x2c8] ;  /* 0x0000b200eb0c7625 */ /* 0x000fe200078e0209 */
[----:B------:R-:W-:Y:S02]  /*0340*/  ISETP.NE.U32.AND P2, PT, RZ, c[0x0][0x2c8], PT ;  /* 0x0000b200ff007a0c */ /* 0x000fe40003f45070 */
[----:B------:R-:W-:Y:S02]  /*0350*/  ISETP.NE.AND.EX P0, PT, RZ, c[0x0][0x2dc], PT, P0 ;  /* 0x0000b700ff007a0c */ /* 0x000fe40003f05300 */
[----:B------:R-:W-:Y:S02]  /*0360*/  ISETP.NE.AND.EX P2, PT, RZ, c[0x0][0x2cc], PT, P2 ;  /* 0x0000b300ff007a0c */ /* 0x000fe40003f45320 */
[----:B------:R-:W-:-:S09]  /*0370*/  ISETP.NE.U32.AND P3, PT, RZ, c[0x0][0x2d0], PT ;  /* 0x0000b400ff007a0c */ /* 0x000fd20003f65070 */
[----:B------:R-:W-:Y:S02]  /*0380*/  @P0 IMAD.WIDE R6, R235, R9, c[0x0][0x2d8] ;  /* 0x0000b600eb060625 */ /* 0x000fe400078e0209 */
[----:B-1----:R-:W2:Y:S04]  /*0390*/  @P2 LDG.E R5, [R12.64] ;  /* 0x0000000e0c052981 */ /* 0x002ea8000c1e1900 */
[----:B------:R-:W3:Y:S01]  /*03a0*/  @P0 LDG.E R6, [R6.64] ;  /* 0x0000000e06060981 */ /* 0x000ee2000c1e1900 */
[----:B------:R-:W-:Y:S01]  /*03b0*/  ISETP.NE.AND.EX P3, PT, RZ, c[0x0][0x2d4], PT, P3 ;  /* 0x0000b500ff007a0c */ /* 0x000fe20003f65330 */
[----:B------:R-:W-:Y:S02]  /*03c0*/  IMAD.MOV.U32 R3, RZ, RZ, RZ ;  /* 0x000000ffff037224 */ /* 0x000fe400078e00ff */
[----:B------:R-:W-:-:S02]  /*03d0*/  IMAD.MOV.U32 R4, RZ, RZ, RZ ;  /* 0x000000ffff047224 */ /* 0x000fc400078e00ff */
[----:B------:R-:W-:Y:S02]  /*03e0*/  IMAD.WIDE R10, R235, R9, c[0x0][0x2d0] ;  /* 0x0000b400eb0a7625 */ /* 0x000fe400078e0209 */
[----:B------:R1:W5:Y:S06]  /*03f0*/  @P2 LDG.E R3, [R12.64] ;  /* 0x0000000e0c032981 */ /* 0x00036c000c1e1900 */
[----:B------:R1:W5:Y:S01]  /*0400*/  @P3 LDG.E R4, [R10.64] ;  /* 0x0000000e0a043981 */ /* 0x000362000c1e1900 */
[----:B------:R-:W-:-:S04]  /*0410*/  ULDC UR12, c[0x0][0x168] ;  /* 0x00005a00000c7ab9 */ /* 0x000fc80000000800 */
[----:B---3--:R2:W3:Y:S02]  /*0420*/  @P0 R2UR UR12, R6 ;  /* 0x00000000060c03c2 */ /* 0x0084e400000e0000 */
[----:B--2---:R-:W-:-:S05]  /*0430*/  @P2 IMAD R6, R235, 0x40, R5 ;  /* 0x00000040eb062824 */ /* 0x004fca00078e0205 */
[----:B------:R-:W-:-:S04]  /*0440*/  @P2 SHF.R.S32.HI R5, RZ, 0x1f, R6 ;  /* 0x0000001fff052819 */ /* 0x000fc80000011406 */
[----:B------:R-:W-:Y:S01]  /*0450*/  @P2 LEA.HI R5, R5, R6, RZ, 0x6 ;  /* 0x0000000605052211 */ /* 0x000fe200078f30ff */
[----:B------:R-:W-:-:S03]  /*0460*/  IMAD.MOV.U32 R6, RZ, RZ, RZ ;  /* 0x000000ffff067224 */ /* 0x000fc600078e00ff */
[----:B------:R-:W-:Y:S01]  /*0470*/  @P2 LOP3.LUT R6, R5, 0xffffffc0, RZ, 0xc0, !PT ;  /* 0xffffffc005062812 */ /* 0x000fe200078ec0ff */
[----:B------:R-:W-:Y:S01]  /*0480*/  IMAD.MOV.U32 R5, RZ, RZ, c[0x0][0x198] ;  /* 0x00006600ff057624 */ /* 0x000fe200078e00ff */
[----:B---3--:R-:W-:Y:S05]  /*0490*/  @P0 BRA `(.L_x_84) ;  /* 0x0000006000000947 */ /* 0x008fea0003800000 */
[----:B-1----:R-:W-:Y:S05]  /*04a0*/  @!P2 BRA `(.L_x_84) ;  /* 0x000000500000a947 */ /* 0x002fea0003800000 */
[----:B------:R-:W2:Y:S04]  /*04b0*/  LDG.E R8, [R12.64] ;  /* 0x0000000e0c087981 */ /* 0x000ea8000c1e1900 */
[----:B------:R-:W3:Y:S01]  /*04c0*/  LDG.E R7, [R12.64+0x4] ;  /* 0x0000040e0c077981 */ /* 0x000ee2000c1e1900 */
[----:B--2---:R-:W1:Y:S08]  /*04d0*/  R2UR UR12, R8 ;  /* 0x00000000080c73c2 */ /* 0x004e7000000e0000 */
[----:B---3--:R-:W1:Y:S02]  /*04e0*/  R2UR UR4, R7 ;  /* 0x00000000070473c2 */ /* 0x008e6400000e0000 */
[----:B-1----:R-:W-:-:S06]  /*04f0*/  UIADD3 UR12, -UR12, UR4, URZ ;  /* 0x000000040c0c7290 */ /* 0x002fcc000fffe13f */
.L_x_84:
[----:B-1----:R-:W-:-:S04]  /*0500*/  ISETP.NE.U32.AND P0, PT, RZ, c[0x0][0x2e0], PT ;  /* 0x0000b800ff007a0c */ /* 0x002fc80003f05070 */
[----:B------:R-:W-:-:S13]  /*0510*/  ISETP.NE.AND.EX P0, PT, RZ, c[0x0][0x2e4], PT, P0 ;  /* 0x0000b900ff007a0c */ /* 0x000fda0003f05300 */
[----:B------:R-:W-:Y:S05]  /*0520*/  @!P0 BRA `(.L_x_85) ;  /* 0x0000003000008947 */ /* 0x000fea0003800000 */
[----:B------:R-:W-:-:S05]  /*0530*/  IMAD.WIDE R8, R235, R9, c[0x0][0x2e0] ;  /* 0x0000b800eb087625 */ /* 0x000fca00078e0209 */
[----:B------:R1:W5:Y:S01]  /*0540*/  LDG.E R5, [R8.64] ;  /* 0x0000000e08057981 */ /* 0x000362000c1e1900 */
[----:B------:R-:W-:Y:S05]  /*0550*/  BRA `(.L_x_86) ;  /* 0x0000004000007947 */ /* 0x000fea0003800000 */
.L_x_85:
[----:B------:R-:W-:Y:S05]  /*0560*/  @!P3 BRA `(.L_x_86) ;  /* 0x000000300000b947 */ /* 0x000fea0003800000 */
[----:B------:R1:W2:Y:S04]  /*0570*/  LDG.E R5, [R10.64] ;  /* 0x0000000e0a057981 */ /* 0x0002a8000c1e1900 */
[----:B-1----:R-:W2:Y:S02]  /*0580*/  LDG.E R10, [R10.64+0x4] ;  /* 0x0000040e0a0a7981 */ /* 0x002ea4000c1e1900 */
[----:B--2---:R-:W-:Y:S02]  /*0590*/  IADD3 R5, -R5, R10, RZ ;  /* 0x0000000a05057210 */ /* 0x004fe40007ffe1ff */
.L_x_86:
[----:B------:R-:W-:Y:S01]  /*05a0*/  UISETP.GE.AND UP0, UPT, UR12, 0x1, UPT ;  /* 0x000000010c00788c */ /* 0x000fe2000bf06270 */
[----:B------:R-:W-:Y:S01]  /*05b0*/  PLOP3.LUT P0, PT, PT, PT, PT, 0x80, 0x0 ;  /* 0x000000000000781c */ /* 0x000fe20003f0f070 */
[----:B------:R-:W-:Y:S01]  /*05c0*/  CS2R R122, SRZ ;  /* 0x00000000007a7805 */ /* 0x000fe2000001ff00 */
[----:B------:R-:W-:Y:S01]  /*05d0*/  CS2R R120, SRZ ;  /* 0x0000000000787805 */ /* 0x000fe2000001ff00 */
[----:B------:R-:W-:Y:S01]  /*05e0*/  CS2R R126, SRZ ;  /* 0x00000000007e7805 */ /* 0x000fe2000001ff00 */
[----:B------:R-:W-:Y:S01]  /*05f0*/  CS2R R124, SRZ ;  /* 0x00000000007c7805 */ /* 0x000fe2000001ff00 */
[----:B------:R-:W-:Y:S01]  /*0600*/  PLOP3.LUT P1, PT, PT, PT, UP0, 0x80, 0x0 ;  /* 0x000000000000781c */ /* 0x000fe20003f2f008 */
        /* <DEDUP_REMOVED lines=44> */
[----:B------:R-:W-:Y:S05]  /*08d0*/  @!P1 BRA `(.L_x_87) ;  /* 0x0000532000009947 */ /* 0x000fea0003800000 */
[----:B------:R-:W-:Y:S01]  /*08e0*/  IMAD.MOV.U32 R7, RZ, RZ, c[0x0][0x248] ;  /* 0x00009200ff077624 */ /* 0x000fe200078e00ff */
[----:B------:R-:W-:Y:S01]  /*08f0*/  SHF.R.S32.HI R11, RZ, 0x1f, R232 ;  /* 0x0000001fff0b7819 */ /* 0x000fe200000114e8 */
[----:B-1----:R-:W-:Y:S01]  /*0900*/  IMAD.SHL.U32 R8, R232, 0x4, RZ ;  /* 0x00000004e8087824 */ /* 0x002fe200078e00ff */
[----:B------:R-:W-:Y:S01]  /*0910*/  SEL R17, R235, RZ, !P3 ;  /* 0x000000ffeb117207 */ /* 0x000fe20005800000 */
[----:B------:R-:W-:Y:S01]  /*0920*/  IMAD.SHL.U32 R9, R6, 0x80, RZ ;  /* 0x0000008006097824 */ /* 0x000fe200078e00ff */
[----:B------:R-:W-:Y:S01]  /*0930*/  ISETP.NE.AND P1, PT, R7, 0x1, PT ;  /* 0x000000010700780c */ /* 0x000fe20003f25270 */
[----:B------:R-:W-:Y:S01]  /*0940*/  IMAD.MOV.U32 R12, RZ, RZ, R0 ;  /* 0x000000ffff0c7224 */ /* 0x000fe200078e0000 */
[----:B------:R-:W-:Y:S01]  /*0950*/  SHF.R.S32.HI R7, RZ, 0x1f, R6 ;  /* 0x0000001fff077819 */ /* 0x000fe20000011406 */
[----:B-----5:R-:W-:Y:S01]  /*0960*/  IMAD R237, R2, -0x60, R5 ;  /* 0xffffffa002ed7824 */ /* 0x020fe200078e0205 */
[C---:B------:R-:W-:Y:S01]  /*0970*/  IADD3 R14, P0, R8.reuse, R6, RZ ;  /* 0x00000006080e7210 */ /* 0x040fe20007f1e0ff */
[----:B------:R-:W-:Y:S01]  /*0980*/  ULDC.64 UR4, c[0x0][0x1d8] ;  /* 0x0000760000047ab9 */ /* 0x000fe20000000a00 */
[----:B------:R-:W-:Y:S01]  /*0990*/  SHF.R.S32.HI R6, RZ, 0x1f, R232 ;  /* 0x0000001fff067819 */ /* 0x000fe200000114e8 */
[----:B------:R-:W-:Y:S01]  /*09a0*/  USHF.L.U32 UR7, UR4, 0x6, URZ ;  /* 0x0000000604077899 */ /* 0x000fe2000800063f */
[----:B------:R-:W-:Y:S01]  /*09b0*/  LEA.HI.X.SX32 R15, R8, R7, 0x1, P0 ;  /* 0x00000007080f7211 */ /* 0x000fe200000f0eff */
[----:B------:R-:W-:Y:S01]  /*09c0*/  UMOV UR6, 0x6 ;  /* 0x0000000600067882 */ /* 0x000fe20000000000 */
[C---:B------:R-:W-:Y:S01]  /*09d0*/  IADD3 R20, P0, R9.reuse, R232, RZ ;  /* 0x000000e809147210 */ /* 0x040fe20007f1e0ff */
[----:B------:R-:W-:Y:S01]  /*09e0*/  USHF.L.U64.HI UR5, UR4, UR6, UR5 ;  /* 0x0000000604057299 */ /* 0x000fe20008010205 */
[----:B------:R-:W-:Y:S01]  /*09f0*/  SHF.R.S32.HI R8, RZ, 0x1f, R0 ;  /* 0x0000001fff087819 */ /* 0x000fe20000011400 */
[----:B------:R-:W-:Y:S01]  /*0a00*/  @P1 IMAD.HI.U32 R7, R0, c[0x0][0x24c], RZ ;  /* 0x0000930000071a27 */ /* 0x000fe200078e00ff */
[----:B------:R-:W-:Y:S01]  /*0a10*/  LEA.HI.X.SX32 R21, R9, R6, 0x1, P0 ;  /* 0x0000000609157211 */ /* 0x000fe200000f0eff */
[----:B------:R-:W-:Y:S01]  /*0a20*/  ULDC.64 UR8, c[0x0][0x178] ;  /* 0x00005e0000087ab9 */ /* 0x000fe20000000a00 */
[----:B------:R-:W-:Y:S01]  /*0a30*/  LEA.HI R6, R11, R232, RZ, 0x3 ;  /* 0x000000e80b067211 */ /* 0x000fe200078f18ff */
[----:B------:R-:W-:Y:S01]  /*0a40*/  IMAD R36, R8, c[0x0][0x288], RZ ;  /* 0x0000a20008247a24 */ /* 0x000fe200078e02ff */
[----:B------:R-:W-:Y:S01]  /*0a50*/  @P1 SHF.R.U32.HI R12, RZ, c[0x0][0x250], R7 ;  /* 0x00009400ff0c1a19 */ /* 0x000fe20000011607 */
[----:B------:R-:W-:Y:S01]  /*0a60*/  IMAD.WIDE.U32 R22, R0, c[0x0][0x270], R14 ;  /* 0x00009c0000167a25 */ /* 0x000fe200078e000e */
[----:B------:R-:W-:Y:S01]  /*0a70*/  LOP3.LUT R7, R6, 0xfffffff8, RZ, 0xc0, !PT ;  /* 0xfffffff806077812 */ /* 0x000fe200078ec0ff */
[----:B------:R-:W-:Y:S01]  /*0a80*/  USHF.L.U32 UR10, UR8, 0x6, URZ ;  /* 0x00000006080a7899 */ /* 0x000fe2000800063f */
[----:B------:R-:W-:Y:S01]  /*0a90*/  SHF.R.S32.HI R234, RZ, 0x3, R6 ;  /* 0x00000003ffea7819 */ /* 0x000fe20000011406 */
[----:B------:R-:W-:Y:S01]  /*0aa0*/  IMAD R40, R8, c[0x0][0x270], RZ ;  /* 0x00009c0008287a24 */ /* 0x000fe200078e02ff */
[----:B------:R-:W-:Y:S01]  /*0ab0*/  SHF.R.S32.HI R16, RZ, 0x1f, R12 ;  /* 0x0000001fff107819 */ /* 0x000fe2000001140c */
[----:B------:R-:W-:Y:S01]  /*0ac0*/  IMAD.IADD R7, R232, 0x1, -R7 ;  /* 0x00000001e8077824 */ /* 0x000fe200078e0a07 */
[----:B------:R-:W-:Y:S01]  /*0ad0*/  SHF.R.S32.HI R9, RZ, 0x1f, R234 ;  /* 0x0000001fff097819 */ /* 0x000fe200000114ea */
[----:B------:R-:W-:Y:S01]  /*0ae0*/  IMAD R36, R0, c[0x0][0x28c], R36 ;  /* 0x0000a30000247a24 */ /* 0x000fe200078e0224 */
[----:B------:R-:W-:Y:S01]  /*0af0*/  IADD3 R10, P1, R234, R3, RZ ;  /* 0x00000003ea0a7210 */ /* 0x000fe20007f3e0ff */
[----:B------:R-:W-:Y:S01]  /*0b00*/  IMAD.WIDE.U32 R14, R0, c[0x0][0x288], R14 ;  /* 0x0000a200000e7a25 */ /* 0x000fe200078e000e */
[----:B------:R-:W-:Y:S01]  /*0b10*/  IADD3 R30, P0, R234, R4, RZ ;  /* 0x00000004ea1e7210 */ /* 0x000fe20007f1e0ff */
[----:B------:R-:W-:Y:S01]  /*0b20*/  USHF.L.U64.HI UR9, UR8, UR6, UR9 ;  /* 0x0000000608097299 */ /* 0x000fe20008010209 */
[-C--:B------:R-:W-:Y:S01]  /*0b30*/  LEA.HI.X.SX32 R24, R3, R9.reuse, 0x1, P1 ;  /* 0x0000000903187211 */ /* 0x080fe200008f0eff */
[----:B------:R-:W-:Y:S01]  /*0b40*/  IMAD.SHL.U32 R18, R7, 0x8, RZ ;  /* 0x0000000807127824 */ /* 0x000fe200078e00ff */
[----:B------:R-:W-:Y:S01]  /*0b50*/  LEA.HI.X.SX32 R31, R4, R9, 0x1, P0 ;  /* 0x00000009041f7211 */ /* 0x000fe200000f0eff */
[----:B------:R-:W-:Y:S01]  /*0b60*/  IMAD.SHL.U32 R233, R234, 0x40, RZ ;  /* 0x00000040eae97824 */ /* 0x000fe200078e00ff */
[----:B------:R-:W-:Y:S01]  /*0b70*/  LEA.HI R9, R11, R232, RZ, 0x6 ;  /* 0x000000e80b097211 */ /* 0x000fe200078f30ff */
[----:B------:R-:W-:Y:S01]  /*0b80*/  IMAD R40, R0, c[0x0][0x274], R40 ;  /* 0x00009d0000287a24 */ /* 0x000fe200078e0228 */
[----:B------:R-:W-:Y:S01]  /*0b90*/  SHF.R.S32.HI R19, RZ, 0x1f, R18 ;  /* 0x0000001fff137819 */ /* 0x000fe20000011412 */
[----:B------:R-:W-:Y:S01]  /*0ba0*/  IMAD.IADD R37, R15, 0x1, R36 ;  /* 0x000000010f257824 */ /* 0x000fe200078e0224 */
[----:B------:R-:W-:Y:S01]  /*0bb0*/  SHF.R.S32.HI R9, RZ, 0x6, R9 ;  /* 0x00000006ff097819 */ /* 0x000fe20000011409 */
[----:B------:R-:W-:Y:S01]  /*0bc0*/  IMAD.MOV.U32 R36, RZ, RZ, R14 ;  /* 0x000000ffff247224 */ /* 0x000fe200078e000e */
[----:B------:R-:W-:Y:S01]  /*0bd0*/  SHF.R.S32.HI R14, RZ, 0x1f, R235 ;  /* 0x0000001fff0e7819 */ /* 0x000fe200000114eb */
[----:B------:R-:W-:Y:S01]  /*0be0*/  IMAD R26, R16, c[0x0][0x1e0], RZ ;  /* 0x00007800101a7a24 */ /* 0x000fe200078e02ff */
[----:B------:R-:W-:Y:S01]  /*0bf0*/  LOP3.LUT R233, R233, 0x1c0, RZ, 0xc0, !PT ;  /* 0x000001c0e9e97812 */ /* 0x000fe200078ec0ff */
[----:B------:R-:W-:Y:S01]  /*0c00*/  IMAD.IADD R3, R5, 0x1, -R234 ;  /* 0x0000000105037824 */ /* 0x000fe200078e0aea */
[----:B------:R-:W-:Y:S01]  /*0c10*/  SEL R15, R14, RZ, !P3 ;  /* 0x000000ff0e0f7207 */ /* 0x000fe20005800000 */
[----:B------:R-:W-:Y:S01]  /*0c20*/  IMAD.IADD R41, R23, 0x1, R40 ;  /* 0x0000000117297824 */ /* 0x000fe200078e0228 */
[----:B------:R-:W-:Y:S01]  /*0c30*/  ISETP.GE.AND P4, PT, R18, c[0x0][0x1cc], PT ;  /* 0x0000730012007a0c */ /* 0x000fe20003f86270 */
[----:B------:R-:W-:Y:S01]  /*0c40*/  IMAD.SHL.U32 R229, R7, 0x40, RZ ;  /* 0x0000004007e57824 */ /* 0x000fe200078e00ff */
[----:B------:R-:W-:Y:S01]  /*0c50*/  SEL R14, R14, RZ, !P2 ;  /* 0x000000ff0e0e7207 */ /* 0x000fe20005000000 */
[----:B------:R-:W-:Y:S01]  /*0c60*/  IMAD.MOV.U32 R40, RZ, RZ, R22 ;  /* 0x000000ffff287224 */ /* 0x000fe200078e0016 */
[----:B------:R-:W-:Y:S01]  /*0c70*/  SEL R13, R235, RZ, !P2 ;  /* 0x000000ffeb0d7207 */ /* 0x000fe20005000000 */
[C---:B------:R-:W-:Y:S01]  /*0c80*/  IMAD R26, R12.reuse, c[0x0][0x1e4], R26 ;  /* 0x000079000c1a7a24 */ /* 0x040fe200078e021a */
[----:B------:R-:W-:Y:S01]  /*0c90*/  LOP3.LUT R229, R229, 0x1c0, RZ, 0xc0, !PT ;  /* 0x000001c0e5e57812 */ /* 0x000fe200078ec0ff */
[----:B------:R-:W-:Y:S01]  /*0ca0*/  IMAD.WIDE.U32 R22, R12, c[0x0][0x1e0], R18 ;  /* 0x000078000c167a25 */ /* 0x000fe200078e0012 */
[----:B------:R-:W-:Y:S01]  /*0cb0*/  LOP3.LUT R236, R236, 0xfffffffe, RZ, 0xc0, !PT ;  /* 0xfffffffeecec7812 */ /* 0x000fe200078ec0ff */
[----:B------:R-:W-:Y:S01]  /*0cc0*/  CS2R R130, SRZ ;  /* 0x0000000000827805 */ /* 0x000fe2000001ff00 */
[----:B------:R-:W-:Y:S01]  /*0cd0*/  CS2R R128, SRZ ;  /* 0x0000000000807805 */ /* 0x000fe2000001ff00 */
[C---:B------:R-:W-:Y:S01]  /*0ce0*/  IMAD R3, R2.reuse, -0x60, R3 ;  /* 0xffffffa002037824 */ /* 0x040fe200078e0203 */
[----:B------:R-:W-:Y:S01]  /*0cf0*/  CS2R R126, SRZ ;  /* 0x00000000007e7805 */ /* 0x000fe2000001ff00 */
[----:B------:R-:W-:Y:S01]  /*0d00*/  IMAD.WIDE R30, R2, 0x60, R30 ;  /* 0x00000060021e7825 */ /* 0x000fe200078e021e */
[----:B------:R-:W-:Y:S01]  /*0d10*/  LOP3.LUT R2, R233, 0x38, R18, 0xf8, !PT ;  /* 0x00000038e9027812 */ /* 0x000fe200078ef812 */
[----:B------:R-:W-:Y:S01]  /*0d20*/  CS2R R124, SRZ ;  /* 0x00000000007c7805 */ /* 0x000fe2000001ff00 */
[----:B------:R-:W-:Y:S01]  /*0d30*/  SHF.R.U32.HI R233, RZ, 0x3, R233 ;  /* 0x00000003ffe97819 */ /* 0x000fe200000116e9 */
[----:B------:R-:W-:Y:S01]  /*0d40*/  IMAD.SHL.U32 R4, R9, 0x200, RZ ;  /* 0x0000020009047824 */ /* 0x000fe200078e00ff */
[----:B------:R-:W-:Y:S01]  /*0d50*/  ISETP.LT.OR P3, PT, R3, 0x1, P4 ;  /* 0x000000010300780c */ /* 0x000fe20002761670 */
[----:B------:R-:W-:Y:S01]  /*0d60*/  IMAD.IADD R27, R23, 0x1, R26 ;  /* 0x00000001171b7824 */ /* 0x000fe200078e021a */
[----:B------:R-:W-:Y:S01]  /*0d70*/  CS2R R122, SRZ ;  /* 0x00000000007a7805 */ /* 0x000fe2000001ff00 */
[----:B------:R-:W-:Y:S01]  /*0d80*/  IMAD.MOV.U32 R26, RZ, RZ, R22 ;  /* 0x000000ffff1a7224 */ /* 0x000fe200078e0016 */
[C---:B------:R-:W-:Y:S01]  /*0d90*/  LOP3.LUT R233, R4.reuse, R2, R233, 0xf6, !PT ;  /* 0x0000000204e97212 */ /* 0x040fe200078ef6e9 */
[----:B------:R-:W-:Y:S01]  /*0da0*/  IMAD R38, R15, c[0x0][0x1e8], RZ ;  /* 0x00007a000f267a24 */ /* 0x000fe200078e02ff */
[----:B------:R-:W-:Y:S01]  /*0db0*/  LOP3.LUT R2, R229, 0x8, R6, 0xf8, !PT ;  /* 0x00000008e5027812 */ /* 0x000fe200078ef806 */
[C---:B------:R-:W-:Y:S01]  /*0dc0*/  IMAD.WIDE.U32 R26, R17.reuse, c[0x0][0x1e8], R26 ;  /* 0x00007a00111a7a25 */ /* 0x040fe200078e001a */
[----:B------:R-:W-:Y:S01]  /*0dd0*/  SHF.R.U32.HI R229, RZ, 0x3, R229 ;  /* 0x00000003ffe57819 */ /* 0x000fe200000116e5 */
[----:B------:R-:W-:Y:S01]  /*0de0*/  CS2R R120, SRZ ;  /* 0x0000000000787805 */ /* 0x000fe2000001ff00 */
[----:B------:R-:W-:Y:S01]  /*0df0*/  CS2R R118, SRZ ;  /* 0x0000000000767805 */ /* 0x000fe2000001ff00 */
[----:B------:R-:W-:Y:S01]  /*0e00*/  IMAD R38, R17, c[0x0][0x1ec], R38 ;  /* 0x00007b0011267a24 */ /* 0x000fe200078e0226 */
[----:B------:R-:W-:Y:S01]  /*0e10*/  LOP3.LUT R229, R4, R2, R229, 0xf6, !PT ;  /* 0x0000000204e57212 */ /* 0x000fe200078ef6e5 */
[C---:B------:R-:W-:Y:S01]  /*0e20*/  IMAD R5, R24.reuse, c[0x0][0x178], RZ ;  /* 0x00005e0018057a24 */ /* 0x040fe200078e02ff */
[----:B------:R-:W-:Y:S01]  /*0e30*/  CS2R R116, SRZ ;  /* 0x0000000000747805 */ /* 0x000fe2000001ff00 */
[----:B------:R-:W-:Y:S01]  /*0e40*/  IMAD.IADD R39, R27, 0x1, R38 ;  /* 0x000000011b277824 */ /* 0x000fe200078e0226 */
[----:B------:R-:W-:Y:S01]  /*0e50*/  CS2R R114, SRZ ;  /* 0x0000000000727805 */ /* 0x000fe2000001ff00 */
[----:B------:R-:W-:Y:S01]  /*0e60*/  IMAD R4, R24, c[0x0][0x208], RZ ;  /* 0x0000820018047a24 */ /* 0x000fe200078e02ff */
[----:B------:R-:W-:Y:S01]  /*0e70*/  CS2R R112, SRZ ;  /* 0x0000000000707805 */ /* 0x000fe2000001ff00 */
[----:B------:R-:W-:Y:S01]  /*0e80*/  IMAD.MOV.U32 R38, RZ, RZ, R26 ;  /* 0x000000ffff267224 */ /* 0x000fe200078e001a */
[----:B------:R-:W-:Y:S01]  /*0e90*/  CS2R R110, SRZ ;  /* 0x00000000006e7805 */ /* 0x000fe2000001ff00 */
[----:B------:R-:W-:Y:S01]  /*0ea0*/  IMAD R2, R16, c[0x0][0x1b0], RZ ;  /* 0x00006c0010027a24 */ /* 0x000fe200078e02ff */
[----:B------:R-:W-:Y:S01]  /*0eb0*/  IADD3 R16, R18, 0x40, RZ ;  /* 0x0000004012107810 */ /* 0x000fe20007ffe0ff */
[----:B------:R-:W-:Y:S01]  /*0ec0*/  IMAD R24, R31, c[0x0][0x1d8], RZ ;  /* 0x000076001f187a24 */ /* 0x000fe200078e02ff */
[----:B------:R-:W-:Y:S01]  /*0ed0*/  CS2R R108, SRZ ;  /* 0x00000000006c7805 */ /* 0x000fe2000001ff00 */
[----:B------:R-:W-:Y:S01]  /*0ee0*/  IMAD.WIDE.U32 R38, R30, c[0x0][0x1d8], R38 ;  /* 0x000076001e267a25 */ /* 0x000fe200078e0026 */
[----:B------:R-:W-:Y:S01]  /*0ef0*/  ISETP.GE.AND P5, PT, R16, c[0x0][0x1cc], PT ;  /* 0x0000730010007a0c */ /* 0x000fe20003fa6270 */
[----:B------:R-:W-:Y:S01]  /*0f00*/  CS2R R106, SRZ ;  /* 0x00000000006a7805 */ /* 0x000fe2000001ff00 */
[----:B------:R-:W-:Y:S01]  /*0f10*/  CS2R R104, SRZ ;  /* 0x0000000000687805 */ /* 0x000fe2000001ff00 */
[----:B------:R-:W-:Y:S01]  /*0f20*/  IMAD R24, R30, c[0x0][0x1dc], R24 ;  /* 0x000077001e187a24 */ /* 0x000fe200078e0218 */
[----:B------:R-:W-:Y:S01]  /*0f30*/  ISETP.LT.OR P2, PT, R3, 0x1, P5 ;  /* 0x000000010300780c */ /* 0x000fe20002f41670 */
[----:B------:R-:W-:Y:S01]  /*0f40*/  IMAD R22, R14, c[0x0][0x290], RZ ;  /* 0x0000a4000e167a24 */ /* 0x000fe200078e02ff */
[----:B------:R-:W-:Y:S01]  /*0f50*/  LEA R26, P0, R38, c[0x0][0x1c0], 0x1 ;  /* 0x00007000261a7a11 */ /* 0x000fe200078008ff */
[----:B------:R-:W-:Y:S01]  /*0f60*/  IMAD.IADD R24, R39, 0x1, R24 ;  /* 0x0000000127187824 */ /* 0x000fe200078e0218 */
[----:B------:R-:W-:Y:S01]  /*0f70*/  ISETP.LT.OR P6, PT, R3, 0x21, P5 ;  /* 0x000000210300780c */ /* 0x000fe20002fc1670 */
[----:B------:R-:W-:Y:S01]  /*0f80*/  IMAD R23, R14, c[0x0][0x278], RZ ;  /* 0x00009e000e177a24 */ /* 0x000fe200078e02ff */
[----:B------:R-:W-:Y:S01]  /*0f90*/  CS2R R102, SRZ ;  /* 0x0000000000667805 */ /* 0x000fe2000001ff00 */
[C---:B------:R-:W-:Y:S01]  /*0fa0*/  IMAD R22, R13.reuse, c[0x0][0x294], R22 ;  /* 0x0000a5000d167a24 */ /* 0x040fe200078e0216 */
[----:B------:R-:W-:Y:S01]  /*0fb0*/  LEA.HI.X R27, R38, c[0x0][0x1c4], R24, 0x1, P0 ;  /* 0x00007100261b7a11 */ /* 0x000fe200000f0c18 */
[----:B------:R-:W-:Y:S01]  /*0fc0*/  IMAD.WIDE.U32 R36, R13, c[0x0][0x290], R36 ;  /* 0x0000a4000d247a25 */ /* 0x000fe200078e0024 */
[----:B------:R-:W-:Y:S01]  /*0fd0*/  CS2R R100, SRZ ;  /* 0x0000000000647805 */ /* 0x000fe2000001ff00 */
[----:B------:R-:W-:Y:S01]  /*0fe0*/  CS2R R98, SRZ ;  /* 0x0000000000627805 */ /* 0x000fe2000001ff00 */
[----:B------:R-:W-:Y:S01]  /*0ff0*/  CS2R R96, SRZ ;  /* 0x0000000000607805 */ /* 0x000fe2000001ff00 */
[----:B------:R-:W-:Y:S01]  /*1000*/  IMAD.SHL.U32 R233, R233, 0x2, RZ ;  /* 0x00000002e9e97824 */ /* 0x000fe200078e00ff */
[----:B------:R-:W-:Y:S01]  /*1010*/  LEA R238, P0, R36, c[0x0][0x280], 0x2 ;  /* 0x0000a00024ee7a11 */ /* 0x000fe200078010ff */
[C---:B------:R-:W-:Y:S01]  /*1020*/  IMAD R23, R13.reuse, c[0x0][0x27c], R23 ;  /* 0x00009f000d177a24 */ /* 0x040fe200078e0217 */
[----:B------:R-:W-:Y:S01]  /*1030*/  CS2R R94, SRZ ;  /* 0x00000000005e7805 */ /* 0x000fe2000001ff00 */
[----:B------:R-:W-:Y:S01]  /*1040*/  IMAD.WIDE.U32 R40, R13, c[0x0][0x278], R40 ;  /* 0x00009e000d287a25 */ /* 0x000fe200078e0028 */
[----:B------:R-:W-:Y:S01]  /*1050*/  @!PT LDS RZ, [RZ] ;  /* 0x00000000fffff984 */ /* 0x000fe20000000800 */
[----:B------:R-:W-:Y:S01]  /*1060*/  @!PT LDS RZ, [RZ] ;  /* 0x00000000fffff984 */ /* 0x000fe20000000800 */
[----:B------:R-:W-:Y:S01]  /*1070*/  @!PT LDS RZ, [RZ] ;  /* 0x00000000fffff984 */ /* 0x000fe20000000800 */
[----:B------:R1:W-:Y:S01]  /*1080*/  LDGSTS.E.BYPASS.LTC128B.128 [R233+0x6080], [R26.64], !P3 ;  /* 0x060800001ae97fae */ /* 0x0003e2000d901d4e */
[----:B------:R-:W-:Y:S01]  /*1090*/  ISETP.LT.OR P3, PT, R3, 0x21, P4 ;  /* 0x000000210300780c */ /* 0x000fe20002761670 */
[----:B------:R-:W-:Y:S01]  /*10a0*/  CS2R R92, SRZ ;  /* 0x00000000005c7805 */ /* 0x000fe2000001ff00 */
[----:B------:R-:W-:Y:S01]  /*10b0*/  IMAD.IADD R22, R37, 0x1, R22 ;  /* 0x0000000125167824 */ /* 0x000fe200078e0216 */
[----:B------:R-:W-:Y:S01]  /*10c0*/  LEA R240, P1, R40, c[0x0][0x258], 0x2 ;  /* 0x0000960028f07a11 */ /* 0x000fe200078210ff */
[----:B------:R-:W-:Y:S01]  /*10d0*/  IMAD.IADD R23, R41, 0x1, R23 ;  /* 0x0000000129177824 */ /* 0x000fe200078e0217 */
[----:B------:R1:W-:Y:S01]  /*10e0*/  LDGSTS.E.BYPASS.LTC128B.128 [R233+0x9080], [R26.64+0x80], !P2 ;  /* 0x090800801ae97fae */ /* 0x0003e2000d101d4e */
[----:B------:R-:W-:Y:S01]  /*10f0*/  IMAD R5, R10, c[0x0][0x17c], R5 ;  /* 0x00005f000a057a24 */ /* 0x000fe200078e0205 */
[----:B------:R-:W-:Y:S01]  /*1100*/  LEA.HI.X R239, R36, c[0x0][0x284], R22, 0x2, P0 ;  /* 0x0000a10024ef7a11 */ /* 0x000fe200000f1416 */
[----:B------:R-:W-:Y:S01]  /*1110*/  IMAD R4, R10, c[0x0][0x20c], R4 ;  /* 0x000083000a047a24 */ /* 0x000fe200078e0204 */
[----:B------:R-:W-:Y:S01]  /*1120*/  IADD3 R22, P2, R26, UR7, RZ ;  /* 0x000000071a167c10 */ /* 0x000fe2000ff5e0ff */
[----:B------:R-:W-:Y:S01]  /*1130*/  IMAD.WIDE.U32 R28, R10, c[0x0][0x178], R18 ;  /* 0x00005e000a1c7a25 */ /* 0x000fe200078e0012 */
[----:B------:R-:W-:Y:S01]  /*1140*/  LEA.HI.X R241, R40, c[0x0][0x25c], R23, 0x2, P1 ;  /* 0x0000970028f17a11 */ /* 0x000fe200008f1417 */
[----:B------:R-:W-:Y:S01]  /*1150*/  CS2R R90, SRZ ;  /* 0x00000000005a7805 */ /* 0x000fe2000001ff00 */
[----:B------:R-:W-:Y:S01]  /*1160*/  IADD3.X R23, R27, UR5, RZ, P2, !PT ;  /* 0x000000051b177c10 */ /* 0x000fe200097fe4ff */
[----:B------:R-:W-:Y:S01]  /*1170*/  IMAD.WIDE.U32 R32, R10, c[0x0][0x208], R18 ;  /* 0x000082000a207a25 */ /* 0x000fe200078e0012 */
[----:B------:R-:W-:Y:S01]  /*1180*/  CS2R R88, SRZ ;  /* 0x0000000000587805 */ /* 0x000fe2000001ff00 */
[----:B------:R-:W-:Y:S01]  /*1190*/  CS2R R86, SRZ ;  /* 0x0000000000567805 */ /* 0x000fe2000001ff00 */
[----:B------:R-:W-:Y:S01]  /*11a0*/  CS2R R84, SRZ ;  /* 0x0000000000547805 */ /* 0x000fe2000001ff00 */
[----:B------:R-:W-:Y:S01]  /*11b0*/  IMAD.U32 R10, RZ, RZ, UR7 ;  /* 0x00000007ff0a7e24 */ /* 0x000fe2000f8e00ff */
[----:B------:R2:W-:Y:S01]  /*11c0*/  LDGSTS.E.BYPASS.LTC128B.128 [R233+0x7080], [R22.64], !P3 ;  /* 0x0708000016e97fae */ /* 0x0005e2000d901d4e */
[----:B------:R-:W-:Y:S01]  /*11d0*/  ISETP.LT.OR P3, PT, R3, 0x41, P4 ;  /* 0x000000410300780c */ /* 0x000fe20002761670 */
[C---:B------:R-:W-:Y:S01]  /*11e0*/  IMAD R2, R12.reuse, c[0x0][0x1b4], R2 ;  /* 0x00006d000c027a24 */ /* 0x040fe200078e0202 */
[----:B------:R-:W-:Y:S01]  /*11f0*/  CS2R R74, SRZ ;  /* 0x00000000004a7805 */ /* 0x000fe2000001ff00 */
[----:B------:R-:W-:Y:S01]  /*1200*/  IMAD.WIDE.U32 R34, R12, c[0x0][0x1b0], R18 ;  /* 0x00006c000c227a25 */ /* 0x000fe200078e0012 */
[----:B------:R-:W-:Y:S01]  /*1210*/  CS2R R72, SRZ ;  /* 0x0000000000487805 */ /* 0x000fe2000001ff00 */
[----:B------:R-:W-:Y:S01]  /*1220*/  CS2R R70, SRZ ;  /* 0x0000000000467805 */ /* 0x000fe2000001ff00 */
[----:B------:R-:W-:Y:S01]  /*1230*/  CS2R R68, SRZ ;  /* 0x0000000000447805 */ /* 0x000fe2000001ff00 */
[----:B------:R-:W-:Y:S01]  /*1240*/  IMAD.IADD R25, R35, 0x1, R2 ;  /* 0x0000000123197824 */ /* 0x000fe200078e0202 */
[----:B------:R-:W-:Y:S01]  /*1250*/  CS2R R66, SRZ ;  /* 0x0000000000427805 */ /* 0x000fe2000001ff00 */
[----:B------:R-:W-:Y:S01]  /*1260*/  IMAD R15, R15, c[0x0][0x1b8], RZ ;  /* 0x00006e000f0f7a24 */ /* 0x000fe200078e02ff */
[----:B------:R-:W-:Y:S01]  /*1270*/  CS2R R64, SRZ ;  /* 0x0000000000407805 */ /* 0x000fe2000001ff00 */
[----:B------:R-:W-:Y:S01]  /*1280*/  IMAD.MOV.U32 R24, RZ, RZ, R34 ;  /* 0x000000ffff187224 */ /* 0x000fe200078e0022 */
[----:B-1----:R-:W-:Y:S01]  /*1290*/  IADD3 R26, P1, P0, R10, 0x80, R26 ;  /* 0x000000800a1a7810 */ /* 0x002fe2000783e01a */
[C---:B------:R-:W-:Y:S01]  /*12a0*/  IMAD R15, R17.reuse, c[0x0][0x1bc], R15 ;  /* 0x00006f00110f7a24 */ /* 0x040fe200078e020f */
[----:B------:R-:W-:Y:S01]  /*12b0*/  CS2R R62, SRZ ;  /* 0x00000000003e7805 */ /* 0x000fe2000001ff00 */
[----:B------:R-:W-:Y:S01]  /*12c0*/  IMAD.WIDE.U32 R24, R17, c[0x0][0x1b8], R24 ;  /* 0x00006e0011187a25 */ /* 0x000fe200078e0018 */
[----:B------:R-:W-:Y:S01]  /*12d0*/  IADD3.X R27, RZ, UR5, R27, P1, P0 ;  /* 0x00000005ff1b7c10 */ /* 0x000fe20008fe041b */
[----:B------:R-:W-:Y:S01]  /*12e0*/  CS2R R60, SRZ ;  /* 0x00000000003c7805 */ /* 0x000fe2000001ff00 */
[----:B------:R-:W-:Y:S01]  /*12f0*/  ISETP.GE.AND P0, PT, R18, c[0x0][0x19c], PT ;  /* 0x0000670012007a0c */ /* 0x000fe20003f06270 */
[----:B------:R-:W-:Y:S01]  /*1300*/  IMAD.IADD R25, R25, 0x1, R15 ;  /* 0x0000000119197824 */ /* 0x000fe200078e020f */
[----:B------:R-:W-:Y:S01]  /*1310*/  ISETP.GE.AND P1, PT, R16, c[0x0][0x19c], PT ;  /* 0x0000670010007a0c */ /* 0x000fe20003f26270 */
[----:B------:R1:W-:Y:S01]  /*1320*/  LDGSTS.E.BYPASS.LTC128B.128 [R233+0xa080], [R26.64], !P6 ;  /* 0x0a0800001ae97fae */ /* 0x0003e2000f101d4e */
[----:B------:R-:W-:Y:S01]  /*1330*/  ISETP.LT.OR P6, PT, R3, 0x21, P0 ;  /* 0x000000210300780c */ /* 0x000fe200007c1670 */
[----:B------:R-:W-:Y:S01]  /*1340*/  IMAD.IADD R29, R29, 0x1, R5 ;  /* 0x000000011d1d7824 */ /* 0x000fe200078e0205 */
[----:B------:R-:W-:Y:S01]  /*1350*/  ISETP.LT.OR P4, PT, R3, 0x1, P0 ;  /* 0x000000010300780c */ /* 0x000fe20000781670 */
[----:B------:R-:W-:Y:S01]  /*1360*/  IMAD.IADD R33, R33, 0x1, R4 ;  /* 0x0000000121217824 */ /* 0x000fe200078e0204 */
[----:B--2---:R-:W-:Y:S01]  /*1370*/  IADD3 R22, P2, R22, UR7, RZ ;  /* 0x0000000716167c10 */ /* 0x004fe2000ff5e0ff */
[C---:B------:R-:W-:Y:S01]  /*1380*/  IMAD R5, R8.reuse, c[0x0][0x180], RZ ;  /* 0x0000600008057a24 */ /* 0x040fe200078e02ff */
[----:B------:R-:W-:Y:S01]  /*1390*/  P2R R10, PR, RZ, 0x40 ;  /* 0x00000040ff0a7803 */ /* 0x000fe20000000000 */
[C---:B------:R-:W-:Y:S01]  /*13a0*/  IMAD R4, R8.reuse, c[0x0][0x210], RZ ;  /* 0x0000840008047a24 */ /* 0x040fe200078e02ff */
[----:B------:R-:W-:Y:S01]  /*13b0*/  IADD3.X R23, R23, UR5, RZ, P2, !PT ;  /* 0x0000000517177c10 */ /* 0x000fe200097fe4ff */
[----:B------:R-:W-:Y:S01]  /*13c0*/  ULDC.64 UR4, c[0x0][0x1a8] ;  /* 0x00006a0000047ab9 */ /* 0x000fe20000000a00 */
[C---:B------:R-:W-:Y:S01]  /*13d0*/  ISETP.LT.OR P6, PT, R3.reuse, 0x41, P0 ;  /* 0x000000410300780c */ /* 0x040fe200007c1670 */
[----:B------:R-:W-:Y:S01]  /*13e0*/  USHF.L.U32 UR7, UR4, 0x6, URZ ;  /* 0x0000000604077899 */ /* 0x000fe2000800063f */
[C---:B------:R-:W-:Y:S01]  /*13f0*/  ISETP.LT.OR P0, PT, R3.reuse, 0x41, P5 ;  /* 0x000000410300780c */ /* 0x040fe20002f01670 */
[----:B------:R2:W-:Y:S01]  /*1400*/  LDGSTS.E.BYPASS.LTC128B.128 [R233+0x8080], [R22.64], !P3 ;  /* 0x0808000016e97fae */ /* 0x0005e2000d901d4e */
[C---:B------:R-:W-:Y:S01]  /*1410*/  ISETP.LT.OR P2, PT, R3.reuse, 0x1, P1 ;  /* 0x000000010300780c */ /* 0x040fe20000f41670 */
[----:B------:R-:W-:Y:S01]  /*1420*/  IMAD R8, R8, c[0x0][0x238], RZ ;  /* 0x00008e0008087a24 */ /* 0x000fe200078e02ff */
[C---:B------:R-:W-:Y:S01]  /*1430*/  ISETP.LT.OR P3, PT, R3.reuse, 0x21, P1 ;  /* 0x000000210300780c */ /* 0x040fe20000f61670 */
[C---:B------:R-:W-:Y:S01]  /*1440*/  IMAD R12, R0.reuse, c[0x0][0x214], R4 ;  /* 0x00008500000c7a24 */ /* 0x040fe200078e0204 */
[----:B------:R-:W-:Y:S01]  /*1450*/  ISETP.LT.OR P5, PT, R3, 0x41, P1 ;  /* 0x000000410300780c */ /* 0x000fe20000fa1670 */
[----:B------:R-:W-:Y:S01]  /*1460*/  IMAD R3, R31, c[0x0][0x1a8], RZ ;  /* 0x00006a001f037a24 */ /* 0x000fe200078e02ff */
[----:B------:R-:W-:Y:S01]  /*1470*/  P2R R2, PR, RZ, 0x40 ;  /* 0x00000040ff027803 */ /* 0x000fe20000000000 */
[----:B------:R-:W-:Y:S01]  /*1480*/  IMAD R5, R0, c[0x0][0x184], R5 ;  /* 0x0000610000057a24 */ /* 0x000fe200078e0205 */
[----:B------:R-:W-:Y:S01]  /*1490*/  ISETP.GE.AND P6, PT, R18, c[0x0][0x16c], PT ;  /* 0x00005b0012007a0c */ /* 0x000fe20003fc6270 */
[C---:B------:R-:W-:Y:S01]  /*14a0*/  IMAD R3, R30.reuse, c[0x0][0x1ac], R3 ;  /* 0x00006b001e037a24 */ /* 0x040fe200078e0203 */
[----:B------:R-:W-:Y:S01]  /*14b0*/  USHF.L.U64.HI UR5, UR4, UR6, UR5 ;  /* 0x0000000604057299 */ /* 0x000fe20008010205 */
[----:B------:R-:W-:Y:S01]  /*14c0*/  IMAD.WIDE.U32 R30, R30, c[0x0][0x1a8], R24 ;  /* 0x00006a001e1e7a25 */ /* 0x000fe200078e0018 */
[----:B------:R2:W-:Y:S01]  /*14d0*/  LDGSTS.E.BYPASS.LTC128B.128 [R233+0xb080], [R22.64+0x80], !P0 ;  /* 0x0b08008016e97fae */ /* 0x0005e2000c101d4e */
[----:B------:R-:W-:Y:S01]  /*14e0*/  UIADD3 UR6, UR12, 0x3f, URZ ;  /* 0x0000003f0c067890 */ /* 0x000fe2000fffe03f */
[----:B------:R-:W-:Y:S01]  /*14f0*/  CS2R R58, SRZ ;  /* 0x00000000003a7805 */ /* 0x000fe2000001ff00 */
[----:B------:R-:W-:Y:S01]  /*1500*/  IMAD.IADD R3, R31, 0x1, R3 ;  /* 0x000000011f037824 */ /* 0x000fe200078e0203 */
[----:B------:R-:W0:Y:S01]  /*1510*/  LDGDEPBAR ;  /* 0x00000000000079af */ /* 0x000e220000000000 */
[C---:B------:R-:W-:Y:S01]  /*1520*/  IMAD.WIDE.U32 R28, R0.reuse, c[0x0][0x180], R28 ;  /* 0x00006000001c7a25 */ /* 0x040fe200078e001c */
[----:B------:R-:W-:Y:S01]  /*1530*/  CS2R R56, SRZ ;  /* 0x0000000000387805 */ /* 0x000fe2000001ff00 */
[----:B------:R-:W-:Y:S01]  /*1540*/  CS2R R54, SRZ ;  /* 0x0000000000367805 */ /* 0x000fe2000001ff00 */
[----:B------:R-:W-:Y:S01]  /*1550*/  CS2R R52, SRZ ;  /* 0x0000000000347805 */ /* 0x000fe2000001ff00 */
[----:B------:R-:W-:Y:S01]  /*1560*/  IMAD R4, R0, c[0x0][0x23c], R8 ;  /* 0x00008f0000047a24 */ /* 0x000fe200078e0208 */
[----:B------:R-:W-:Y:S01]  /*1570*/  @P6 LOP3.LUT R236, R236, 0x1, RZ, 0xfc, !PT ;  /* 0x00000001ecec6812 */ /* 0x000fe200078efcff */
[----:B------:R-:W-:Y:S01]  /*1580*/  IMAD.WIDE.U32 R20, R0, c[0x0][0x238], R20 ;  /* 0x00008e0000147a25 */ /* 0x000fe200078e0014 */
[----:B------:R-:W-:Y:S01]  /*1590*/  IADD3 R8, -R234, UR12, RZ ;  /* 0x0000000cea087c10 */ /* 0x000fe2000fffe1ff */
[----:B------:R-:W-:Y:S01]  /*15a0*/  CS2R R50, SRZ ;  /* 0x0000000000327805 */ /* 0x000fe2000001ff00 */
[----:B------:R-:W-:Y:S01]  /*15b0*/  LOP3.LUT R236, R236, 0xfffffffd, RZ, 0xc0, !PT ;  /* 0xfffffffdecec7812 */ /* 0x000fe200078ec0ff */
[----:B------:R-:W-:Y:S01]  /*15c0*/  IMAD.WIDE.U32 R32, R0, c[0x0][0x210], R32 ;  /* 0x0000840000207a25 */ /* 0x000fe200078e0020 */
[----:B------:R-:W-:Y:S01]  /*15d0*/  CS2R R48, SRZ ;  /* 0x0000000000307805 */ /* 0x000fe2000001ff00 */
[----:B------:R-:W-:Y:S01]  /*15e0*/  CS2R R46, SRZ ;  /* 0x00000000002e7805 */ /* 0x000fe2000001ff00 */
[----:B------:R-:W-:Y:S01]  /*15f0*/  CS2R R44, SRZ ;  /* 0x00000000002c7805 */ /* 0x000fe2000001ff00 */
[----:B------:R-:W-:Y:S01]  /*1600*/  IMAD.U32 R0, RZ, RZ, UR7 ;  /* 0x00000007ff007e24 */ /* 0x000fe2000f8e00ff */
[----:B------:R-:W-:Y:S01]  /*1610*/  CS2R R42, SRZ ;  /* 0x00000000002a7805 */ /* 0x000fe2000001ff00 */
[----:B------:R-:W-:Y:S01]  /*1620*/  IMAD.IADD R29, R29, 0x1, R5 ;  /* 0x000000011d1d7824 */ /* 0x000fe200078e0205 */
[----:B------:R-:W-:Y:S01]  /*1630*/  CS2R R40, SRZ ;  /* 0x0000000000287805 */ /* 0x000fe2000001ff00 */
[----:B------:R-:W-:Y:S01]  /*1640*/  IMAD.IADD R33, R33, 0x1, R12 ;  /* 0x0000000121217824 */ /* 0x000fe200078e020c */
[----:B------:R-:W-:Y:S01]  /*1650*/  CS2R R38, SRZ ;  /* 0x0000000000267805 */ /* 0x000fe2000001ff00 */
[C---:B------:R-:W-:Y:S01]  /*1660*/  IMAD.WIDE.U32 R28, R13.reuse, c[0x0][0x188], R28 ;  /* 0x000062000d1c7a25 */ /* 0x040fe200078e001c */
[----:B------:R-:W-:Y:S01]  /*1670*/  CS2R R36, SRZ ;  /* 0x0000000000247805 */ /* 0x000fe2000001ff00 */
[----:B--2---:R-:W-:Y:S01]  /*1680*/  LEA R22, P0, R30, c[0x0][0x190], 0x1 ;  /* 0x000064001e167a11 */ /* 0x004fe200078008ff */
[----:B------:R-:W-:Y:S01]  /*1690*/  CS2R R34, SRZ ;  /* 0x0000000000227805 */ /* 0x000fe2000001ff00 */
[----:B------:R-:W-:Y:S01]  /*16a0*/  IMAD R5, R14, c[0x0][0x218], RZ ;  /* 0x000086000e057a24 */ /* 0x000fe200078e02ff */
[----:B------:R-:W-:Y:S01]  /*16b0*/  UMOV UR4, URZ ;  /* 0x0000003f00047c82 */ /* 0x000fe20008000000 */
[----:B------:R-:W-:Y:S01]  /*16c0*/  LEA.HI.X R23, R30, c[0x0][0x194], R3, 0x1, P0 ;  /* 0x000065001e177a11 */ /* 0x000fe200000f0c03 */
[----:B------:R-:W-:Y:S01]  /*16d0*/  IMAD R3, R14, c[0x0][0x188], RZ ;  /* 0x000062000e037a24 */ /* 0x000fe200078e02ff */
[----:B------:R-:W-:Y:S01]  /*16e0*/  IADD3 R24, P1, P0, R0, 0x80, R22 ;  /* 0x0000008000187810 */ /* 0x000fe2000783e016 */
[C---:B------:R-:W-:Y:S01]  /*16f0*/  IMAD R5, R13.reuse, c[0x0][0x21c], R5 ;  /* 0x000087000d057a24 */ /* 0x040fe200078e0205 */
[----:B------:R-:W-:Y:S01]  /*1700*/  SEL R0, RZ, 0x1, P6 ;  /* 0x00000001ff007807 */ /* 0x000fe20003000000 */
[----:B------:R2:W-:Y:S01]  /*1710*/  LDGSTS.E.BYPASS.LTC128B.128 [R233+0x80], [R22.64], !P4 ;  /* 0x0008000016e97fae */ /* 0x0005e2000e101d4e */
[----:B------:R-:W-:Y:S01]  /*1720*/  IADD3.X R25, RZ, UR5, R23, P1, P0 ;  /* 0x00000005ff197c10 */ /* 0x000fe20008fe0417 */
[----:B------:R-:W-:Y:S01]  /*1730*/  IMAD R3, R13, c[0x0][0x18c], R3 ;  /* 0x000063000d037a24 */ /* 0x000fe200078e0203 */
[----:B------:R-:W-:Y:S01]  /*1740*/  ISETP.GE.AND P4, PT, R16, c[0x0][0x16c], PT ;  /* 0x00005b0010007a0c */ /* 0x000fe20003f86270 */
[----:B------:R2:W-:Y:S01]  /*1750*/  LDGSTS.E.BYPASS.LTC128B.128 [R233+0x3080], [R22.64+0x80], !P2 ;  /* 0x0308008016e97fae */ /* 0x0005e2000d101d4e */
[----:B------:R-:W-:Y:S01]  /*1760*/  ISETP.NE.AND P2, PT, R2, RZ, PT ;  /* 0x000000ff0200720c */ /* 0x000fe20003f45270 */
[----:B------:R-:W-:Y:S01]  /*1770*/  IMAD.IADD R3, R29, 0x1, R3 ;  /* 0x000000011d037824 */ /* 0x000fe200078e0203 */
[----:B------:R-:W-:Y:S01]  /*1780*/  ISETP.NE.AND P6, PT, R10, RZ, PT ;  /* 0x000000ff0a00720c */ /* 0x000fe20003fc5270 */
[----:B------:R-:W-:Y:S01]  /*1790*/  IMAD.WIDE.U32 R32, R13, c[0x0][0x218], R32 ;  /* 0x000086000d207a25 */ /* 0x000fe200078e0020 */
[----:B------:R-:W-:Y:S01]  /*17a0*/  SEL R2, RZ, 0x2, P4 ;  /* 0x00000002ff027807 */ /* 0x000fe20002000000 */
[----:B------:R-:W-:Y:S01]  /*17b0*/  CS2R R30, SRZ ;  /* 0x00000000001e7805 */ /* 0x000fe2000001ff00 */
[----:B------:R-:W-:Y:S01]  /*17c0*/  UMOV UR11, 0x1 ;  /* 0x00000001000b7882 */ /* 0x000fe20000000000 */
[----:B------:R-:W-:Y:S01]  /*17d0*/  IMAD.IADD R5, R33, 0x1, R5 ;  /* 0x0000000121057824 */ /* 0x000fe200078e0205 */
[----:B------:R-:W-:Y:S01]  /*17e0*/  LEA R242, P1, R32, c[0x0][0x1f0], 0x1 ;  /* 0x00007c0020f27a11 */ /* 0x000fe200078208ff */
[----:B------:R-:W-:-:S02]  /*17f0*/  IMAD.IADD R0, R2, 0x1, R0 ;  /* 0x0000000102007824 */ /* 0x000fc400078e0200 */
[----:B------:R-:W-:Y:S01]  /*1800*/  IMAD.MOV.U32 R216, RZ, RZ, 0x40 ;  /* 0x00000040ffd87424 */ /* 0x000fe200078e00ff */
[----:B------:R-:W-:Y:S01]  /*1810*/  LEA.HI.X R243, R32, c[0x0][0x1f4], R5, 0x1, P1 ;  /* 0x00007d0020f37a11 */ /* 0x000fe200008f0c05 */
[----:B------:R-:W-:Y:S01]  /*1820*/  IMAD.MOV.U32 R206, RZ, RZ, 0x20 ;  /* 0x00000020ffce7424 */ /* 0x000fe200078e00ff */
[----:B------:R-:W-:Y:S01]  /*1830*/  LOP3.LUT P1, RZ, R7, 0x4, RZ, 0xc0, !PT ;  /* 0x0000000407ff7812 */ /* 0x000fe2000782c0ff */
[----:B------:R-:W-:Y:S01]  /*1840*/  IMAD.SHL.U32 R229, R229, 0x2, RZ ;  /* 0x00000002e5e57824 */ /* 0x000fe200078e00ff */
[----:B------:R-:W-:Y:S01]  /*1850*/  @P4 LOP3.LUT R236, R236, 0x2, RZ, 0xfc, !PT ;  /* 0x00000002ecec4812 */ /* 0x000fe200078efcff */
[----:B------:R-:W-:Y:S01]  /*1860*/  IMAD.MOV.U32 R17, RZ, RZ, c[0x0][0x208] ;  /* 0x00008200ff117624 */ /* 0x000fe200078e00ff */
[----:B------:R-:W-:Y:S01]  /*1870*/  SEL R216, R216, 0xffffffc0, !P1 ;  /* 0xffffffc0d8d87807 */ /* 0x000fe20004800000 */
[----:B------:R-:W-:Y:S01]  /*1880*/  IMAD.IADD R21, R21, 0x1, R4 ;  /* 0x0000000115157824 */ /* 0x000fe200078e0204 */
[----:B------:R-:W-:Y:S01]  /*1890*/  LOP3.LUT P4, RZ, R0, 0x2, RZ, 0xc0, !PT ;  /* 0x0000000200ff7812 */ /* 0x000fe2000788c0ff */
[----:B------:R-:W-:Y:S01]  /*18a0*/  IMAD R250, R14, c[0x0][0x240], RZ ;  /* 0x000090000efa7a24 */ /* 0x000fe200078e02ff */
[----:B------:R-:W-:Y:S01]  /*18b0*/  LOP3.LUT R236, R236, 0xfffffffb, RZ, 0xc0, !PT ;  /* 0xfffffffbecec7812 */ /* 0x000fe200078ec0ff */
[----:B------:R-:W-:Y:S01]  /*18c0*/  IMAD.IADD R217, R229, 0x1, R216 ;  /* 0x00000001e5d97824 */ /* 0x000fe200078e02d8 */
[----:B------:R-:W-:Y:S01]  /*18d0*/  CS2R R32, SRZ ;  /* 0x0000000000207805 */ /* 0x000fe2000001ff00 */
[C---:B------:R-:W-:Y:S01]  /*18e0*/  IMAD R250, R13.reuse, c[0x0][0x244], R250 ;  /* 0x000091000dfa7a24 */ /* 0x040fe200078e02fa */
[----:B--2---:R-:W-:Y:S01]  /*18f0*/  IADD3 R22, P0, R22, UR7, RZ ;  /* 0x0000000716167c10 */ /* 0x004fe2000ff1e0ff */
[----:B------:R-:W-:-:S03]  /*1900*/  IMAD.WIDE.U32 R76, R13, c[0x0][0x240], R20 ;  /* 0x000090000d4c7a25 */ /* 0x000fc600078e0014 */
[----:B------:R-:W-:Y:S01]  /*1910*/  IADD3.X R23, R23, UR5, RZ, P0, !PT ;  /* 0x0000000517177c10 */ /* 0x000fe200087fe4ff */
[----:B------:R-:W-:Y:S01]  /*1920*/  IMAD.MOV.U32 R226, RZ, RZ, 0x10 ;  /* 0x00000010ffe27424 */ /* 0x000fe200078e00ff */
[C---:B------:R-:W-:Y:S01]  /*1930*/  LEA R248, P0, R28.reuse, c[0x0][0x160], 0x1 ;  /* 0x000058001cf87a11 */ /* 0x040fe200078008ff */
[----:B------:R1:W-:Y:S01]  /*1940*/  STL.64 [R1], R76 ;  /* 0x0000004c01007387 */ /* 0x0003e20000100a00 */
[----:B------:R-:W-:Y:S02]  /*1950*/  IMAD.MOV.U32 R225, RZ, RZ, 0x10 ;  /* 0x00000010ffe17424 */ /* 0x000fe400078e00ff */
[----:B------:R-:W-:Y:S01]  /*1960*/  LEA.HI.X R249, R28, c[0x0][0x164], R3, 0x1, P0 ;  /* 0x000059001cf97a11 */ /* 0x000fe200000f0c03 */
[----:B------:R2:W-:Y:S01]  /*1970*/  LDGSTS.E.BYPASS.LTC128B.128 [R233+0x1080], [R22.64], !P6 ;  /* 0x0108000016e97fae */ /* 0x0005e2000f101d4e */
[----:B------:R-:W-:Y:S01]  /*1980*/  IADD3 R2, P0, R22, UR7, RZ ;  /* 0x0000000716027c10 */ /* 0x000fe2000ff1e0ff */
[----:B------:R-:W-:Y:S01]  /*1990*/  CS2R R28, SRZ ;  /* 0x00000000001c7805 */ /* 0x000fe2000001ff00 */
[----:B------:R-:W-:Y:S01]  /*19a0*/  ISETP.GE.AND P6, PT, R18, c[0x0][0x1fc], PT ;  /* 0x00007f0012007a0c */ /* 0x000fe20003fc6270 */
[----:B------:R1:W-:Y:S01]  /*19b0*/  LDGSTS.E.BYPASS.LTC128B.128 [R233+0x4080], [R24.64], !P3 ;  /* 0x0408000018e97fae */ /* 0x0003e2000d901d4e */
[----:B------:R-:W-:Y:S01]  /*19c0*/  IADD3.X R3, R23, UR5, RZ, P0, !PT ;  /* 0x0000000517037c10 */ /* 0x000fe200087fe4ff */
[----:B------:R-:W-:Y:S01]  /*19d0*/  USHF.R.S32.HI UR5, URZ, 0x1f, UR6 ;  /* 0x0000001f3f057899 */ /* 0x000fe20008011406 */
[----:B------:R-:W-:Y:S01]  /*19e0*/  LOP3.LUT P0, RZ, R0, 0x1, RZ, 0xc0, !PT ;  /* 0x0000000100ff7812 */ /* 0x000fe2000780c0ff */
[----:B------:R-:W-:Y:S01]  /*19f0*/  IMAD.IADD R250, R77, 0x1, R250 ;  /* 0x000000014dfa7824 */ /* 0x000fe200078e02fa */
[----:B------:R-:W-:Y:S01]  /*1a00*/  LEA.HI R0, R11, R232, RZ, 0x2 ;  /* 0x000000e80b007211 */ /* 0x000fe200078f10ff */
[----:B------:R3:W-:Y:S01]  /*1a10*/  LDGSTS.E.BYPASS.LTC128B.128 [R233+0x2080], [R2.64], !P2 ;  /* 0x0208000002e97fae */ /* 0x0007e2000d101d4e */
[C---:B------:R-:W-:Y:S01]  /*1a20*/  LOP3.LUT P2, RZ, R7.reuse, 0x2, RZ, 0xc0, !PT ;  /* 0x0000000207ff7812 */ /* 0x040fe2000784c0ff */
[----:B------:R-:W-:Y:S01]  /*1a30*/  IMAD.SHL.U32 R7, R7, 0x20, RZ ;  /* 0x0000002007077824 */ /* 0x000fe200078e00ff */
[----:B------:R-:W-:Y:S01]  /*1a40*/  ISETP.LT.OR P3, PT, R8, 0x1, !P0 ;  /* 0x000000010800780c */ /* 0x000fe20004761670 */
[----:B------:R3:W-:Y:S01]  /*1a50*/  LDGSTS.E.BYPASS.LTC128B.128 [R233+0x5080], [R2.64+0x80], !P5 ;  /* 0x0508008002e97fae */ /* 0x0007e2000e901d4e */
[----:B------:R-:W-:Y:S01]  /*1a60*/  SEL R206, R206, 0xffffffe0, !P2 ;  /* 0xffffffe0cece7807 */ /* 0x000fe20005000000 */
[----:B------:R-:W-:Y:S01]  /*1a70*/  ULEA.HI UR5, UR5, UR6, URZ, 0x6 ;  /* 0x0000000605057291 */ /* 0x000fe2000f8f303f */
[C---:B------:R-:W-:Y:S01]  /*1a80*/  ISETP.LT.OR P2, PT, R8.reuse, 0x21, !P0 ;  /* 0x000000210800780c */ /* 0x040fe20004741670 */
[----:B------:R-:W0:Y:S01]  /*1a90*/  LDGDEPBAR ;  /* 0x00000000000079af */ /* 0x000e220000000000 */
[----:B------:R-:W-:Y:S01]  /*1aa0*/  ISETP.LT.OR P0, PT, R8, 0x1, !P4 ;  /* 0x000000010800780c */ /* 0x000fe20006701670 */
[----:B------:R-:W-:Y:S01]  /*1ab0*/  IMAD.IADD R218, R229, 0x1, R206 ;  /* 0x00000001e5da7824 */ /* 0x000fe200078e02ce */
[--C-:B------:R-:W-:Y:S01]  /*1ac0*/  SHF.R.S32.HI R10, RZ, 0x2, R0.reuse ;  /* 0x00000002ff0a7819 */ /* 0x100fe20000011400 */
[----:B------:R-:W-:Y:S01]  /*1ad0*/  IMAD.IADD R206, R206, 0x1, R217 ;  /* 0x00000001cece7824 */ /* 0x000fe200078e02d9 */
[----:B------:R-:W-:Y:S01]  /*1ae0*/  SHF.R.S32.HI R12, RZ, 0x1f, R0 ;  /* 0x0000001fff0c7819 */ /* 0x000fe20000011400 */
[----:B------:R-:W-:Y:S01]  /*1af0*/  IMAD.IADD R216, R216, 0x1, R218 ;  /* 0x00000001d8d87824 */ /* 0x000fe200078e02da */
[----:B------:R-:W-:Y:S01]  /*1b00*/  ISETP.GE.AND P5, PT, R18, c[0x0][0x1fc], PT ;  /* 0x00007f0012007a0c */ /* 0x000fe20003fa6270 */
[----:B------:R-:W-:Y:S01]  /*1b10*/  USHF.R.S32.HI UR8, URZ, 0x6, UR5 ;  /* 0x000000063f087899 */ /* 0x000fe20008011405 */
[----:B--2---:R-:W-:-:S02]  /*1b20*/  IADD3 R22, P1, R248, UR10, RZ ;  /* 0x0000000af8167c10 */ /* 0x004fc4000ff3e0ff */
[----:B------:R-:W-:Y:S01]  /*1b30*/  LEA.HI R12, R12, R10, RZ, 0x3 ;  /* 0x0000000a0c0c7211 */ /* 0x000fe200078f18ff */
[----:B------:R-:W-:Y:S01]  /*1b40*/  UMOV UR5, URZ ;  /* 0x0000003f00057c82 */ /* 0x000fe20008000000 */
[----:B------:R-:W-:Y:S02]  /*1b50*/  IADD3.X R23, R249, UR9, RZ, P1, !PT ;  /* 0x00000009f9177c10 */ /* 0x000fe40008ffe4ff */
[----:B------:R-:W-:Y:S02]  /*1b60*/  LOP3.LUT R12, R12, 0xfffffff8, RZ, 0xc0, !PT ;  /* 0xfffffff80c0c7812 */ /* 0x000fe400078ec0ff */
[----:B------:R-:W-:Y:S02]  /*1b70*/  ISETP.LT.OR P4, PT, R8, 0x21, !P4 ;  /* 0x000000210800780c */ /* 0x000fe40006781670 */
[----:B------:R-:W-:Y:S01]  /*1b80*/  SEL R13, RZ, 0x1, P6 ;  /* 0x00000001ff0d7807 */ /* 0x000fe20003000000 */
[----:B------:R-:W-:Y:S01]  /*1b90*/  IMAD.IADD R10, R10, 0x1, -R12 ;  /* 0x000000010a0a7824 */ /* 0x000fe200078e0a0c */
[----:B------:R-:W-:-:S02]  /*1ba0*/  ISETP.GT.AND P6, PT, R232, 0xf, PT ;  /* 0x0000000fe800780c */ /* 0x000fc40003fc4270 */
[----:B---3--:R-:W-:Y:S01]  /*1bb0*/  LEA.HI R2, R11, R232, RZ, 0x5 ;  /* 0x000000e80b027211 */ /* 0x008fe200078f28ff */
[----:B------:R-:W-:-:S04]  /*1bc0*/  DEPBAR.LE SB0, 0x1 ;  /* 0x000080400000791a */ /* 0x000fc80000000000 */
[----:B------:R-:W-:Y:S01]  /*1bd0*/  BAR.SYNC.DEFER_BLOCKING 0x0 ;  /* 0x0000000000007b1d */ /* 0x000fe20000010000 */
[----:B------:R-:W-:Y:S02]  /*1be0*/  SHF.R.S32.HI R3, RZ, 0x5, R2 ;  /* 0x00000005ff037819 */ /* 0x000fe40000011402 */
[----:B------:R-:W-:Y:S02]  /*1bf0*/  LEA.HI R11, R11, R232, RZ, 0x4 ;  /* 0x000000e80b0b7211 */ /* 0x000fe400078f20ff */
[----:B------:R-:W-:Y:S02]  /*1c00*/  LEA.HI R5, R2, R3, RZ, 0x1 ;  /* 0x0000000302057211 */ /* 0x000fe400078f08ff */
[----:B------:R-:W-:Y:S02]  /*1c10*/  SHF.R.S32.HI R18, RZ, 0x4, R11 ;  /* 0x00000004ff127819 */ /* 0x000fe4000001140b */
[----:B------:R-:W-:Y:S02]  /*1c20*/  LOP3.LUT R5, R5, 0xfffffffe, RZ, 0xc0, !PT ;  /* 0xfffffffe05057812 */ /* 0x000fe400078ec0ff */
[----:B------:R-:W-:-:S02]  /*1c30*/  LEA.HI R12, R11, R18, RZ, 0x1 ;  /* 0x000000120b0c7211 */ /* 0x000fc400078f08ff */
[----:B------:R-:W-:Y:S01]  /*1c40*/  LOP3.LUT R2, R2, 0xffffffe0, RZ, 0xc0, !PT ;  /* 0xffffffe002027812 */ /* 0x000fe200078ec0ff */
[----:B------:R-:W-:Y:S01]  /*1c50*/  IMAD.IADD R3, R3, 0x1, -R5 ;  /* 0x0000000103037824 */ /* 0x000fe200078e0a05 */
[----:B------:R-:W-:Y:S01]  /*1c60*/  LOP3.LUT R12, R12, 0xfffffffe, RZ, 0xc0, !PT ;  /* 0xfffffffe0c0c7812 */ /* 0x000fe200078ec0ff */
[----:B------:R-:W-:Y:S02]  /*1c70*/  IMAD.MOV.U32 R5, RZ, RZ, 0x5 ;  /* 0x00000005ff057424 */ /* 0x000fe400078e00ff */
[----:B------:R-:W-:Y:S02]  /*1c80*/  IMAD.IADD R2, R232, 0x1, -R2 ;  /* 0x00000001e8027824 */ /* 0x000fe400078e0a02 */
[----:B------:R-:W-:Y:S01]  /*1c90*/  IMAD.IADD R12, R18, 0x1, -R12 ;  /* 0x00000001120c7824 */ /* 0x000fe200078e0a0c */
[C---:B------:R-:W-:Y:S01]  /*1ca0*/  SHF.L.U64.HI R5, R17.reuse, R5, c[0x0][0x20c] ;  /* 0x0000830011057619 */ /* 0x040fe20000010205 */
[----:B------:R-:W-:Y:S01]  /*1cb0*/  IMAD.SHL.U32 R17, R17, 0x20, RZ ;  /* 0x0000002011117824 */ /* 0x000fe200078e00ff */
[----:B------:R-:W-:Y:S01]  /*1cc0*/  SHF.R.S32.HI R246, RZ, 0x1f, R2 ;  /* 0x0000001ffff67819 */ /* 0x000fe20000011402 */
[----:B------:R1:W2:Y:S01]  /*1cd0*/  LDSM.16.M88.2 R178, [R206+0x6080] ;  /* 0x00608000ceb2783b */ /* 0x0002a20000000100 */
[----:B------:R-:W-:-:S02]  /*1ce0*/  IMAD.SHL.U32 R230, R12, 0x20, RZ ;  /* 0x000000200ce67824 */ /* 0x000fc400078e00ff */
[C---:B------:R-:W-:Y:S01]  /*1cf0*/  SHF.L.U64.HI R15, R17.reuse, 0x1, R5 ;  /* 0x00000001110f7819 */ /* 0x040fe20000010205 */
[----:B------:R1:W3:Y:S01]  /*1d00*/  LDSM.16.M88.2 R180, [R206+0x7080] ;  /* 0x00708000ceb4783b */ /* 0x0002e20000000100 */
[----:B------:R-:W-:Y:S01]  /*1d10*/  IMAD.SHL.U32 R17, R17, 0x2, RZ ;  /* 0x0000000211117824 */ /* 0x000fe200078e00ff */
[----:B------:R-:W-:Y:S01]  /*1d20*/  SHF.R.S32.HI R5, RZ, 0x1f, R9 ;  /* 0x0000001fff057819 */ /* 0x000fe20000011409 */
[----:B------:R-:W-:Y:S01]  /*1d30*/  IMAD.SHL.U32 R231, R12, 0x8, RZ ;  /* 0x000000080ce77824 */ /* 0x000fe200078e00ff */
[----:B------:R1:W4:Y:S01]  /*1d40*/  LDSM.16.M88.2 R182, [R206+0x8080] ;  /* 0x00808000ceb6783b */ /* 0x0003220000000100 */
[----:B------:R-:W-:Y:S01]  /*1d50*/  LEA.HI R246, R246, R2, RZ, 0x2 ;  /* 0x00000002f6f67211 */ /* 0x000fe200078f10ff */
[----:B------:R-:W-:Y:S01]  /*1d60*/  IMAD.SHL.U32 R227, R3, 0x200, RZ ;  /* 0x0000020003e37824 */ /* 0x000fe200078e00ff */
[----:B------:R-:W-:Y:S01]  /*1d70*/  LEA.HI R5, R5, R9, RZ, 0x2 ;  /* 0x0000000905057211 */ /* 0x000fe200078f10ff */
[----:B------:R1:W1:Y:S01]  /*1d80*/  LDSM.16.M88.2 R202, [R206+0x9080] ;  /* 0x00908000ceca783b */ /* 0x0002620000000100 */
[----:B------:R-:W-:Y:S01]  /*1d90*/  LOP3.LUT R231, R231, 0x8, RZ, 0xc0, !PT ;  /* 0x00000008e7e77812 */ /* 0x000fe200078ec0ff */
[----:B------:R-:W-:Y:S01]  /*1da0*/  IMAD.SHL.U32 R12, R12, 0x100, RZ ;  /* 0x000001000c0c7824 */ /* 0x000fe200078e00ff */
[----:B------:R-:W-:Y:S01]  /*1db0*/  LOP3.LUT R18, R5, 0xfffffffc, RZ, 0xc0, !PT ;  /* 0xfffffffc05127812 */ /* 0x000fe200078ec0ff */
        /* <DEDUP_REMOVED lines=24> */
[----:B------:R1:W-:Y:S01]  /*1f40*/  LDGSTS.E.BYPASS.LTC128B.128 [R233+0x6080], [R248.64], !P3 ;  /* 0x06080000f8e97fae */ /* 0x0003e2000d901d4e */
[----:B------:R-:W-:-:S03]  /*1f50*/  ISETP.LT.OR P3, PT, R8, 0x1, P5 ;  /* 0x000000010800780c */ /* 0x000fc60002f61670 */
[----:B------:R1:W-:Y:S04]  /*1f60*/  LDGSTS.E.BYPASS.LTC128B.128 [R233+0x8080], [R248.64+0x80], !P0 ;  /* 0x08080080f8e97fae */ /* 0x0003e8000c101d4e */
[----:B------:R1:W-:Y:S01]  /*1f70*/  LDGSTS.E.BYPASS.LTC128B.128 [R233+0x7080], [R22.64], !P2 ;  /* 0x0708000016e97fae */ /* 0x0003e2000d101d4e */
[----:B------:R-:W-:-:S04]  /*1f80*/  ISETP.GE.AND P2, PT, R16, c[0x0][0x1fc], PT ;  /* 0x00007f0010007a0c */ /* 0x000fc80003f46270 */
[----:B------:R-:W-:-:S05]  /*1f90*/  SEL R245, RZ, 0xffffffff, P2 ;  /* 0xfffffffffff57807 */ /* 0x000fca0001000000 */
[----:B------:R-:W-:-:S05]  /*1fa0*/  IMAD.SHL.U32 R245, R245, 0x2, RZ ;  /* 0x00000002f5f57824 */ /* 0x000fca00078e00ff */
[----:B------:R-:W-:Y:S01]  /*1fb0*/  LOP3.LUT R245, R245, 0x2, R13, 0xe2, !PT ;  /* 0x00000002f5f57812 */ /* 0x000fe200078ee20d */
[----:B-1----:R-:W-:-:S05]  /*1fc0*/  IMAD.U32 R22, RZ, RZ, UR10 ;  /* 0x0000000aff167e24 */ /* 0x002fca000f8e00ff */
[----:B------:R-:W-:-:S04]  /*1fd0*/  IADD3 R22, P1, P0, R22, 0x80, R248 ;  /* 0x0000008016167810 */ /* 0x000fc8000783e0f8 */
[----:B------:R-:W-:Y:S02]  /*1fe0*/  IADD3.X R23, RZ, UR9, R249, P1, P0 ;  /* 0x00000009ff177c10 */ /* 0x000fe40008fe04f9 */
[----:B------:R-:W-:-:S03]  /*1ff0*/  IADD3 R4, P1, P0, R17, 0x80, R242 ;  /* 0x0000008011047810 */ /* 0x000fc6000783e0f2 */
[----:B------:R1:W-:Y:S01]  /*2000*/  LDGSTS.E.BYPASS.LTC128B.128 [R233+0x9080], [R22.64], !P4 ;  /* 0x0908000016e97fae */ /* 0x0003e2000e101d4e */
[--C-:B------:R-:W-:Y:S02]  /*2010*/  IADD3.X R5, R15, RZ, R243.reuse, P1, P0 ;  /* 0x000000ff0f057210 */ /* 0x100fe40000fe04f3 */
[----:B------:R-:W-:Y:S02]  /*2020*/  IADD3 R14, P1, R17, R242, RZ ;  /* 0x000000f2110e7210 */ /* 0x000fe40007f3e0ff */
[----:B------:R-:W-:Y:S01]  /*2030*/  ISETP.GE.AND P0, PT, R16, c[0x0][0x1fc], PT ;  /* 0x00007f0010007a0c */ /* 0x000fe20003f06270 */
[----:B------:R-:W-:Y:S01]  /*2040*/  IMAD.IADD R16, R9, 0x1, -R18 ;  /* 0x0000000109107824 */ /* 0x000fe200078e0a12 */
[----:B------:R-:W-:Y:S01]  /*2050*/  ISETP.LT.OR P4, PT, R8, 0x21, P5 ;  /* 0x000000210800780c */ /* 0x000fe20002f81670 */
[----:B------:R-:W-:Y:S01]  /*2060*/  IMAD.X R15, R15, 0x1, R243, P1 ;  /* 0x000000010f0f7824 */ /* 0x000fe200008e06f3 */
[----:B------:R-:W-:Y:S01]  /*2070*/  ISETP.GT.AND P1, PT, R232, 0xf, PT ;  /* 0x0000000fe800780c */ /* 0x000fe20003f24270 */
[----:B------:R-:W-:Y:S01]  /*2080*/  IMAD R237, R16, -0x8, R237 ;  /* 0xfffffff810ed7824 */ /* 0x000fe200078e02ed */
[----:B------:R-:W-:Y:S01]  /*2090*/  ISETP.LT.OR P2, PT, R8, 0x21, P0 ;  /* 0x000000210800780c */ /* 0x000fe20000741670 */
[----:B------:R-:W-:-:S02]  /*20a0*/  IMAD.SHL.U32 R16, R9, 0x8, RZ ;  /* 0x0000000809107824 */ /* 0x000fc400078e00ff */
[----:B------:R-:W-:-:S03]  /*20b0*/  IMAD.SHL.U32 R9, R10, 0x20, RZ ;  /* 0x000000200a097824 */ /* 0x000fc600078e00ff */
[----:B------:R-:W-:-:S04]  /*20c0*/  LOP3.LUT R16, R16, 0x18, RZ, 0xc0, !PT ;  /* 0x0000001810107812 */ /* 0x000fc800078ec0ff */
[----:B------:R-:W-:Y:S02]  /*20d0*/  LOP3.LUT R9, R16, 0xe0, R9, 0xf8, !PT ;  /* 0x000000e010097812 */ /* 0x000fe400078ef809 */
[----:B------:R-:W-:Y:S02]  /*20e0*/  @P1 LOP3.LUT R236, R236, 0x4, RZ, 0xfc, !PT ;  /* 0x00000004ecec1812 */ /* 0x000fe400078efcff */
[----:B------:R-:W-:Y:S01]  /*20f0*/  ISETP.LT.OR P1, PT, R8, 0x1, P0 ;  /* 0x000000010800780c */ /* 0x000fe20000721670 */
[----:B------:R-:W-:Y:S01]  /*2100*/  @!P6 IMAD.SHL.U32 R8, R232, 0x10, RZ ;  /* 0x00000010e808e824 */ /* 0x000fe200078e00ff */
[----:B------:R-:W-:Y:S02]  /*2110*/  LOP3.LUT R230, R16, 0x20, R230, 0xf8, !PT ;  /* 0x0000002010e67812 */ /* 0x000fe400078ef8e6 */
[C---:B------:R-:W-:Y:S01]  /*2120*/  LOP3.LUT P0, RZ, R10.reuse, 0x1, RZ, 0xc0, !PT ;  /* 0x000000010aff7812 */ /* 0x040fe2000780c0ff */
[----:B------:R-:W-:Y:S01]  /*2130*/  IMAD.SHL.U32 R10, R10, 0x4, RZ ;  /* 0x000000040a0a7824 */ /* 0x000fe200078e00ff */
[----:B------:R1:W-:Y:S01]  /*2140*/  @!P6 LDGSTS.E.BYPASS.LTC128B.128 [R8+0x12080], [R240.64] ;  /* 0x12080000f008efae */ /* 0x0003e2000b901d4e */
[----:B------:R-:W-:-:S03]  /*2150*/  LOP3.LUT R16, R246, 0xfffffffc, RZ, 0xc0, !PT ;  /* 0xfffffffcf6107812 */ /* 0x000fc600078ec0ff */
[----:B------:R-:W-:Y:S01]  /*2160*/  LOP3.LUT R10, R9, 0x18, R10, 0x78, !PT ;  /* 0x00000018090a7812 */ /* 0x000fe200078e780a */
[----:B------:R-:W0:Y:S01]  /*2170*/  LDGDEPBAR ;  /* 0x00000000000079af */ /* 0x000e220000000000 */
[----:B------:R-:W-:-:S03]  /*2180*/  IMAD.IADD R2, R2, 0x1, -R16 ;  /* 0x0000000102027824 */ /* 0x000fc600078e0a10 */
[----:B------:R2:W-:Y:S01]  /*2190*/  LDGSTS.E.BYPASS.LTC128B.128 [R233+0xe080], [R242.64], !P3 ;  /* 0x0e080000f2e97fae */ /* 0x0005e2000d901d4e */
[----:B------:R-:W-:Y:S01]  /*21a0*/  IMAD R237, R2, -0x2, R237 ;  /* 0xfffffffe02ed7824 */ /* 0x000fe200078e02ed */
[----:B------:R-:W-:Y:S02]  /*21b0*/  ISETP.GE.AND P3, PT, R232, 0x10, PT ;  /* 0x00000010e800780c */ /* 0x000fe40003f66270 */
[----:B------:R2:W-:Y:S04]  /*21c0*/  LDGSTS.E.BYPASS.LTC128B.128 [R233+0x10080], [R242.64+0x80], !P1 ;  /* 0x10080080f2e97fae */ /* 0x0005e8000c901d4e */
[----:B------:R2:W-:Y:S04]  /*21d0*/  LDGSTS.E.BYPASS.LTC128B.128 [R233+0xf080], [R14.64], !P4 ;  /* 0x0f0800000ee97fae */ /* 0x0005e8000e101d4e */
[----:B------:R2:W-:Y:S01]  /*21e0*/  LDGSTS.E.BYPASS.LTC128B.128 [R233+0x11080], [R4.64], !P2 ;  /* 0x1108000004e97fae */ /* 0x0005e2000d101d4e */
[----:B-1----:R-:W-:Y:S01]  /*21f0*/  LOP3.LUT R8, R11, 0xfffffff0, RZ, 0xc0, !PT ;  /* 0xfffffff00b087812 */ /* 0x002fe200078ec0ff */
[----:B------:R-:W-:-:S04]  /*2200*/  IMAD.SHL.U32 R11, R3, 0x10, RZ ;  /* 0x00000010030b7824 */ /* 0x000fc800078e00ff */
[----:B------:R-:W-:Y:S01]  /*2210*/  IMAD.IADD R8, R232, 0x1, -R8 ;  /* 0x00000001e8087824 */ /* 0x000fe200078e0a08 */
[----:B------:R-:W-:Y:S02]  /*2220*/  LEA.HI.SX32 R246, R246, R11, 0x1e ;  /* 0x0000000bf6f67211 */ /* 0x000fe400078ff2ff */
[----:B------:R-:W-:Y:S02]  /*2230*/  LOP3.LUT R11, R11, 0x10, RZ, 0xc0, !PT ;  /* 0x000000100b0b7812 */ /* 0x000fe400078ec0ff */
[----:B------:R-:W-:Y:S02]  /*2240*/  LOP3.LUT P1, RZ, R8, 0x4, RZ, 0xc0, !PT ;  /* 0x0000000408ff7812 */ /* 0x000fe4000782c0ff */
[----:B------:R-:W-:Y:S02]  /*2250*/  LOP3.LUT R9, R11, 0xe0, R7, 0xf8, !PT ;  /* 0x000000e00b097812 */ /* 0x000fe400078ef807 */
[----:B------:R-:W-:Y:S02]  /*2260*/  SHF.R.S32.HI R7, RZ, 0x1f, R8 ;  /* 0x0000001fff077819 */ /* 0x000fe40000011408 */
[----:B------:R-:W-:-:S02]  /*2270*/  LOP3.LUT R11, R0, 0x3ffffffc, RZ, 0xc0, !PT ;  /* 0x3ffffffc000b7812 */ /* 0x000fc400078ec0ff */
[----:B------:R-:W-:Y:S01]  /*2280*/  LEA.HI R0, R7, R8, RZ, 0x3 ;  /* 0x0000000807007211 */ /* 0x000fe200078f18ff */
[----:B------:R-:W-:Y:S01]  /*2290*/  IMAD.SHL.U32 R7, R8, 0x20, RZ ;  /* 0x0000002008077824 */ /* 0x000fe200078e00ff */
[----:B------:R-:W-:Y:S01]  /*22a0*/  LOP3.LUT R9, R9, 0x100, R12, 0xf8, !PT ;  /* 0x0000010009097812 */ /* 0x000fe200078ef80c */
[----:B------:R-:W-:Y:S01]  /*22b0*/  IMAD.IADD R11, R232, 0x1, -R11 ;  /* 0x00000001e80b7824 */ /* 0x000fe200078e0a0b */
[C---:B------:R-:W-:Y:S01]  /*22c0*/  LOP3.LUT R2, R0.reuse, 0xfffffff8, RZ, 0xc0, !PT ;  /* 0xfffffff800027812 */ /* 0x040fe200078ec0ff */
[----:B------:R-:W-:Y:S01]  /*22d0*/  IMAD.SHL.U32 R0, R0, 0x40, RZ ;  /* 0x0000004000007824 */ /* 0x000fe200078e00ff */
[----:B------:R-:W-:Y:S01]  /*22e0*/  LOP3.LUT R7, R231, 0x1e0, R7, 0xf8, !PT ;  /* 0x000001e0e7077812 */ /* 0x000fe200078ef807 */
[----:B------:R-:W-:Y:S01]  /*22f0*/  IMAD R11, R11, 0x2, R227 ;  /* 0x000000020b0b7824 */ /* 0x000fe200078e02e3 */
[C---:B------:R-:W-:Y:S01]  /*2300*/  LOP3.LUT R228, R9.reuse, 0x8, R6, 0xf8, !PT ;  /* 0x0000000809e47812 */ /* 0x040fe200078ef806 */
[----:B------:R-:W-:Y:S01]  /*2310*/  IMAD.IADD R2, R8, 0x1, -R2 ;  /* 0x0000000108027824 */ /* 0x000fe200078e0a02 */
[----:B------:R-:W-:Y:S01]  /*2320*/  LOP3.LUT R0, R0, 0xfffffe00, RZ, 0xc0, !PT ;  /* 0xfffffe0000007812 */ /* 0x000fe200078ec0ff */
[----:B------:R-:W-:Y:S01]  /*2330*/  IMAD.SHL.U32 R8, R8, 0x4, RZ ;  /* 0x0000000408087824 */ /* 0x000fe200078e00ff */
[----:B------:R-:W-:Y:S01]  /*2340*/  LOP3.LUT R9, R9, 0x1c0, RZ, 0xc0, !PT ;  /* 0x000001c009097812 */ /* 0x000fe200078ec0ff */
[----:B------:R-:W-:Y:S01]  /*2350*/  IMAD.IADD R10, R11, 0x1, R10 ;  /* 0x000000010b0a7824 */ /* 0x000fe200078e020a */
[----:B------:R-:W-:Y:S01]  /*2360*/  SEL R226, R226, 0xfffffff0, !P1 ;  /* 0xfffffff0e2e27807 */ /* 0x000fe20004800000 */
[----:B------:R-:W-:Y:S01]  /*2370*/  IMAD R3, R3, 0x400, R0 ;  /* 0x0000040003037824 */ /* 0x000fe200078e0200 */
[----:B------:R-:W-:Y:S01]  /*2380*/  LOP3.LUT R7, R7, 0x38, R8, 0x78, !PT ;  /* 0x0000003807077812 */ /* 0x000fe200078e7808 */
[----:B------:R-:W-:Y:S01]  /*2390*/  IMAD.SHL.U32 R8, R2, 0x40, RZ ;  /* 0x0000004002087824 */ /* 0x000fe200078e00ff */
[----:B------:R-:W-:Y:S01]  /*23a0*/  SHF.R.U32.HI R9, RZ, 0x3, R9 ;  /* 0x00000003ff097819 */ /* 0x000fe20000011609 */
[----:B------:R-:W-:Y:S01]  /*23b0*/  IMAD.SHL.U32 R247, R10, 0x2, RZ ;  /* 0x000000020af77824 */ /* 0x000fe200078e00ff */
[----:B------:R-:W-:-:S02]  /*23c0*/  LOP3.LUT R227, R7, R227, RZ, 0xfc, !PT ;  /* 0x000000e307e37212 */ /* 0x000fc400078efcff */
[----:B------:R-:W-:Y:S02]  /*23d0*/  LOP3.LUT R8, R8, 0x1c0, RZ, 0xc0, !PT ;  /* 0x000001c008087812 */ /* 0x000fe400078ec0ff */
[C---:B------:R-:W-:Y:S02]  /*23e0*/  IADD3 R6, R247.reuse, 0x12480, RZ ;  /* 0x00012480f7067810 */ /* 0x040fe40007ffe0ff */
[--C-:B------:R-:W-:Y:S02]  /*23f0*/  SHF.R.U32.HI R7, RZ, 0x3, R8.reuse ;  /* 0x00000003ff077819 */ /* 0x100fe40000011608 */
[----:B------:R-:W-:Y:S02]  /*2400*/  IADD3 R244, R247, 0x126c0, RZ ;  /* 0x000126c0f7f47810 */ /* 0x000fe40007ffe0ff */
[----:B------:R-:W-:Y:S02]  /*2410*/  LOP3.LUT R230, R7, R230, R8, 0x1e, !PT ;  /* 0x000000e607e67212 */ /* 0x000fe400078e1e08 */
[----:B------:R-:W-:-:S02]  /*2420*/  @P0 IADD3 R244, R6, 0x1c0, RZ ;  /* 0x000001c006f40810 */ /* 0x000fc40007ffe0ff */
[----:B------:R-:W-:Y:S01]  /*2430*/  LOP3.LUT R230, R230, R0, RZ, 0xfc, !PT ;  /* 0x00000000e6e67212 */ /* 0x000fe200078efcff */
[----:B------:R-:W-:Y:S01]  /*2440*/  @!P3 IMAD.SHL.U32 R0, R232, 0x10, RZ ;  /* 0x00000010e800b824 */ /* 0x000fe200078e00ff */
[----:B------:R-:W-:Y:S02]  /*2450*/  LOP3.LUT R231, R7, R8, R231, 0x1e, !PT ;  /* 0x0000000807e77212 */ /* 0x000fe400078e1ee7 */
[C---:B------:R-:W-:Y:S02]  /*2460*/  LOP3.LUT P0, RZ, R2.reuse, 0x4, RZ, 0xc0, !PT ;  /* 0x0000000402ff7812 */ /* 0x040fe4000780c0ff */
[----:B------:R1:W-:Y:S01]  /*2470*/  @!P3 LDGSTS.E.BYPASS.LTC128B.128 [R0+0x12280], [R238.64] ;  /* 0x12280000ee00bfae */ /* 0x0003e2000b901d4e */
[----:B------:R-:W-:Y:S01]  /*2480*/  LOP3.LUT P1, RZ, R2, 0x2, RZ, 0xc0, !PT ;  /* 0x0000000202ff7812 */ /* 0x000fe2000782c0ff */
[----:B------:R-:W-:Y:S01]  /*2490*/  IMAD.IADD R231, R3, 0x1, R231 ;  /* 0x0000000103e77824 */ /* 0x000fe200078e02e7 */
[----:B------:R-:W-:Y:S01]  /*24a0*/  LOP3.LUT R228, R9, R228, RZ, 0x3c, !PT ;  /* 0x000000e409e47212 */ /* 0x000fe200078e3cff */
[----:B------:R-:W0:Y:S01]  /*24b0*/  LDGDEPBAR ;  /* 0x00000000000079af */ /* 0x000e220000000000 */
[----:B------:R-:W-:Y:S01]  /*24c0*/  LEA R227, R227, 0x15480, 0x1 ;  /* 0x00015480e3e37811 */ /* 0x000fe200078e08ff */
[----:B------:R-:W-:Y:S01]  /*24d0*/  IMAD.SHL.U32 R224, R231, 0x2, RZ ;  /* 0x00000002e7e07824 */ /* 0x000fe200078e00ff */
[----:B------:R-:W-:Y:S01]  /*24e0*/  SEL R225, R225, 0xfffffff0, !P1 ;  /* 0xfffffff0e1e17807 */ /* 0x000fe20004800000 */
[----:B------:R-:W0:Y:S01]  /*24f0*/  LDGDEPBAR ;  /* 0x00000000000079af */ /* 0x000e220000000000 */
[----:B------:R-:W-:-:S02]  /*2500*/  IMAD.SHL.U32 R228, R228, 0x2, RZ ;  /* 0x00000002e4e47824 */ /* 0x000fc400078e00ff */
[----:B------:R-:W-:Y:S02]  /*2510*/  IMAD R226, R226, 0x2, R227 ;  /* 0x00000002e2e27824 */ /* 0x000fe400078e02e3 */
[----:B------:R-:W-:Y:S02]  /*2520*/  IMAD.IADD R221, R231, 0x1, R225 ;  /* 0x00000001e7dd7824 */ /* 0x000fe400078e02e1 */
[----:B-1----:R-:W-:-:S05]  /*2530*/  IMAD.MOV.U32 R0, RZ, RZ, 0x20 ;  /* 0x00000020ff007424 */ /* 0x002fca00078e00ff */
[C---:B------:R-:W-:Y:S02]  /*2540*/  SEL R223, R0.reuse, 0xffffffe0, !P0 ;  /* 0xffffffe000df7807 */ /* 0x040fe40004000000 */
[----:B------:R-:W-:-:S03]  /*2550*/  SEL R0, R0, 0xffffffe0, !P1 ;  /* 0xffffffe000007807 */ /* 0x000fc60004800000 */
[--C-:B------:R-:W-:Y:S02]  /*2560*/  IMAD.IADD R220, R231, 0x1, R223.reuse ;  /* 0x00000001e7dc7824 */ /* 0x100fe400078e02df */
[----:B------:R-:W-:Y:S02]  /*2570*/  IMAD.IADD R0, R224, 0x1, R0 ;  /* 0x00000001e0007824 */ /* 0x000fe400078e0200 */
[C---:B------:R-:W-:Y:S02]  /*2580*/  IMAD.IADD R222, R225.reuse, 0x1, R223 ;  /* 0x00000001e1de7824 */ /* 0x040fe400078e02df */
[----:B--234-:R-:W-:Y:S02]  /*2590*/  IMAD.IADD R219, R225, 0x1, R220 ;  /* 0x00000001e1db7824 */ /* 0x01cfe400078e02dc */
.L_x_90:
        /* <DEDUP_REMOVED lines=14> */
[----:B------:R-:W-:Y:S02]  /*2680*/  PLOP3.LUT P1, PT, PT, PT, UP0, 0x80, 0x0 ;  /* 0x000000000000781c */ /* 0x000fe40003f2f008 */
[----:B------:R-:W-:Y:S02]  /*2690*/  SHF.L.U32 R148, R148, 0x1, RZ ;  /* 0x0000000194947819 */ /* 0x000fe400000006ff */
[----:B------:R-:W-:Y:S01]  /*26a0*/  IADD3 R149, R231, R149, RZ ;  /* 0x00000095e7957210 */ /* 0x000fe20007ffe0ff */
[----:B------:R-:W-:Y:S03]  /*26b0*/  LDSM.16.M88.2 R2, [R229+0x80] ;  /* 0x00008000e502783b */ /* 0x000fe60000000100 */
[----:B------:R-:W-:Y:S02]  /*26c0*/  SHF.L.U32 R208, R149, 0x1, RZ ;  /* 0x0000000195d07819 */ /* 0x000fe400000006ff */
[----:B------:R-:W1:Y:S05]  /*26d0*/  LDSM.16.M88.4 R20, [R156+0x6080] ;  /* 0x006080009c14783b */ /* 0x000e6a0000000200 */
        /* <DEDUP_REMOVED lines=15> */
[C---:B------:R-:W-:Y:S08]  /*27d0*/  HMMA.16816.F32 R16, R20.reuse, R16, RZ ;  /* 0x000000101410723c */ /* 0x040ff000000018ff */
[-C--:B----4-:R-:W-:Y:S08]  /*27e0*/  HMMA.16816.F32 R20, R20, R76.reuse, RZ ;  /* 0x0000004c1414723c */ /* 0x090ff000000018ff */
[----:B------:R-:W-:Y:S07]  /*27f0*/  HMMA.16816.F32 R24, R24, R76, RZ ;  /* 0x0000004c1818723c */ /* 0x000fee00000018ff */
        /* <DEDUP_REMOVED lines=59> */
[----:B------:R-:W1:Y:S04]  /*2bb0*/  LDSM.16.M88.2 R80, [R217+0x4080] ;  /* 0x00408000d950783b */ /* 0x000e680000000100 */
[----:B------:R-:W-:Y:S01]  /*2bc0*/  MOV R159, UR4 ;  /* 0x00000004009f7c02 */ /* 0x000fe20008000f00 */
[-C--:B----4-:R-:W-:Y:S05]  /*2bd0*/  HMMA.16816.F32 R4, R136, R2.reuse, R4 ;  /* 0x000000028804723c */ /* 0x090fea0000001804 */
[----:B------:R-:W-:Y:S03]  /*2be0*/  LEA R159, R159, R246, 0x6 ;  /* 0x000000f69f9f7211 */ /* 0x000fe600078e30ff */
[C---:B------:R-:W-:Y:S01]  /*2bf0*/  HMMA.16816.F32 R8, R140.reuse, R2, R8 ;  /* 0x000000028c08723c */ /* 0x040fe20000001808 */
[----:B------:R-:W-:Y:S05]  /*2c00*/  LDSM.16.M88.2 R2, [R216+0x4080] ;  /* 0x00408000d802783b */ /* 0x000fea0000000100 */
[----:B------:R-:W-:Y:S02]  /*2c10*/  LDS R214, [R159.X4+0x12080] ;  /* 0x012080009fd67984 */ /* 0x000fe40000004800 */
[-C--:B--2---:R-:W-:Y:S03]  /*2c20*/  HMMA.16816.F32 R12, R140, R82.reuse, R12 ;  /* 0x000000528c0c723c */ /* 0x084fe6000000180c */
[----:B------:R-:W-:Y:S05]  /*2c30*/  LDS R213, [R159.X4+0x120a0] ;  /* 0x0120a0009fd57984 */ /* 0x000fea0000004800 */
[C---:B------:R-:W-:Y:S08]  /*2c40*/  HMMA.16816.F32 R16, R136.reuse, R82, R16 ;  /* 0x000000528810723c */ /* 0x040ff00000001810 */
[-C--:B---3--:R-:W-:Y:S01]  /*2c50*/  HMMA.16816.F32 R20, R136, R132.reuse, R20 ;  /* 0x000000848814723c */ /* 0x088fe20000001814 */
[----:B------:R-:W2:Y:S05]  /*2c60*/  LDSM.16.M88.4 R136, [R208+0x9080] ;  /* 0x00908000d088783b */ /* 0x000eaa0000000200 */
[----:B------:R-:W-:Y:S02]  /*2c70*/  LDS R208, [R159.X4+0x12100] ;  /* 0x012100009fd07984 */ /* 0x000fe40000004800 */
[----:B------:R-:W-:Y:S03]  /*2c80*/  HMMA.16816.F32 R24, R140, R132, R24 ;  /* 0x000000848c18723c */ /* 0x000fe60000001818 */
[----:B------:R-:W-:Y:S05]  /*2c90*/  LDS R159, [R159.X4+0x12120] ;  /* 0x012120009f9f7984 */ /* 0x000fea0000004800 */
        /* <DEDUP_REMOVED lines=68> */
[C---:B---34-:R-:W-:Y:S01]  /*30e0*/  LOP3.LUT P6, RZ, R236.reuse, 0x1, RZ, 0xc0, !PT ;  /* 0x00000001ecff7812 */ /* 0x058fe200078cc0ff */
[----:B------:R-:W-:Y:S01]  /*30f0*/  USHF.R.S32.HI UR13, URZ, 0x1f, UR16 ;  /* 0x0000001f3f0d7899 */ /* 0x000fe20008011410 */
[----:B------:R-:W-:Y:S01]  /*3100*/  IMAD.U32 R8, RZ, RZ, UR10 ;  /* 0x0000000aff087e24 */ /* 0x000fe2000f8e00ff */
[----:B------:R-:W-:Y:S01]  /*3110*/  ULDC.64 UR6, c[0x0][0x178] ;  /* 0x00005e0000067ab9 */ /* 0x000fe20000000a00 */
[----:B------:R-:W-:Y:S01]  /*3120*/  LOP3.LUT P5, RZ, R236, 0x2, RZ, 0xc0, !PT ;  /* 0x00000002ecff7812 */ /* 0x000fe200078ac0ff */
[----:B------:R-:W-:Y:S01]  /*3130*/  UIMAD UR13, UR13, UR6, URZ ;  /* 0x000000060d0d72a4 */ /* 0x000fe2000f8e023f */
[----:B------:R-:W-:Y:S01]  /*3140*/  IMAD.U32 R6, RZ, RZ, UR11 ;  /* 0x0000000bff067e24 */ /* 0x000fe2000f8e00ff */
[----:B------:R-:W-:Y:S02]  /*3150*/  UIMAD.WIDE.U32 UR18, UR16, UR6, URZ ;  /* 0x00000006101272a5 */ /* 0x000fe4000f8e003f */
[----:B------:R-:W-:Y:S02]  /*3160*/  UIMAD UR13, UR16, UR7, UR13 ;  /* 0x00000007100d72a4 */ /* 0x000fe4000f8e020d */
[----:B------:R-:W-:Y:S02]  /*3170*/  UIMAD UR16, UR16, -0x40, UR12 ;  /* 0xffffffc0101078a4 */ /* 0x000fe4000f8e020c */
[----:B------:R-:W-:Y:S01]  /*3180*/  UIADD3 UR13, UR19, UR13, URZ ;  /* 0x0000000d130d7290 */ /* 0x000fe2000fffe03f */
[----:B------:R-:W-:Y:S02]  /*3190*/  IMAD.U32 R12, RZ, RZ, UR18 ;  /* 0x00000012ff0c7e24 */ /* 0x000fe4000f8e00ff */
[----:B------:R-:W-:Y:S01]  /*31a0*/  IMAD.U32 R5, RZ, RZ, UR18 ;  /* 0x00000012ff057e24 */ /* 0x000fe2000f8e00ff */
[----:B------:R-:W-:Y:S02]  /*31b0*/  IADD3 R2, -R234, UR16, RZ ;  /* 0x00000010ea027c10 */ /* 0x000fe4000fffe1ff */
[----:B------:R-:W-:Y:S01]  /*31c0*/  IMAD.U32 R4, RZ, RZ, UR13 ;  /* 0x0000000dff047e24 */ /* 0x000fe2000f8e00ff */
[----:B------:R-:W-:Y:S02]  /*31d0*/  LEA R12, P1, R12, R248, 0x7 ;  /* 0x000000f80c0c7211 */ /* 0x000fe400078238ff */
[----:B------:R-:W-:Y:S02]  /*31e0*/  ISETP.LT.OR P4, PT, R2, 0x1, P6 ;  /* 0x000000010200780c */ /* 0x000fe40003781670 */
[----:B------:R-:W-:Y:S01]  /*31f0*/  LEA.HI.X R13, R5, R249, R4, 0x7, P1 ;  /* 0x000000f9050d7211 */ /* 0x000fe200008f3c04 */
[----:B------:R-:W-:Y:S01]  /*3200*/  IMAD.SHL.U32 R5, R232, 0x4, RZ ;  /* 0x00000004e8057824 */ /* 0x000fe200078e00ff */
[----:B------:R-:W-:Y:S02]  /*3210*/  IADD3 R4, R233, 0x6080, RZ ;  /* 0x00006080e9047810 */ /* 0x000fe40007ffe0ff */
[----:B------:R-:W-:Y:S02]  /*3220*/  IADD3 R8, P2, P1, R8, 0x80, R12 ;  /* 0x0000008008087810 */ /* 0x000fe4000795e00c */
[----:B------:R-:W-:Y:S01]  /*3230*/  ISETP.LT.OR P3, PT, R2, 0x1, P5 ;  /* 0x000000010200780c */ /* 0x000fe20002f61670 */
[----:B------:R-:W-:Y:S01]  /*3240*/  IMAD R6, R6, 0x4000, R4 ;  /* 0x0000400006067824 */ /* 0x000fe200078e0204 */
[----:B------:R-:W-:Y:S01]  /*3250*/  IADD3.X R9, RZ, UR9, R13, P2, P1 ;  /* 0x00000009ff097c10 */ /* 0x000fe200097e240d */
[----:B------:R-:W-:Y:S01]  /*3260*/  IMAD.U32 R4, RZ, RZ, UR5 ;  /* 0x00000005ff047e24 */ /* 0x000fe2000f8e00ff */
[----:B------:R-:W-:Y:S02]  /*3270*/  IADD3 R10, P1, R12, UR10, RZ ;  /* 0x0000000a0c0a7c10 */ /* 0x000fe4000ff3e0ff */
[----:B------:R-:W-:Y:S01]  /*3280*/  @!PT LDS RZ, [RZ] ;  /* 0x00000000fffff984 */ /* 0x000fe20000000800 */
[----:B------:R-:W-:Y:S01]  /*3290*/  @!PT LDS RZ, [RZ] ;  /* 0x00000000fffff984 */ /* 0x000fe20000000800 */
[----:B------:R-:W-:Y:S01]  /*32a0*/  @!PT LDS RZ, [RZ] ;  /* 0x00000000fffff984 */ /* 0x000fe20000000800 */
[----:B------:R3:W-:Y:S01]  /*32b0*/  LDGSTS.E.BYPASS.LTC128B.128 [R6], [R12.64], !P4 ;  /* 0x000000000c067fae */ /* 0x0007e2000e101d4e */
[C---:B------:R-:W-:Y:S02]  /*32c0*/  ISETP.LT.OR P2, PT, R2.reuse, 0x21, P6 ;  /* 0x000000210200780c */ /* 0x040fe40003741670 */
[----:B------:R-:W-:Y:S02]  /*32d0*/  IADD3.X R11, R13, UR9, RZ, P1, !PT ;  /* 0x000000090d0b7c10 */ /* 0x000fe40008ffe4ff */
[----:B------:R-:W-:Y:S01]  /*32e0*/  ISETP.LT.OR P1, PT, R2, 0x21, P5 ;  /* 0x000000210200780c */ /* 0x000fe20002f21670 */
[----:B------:R-:W-:Y:S01]  /*32f0*/  IMAD.U32 R2, RZ, RZ, UR11 ;  /* 0x0000000bff027e24 */ /* 0x000fe2000f8e00ff */
[----:B------:R3:W-:Y:S01]  /*3300*/  LDGSTS.E.BYPASS.LTC128B.128 [R6+0x2000], [R12.64+0x80], !P3 ;  /* 0x020000800c067fae */ /* 0x0007e2000d901d4e */
[----:B------:R-:W-:Y:S06]  /*3310*/  ISETP.GT.AND P5, PT, R232, 0xf, PT ;  /* 0x0000000fe800780c */ /* 0x000fec0003fa4270 */
[----:B------:R3:W-:Y:S06]  /*3320*/  LDGSTS.E.BYPASS.LTC128B.128 [R6+0x1000], [R10.64], !P2 ;  /* 0x010000000a067fae */ /* 0x0007ec000d101d4e */
[----:B------:R3:W-:Y:S01]  /*3330*/  LDGSTS.E.BYPASS.LTC128B.128 [R6+0x3000], [R8.64], !P1 ;  /* 0x0300000008067fae */ /* 0x0007e2000c901d4e */
[----:B------:R-:W-:Y:S01]  /*3340*/  @!P5 IMAD R2, R2, 0x40, R5 ;  /* 0x000000400202d824 */ /* 0x000fe200078e0205 */
[----:B------:R-:W-:Y:S03]  /*3350*/  @!P5 LEA R4, R4, 0x40, 0x6 ;  /* 0x000000400404d811 */ /* 0x000fe600078e30ff */
[----:B------:R-:W-:Y:S02]  /*3360*/  @!P5 IMAD.SHL.U32 R2, R2, 0x4, RZ ;  /* 0x000000040202d824 */ /* 0x000fe400078e00ff */
[----:B------:R-:W-:Y:S05]  /*3370*/  @!P5 IMAD.WIDE R4, R4, 0x4, R240 ;  /* 0x000000040404d825 */ /* 0x000fea00078e02f0 */
[----:B------:R3:W-:Y:S02]  /*3380*/  @!P5 LDGSTS.E.BYPASS.LTC128B.128 [R2+0x12080], [R4.64] ;  /* 0x120800000402dfae */ /* 0x0007e4000b901d4e */
.L_x_88:
[-C--:B-1-34-:R-:W-:Y:S01]  /*3390*/  HMMA.16816.F32 R4, R20, R160.reuse, RZ ;  /* 0x000000a01404723c */ /* 0x09afe200000018ff */
[----:B------:R-:W0:Y:S01]  /*33a0*/  LDGDEPBAR ;  /* 0x00000000000079af */ /* 0x000e220000000000 */
[----:B------:R-:W-:Y:S01]  /*33b0*/  UIADD3 UR13, UR5, 0x1, URZ ;  /* 0x00000001050d7890 */ /* 0x000fe2000fffe03f */
[C---:B------:R-:W-:Y:S02]  /*33c0*/  ISETP.GT.AND P1, PT, R237.reuse, 0x41, PT ;  /* 0x00000041ed00780c */ /* 0x040fe40003f24270 */
[----:B------:R-:W-:Y:S02]  /*33d0*/  MOV R136, 0x40 ;  /* 0x0000004000887802 */ /* 0x000fe40000000f00 */
[C---:B------:R-:W-:Y:S01]  /*33e0*/  ISETP.GT.AND P6, PT, R237.reuse, RZ, PT ;  /* 0x000000ffed00720c */ /* 0x040fe20003fc4270 */
[C---:B------:R-:W-:Y:S02]  /*33f0*/  HMMA.16816.F32 R8, R76.reuse, R160, RZ ;  /* 0x000000a04c08723c */ /* 0x040fe400000018ff */
[C---:B------:R-:W-:Y:S02]  /*3400*/  ISETP.GT.AND P5, PT, R237.reuse, 0x1, PT ;  /* 0x00000001ed00780c */ /* 0x040fe40003fa4270 */
[----:B------:R-:W-:Y:S02]  /*3410*/  SEL R136, R136, 0xffffffc0, !P0 ;  /* 0xffffffc088887807 */ /* 0x000fe40004000000 */
[C---:B------:R-:W-:Y:S01]  /*3420*/  FSEL R251, R146.reuse, -INF , P6 ;  /* 0xff80000092fb7808 */ /* 0x040fe20003000000 */
[----:B------:R-:W-:Y:S01]  /*3430*/  FFMA.FTZ R146, -R146, R146, 1 ;  /* 0x3f80000092927423 */ /* 0x000fe20000010192 */
[-C--:B------:R-:W-:Y:S01]  /*3440*/  HMMA.16816.F32 R12, R76, R162.reuse, RZ ;  /* 0x000000a24c0c723c */ /* 0x080fe200000018ff */
[----:B------:R-:W-:Y:S02]  /*3450*/  IADD3 R2, R224, R136, RZ ;  /* 0x00000088e0027210 */ /* 0x000fe40007ffe0ff */
[----:B------:R-:W-:Y:S01]  /*3460*/  ISETP.GT.AND P4, PT, R237, 0x20, PT ;  /* 0x00000020ed00780c */ /* 0x000fe20003f84270 */
[--C-:B------:R-:W-:Y:S01]  /*3470*/  FFMA.FTZ R251, R251, c[0x0][0x29c], -R159.reuse ;  /* 0x0000a700fbfb7a23 */ /* 0x100fe2000001089f */
[----:B------:R-:W-:Y:S02]  /*3480*/  IADD3 R136, R136, R0, RZ ;  /* 0x0000000088887210 */ /* 0x000fe40007ffe0ff */
[----:B------:R-:W-:Y:S01]  /*3490*/  FSEL R215, R147, -INF , P5 ;  /* 0xff80000093d77808 */ /* 0x000fe20002800000 */
[C---:B--2---:R-:W-:Y:S02]  /*34a0*/  HMMA.16816.F32 R16, R20.reuse, R162, RZ ;  /* 0x000000a21410723c */ /* 0x044fe400000018ff */
[----:B------:R-:W-:Y:S01]  /*34b0*/  MUFU.EX2 R251, R251 ;  /* 0x000000fb00fb7308 */ /* 0x000fe20000000800 */
[----:B------:R-:W-:Y:S01]  /*34c0*/  ISETP.GT.AND P3, PT, R237, 0x21, PT ;  /* 0x00000021ed00780c */ /* 0x000fe20003f64270 */
[----:B------:R-:W-:Y:S01]  /*34d0*/  FFMA.FTZ R147, -R147, R147, 1 ;  /* 0x3f80000093937423 */ /* 0x000fe20000010193 */
[----:B------:R-:W-:Y:S01]  /*34e0*/  ISETP.GT.AND P2, PT, R237, 0x40, PT ;  /* 0x00000040ed00780c */ /* 0x000fe20003f44270 */
[----:B------:R-:W-:Y:S02]  /*34f0*/  FFMA.FTZ R215, R215, c[0x0][0x29c], -R159 ;  /* 0x0000a700d7d77a23 */ /* 0x000fe4000001089f */
[-C--:B------:R-:W-:Y:S04]  /*3500*/  HMMA.16816.F32 R20, R20, R164.reuse, RZ ;  /* 0x000000a41414723c */ /* 0x080fe800000018ff */
[----:B------:R-:W-:Y:S04]  /*3510*/  MUFU.EX2 R215, R215 ;  /* 0x000000d700d77308 */ /* 0x000fe80000000800 */
[----:B------:R-:W-:Y:S01]  /*3520*/  HMMA.16816.F32 R24, R76, R164, RZ ;  /* 0x000000a44c18723c */ /* 0x000fe200000018ff */
[----:B------:R-:W1:Y:S07]  /*3530*/  LDSM.16.M88.4 R76, [R2+0xe080] ;  /* 0x00e08000024c783b */ /* 0x000e6e0000000200 */
        /* <DEDUP_REMOVED lines=37> */
[----:B------:R1:W3:Y:S07]  /*3790*/  LDSM.16.M88.4 R76, [R2+0x11080] ;  /* 0x01108000024c783b */ /* 0x0002ee0000000200 */
[----:B------:R-:W-:Y:S01]  /*37a0*/  HMMA.16816.F32 R24, R80, R194, R24 ;  /* 0x000000c25018723c */ /* 0x000fe20000001818 */
[----:B------:R-:W4:Y:S07]  /*37b0*/  LDSM.16.M88.4 R80, [R136+0x10080] ;  /* 0x010080008850783b */ /* 0x000f2e0000000200 */
[-C--:B--2---:R-:W-:Y:S01]  /*37c0*/  HMMA.16816.F32 R4, R132, R196.reuse, R4 ;  /* 0x000000c48404723c */ /* 0x084fe20000001804 */
[----:B------:R-:W2:Y:S04]  /*37d0*/  LDSM.16.M88.4 R136, [R136+0x11080] ;  /* 0x011080008888783b */ /* 0x000ea80000000200 */
[C---:B-1----:R-:W-:Y:S01]  /*37e0*/  FSEL R2, R155.reuse, -INF , P2 ;  /* 0xff8000009b027808 */ /* 0x042fe20001000000 */
[----:B------:R-:W-:Y:S06]  /*37f0*/  FFMA.FTZ R155, -R155, R155, 1 ;  /* 0x3f8000009b9b7423 */ /* 0x000fec000001019b */
[----:B------:R-:W-:Y:S06]  /*3800*/  FFMA.FTZ R2, R2, c[0x0][0x29c], -R214 ;  /* 0x0000a70002027a23 */ /* 0x000fec00000108d6 */
[----:B------:R-:W-:Y:S01]  /*3810*/  MUFU.EX2 R2, R2 ;  /* 0x0000000200027308 */ /* 0x000fe20000000800 */
[C---:B---3--:R-:W-:Y:S08]  /*3820*/  HMMA.16816.F32 R8, R76.reuse, R196, R8 ;  /* 0x000000c44c08723c */ /* 0x048ff00000001808 */
        /* <DEDUP_REMOVED lines=8> */
[C---:B------:R-:W-:Y:S01]  /*38b0*/  FSEL R76, R152.reuse, -INF , P3 ;  /* 0xff800000984c7808 */ /* 0x040fe20001800000 */
[-C--:B----4-:R-:W-:Y:S05]  /*38c0*/  HMMA.16816.F32 R4, R80, R202.reuse, R4 ;  /* 0x000000ca5004723c */ /* 0x090fea0000001804 */
[----:B------:R-:W-:Y:S01]  /*38d0*/  FFMA.FTZ R152, -R152, R152, 1 ;  /* 0x3f80000098987423 */ /* 0x000fe20000010198 */
[C---:B------:R-:W-:Y:S01]  /*38e0*/  FSEL R135, R148.reuse, -INF , P4 ;  /* 0xff80000094877808 */ /* 0x040fe20002000000 */
[----:B------:R-:W-:Y:S01]  /*38f0*/  FFMA.FTZ R148, -R148, R148, 1 ;  /* 0x3f80000094947423 */ /* 0x000fe20000010194 */
[C---:B--2---:R-:W-:Y:S04]  /*3900*/  HMMA.16816.F32 R8, R136.reuse, R202, R8 ;  /* 0x000000ca8808723c */ /* 0x044fe80000001808 */
[----:B------:R-:W-:Y:S01]  /*3910*/  FFMA.FTZ R135, R135, c[0x0][0x29c], -R208 ;  /* 0x0000a70087877a23 */ /* 0x000fe200000108d0 */
[----:B------:R-:W-:Y:S01]  /*3920*/  FSEL R79, R140, -INF , P6 ;  /* 0xff8000008c4f7808 */ /* 0x000fe20003000000 */
[--C-:B------:R-:W-:Y:S01]  /*3930*/  FFMA.FTZ R76, R76, c[0x0][0x29c], -R214.reuse ;  /* 0x0000a7004c4c7a23 */ /* 0x100fe200000108d6 */
[----:B------:R-:W-:Y:S01]  /*3940*/  FSEL R78, R141, -INF , P5 ;  /* 0xff8000008d4e7808 */ /* 0x000fe20002800000 */
[-C--:B------:R-:W-:Y:S02]  /*3950*/  HMMA.16816.F32 R12, R136, R204.reuse, R12 ;  /* 0x000000cc880c723c */ /* 0x080fe4000000180c */
[----:B------:R-:W-:Y:S02]  /*3960*/  MUFU.EX2 R135, R135 ;  /* 0x0000008700877308 */ /* 0x000fe40000000800 */
[--C-:B------:R-:W-:Y:S01]  /*3970*/  FFMA.FTZ R79, R79, c[0x0][0x29c], -R214.reuse ;  /* 0x0000a7004f4f7a23 */ /* 0x100fe200000108d6 */
[----:B------:R-:W-:Y:S01]  /*3980*/  FSEL R77, R151, -INF , P4 ;  /* 0xff800000974d7808 */ /* 0x000fe20002000000 */
[----:B------:R-:W-:Y:S01]  /*3990*/  FFMA.FTZ R141, -R141, R141, 1 ;  /* 0x3f8000008d8d7423 */ /* 0x000fe2000001018d */
[----:B------:R-:W-:Y:S01]  /*39a0*/  FSEL R134, R3, -INF , P3 ;  /* 0xff80000003867808 */ /* 0x000fe20001800000 */
[C---:B------:R-:W-:Y:S04]  /*39b0*/  HMMA.16816.F32 R16, R80.reuse, R204, R16 ;  /* 0x000000cc5010723c */ /* 0x040fe80000001810 */
[----:B------:R-:W-:Y:S01]  /*39c0*/  MUFU.EX2 R79, R79 ;  /* 0x0000004f004f7308 */ /* 0x000fe20000000800 */
[----:B------:R-:W-:Y:S02]  /*39d0*/  FFMA.FTZ R77, R77, c[0x0][0x29c], -R214 ;  /* 0x0000a7004d4d7a23 */ /* 0x000fe400000108d6 */
[----:B------:R-:W-:Y:S01]  /*39e0*/  FFMA.FTZ R134, R134, c[0x0][0x29c], -R208 ;  /* 0x0000a70086867a23 */ /* 0x000fe200000108d0 */
[-C--:B------:R-:W-:Y:S04]  /*39f0*/  HMMA.16816.F32 R20, R80, R206.reuse, R20 ;  /* 0x000000ce5014723c */ /* 0x080fe80000001814 */
[----:B------:R-:W-:Y:S02]  /*3a00*/  FFMA.FTZ R3, -R3, R3, 1 ;  /* 0x3f80000003037423 */ /* 0x000fe40000010103 */
        /* <DEDUP_REMOVED lines=9> */
[----:B------:R-:W-:Y:S02]  /*3aa0*/  MUFU.EX2 R76, R76 ;  /* 0x0000004c004c7308 */ /* 0x000fe40000000800 */
        /* <DEDUP_REMOVED lines=8> */
[----:B------:R-:W2:Y:S01]  /*3b30*/  MUFU.EX2 R78, R78 ;  /* 0x0000004e004e7308 */ /* 0x000ea20000000800 */
[----:B------:R-:W-:Y:S01]  /*3b40*/  FFMA.FTZ R213, R133, c[0x0][0x29c], -R213 ;  /* 0x0000a70085d57a23 */ /* 0x000fe200000108d5 */
[----:B------:R-:W-:Y:S01]  /*3b50*/  FSEL R133, R209, -INF , P2 ;  /* 0xff800000d1857808 */ /* 0x000fe20001000000 */
[--C-:B------:R-:W-:Y:S01]  /*3b60*/  FFMA.FTZ R137, R137, c[0x0][0x29c], -R208.reuse ;  /* 0x0000a70089897a23 */ /* 0x100fe200000108d0 */
[----:B------:R-:W-:Y:S01]  /*3b70*/  FSEL R139, R149, -INF , P4 ;  /* 0xff800000958b7808 */ /* 0x000fe20002000000 */
[--C-:B------:R-:W-:Y:S02]  /*3b80*/  FFMA.FTZ R136, R136, c[0x0][0x29c], -R208.reuse ;  /* 0x0000a70088887a23 */ /* 0x100fe400000108d0 */
[--C-:B------:R-:W-:Y:S02]  /*3b90*/  FFMA.FTZ R133, R133, c[0x0][0x29c], -R208.reuse ;  /* 0x0000a70085857a23 */ /* 0x100fe400000108d0 */
[----:B------:R-:W-:Y:S01]  /*3ba0*/  FFMA.FTZ R208, R138, c[0x0][0x29c], -R208 ;  /* 0x0000a7008ad07a23 */ /* 0x000fe200000108d0 */
[----:B------:R-:W3:Y:S01]  /*3bb0*/  MUFU.EX2 R132, R132 ;  /* 0x0000008400847308 */ /* 0x000ee20000000800 */
[----:B------:R-:W4:Y:S01]  /*3bc0*/  LDS R138, [R246.X4+0x12280] ;  /* 0x01228000f68a7984 */ /* 0x000f220000004800 */
[----:B------:R-:W-:Y:S02]  /*3bd0*/  FFMA.FTZ R142, -R142, R142, 1 ;  /* 0x3f8000008e8e7423 */ /* 0x000fe4000001018e */
[----:B------:R-:W-:Y:S02]  /*3be0*/  FFMA.FTZ R140, -R140, R140, 1 ;  /* 0x3f8000008c8c7423 */ /* 0x000fe4000001018c */
[--C-:B------:R-:W-:Y:S02]  /*3bf0*/  FFMA.FTZ R139, R139, c[0x0][0x29c], -R159.reuse ;  /* 0x0000a7008b8b7a23 */ /* 0x100fe4000001089f */
[----:B------:R-:W-:Y:S02]  /*3c00*/  FFMA.FTZ R144, -R144, R144, 1 ;  /* 0x3f80000090907423 */ /* 0x000fe40000010190 */
[----:B------:R-:W5:Y:S01]  /*3c10*/  MUFU.EX2 R83, R83 ;  /* 0x0000005300537308 */ /* 0x000f620000000800 */
        /* <DEDUP_REMOVED lines=8> */
[----:B------:R-:W-:Y:S05]  /*3ca0*/  FFMA.FTZ R210, -R210, R210, 1 ;  /* 0x3f800000d2d27423 */ /* 0x000fea00000101d2 */
[----:B------:R-:W-:Y:S10]  /*3cb0*/  MUFU.EX2 R137, R137 ;  /* 0x0000008900897308 */ /* 0x000ff40000000800 */
[----:B------:R-:W-:Y:S01]  /*3cc0*/  MUFU.EX2 R81, R81 ;  /* 0x0000005100517308 */ /* 0x000fe20000000800 */
[--C-:B----4-:R-:W-:Y:S02]  /*3cd0*/  FADD.FTZ R16, R16, -R138.reuse ;  /* 0x8000008a10107221 */ /* 0x110fe40000010000 */
[--C-:B------:R-:W-:Y:S02]  /*3ce0*/  FADD.FTZ R4, R4, -R138.reuse ;  /* 0x8000008a04047221 */ /* 0x100fe40000010000 */
[----:B-1----:R-:W-:Y:S02]  /*3cf0*/  FMUL.FTZ R16, R77, R16 ;  /* 0x000000104d107220 */ /* 0x002fe40000410000 */
[--C-:B------:R-:W-:Y:S02]  /*3d00*/  FADD.FTZ R21, R21, -R138.reuse ;  /* 0x8000008a15157221 */ /* 0x100fe40000010000 */
[--C-:B------:R-:W-:Y:S01]  /*3d10*/  FADD.FTZ R5, R5, -R138.reuse ;  /* 0x8000008a05057221 */ /* 0x100fe20000010000 */
[----:B------:R-:W1:Y:S01]  /*3d20*/  MUFU.EX2 R82, R82 ;  /* 0x0000005200527308 */ /* 0x000e620000000800 */
[--C-:B------:R-:W-:Y:S02]  /*3d30*/  FADD.FTZ R17, R17, -R138.reuse ;  /* 0x8000008a11117221 */ /* 0x100fe40000010000 */
[----:B------:R-:W-:Y:S02]  /*3d40*/  FADD.FTZ R20, R20, -R138 ;  /* 0x8000008a14147221 */ /* 0x000fe40000010000 */
[----:B------:R-:W-:Y:S01]  /*3d50*/  FFMA.FTZ R138, -R151, R151, 1 ;  /* 0x3f800000978a7423 */ /* 0x000fe20000010197 */
[----:B------:R-:W-:Y:S01]  /*3d60*/  FSEL R151, R211, -INF , P2 ;  /* 0xff800000d3977808 */ /* 0x000fe20001000000 */
[----:B------:R-:W-:Y:S02]  /*3d70*/  FMUL.FTZ R4, R79, R4 ;  /* 0x000000044f047220 */ /* 0x000fe40000410000 */
[----:B------:R-:W-:Y:S01]  /*3d80*/  FMUL.FTZ R138, R16, R138 ;  /* 0x0000008a108a7220 */ /* 0x000fe20000410000 */
[----:B------:R-:W-:Y:S01]  /*3d90*/  MUFU.EX2 R134, R134 ;  /* 0x0000008600867308 */ /* 0x000fe20000000800 */
[----:B------:R-:W4:Y:S01]  /*3da0*/  LDS R16, [R246.X4+0x122a0] ;  /* 0x0122a000f6107984 */ /* 0x000f220000004800 */
[C---:B--2---:R-:W-:Y:S01]  /*3db0*/  FMUL.FTZ R5, R78.reuse, R5 ;  /* 0x000000054e057220 */ /* 0x044fe20000410000 */
[----:B------:R-:W-:Y:S01]  /*3dc0*/  F2FP.PACK_AB R78, R78, R79 ;  /* 0x0000004f4e4e723e */ /* 0x000fe200000000ff */
[----:B------:R-:W-:Y:S01]  /*3dd0*/  FMUL.FTZ R4, R4, R140 ;  /* 0x0000008c04047220 */ /* 0x000fe20000410000 */
[----:B------:R-:W-:Y:S01]  /*3de0*/  FSEL R140, R150, -INF , P3 ;  /* 0xff800000968c7808 */ /* 0x000fe20001800000 */
[----:B------:R-:W-:Y:S01]  /*3df0*/  FMUL.FTZ R5, R5, R141 ;  /* 0x0000008d05057220 */ /* 0x000fe20000410000 */
[----:B------:R-:W-:Y:S01]  /*3e00*/  FSEL R141, R212, -INF , P1 ;  /* 0xff800000d48d7808 */ /* 0x000fe20000800000 */
[C---:B------:R-:W-:Y:S01]  /*3e10*/  FMUL.FTZ R17, R76.reuse, R17 ;  /* 0x000000114c117220 */ /* 0x040fe20000410000 */
[----:B------:R-:W-:Y:S01]  /*3e20*/  F2FP.PACK_AB R76, R76, R77 ;  /* 0x0000004d4c4c723e */ /* 0x000fe200000000ff */
[--C-:B------:R-:W-:Y:S01]  /*3e30*/  FFMA.FTZ R140, R140, c[0x0][0x29c], -R159.reuse ;  /* 0x0000a7008c8c7a23 */ /* 0x100fe2000001089f */
[----:B------:R-:W-:Y:S01]  /*3e40*/  F2FP.PACK_AB R4, R5, R4 ;  /* 0x000000040504723e */ /* 0x000fe200000000ff */
[----:B------:R-:W-:Y:S01]  /*3e50*/  MUFU.EX2 R139, R139 ;  /* 0x0000008b008b7308 */ /* 0x000fe20000000800 */
[----:B------:R-:W2:Y:S01]  /*3e60*/  LDS R5, [R246.X4+0x12320] ;  /* 0x01232000f6057984 */ /* 0x000ea20000004800 */
[----:B------:R-:W-:Y:S01]  /*3e70*/  FMUL.FTZ R20, R2, R20 ;  /* 0x0000001402147220 */ /* 0x000fe20000410000 */
[----:B------:R-:W-:Y:S01]  /*3e80*/  PLOP3.LUT P1, PT, PT, PT, UP0, 0x80, 0x0 ;  /* 0x000000000000781c */ /* 0x000fe20003f2f008 */
[--C-:B------:R-:W-:Y:S02]  /*3e90*/  FFMA.FTZ R151, R151, c[0x0][0x29c], -R159.reuse ;  /* 0x0000a70097977a23 */ /* 0x100fe4000001089f */
[----:B------:R-:W-:Y:S02]  /*3ea0*/  FFMA.FTZ R159, R141, c[0x0][0x29c], -R159 ;  /* 0x0000a7008d9f7a23 */ /* 0x000fe4000001089f */
[----:B------:R-:W-:Y:S02]  /*3eb0*/  FMUL.FTZ R17, R17, R152 ;  /* 0x0000009811117220 */ /* 0x000fe40000410000 */
[----:B------:R-:W-:Y:S01]  /*3ec0*/  MUFU.EX2 R140, R140 ;  /* 0x0000008c008c7308 */ /* 0x000fe20000000800 */
[----:B------:R-:W-:Y:S02]  /*3ed0*/  FFMA.FTZ R150, -R150, R150, 1 ;  /* 0x3f80000096967423 */ /* 0x000fe40000010196 */
[----:B------:R-:W-:Y:S01]  /*3ee0*/  F2FP.PACK_AB R17, R17, R138 ;  /* 0x0000008a1111723e */ /* 0x000fe200000000ff */
[----:B------:R-:W-:Y:S02]  /*3ef0*/  FMUL.FTZ R20, R20, R155 ;  /* 0x0000009b14147220 */ /* 0x000fe40000410000 */
[----:B------:R-:W-:Y:S02]  /*3f00*/  FFMA.FTZ R211, -R211, R211, 1 ;  /* 0x3f800000d3d37423 */ /* 0x000fe400000101d3 */
[----:B------:R-:W-:Y:S02]  /*3f10*/  FFMA.FTZ R212, -R212, R212, 1 ;  /* 0x3f800000d4d47423 */ /* 0x000fe400000101d4 */
[----:B------:R-:W1:Y:S01]  /*3f20*/  MUFU.EX2 R214, R214 ;  /* 0x000000d600d67308 */ /* 0x000e620000000800 */
[--C-:B----4-:R-:W-:Y:S09]  /*3f30*/  FADD.FTZ R6, R6, -R16.reuse ;  /* 0x8000001006067221 */ /* 0x110ff20000010000 */
[----:B------:R-:W-:Y:S01]  /*3f40*/  MUFU.EX2 R213, R213 ;  /* 0x000000d500d57308 */ /* 0x000fe20000000800 */
[--C-:B------:R-:W-:Y:S02]  /*3f50*/  FADD.FTZ R7, R7, -R16.reuse ;  /* 0x8000001007077221 */ /* 0x100fe40000010000 */
[----:B---3--:R-:W-:Y:S02]  /*3f60*/  FMUL.FTZ R6, R132, R6 ;  /* 0x0000000684067220 */ /* 0x008fe40000410000 */
[C---:B-----5:R-:W-:Y:S01]  /*3f70*/  FMUL.FTZ R7, R83.reuse, R7 ;  /* 0x0000000753077220 */ /* 0x060fe20000410000 */
[----:B------:R-:W-:Y:S01]  /*3f80*/  F2FP.PACK_AB R83, R83, R132 ;  /* 0x000000845353723e */ /* 0x000fe200000000ff */
[----:B------:R-:W-:Y:S02]  /*3f90*/  FMUL.FTZ R142, R6, R142 ;  /* 0x0000008e068e7220 */ /* 0x000fe40000410000 */
[----:B------:R-:W3:Y:S01]  /*3fa0*/  LDS R6, [R246.X4+0x12300] ;  /* 0x01230000f6067984 */ /* 0x000ee20000004800 */
[--C-:B------:R-:W-:Y:S01]  /*3fb0*/  FADD.FTZ R18, R18, -R16.reuse ;  /* 0x8000001012127221 */ /* 0x100fe20000010000 */
[----:B------:R-:W4:Y:S01]  /*3fc0*/  MUFU.EX2 R80, R80 ;  /* 0x0000005000507308 */ /* 0x000f220000000800 */
[--C-:B------:R-:W-:Y:S01]  /*3fd0*/  FADD.FTZ R22, R22, -R16.reuse ;  /* 0x8000001016167221 */ /* 0x100fe20000010000 */
[----:B------:R-:W-:Y:S01]  /*3fe0*/  STS [R247+0x12480], R78 ;  /* 0x0124804ef7007388 */ /* 0x000fe20000000800 */
[----:B-1----:R-:W-:Y:S01]  /*3ff0*/  FMUL.FTZ R18, R82, R18 ;  /* 0x0000001252127220 */ /* 0x002fe20000410000 */
[----:B------:R-:W-:Y:S01]  /*4000*/  F2FP.PACK_AB R82, R81, R82 ;  /* 0x000000525152723e */ /* 0x000fe200000000ff */
[----:B------:R-:W-:Y:S01]  /*4010*/  FMUL.FTZ R7, R7, R143 ;  /* 0x0000008f07077220 */ /* 0x000fe20000410000 */
[----:B------:R-:W-:Y:S01]  /*4020*/  STS [R244], R83 ;  /* 0x00000053f4007388 */ /* 0x000fe20000000800 */
[----:B------:R-:W-:Y:S01]  /*4030*/  F2FP.PACK_AB R2, R214, R2 ;  /* 0x00000002d602723e */ /* 0x000fe200000000ff */
[--C-:B--2---:R-:W-:Y:S02]  /*4040*/  FADD.FTZ R10, R10, -R5.reuse ;  /* 0x800000050a0a7221 */ /* 0x104fe40000010000 */
[----:B------:R-:W-:Y:S01]  /*4050*/  MUFU.EX2 R208, R208 ;  /* 0x000000d000d07308 */ /* 0x000fe20000000800 */
[--C-:B------:R-:W-:Y:S01]  /*4060*/  FADD.FTZ R11, R11, -R5.reuse ;  /* 0x800000050b0b7221 */ /* 0x100fe20000010000 */
[----:B------:R-:W-:Y:S01]  /*4070*/  F2FP.PACK_AB R7, R7, R142 ;  /* 0x0000008e0707723e */ /* 0x000fe200000000ff */
[----:B------:R-:W-:Y:S02]  /*4080*/  FMUL.FTZ R10, R251, R10 ;  /* 0x0000000afb0a7220 */ /* 0x000fe40000410000 */
[----:B------:R-:W-:Y:S02]  /*4090*/  FMUL.FTZ R11, R215, R11 ;  /* 0x0000000bd70b7220 */ /* 0x000fe40000410000 */
[----:B------:R-:W-:Y:S02]  /*40a0*/  FADD.FTZ R19, R19, -R16 ;  /* 0x8000001013137221 */ /* 0x000fe40000010000 */
[----:B------:R-:W-:Y:S01]  /*40b0*/  FMUL.FTZ R10, R10, R146 ;  /* 0x000000920a0a7220 */ /* 0x000fe20000410000 */
[----:B------:R-:W1:Y:S01]  /*40c0*/  MUFU.EX2 R133, R133 ;  /* 0x0000008500857308 */ /* 0x000e620000000800 */
[----:B------:R-:W-:Y:S02]  /*40d0*/  FMUL.FTZ R11, R11, R147 ;  /* 0x000000930b0b7220 */ /* 0x000fe40000410000 */
[----:B------:R-:W-:Y:S02]  /*40e0*/  FMUL.FTZ R19, R81, R19 ;  /* 0x0000001351137220 */ /* 0x000fe40000410000 */
[----:B----4-:R-:W-:Y:S01]  /*40f0*/  FMUL.FTZ R22, R80, R22 ;  /* 0x0000001650167220 */ /* 0x010fe20000410000 */
[----:B------:R-:W-:Y:S01]  /*4100*/  F2FP.PACK_AB R80, R213, R80 ;  /* 0x00000050d550723e */ /* 0x000fe200000000ff */
[----:B------:R-:W-:Y:S01]  /*4110*/  FMUL.FTZ R18, R18, R153 ;  /* 0x0000009912127220 */ /* 0x000fe20000410000 */
[----:B------:R-:W-:Y:S01]  /*4120*/  F2FP.PACK_AB R10, R11, R10 ;  /* 0x0000000a0b0a723e */ /* 0x000fe200000000ff */
[----:B------:R-:W-:Y:S01]  /*4130*/  FMUL.FTZ R19, R19, R154 ;  /* 0x0000009a13137220 */ /* 0x000fe20000410000 */
[----:B------:R-:W2:Y:S01]  /*4140*/  MUFU.EX2 R151, R151 ;  /* 0x0000009700977308 */ /* 0x000ea20000000800 */
[--C-:B------:R-:W-:Y:S02]  /*4150*/  FADD.FTZ R14, R14, -R5.reuse ;  /* 0x800000050e0e7221 */ /* 0x100fe40000010000 */
[--C-:B------:R-:W-:Y:S01]  /*4160*/  FADD.FTZ R15, R15, -R5.reuse ;  /* 0x800000050f0f7221 */ /* 0x100fe20000010000 */
[----:B------:R-:W-:Y:S01]  /*4170*/  F2FP.PACK_AB R18, R19, R18 ;  /* 0x000000121312723e */ /* 0x000fe200000000ff */
[----:B------:R-:W-:Y:S02]  /*4180*/  FMUL.FTZ R14, R139, R14 ;  /* 0x0000000e8b0e7220 */ /* 0x000fe40000410000 */
[----:B------:R-:W-:Y:S02]  /*4190*/  FMUL.FTZ R15, R140, R15 ;  /* 0x0000000f8c0f7220 */ /* 0x000fe40000410000 */
[--C-:B---3--:R-:W-:Y:S01]  /*41a0*/  FADD.FTZ R8, R8, -R6.reuse ;  /* 0x8000000608087221 */ /* 0x108fe20000010000 */
[----:B------:R-:W3:Y:S01]  /*41b0*/  MUFU.EX2 R159, R159 ;  /* 0x0000009f009f7308 */ /* 0x000ee20000000800 */
[--C-:B------:R-:W-:Y:S02]  /*41c0*/  FADD.FTZ R9, R9, -R6.reuse ;  /* 0x8000000609097221 */ /* 0x100fe40000010000 */
[----:B------:R-:W-:Y:S01]  /*41d0*/  FMUL.FTZ R8, R137, R8 ;  /* 0x0000000889087220 */ /* 0x000fe20000410000 */
[----:B------:R-:W-:Y:S01]  /*41e0*/  F2FP.PACK_AB R137, R136, R137 ;  /* 0x000000898889723e */ /* 0x000fe200000000ff */
[--C-:B------:R-:W-:Y:S02]  /*41f0*/  FADD.FTZ R12, R12, -R6.reuse ;  /* 0x800000060c0c7221 */ /* 0x100fe40000010000 */
[--C-:B------:R-:W-:Y:S02]  /*4200*/  FADD.FTZ R13, R13, -R6.reuse ;  /* 0x800000060d0d7221 */ /* 0x100fe40000010000 */
[--C-:B------:R-:W-:Y:S01]  /*4210*/  FADD.FTZ R24, R24, -R6.reuse ;  /* 0x8000000618187221 */ /* 0x100fe20000010000 */
[----:B------:R-:W-:Y:S01]  /*4220*/  STS [R247+0x12c80], R137 ;  /* 0x012c8089f7007388 */ /* 0x000fe20000000800 */
[----:B------:R-:W-:Y:S01]  /*4230*/  FADD.FTZ R25, R25, -R6 ;  /* 0x8000000619197221 */ /* 0x000fe20000010000 */
[----:B------:R-:W-:Y:S01]  /*4240*/  F2FP.PACK_AB R6, R215, R251 ;  /* 0x000000fbd706723e */ /* 0x000fe200000000ff */
[----:B------:R-:W-:Y:S02]  /*4250*/  FMUL.FTZ R9, R136, R9 ;  /* 0x0000000988097220 */ /* 0x000fe40000410000 */
[----:B------:R-:W-:Y:S02]  /*4260*/  FMUL.FTZ R8, R8, R144 ;  /* 0x0000009008087220 */ /* 0x000fe40000410000 */
[----:B------:R-:W-:Y:S01]  /*4270*/  STS [R244+0x800], R6 ;  /* 0x00080006f4007388 */ /* 0x000fe20000000800 */
[----:B------:R-:W-:Y:S02]  /*4280*/  FMUL.FTZ R9, R9, R145 ;  /* 0x0000009109097220 */ /* 0x000fe40000410000 */
[----:B------:R-:W-:Y:S01]  /*4290*/  FMUL.FTZ R12, R135, R12 ;  /* 0x0000000c870c7220 */ /* 0x000fe20000410000 */
[----:B------:R-:W-:Y:S01]  /*42a0*/  STS [R247+0x13480], R76 ;  /* 0x0134804cf7007388 */ /* 0x000fe20000000800 */
[----:B------:R-:W-:Y:S01]  /*42b0*/  F2FP.PACK_AB R135, R134, R135 ;  /* 0x000000878687723e */ /* 0x000fe200000000ff */
[----:B-1----:R-:W-:Y:S01]  /*42c0*/  FMUL.FTZ R24, R133, R24 ;  /* 0x0000001885187220 */ /* 0x002fe20000410000 */
[----:B------:R-:W-:Y:S01]  /*42d0*/  F2FP.PACK_AB R8, R9, R8 ;  /* 0x000000080908723e */ /* 0x000fe200000000ff */
        /* <DEDUP_REMOVED lines=9> */
[----:B------:R-:W-:Y:S01]  /*4370*/  FADD.FTZ R23, R23, -R16 ;  /* 0x8000001017177221 */ /* 0x000fe20000010000 */
[----:B------:R3:W-:Y:S01]  /*4380*/  STS [R247+0x14480], R2 ;  /* 0x01448002f7007388 */ /* 0x0007e20000000800 */
[----:B------:R-:W-:Y:S01]  /*4390*/  FMUL.FTZ R14, R14, R149 ;  /* 0x000000950e0e7220 */ /* 0x000fe20000410000 */
[----:B------:R-:W-:Y:S01]  /*43a0*/  F2FP.PACK_AB R3, R3, R12 ;  /* 0x0000000c0303723e */ /* 0x000fe200000000ff */
[----:B------:R-:W-:Y:S01]  /*43b0*/  FMUL.FTZ R15, R15, R150 ;  /* 0x000000960f0f7220 */ /* 0x000fe20000410000 */
[----:B------:R-:W-:Y:S01]  /*43c0*/  STS [R244+0x2000], R80 ;  /* 0x00200050f4007388 */ /* 0x000fe20000000800 */
[----:B------:R-:W-:Y:S02]  /*43d0*/  FMUL.FTZ R21, R21, R156 ;  /* 0x0000009c15157220 */ /* 0x000fe40000410000 */
[----:B------:R-:W-:Y:S01]  /*43e0*/  FMUL.FTZ R23, R213, R23 ;  /* 0x00000017d5177220 */ /* 0x000fe20000410000 */
[----:B------:R-:W-:Y:S01]  /*43f0*/  STS [R247+0x14c80], R133 ;  /* 0x014c8085f7007388 */ /* 0x000fe20000000800 */
[----:B------:R-:W-:Y:S01]  /*4400*/  F2FP.PACK_AB R14, R15, R14 ;  /* 0x0000000e0f0e723e */ /* 0x000fe200000000ff */
[----:B------:R-:W-:Y:S01]  /*4410*/  FMUL.FTZ R22, R22, R157 ;  /* 0x0000009d16167220 */ /* 0x000fe20000410000 */
[----:B------:R-:W-:Y:S01]  /*4420*/  F2FP.PACK_AB R20, R21, R20 ;  /* 0x000000141514723e */ /* 0x000fe200000000ff */
[----:B------:R-:W-:Y:S02]  /*4430*/  FMUL.FTZ R23, R23, R158 ;  /* 0x0000009e17177220 */ /* 0x000fe40000410000 */
[----:B------:R-:W-:Y:S02]  /*4440*/  FMUL.FTZ R25, R208, R25 ;  /* 0x00000019d0197220 */ /* 0x000fe40000410000 */
[--C-:B------:R-:W-:Y:S01]  /*4450*/  FADD.FTZ R26, R26, -R5.reuse ;  /* 0x800000051a1a7221 */ /* 0x100fe20000010000 */
[----:B------:R-:W-:Y:S01]  /*4460*/  F2FP.PACK_AB R22, R23, R22 ;  /* 0x000000161716723e */ /* 0x000fe200000000ff */
[----:B------:R-:W-:Y:S02]  /*4470*/  FADD.FTZ R27, R27, -R5 ;  /* 0x800000051b1b7221 */ /* 0x000fe40000010000 */
[----:B------:R-:W-:Y:S02]  /*4480*/  FMUL.FTZ R24, R24, R209 ;  /* 0x000000d118187220 */ /* 0x000fe40000410000 */
[----:B------:R-:W-:Y:S02]  /*4490*/  FMUL.FTZ R25, R25, R210 ;  /* 0x000000d219197220 */ /* 0x000fe40000410000 */
[----:B--2---:R-:W-:Y:S01]  /*44a0*/  FMUL.FTZ R26, R151, R26 ;  /* 0x0000001a971a7220 */ /* 0x004fe20000410000 */
[C---:B---3--:R-:W-:Y:S01]  /*44b0*/  F2FP.PACK_AB R2, R159.reuse, R151 ;  /* 0x000000979f02723e */ /* 0x048fe200000000ff */
[----:B------:R-:W-:Y:S01]  /*44c0*/  FMUL.FTZ R27, R159, R27 ;  /* 0x0000001b9f1b7220 */ /* 0x000fe20000410000 */
[----:B------:R-:W-:Y:S01]  /*44d0*/  F2FP.PACK_AB R24, R25, R24 ;  /* 0x000000181918723e */ /* 0x000fe200000000ff */
[----:B------:R-:W-:Y:S02]  /*44e0*/  FMUL.FTZ R26, R26, R211 ;  /* 0x000000d31a1a7220 */ /* 0x000fe40000410000 */
[----:B------:R1:W-:Y:S01]  /*44f0*/  STS [R244+0x2800], R2 ;  /* 0x00280002f4007388 */ /* 0x0003e20000000800 */
[----:B------:R-:W-:Y:S03]  /*4500*/  FMUL.FTZ R27, R27, R212 ;  /* 0x000000d41b1b7220 */ /* 0x000fe60000410000 */
[----:B------:R-:W-:Y:S02]  /*4510*/  BAR.SYNC.DEFER_BLOCKING 0x0 ;  /* 0x0000000000007b1d */ /* 0x000fe40000010000 */
[----:B------:R-:W-:Y:S02]  /*4520*/  F2FP.PACK_AB R26, R27, R26 ;  /* 0x0000001a1b1a723e */ /* 0x000fe400000000ff */
[----:B-1----:R-:W-:Y:S04]  /*4530*/  SHF.L.U32 R2, R230, 0x1, RZ ;  /* 0x00000001e6027819 */ /* 0x002fe800000006ff */
        /* <DEDUP_REMOVED lines=91> */
[----:B------:R-:W-:Y:S01]  /*4af0*/  USHF.R.S32.HI UR16, URZ, 0x1f, UR13 ;  /* 0x0000001f3f107899 */ /* 0x000fe2000801140d */
[----:B------:R-:W-:Y:S01]  /*4b00*/  ISETP.GT.AND P6, PT, R232, 0xf, PT ;  /* 0x0000000fe800780c */ /* 0x000fe20003fc4270 */
[----:B------:R-:W-:Y:S01]  /*4b10*/  ULDC.64 UR6, c[0x0][0x208] ;  /* 0x0000820000067ab9 */ /* 0x000fe20000000a00 */
[----:B------:R-:W-:Y:S01]  /*4b20*/  IMAD.MOV.U32 R7, RZ, RZ, c[0x0][0x208] ;  /* 0x00008200ff077624 */ /* 0x000fe200078e00ff */
[----:B------:R-:W-:Y:S01]  /*4b30*/  UIMAD UR16, UR16, UR6, URZ ;  /* 0x00000006101072a4 */ /* 0x000fe2000f8e023f */
[----:B------:R-:W-:Y:S01]  /*4b40*/  IMAD.MOV.U32 R6, RZ, RZ, 0x6 ;  /* 0x00000006ff067424 */ /* 0x000fe200078e00ff */
[----:B------:R-:W-:Y:S02]  /*4b50*/  UIMAD.WIDE.U32 UR18, UR13, UR6, URZ ;  /* 0x000000060d1272a5 */ /* 0x000fe4000f8e003f */
[----:B------:R-:W-:Y:S02]  /*4b60*/  UIMAD UR16, UR13, UR7, UR16 ;  /* 0x000000070d1072a4 */ /* 0x000fe4000f8e0210 */
[----:B------:R-:W-:Y:S01]  /*4b70*/  USHF.L.U32 UR6, UR13, 0x6, URZ ;  /* 0x000000060d067899 */ /* 0x000fe2000800063f */
[C---:B------:R-:W-:Y:S01]  /*4b80*/  SHF.L.U64.HI R6, R7.reuse, R6, c[0x0][0x20c] ;  /* 0x0000830007067619 */ /* 0x040fe20000010206 */
[----:B------:R-:W-:Y:S01]  /*4b90*/  UIADD3 UR16, UR19, UR16, URZ ;  /* 0x0000001013107290 */ /* 0x000fe2000fffe03f */
[----:B------:R-:W-:Y:S02]  /*4ba0*/  IMAD.U32 R3, RZ, RZ, UR18 ;  /* 0x00000012ff037e24 */ /* 0x000fe4000f8e00ff */
[----:B------:R-:W-:Y:S02]  /*4bb0*/  IMAD.U32 R4, RZ, RZ, UR18 ;  /* 0x00000012ff047e24 */ /* 0x000fe4000f8e00ff */
[----:B------:R-:W-:Y:S01]  /*4bc0*/  IMAD.SHL.U32 R7, R7, 0x40, RZ ;  /* 0x0000004007077824 */ /* 0x000fe200078e00ff */
[----:B------:R-:W-:Y:S01]  /*4bd0*/  LEA R8, P1, R3, R242, 0x7 ;  /* 0x000000f203087211 */ /* 0x000fe200078238ff */
[----:B------:R-:W-:Y:S02]  /*4be0*/  IMAD.U32 R3, RZ, RZ, UR16 ;  /* 0x00000010ff037e24 */ /* 0x000fe4000f8e00ff */
[----:B------:R-:W-:Y:S03]  /*4bf0*/  IMAD.U32 R5, RZ, RZ, UR6 ;  /* 0x00000006ff057e24 */ /* 0x000fe6000f8e00ff */
[----:B------:R-:W-:Y:S01]  /*4c00*/  LEA.HI.X R9, R4, R243, R3, 0x7, P1 ;  /* 0x000000f304097211 */ /* 0x000fe200008f3c03 */
[----:B------:R-:W-:Y:S01]  /*4c10*/  IMAD.U32 R3, RZ, RZ, UR6 ;  /* 0x00000006ff037e24 */ /* 0x000fe2000f8e00ff */
[C---:B------:R-:W-:Y:S01]  /*4c20*/  IADD3 R10, P2, P1, R7.reuse, 0x80, R8 ;  /* 0x00000080070a7810 */ /* 0x040fe2000795e008 */
[----:B------:R-:W-:Y:S01]  /*4c30*/  @!P6 IMAD.SHL.U32 R4, R232, 0x10, RZ ;  /* 0x00000010e804e824 */ /* 0x000fe200078e00ff */
[----:B------:R-:W-:Y:S02]  /*4c40*/  IADD3 R5, -R234, UR12, -R5 ;  /* 0x0000000cea057c10 */ /* 0x000fe4000fffe905 */
[C-C-:B------:R-:W-:Y:S02]  /*4c50*/  IADD3.X R11, R6.reuse, RZ, R9.reuse, P2, P1 ;  /* 0x000000ff060b7210 */ /* 0x140fe400017e2409 */
[----:B------:R-:W-:Y:S02]  /*4c60*/  IADD3 R12, P1, R7, R8, RZ ;  /* 0x00000008070c7210 */ /* 0x000fe40007f3e0ff */
[----:B------:R-:W-:Y:S03]  /*4c70*/  ISETP.LT.OR P2, PT, R5, 0x1, !P3 ;  /* 0x000000010500780c */ /* 0x000fe60005f41670 */
[----:B------:R-:W-:Y:S01]  /*4c80*/  IMAD.X R13, R6, 0x1, R9, P1 ;  /* 0x00000001060d7824 */ /* 0x000fe200008e0609 */
[----:B------:R-:W-:Y:S01]  /*4c90*/  LOP3.LUT P1, RZ, R245, 0x2, RZ, 0xc0, !PT ;  /* 0x00000002f5ff7812 */ /* 0x000fe2000782c0ff */
[----:B------:R-:W-:Y:S03]  /*4ca0*/  @!P6 IMAD.WIDE R6, R3, 0x4, R238 ;  /* 0x000000040306e825 */ /* 0x000fe600078e02ee */
        /* <DEDUP_REMOVED lines=11> */
.L_x_89:
[-C--:B-12-4-:R-:W-:Y:S01]  /*4d60*/  HMMA.16816.F32 R4, R80, R16.reuse, RZ ;  /* 0x000000105004723c */ /* 0x096fe200000018ff */
[----:B------:R-:W-:Y:S01]  /*4d70*/  LDSM.16.MT88.4 R140, [R2+0x1080] ;  /* 0x00108000028c783b */ /* 0x000fe20000004200 */
[----:B------:R-:W-:Y:S02]  /*4d80*/  USHF.L.U32 UR5, UR5, 0xd, URZ ;  /* 0x0000000d05057899 */ /* 0x000fe4000800063f */
[----:B------:R-:W-:Y:S01]  /*4d90*/  UISETP.GE.AND UP0, UPT, UR13, UR8, UPT ;  /* 0x000000080d00728c */ /* 0x000fe2000bf06270 */
[----:B------:R-:W-:Y:S01]  /*4da0*/  LDSM.16.M88.4 R144, [R227+0x1800] ;  /* 0x00180000e390783b */ /* 0x000fe20000000200 */
[----:B------:R-:W-:Y:S02]  /*4db0*/  UISETP.GE.AND UP1, UPT, UR11, 0x1, UPT ;  /* 0x000000010b00788c */ /* 0x000fe4000bf26270 */
[C---:B------:R-:W-:Y:S01]  /*4dc0*/  HMMA.16816.F32 R8, R132.reuse, R16, RZ ;  /* 0x000000108408723c */ /* 0x040fe200000018ff */
[----:B------:R-:W-:Y:S01]  /*4dd0*/  LDSM.16.M88.4 R148, [R226+0x1000] ;  /* 0x00100000e294783b */ /* 0x000fe20000000200 */
[----:B------:R-:W-:Y:S02]  /*4de0*/  UIADD3 UR6, UR4, 0x1, URZ ;  /* 0x0000000104067890 */ /* 0x000fe4000fffe03f */
[----:B------:R-:W-:Y:S01]  /*4df0*/  IMAD.U32 R3, RZ, RZ, UR5 ;  /* 0x00000005ff037e24 */ /* 0x000fe2000f8e00ff */
[----:B------:R-:W0:Y:S01]  /*4e00*/  LDGDEPBAR ;  /* 0x00000000000079af */ /* 0x000e220000000000 */
[----:B------:R-:W-:Y:S02]  /*4e10*/  UISETP.GE.AND UP2, UPT, UR4, 0x1, UPT ;  /* 0x000000010400788c */ /* 0x000fe4000bf46270 */
[-C--:B------:R-:W-:Y:S08]  /*4e20*/  HMMA.16816.F32 R12, R132, R18.reuse, RZ ;  /* 0x00000012840c723c */ /* 0x080ff000000018ff */
        /* <DEDUP_REMOVED lines=18> */
[----:B------:R-:W-:Y:S03]  /*4f50*/  LDSM.16.M88.4 R212, [R227+0x2800] ;  /* 0x00280000e3d4783b */ /* 0x000fe60000000200 */
[-C--:B-1----:R-:W-:Y:S08]  /*4f60*/  HMMA.16816.F32 R4, R132, R140.reuse, R4 ;  /* 0x0000008c8404723c */ /* 0x082ff00000001804 */
[C---:B------:R-:W-:Y:S08]  /*4f70*/  HMMA.16816.F32 R8, R144.reuse, R140, R8 ;  /* 0x0000008c9008723c */ /* 0x040ff00000001808 */
[-C--:B------:R-:W-:Y:S08]  /*4f80*/  HMMA.16816.F32 R12, R144, R142.reuse, R12 ;  /* 0x0000008e900c723c */ /* 0x080ff0000000180c */
[C---:B------:R-:W-:Y:S01]  /*4f90*/  HMMA.16816.F32 R16, R132.reuse, R142, R16 ;  /* 0x0000008e8410723c */ /* 0x040fe20000001810 */
[----:B------:R-:W-:Y:S07]  /*4fa0*/  LDSM.16.M88.4 R140, [R227+0x2000] ;  /* 0x00200000e38c783b */ /* 0x000fee0000000200 */
[-C--:B--2---:R-:W-:Y:S08]  /*4fb0*/  HMMA.16816.F32 R20, R132, R136.reuse, R20 ;  /* 0x000000888414723c */ /* 0x084ff00000001814 */
[C---:B------:R-:W-:Y:S08]  /*4fc0*/  HMMA.16816.F32 R24, R144.reuse, R136, R24 ;  /* 0x000000889018723c */ /* 0x040ff00000001818 */
[-C--:B------:R-:W-:Y:S01]  /*4fd0*/  HMMA.16816.F32 R76, R144, R138.reuse, R76 ;  /* 0x0000008a904c723c */ /* 0x080fe2000000184c */
[----:B------:R-:W1:Y:S07]  /*4fe0*/  LDSM.16.MT88.4 R144, [R2+0x2080] ;  /* 0x002080000290783b */ /* 0x000e6e0000004200 */
[----:B------:R-:W-:Y:S01]  /*4ff0*/  HMMA.16816.F32 R80, R132, R138, R80 ;  /* 0x0000008a8450723c */ /* 0x000fe20000001850 */
[----:B------:R-:W2:Y:S04]  /*5000*/  LDSM.16.MT88.4 R132, [R2+0x5080] ;  /* 0x005080000284783b */ /* 0x000ea80000004200 */
[----:B------:R-:W-:Y:S03]  /*5010*/  LDSM.16.M88.4 R136, [R226+0x2000] ;  /* 0x00200000e288783b */ /* 0x000fe60000000200 */
[-C--:B---3--:R-:W-:Y:S08]  /*5020*/  HMMA.16816.F32 R4, R148, R152.reuse, R4 ;  /* 0x000000989404723c */ /* 0x088ff00000001804 */
[C---:B------:R-:W-:Y:S08]  /*5030*/  HMMA.16816.F32 R8, R156.reuse, R152, R8 ;  /* 0x000000989c08723c */ /* 0x040ff00000001808 */
[-C--:B------:R-:W-:Y:S08]  /*5040*/  HMMA.16816.F32 R12, R156, R154.reuse, R12 ;  /* 0x0000009a9c0c723c */ /* 0x080ff0000000180c */
[C---:B------:R-:W-:Y:S01]  /*5050*/  HMMA.16816.F32 R16, R148.reuse, R154, R16 ;  /* 0x0000009a9410723c */ /* 0x040fe20000001810 */
[----:B------:R-:W3:Y:S07]  /*5060*/  LDSM.16.MT88.4 R152, [R2+0x2880] ;  /* 0x002880000298783b */ /* 0x000eee0000004200 */
[-C--:B------:R-:W-:Y:S08]  /*5070*/  HMMA.16816.F32 R20, R148, R208.reuse, R20 ;  /* 0x000000d09414723c */ /* 0x080ff00000001814 */
[C---:B------:R-:W-:Y:S01]  /*5080*/  HMMA.16816.F32 R24, R156.reuse, R208, R24 ;  /* 0x000000d09c18723c */ /* 0x040fe20000001818 */
[----:B------:R-:W4:Y:S07]  /*5090*/  LDL.64 R208, [R1] ;  /* 0x0000000001d07983 */ /* 0x000f2e0000100a00 */
[-C--:B------:R-:W-:Y:S01]  /*50a0*/  HMMA.16816.F32 R76, R156, R210.reuse, R76 ;  /* 0x000000d29c4c723c */ /* 0x080fe2000000184c */
[----:B------:R-:W5:Y:S07]  /*50b0*/  LDSM.16.M88.4 R156, [R226+0x2800] ;  /* 0x00280000e29c783b */ /* 0x000f6e0000000200 */
        /* <DEDUP_REMOVED lines=11> */
[-C--:B---3--:R-:W-:Y:S08]  /*5170*/  HMMA.16816.F32 R4, R136, R152.reuse, R4 ;  /* 0x000000988804723c */ /* 0x088ff00000001804 */
[C---:B-----5:R-:W-:Y:S08]  /*5180*/  HMMA.16816.F32 R8, R156.reuse, R152, R8 ;  /* 0x000000989c08723c */ /* 0x060ff00000001808 */
[-C--:B------:R-:W-:Y:S08]  /*5190*/  HMMA.16816.F32 R12, R156, R154.reuse, R12 ;  /* 0x0000009a9c0c723c */ /* 0x080ff0000000180c */
[C---:B------:R-:W-:Y:S08]  /*51a0*/  HMMA.16816.F32 R16, R136.reuse, R154, R16 ;  /* 0x0000009a8810723c */ /* 0x040ff00000001810 */
[-C--:B------:R-:W-:Y:S08]  /*51b0*/  HMMA.16816.F32 R20, R136, R148.reuse, R20 ;  /* 0x000000948814723c */ /* 0x080ff00000001814 */
[C---:B------:R-:W-:Y:S08]  /*51c0*/  HMMA.16816.F32 R24, R156.reuse, R148, R24 ;  /* 0x000000949c18723c */ /* 0x040ff00000001818 */
[-C--:B------:R-:W-:Y:S08]  /*51d0*/  HMMA.16816.F32 R76, R156, R150.reuse, R76 ;  /* 0x000000969c4c723c */ /* 0x080ff0000000184c */
[----:B------:R-:W-:Y:S04]  /*51e0*/  HMMA.16816.F32 R80, R136, R150, R80 ;  /* 0x000000968850723c */ /* 0x000fe80000001850 */
[----:B----4-:R-:W-:Y:S01]  /*51f0*/  IADD3 R2, P1, R208, UR5, RZ ;  /* 0x00000005d0027c10 */ /* 0x010fe2000ff3e0ff */
[----:B------:R-:W-:Y:S03]  /*5200*/  UIADD3 UR5, UR11, 0x1, URZ ;  /* 0x000000010b057890 */ /* 0x000fe6000fffe03f */
[----:B------:R-:W-:Y:S01]  /*5210*/  LEA.HI.X.SX32 R3, R3, R250, 0x1, P1 ;  /* 0x000000fa03037211 */ /* 0x000fe200008f0eff */
[----:B------:R-:W-:Y:S03]  /*5220*/  USEL UR11, UR5, URZ, !UP1 ;  /* 0x0000003f050b7287 */ /* 0x000fe6000c800000 */
[C---:B------:R-:W-:Y:S01]  /*5230*/  LEA R132, P1, R2.reuse, c[0x0][0x220], 0x2 ;  /* 0x0000880002847a11 */ /* 0x040fe200078210ff */
[----:B------:R-:W-:Y:S03]  /*5240*/  UMOV UR5, UR13 ;  /* 0x0000000d00057c82 */ /* 0x000fe60008000000 */
        /* <DEDUP_REMOVED lines=106> */
[----:B------:R-:W-:Y:S01]  /*58f0*/  FMUL.FTZ R84, R84, c[0x0][0x298] ;  /* 0x0000a60054547a20 */ /* 0x000fe20000410000 */
[----:B------:R-:W-:Y:S01]  /*5900*/  PLOP3.LUT P0, PT, PT, PT, PT, 0x8, 0x0 ;  /* 0x000000000000781c */ /* 0x000fe20003f0e170 */
        /* <DEDUP_REMOVED lines=47> */
.L_x_87:
[----:B------:R-:W-:Y:S05]  /*5c00*/  @P0 BRA `(.L_x_91) ;  /* 0x0000182000000947 */ /* 0x000fea0003800000 */
[----:B------:R-:W-:Y:S01]  /*5c10*/  SHF.R.S32.HI R0, RZ, 0x1f, R232 ;  /* 0x0000001fff007819 */ /* 0x000fe200000114e8 */
[----:B------:R-:W-:Y:S01]  /*5c20*/  BAR.SYNC.DEFER_BLOCKING 0x1, 0x100 ;  /* 0x0044000000007b1d */ /* 0x000fe20000010000 */
[----:B------:R-:W-:Y:S02]  /*5c30*/  F2FP.PACK_AB R28, R29, R28 ;  /* 0x0000001c1d1c723e */ /* 0x000fe400000000ff */
[----:B------:R-:W-:-:S02]  /*5c40*/  LEA.HI R2, R0, R232, RZ, 0x2 ;  /* 0x000000e800027211 */ /* 0x000fc400078f10ff */
[----:B-----5:R-:W-:Y:S02]  /*5c50*/  LEA.HI R5, R0, R232, RZ, 0x5 ;  /* 0x000000e800057211 */ /* 0x020fe400078f28ff */
[--C-:B------:R-:W-:Y:S02]  /*5c60*/  SHF.R.S32.HI R4, RZ, 0x2, R2.reuse ;  /* 0x00000002ff047819 */ /* 0x100fe40000011402 */
[----:B------:R-:W-:Y:S02]  /*5c70*/  SHF.R.S32.HI R3, RZ, 0x1f, R2 ;  /* 0x0000001fff037819 */ /* 0x000fe40000011402 */
[----:B------:R-:W-:Y:S02]  /*5c80*/  SHF.R.S32.HI R6, RZ, 0x5, R5 ;  /* 0x00000005ff067819 */ /* 0x000fe40000011405 */
[----:B------:R-:W-:Y:S02]  /*5c90*/  LEA.HI R3, R3, R4, RZ, 0x3 ;  /* 0x0000000403037211 */ /* 0x000fe400078f18ff */
[----:B------:R-:W-:-:S02]  /*5ca0*/  LEA.HI R5, R5, R6, RZ, 0x1 ;  /* 0x0000000605057211 */ /* 0x000fc400078f08ff */
[----:B------:R-:W-:Y:S02]  /*5cb0*/  LOP3.LUT R3, R3, 0xfffffff8, RZ, 0xc0, !PT ;  /* 0xfffffff803037812 */ /* 0x000fe400078ec0ff */
[----:B------:R-:W-:Y:S02]  /*5cc0*/  LOP3.LUT R2, R2, 0x3ffffffc, RZ, 0xc0, !PT ;  /* 0x3ffffffc02027812 */ /* 0x000fe400078ec0ff */
[----:B------:R-:W-:Y:S01]  /*5cd0*/  LOP3.LUT R5, R5, 0x1ffffe, RZ, 0xc0, !PT ;  /* 0x001ffffe05057812 */ /* 0x000fe200078ec0ff */
[----:B------:R-:W-:Y:S01]  /*5ce0*/  IMAD.IADD R3, R4, 0x1, -R3 ;  /* 0x0000000104037824 */ /* 0x000fe200078e0a03 */
[----:B------:R-:W-:Y:S01]  /*5cf0*/  LEA.HI R4, R0, R232, RZ, 0x6 ;  /* 0x000000e800047211 */ /* 0x000fe200078f30ff */
[----:B------:R-:W-:Y:S01]  /*5d00*/  IMAD.IADD R2, R232, 0x1, -R2 ;  /* 0x00000001e8027824 */ /* 0x000fe200078e0a02 */
[----:B------:R-:W-:Y:S01]  /*5d10*/  F2FP.PACK_AB R30, R31, R30 ;  /* 0x0000001e1f1e723e */ /* 0x000fe200000000ff */
[C---:B------:R-:W-:Y:S01]  /*5d20*/  IMAD.SHL.U32 R7, R3.reuse, 0x40, RZ ;  /* 0x0000004003077824 */ /* 0x040fe200078e00ff */
[----:B------:R-:W-:Y:S01]  /*5d30*/  SHF.R.U32.HI R4, RZ, 0x3, R4 ;  /* 0x00000003ff047819 */ /* 0x000fe20000011604 */
[----:B------:R-:W-:Y:S01]  /*5d40*/  IMAD.IADD R5, R6, 0x1, -R5 ;  /* 0x0000000106057824 */ /* 0x000fe200078e0a05 */
[----:B------:R-:W-:-:S02]  /*5d50*/  LOP3.LUT P0, RZ, R3, 0x4, RZ, 0xc0, !PT ;  /* 0x0000000403ff7812 */ /* 0x000fc4000780c0ff */
[----:B------:R-:W-:Y:S01]  /*5d60*/  LOP3.LUT R7, R7, 0x1c0, RZ, 0xc0, !PT ;  /* 0x000001c007077812 */ /* 0x000fe200078ec0ff */
[----:B------:R-:W-:Y:S01]  /*5d70*/  IMAD R2, R5, 0x200, R2 ;  /* 0x0000020005027824 */ /* 0x000fe200078e0202 */
[----:B------:R-:W-:Y:S02]  /*5d80*/  F2FP.PACK_AB R48, R49, R48 ;  /* 0x000000303130723e */ /* 0x000fe400000000ff */
[----:B------:R-:W-:Y:S02]  /*5d90*/  LOP3.LUT R4, R7, 0x18, R4, 0xf8, !PT ;  /* 0x0000001807047812 */ /* 0x000fe400078ef804 */
[----:B------:R-:W-:Y:S02]  /*5da0*/  SHF.R.U32.HI R7, RZ, 0x3, R7 ;  /* 0x00000003ff077819 */ /* 0x000fe40000011607 */
[----:B------:R-:W-:Y:S02]  /*5db0*/  F2FP.PACK_AB R50, R51, R50 ;  /* 0x000000323332723e */ /* 0x000fe400000000ff */
[----:B------:R-:W-:-:S02]  /*5dc0*/  LOP3.LUT R4, R4, R7, RZ, 0x3c, !PT ;  /* 0x0000000704047212 */ /* 0x000fc400078e3cff */
[----:B------:R-:W-:Y:S02]  /*5dd0*/  F2FP.PACK_AB R32, R33, R32 ;  /* 0x000000202120723e */ /* 0x000fe400000000ff */
[----:B------:R-:W-:Y:S01]  /*5de0*/  F2FP.PACK_AB R34, R35, R34 ;  /* 0x000000222322723e */ /* 0x000fe200000000ff */
[----:B------:R-:W-:Y:S01]  /*5df0*/  IMAD.U32 R2, R2, 0x2, R4 ;  /* 0x0000000202027824 */ /* 0x000fe200078e0004 */
[----:B------:R-:W-:Y:S01]  /*5e00*/  F2FP.PACK_AB R44, R45, R44 ;  /* 0x0000002c2d2c723e */ /* 0x000fe200000000ff */
[----:B------:R-:W-:Y:S01]  /*5e10*/  IMAD.MOV.U32 R4, RZ, RZ, 0x4 ;  /* 0x00000004ff047424 */ /* 0x000fe200078e00ff */
[----:B------:R-:W-:Y:S01]  /*5e20*/  F2FP.PACK_AB R46, R47, R46 ;  /* 0x0000002e2f2e723e */ /* 0x000fe200000000ff */
[----:B------:R-:W-:Y:S01]  /*5e30*/  IMAD.SHL.U32 R2, R2, 0x2, RZ ;  /* 0x0000000202027824 */ /* 0x000fe200078e00ff */
[----:B------:R-:W-:Y:S01]  /*5e40*/  F2FP.PACK_AB R36, R37, R36 ;  /* 0x000000242524723e */ /* 0x000fe200000000ff */
[----:B------:R-:W-:Y:S01]  /*5e50*/  IMAD.WIDE R6, R235, R4, c[0x0][0x358] ;  /* 0x0000d600eb067625 */ /* 0x000fe200078e0204 */
[----:B------:R-:W-:-:S02]  /*5e60*/  F2FP.PACK_AB R38, R39, R38 ;  /* 0x000000262726723e */ /* 0x000fc400000000ff */
[C---:B------:R-:W-:Y:S01]  /*5e70*/  IADD3 R3, R2.reuse, 0x40, RZ ;  /* 0x0000004002037810 */ /* 0x040fe20007ffe0ff */
[----:B------:R-:W-:Y:S01]  /*5e80*/  STS [R2+0x6080], R28 ;  /* 0x0060801c02007388 */ /* 0x000fe20000000800 */
[----:B------:R-:W-:Y:S02]  /*5e90*/  @P0 IADD3 R3, R2, -0x40, RZ ;  /* 0xffffffc002030810 */ /* 0x000fe40007ffe0ff */
[----:B------:R-:W-:Y:S01]  /*5ea0*/  F2FP.PACK_AB R40, R41, R40 ;  /* 0x000000282928723e */ /* 0x000fe200000000ff */
[----:B------:R-:W-:Y:S01]  /*5eb0*/  STS [R2+0x6480], R30 ;  /* 0x0064801e02007388 */ /* 0x000fe20000000800 */
[----:B------:R-:W-:Y:S02]  /*5ec0*/  F2FP.PACK_AB R42, R43, R42 ;  /* 0x0000002a2b2a723e */ /* 0x000fe400000000ff */
[----:B------:R-:W-:Y:S01]  /*5ed0*/  F2FP.PACK_AB R52, R53, R52 ;  /* 0x000000343534723e */ /* 0x000fe200000000ff */
[----:B------:R-:W-:Y:S01]  /*5ee0*/  STS [R3+0x6080], R48 ;  /* 0x0060803003007388 */ /* 0x000fe20000000800 */
[----:B------:R-:W-:-:S02]  /*5ef0*/  F2FP.PACK_AB R54, R55, R54 ;  /* 0x000000363736723e */ /* 0x000fc400000000ff */
[----:B------:R-:W-:Y:S01]  /*5f00*/  F2FP.PACK_AB R72, R73, R72 ;  /* 0x000000484948723e */ /* 0x000fe200000000ff */
[----:B------:R-:W-:Y:S01]  /*5f10*/  STS [R3+0x6480], R50 ;  /* 0x0064803203007388 */ /* 0x000fe20000000800 */
[----:B------:R-:W-:Y:S02]  /*5f20*/  F2FP.PACK_AB R74, R75, R74 ;  /* 0x0000004a4b4a723e */ /* 0x000fe400000000ff */
        /* <DEDUP_REMOVED lines=25> */
[----:B------:R2:W-:Y:S01]  /*60c0*/  STS [R2+0x9080], R52 ;  /* 0x0090803402007388 */ /* 0x0005e20000000800 */
        /* <DEDUP_REMOVED lines=22> */
[----:B------:R-:W-:Y:S01]  /*6230*/  ISETP.NE.U32.AND P0, PT, RZ, c[0x0][0x358], PT ;  /* 0x0000d600ff007a0c */ /* 0x000fe20003f05070 */
[----:B------:R-:W-:Y:S03]  /*6240*/  STS [R2+0xb080], R60 ;  /* 0x00b0803c02007388 */ /* 0x000fe60000000800 */
[----:B------:R-:W-:Y:S01]  /*6250*/  ISETP.NE.AND.EX P1, PT, RZ, c[0x0][0x35c], PT, P0 ;  /* 0x0000d700ff007a0c */ /* 0x000fe20003f25300 */
[----:B------:R-:W-:Y:S01]  /*6260*/  STS [R2+0xb480], R62 ;  /* 0x00b4803e02007388 */ /* 0x000fe20000000800 */
[----:B------:R-:W-:-:S03]  /*6270*/  ISETP.NE.U32.AND P0, PT, RZ, c[0x0][0x360], PT ;  /* 0x0000d800ff007a0c */ /* 0x000fc60003f05070 */
[----:B------:R-:W-:Y:S01]  /*6280*/  STS [R3+0xb080], R64 ;  /* 0x00b0804003007388 */ /* 0x000fe20000000800 */
[----:B------:R-:W-:-:S03]  /*6290*/  ISETP.NE.AND.EX P0, PT, RZ, c[0x0][0x364], PT, P0 ;  /* 0x0000d900ff007a0c */ /* 0x000fc60003f05300 */
        /* <DEDUP_REMOVED lines=23> */
[----:B------:R4:W-:Y:S04]  /*6410*/  STS [R3+0x5080], R120 ;  /* 0x0050807803007388 */ /* 0x0009e80000000800 */
[----:B------:R4:W-:Y:S04]  /*6420*/  STS [R3+0x5480], R122 ;  /* 0x0054807a03007388 */ /* 0x0009e80000000800 */
[----:B------:R-:W-:Y:S01]  /*6430*/  BAR.SYNC.DEFER_BLOCKING 0x1, 0x100 ;  /* 0x0044000000007b1d */ /* 0x000fe20000010000 */
[----:B--2---:R-:W-:-:S02]  /*6440*/  IMAD.MOV.U32 R52, RZ, RZ, c[0x0][0x2f0] ;  /* 0x0000bc00ff347624 */ /* 0x004fc400078e00ff */
[----:B------:R-:W-:-:S03]  /*6450*/  @P0 IMAD.WIDE R4, R235, R4, c[0x0][0x360] ;  /* 0x0000d800eb040625 */ /* 0x000fc600078e0204 */
[----:B---3--:R-:W2:Y:S04]  /*6460*/  @P1 LDG.E R2, [R6.64] ;  /* 0x0000000e06021981 */ /* 0x008ea8000c1e1900 */
[----:B------:R4:W5:Y:S01]  /*6470*/  @P0 LDG.E R52, [R4.64] ;  /* 0x0000000e04340981 */ /* 0x000962000c1e1900 */
[----:B------:R-:W-:Y:S02]  /*6480*/  CS2R R54, SRZ ;  /* 0x0000000000367805 */ /* 0x000fe4000001ff00 */
[--C-:B--2---:R-:W-:Y:S01]  /*6490*/  @P1 SHF.R.S32.HI R55, RZ, 0x1f, R2.reuse ;  /* 0x0000001fff371819 */ /* 0x104fe20000011402 */
[----:B------:R-:W-:Y:S01]  /*64a0*/  @P1 IMAD.MOV.U32 R54, RZ, RZ, R2 ;  /* 0x000000ffff361224 */ /* 0x000fe200078e0002 */
[----:B------:R-:W-:Y:S05]  /*64b0*/  @P0 BRA `(.L_x_92) ;  /* 0x0000004000000947 */ /* 0x000fea0003800000 */
[----:B----4-:R-:W-:Y:S05]  /*64c0*/  @!P1 BRA `(.L_x_92) ;  /* 0x0000003000009947 */ /* 0x010fea0003800000 */
[----:B-----5:R2:W3:Y:S04]  /*64d0*/  LDG.E R52, [R6.64] ;  /* 0x0000000e06347981 */ /* 0x0204e8000c1e1900 */
[----:B--2---:R-:W3:Y:S02]  /*64e0*/  LDG.E R6, [R6.64+0x4] ;  /* 0x0000040e06067981 */ /* 0x004ee4000c1e1900 */
[----:B---3--:R-:W-:-:S02]  /*64f0*/  IADD3 R52, -R52, R6, RZ ;  /* 0x0000000634347210 */ /* 0x008fc40007ffe1ff */
.L_x_92:
[CC--:B----4-:R-:W-:Y:S01]  /*6500*/  LEA.HI R2, R0.reuse, R232.reuse, RZ, 0x4 ;  /* 0x000000e800027211 */ /* 0x0d0fe200078f20ff */
[----:B------:R-:W2:Y:S01]  /*6510*/  S2R R48, SR_CTAID.X ;  /* 0x0000000000307919 */ /* 0x000ea20000002500 */
[----:B------:R-:W-:Y:S01]  /*6520*/  LEA.HI R0, R0, R232, RZ, 0x7 ;  /* 0x000000e800007211 */ /* 0x000fe200078f38ff */
[----:B------:R-:W-:Y:S01]  /*6530*/  BSSY B0, `(.L_x_93) ;  /* 0x000003c000007945 */ /* 0x000fe20003800000 */
[----:B------:R-:W-:-:S02]  /*6540*/  LOP3.LUT R56, R2, 0xfffffff0, RZ, 0xc0, !PT ;  /* 0xfffffff002387812 */ /* 0x000fc400078ec0ff */
[----:B------:R-:W-:Y:S01]  /*6550*/  SHF.R.S32.HI R2, RZ, 0x4, R2 ;  /* 0x00000004ff027819 */ /* 0x000fe20000011402 */
[----:B------:R-:W-:Y:S01]  /*6560*/  IMAD.SHL.U32 R0, R0, 0x4, RZ ;  /* 0x0000000400007824 */ /* 0x000fe200078e00ff */
[----:B------:R-:W-:Y:S01]  /*6570*/  SHF.R.S32.HI R53, RZ, 0x1f, R235 ;  /* 0x0000001fff357819 */ /* 0x000fe200000114eb */
[----:B------:R-:W-:Y:S01]  /*6580*/  IMAD.IADD R56, R232, 0x1, -R56 ;  /* 0x00000001e8387824 */ /* 0x000fe200078e0a38 */
[C---:B------:R-:W-:Y:S01]  /*6590*/  IADD3 R60, P0, R2.reuse, R54, RZ ;  /* 0x00000036023c7210 */ /* 0x040fe20007f1e0ff */
[----:B------:R-:W-:Y:S01]  /*65a0*/  IMAD.SHL.U32 R3, R2, 0x40, RZ ;  /* 0x0000004002037824 */ /* 0x000fe200078e00ff */
[----:B------:R-:W-:Y:S02]  /*65b0*/  LOP3.LUT R0, R0, 0xfffffe00, RZ, 0xc0, !PT ;  /* 0xfffffe0000007812 */ /* 0x000fe400078ec0ff */
[----:B------:R-:W-:Y:S02]  /*65c0*/  SHF.R.S32.HI R5, RZ, 0x1f, R56 ;  /* 0x0000001fff057819 */ /* 0x000fe40000011438 */
[----:B------:R-:W-:-:S02]  /*65d0*/  LOP3.LUT R3, R3, 0x1c0, RZ, 0xc0, !PT ;  /* 0x000001c003037812 */ /* 0x000fc400078ec0ff */
[----:B------:R-:W-:Y:S01]  /*65e0*/  LEA.HI R5, R5, R56, RZ, 0x3 ;  /* 0x0000003805057211 */ /* 0x000fe200078f18ff */
[----:B------:R-:W-:Y:S01]  /*65f0*/  IMAD.SHL.U32 R56, R56, 0x8, RZ ;  /* 0x0000000838387824 */ /* 0x000fe200078e00ff */
[----:B------:R-:W-:Y:S02]  /*6600*/  LEA.HI.X.SX32 R61, R2, R55, 0x1, P0 ;  /* 0x00000037023d7211 */ /* 0x000fe400000f0eff */
[----:B------:R-:W-:Y:S02]  /*6610*/  SHF.R.S32.HI R5, RZ, 0x3, R5 ;  /* 0x00000003ff057819 */ /* 0x000fe40000011405 */
[----:B------:R-:W-:Y:S01]  /*6620*/  LOP3.LUT R4, R3, 0x38, R56, 0xf8, !PT ;  /* 0x0000003803047812 */ /* 0x000fe200078ef838 */
[C---:B--2--5:R-:W-:Y:S01]  /*6630*/  IMAD R52, R48.reuse, -0x60, R52 ;  /* 0xffffffa030347824 */ /* 0x064fe200078e0234 */
[----:B------:R-:W-:Y:S01]  /*6640*/  SHF.R.U32.HI R3, RZ, 0x3, R3 ;  /* 0x00000003ff037819 */ /* 0x000fe20000011603 */
[----:B------:R-:W-:Y:S01]  /*6650*/  IMAD R0, R5, 0x1800, R0 ;  /* 0x0000180005007824 */ /* 0x000fe200078e0200 */
[----:B------:R-:W-:Y:S01]  /*6660*/  SHF.R.S32.HI R57, RZ, 0x1f, R56 ;  /* 0x0000001fff397819 */ /* 0x000fe20000011438 */
[----:B------:R-:W-:Y:S01]  /*6670*/  IMAD.WIDE R60, R48, 0x60, R60 ;  /* 0x00000060303c7825 */ /* 0x000fe200078e023c */
[----:B------:R-:W-:-:S02]  /*6680*/  LOP3.LUT R4, R4, R3, RZ, 0x3c, !PT ;  /* 0x0000000304047212 */ /* 0x000fc400078e3cff */
[----:B------:R-:W2:Y:S01]  /*6690*/  S2R R3, SR_CTAID.Y ;  /* 0x0000000000037919 */ /* 0x000ea20000002600 */
[----:B------:R-:W-:Y:S02]  /*66a0*/  IMNMX R52, R52, 0x60, PT ;  /* 0x0000006034347817 */ /* 0x000fe40003800200 */
[----:B------:R-:W-:Y:S01]  /*66b0*/  IMAD.IADD R0, R0, 0x1, R4 ;  /* 0x0000000100007824 */ /* 0x000fe200078e0204 */
[----:B------:R-:W-:Y:S02]  /*66c0*/  SEL R53, R53, RZ, !P1 ;  /* 0x000000ff35357207 */ /* 0x000fe40004800000 */
[----:B------:R-:W-:Y:S01]  /*66d0*/  ISETP.GE.AND P6, PT, R2, R52, PT ;  /* 0x000000340200720c */ /* 0x000fe20003fc6270 */
[----:B------:R-:W-:Y:S01]  /*66e0*/  IMAD.SHL.U32 R49, R0, 0x2, RZ ;  /* 0x0000000200317824 */ /* 0x000fe200078e00ff */
[----:B------:R-:W-:Y:S02]  /*66f0*/  SEL R235, R235, RZ, !P1 ;  /* 0x000000ffebeb7207 */ /* 0x000fe40004800000 */
[----:B------:R-:W-:-:S02]  /*6700*/  ISETP.GE.OR P0, PT, R56, c[0x0][0x324], P6 ;  /* 0x0000c90038007a0c */ /* 0x000fc40003706670 */
[----:B------:R3:W4:Y:S04]  /*6710*/  LDS.128 R44, [R49+0x6880] ;  /* 0x00688000312c7984 */ /* 0x0007280000000c00 */
[----:B------:R3:W1:Y:S04]  /*6720*/  LDS.128 R40, [R49+0x7080] ;  /* 0x0070800031287984 */ /* 0x0006680000000c00 */
[----:B------:R3:W1:Y:S04]  /*6730*/  LDS.128 R36, [R49+0x7880] ;  /* 0x0078800031247984 */ /* 0x0006680000000c00 */
[----:B------:R3:W1:Y:S01]  /*6740*/  LDS.128 R32, [R49+0x8080] ;  /* 0x0080800031207984 */ /* 0x0006620000000c00 */
[----:B--2---:R-:W-:Y:S01]  /*6750*/  SHF.R.S32.HI R0, RZ, 0x1f, R3 ;  /* 0x0000001fff007819 */ /* 0x004fe20000011403 */
[----:B------:R-:W-:-:S02]  /*6760*/  IMAD.WIDE.U32 R58, R3, c[0x0][0x338], R56 ;  /* 0x0000ce00033a7a25 */ /* 0x000fc400078e0038 */
[----:B------:R3:W2:Y:S02]  /*6770*/  LDS.128 R28, [R49+0x8880] ;  /* 0x00888000311c7984 */ /* 0x0006a40000000c00 */
[----:B------:R-:W-:Y:S02]  /*6780*/  IMAD R50, R0, c[0x0][0x338], RZ ;  /* 0x0000ce0000327a24 */ /* 0x000fe400078e02ff */
[----:B------:R3:W1:Y:S02]  /*6790*/  LDS.128 R24, [R49+0x80] ;  /* 0x0000800031187984 */ /* 0x0006640000000c00 */
[----:B------:R-:W-:Y:S02]  /*67a0*/  IMAD R50, R3, c[0x0][0x33c], R50 ;  /* 0x0000cf0003327a24 */ /* 0x000fe400078e0232 */
[----:B------:R3:W1:Y:S02]  /*67b0*/  LDS.128 R20, [R49+0x880] ;  /* 0x0008800031147984 */ /* 0x0006640000000c00 */
[----:B------:R-:W-:-:S02]  /*67c0*/  IMAD.IADD R59, R59, 0x1, R50 ;  /* 0x000000013b3b7824 */ /* 0x000fc400078e0232 */
[----:B------:R3:W1:Y:S01]  /*67d0*/  LDS.128 R16, [R49+0x1080] ;  /* 0x0010800031107984 */ /* 0x0006620000000c00 */
[----:B------:R-:W-:Y:S02]  /*67e0*/  IMAD R50, R53, c[0x0][0x340], RZ ;  /* 0x0000d00035327a24 */ /* 0x000fe400078e02ff */
[C---:B------:R-:W-:Y:S01]  /*67f0*/  IMAD.WIDE.U32 R58, R235.reuse, c[0x0][0x340], R58 ;  /* 0x0000d000eb3a7a25 */ /* 0x040fe200078e003a */
[----:B------:R3:W1:Y:S03]  /*6800*/  LDS.128 R12, [R49+0x1880] ;  /* 0x00188000310c7984 */ /* 0x0006660000000c00 */
[----:B------:R-:W-:Y:S01]  /*6810*/  IMAD R50, R235, c[0x0][0x344], R50 ;  /* 0x0000d100eb327a24 */ /* 0x000fe200078e0232 */
[----:B-1----:R3:W1:Y:S03]  /*6820*/  LDS.128 R8, [R49+0x2080] ;  /* 0x0020800031087984 */ /* 0x0026660000000c00 */
[----:B------:R-:W-:Y:S01]  /*6830*/  IMAD.IADD R63, R59, 0x1, R50 ;  /* 0x000000013b3f7824 */ /* 0x000fe200078e0232 */
[----:B------:R3:W1:Y:S01]  /*6840*/  LDS.128 R4, [R49+0x2880] ;  /* 0x0028800031047984 */ /* 0x0006620000000c00 */
[----:B------:R-:W-:Y:S05]  /*6850*/  @P0 BRA `(.L_x_94) ;  /* 0x0000009000000947 */ /* 0x000fea0003800000 */
[----:B---34-:R-:W3:Y:S01]  /*6860*/  LDS.128 R48, [R49+0x6080] ;  /* 0x0060800031307984 */ /* 0x018ee20000000c00 */
[----:B------:R-:W-:Y:S01]  /*6870*/  MOV R62, R58 ;  /* 0x0000003a003e7202 */ /* 0x000fe20000000f00 */
[----:B------:R-:W-:-:S04]  /*6880*/  IMAD R54, R61, c[0x0][0x330], RZ ;  /* 0x0000cc003d367a24 */ /* 0x000fc800078e02ff */
[----:B------:R-:W-:-:S04]  /*6890*/  IMAD.WIDE.U32 R64, R60, c[0x0][0x330], R62 ;  /* 0x0000cc003c407a25 */ /* 0x000fc800078e003e */
[----:B------:R-:W-:Y:S01]  /*68a0*/  IMAD R54, R60, c[0x0][0x334], R54 ;  /* 0x0000cd003c367a24 */ /* 0x000fe200078e0236 */
[----:B------:R-:W-:-:S04]  /*68b0*/  LEA R66, P0, R64, c[0x0][0x318], 0x1 ;  /* 0x0000c60040427a11 */ /* 0x000fc800078008ff */
[----:B------:R-:W-:-:S04]  /*68c0*/  IADD3 R54, R65, R54, RZ ;  /* 0x0000003641367210 */ /* 0x000fc80007ffe0ff */
[----:B------:R-:W-:-:S05]  /*68d0*/  LEA.HI.X R67, R64, c[0x0][0x31c], R54, 0x1, P0 ;  /* 0x0000c70040437a11 */ /* 0x000fca00000f0c36 */
[----:B---3--:R3:W-:Y:S02]  /*68e0*/  STG.E.128 [R66.64], R48 ;  /* 0x0000003042007986 */ /* 0x0087e4000c101d0e */
.L_x_94:
[----:B----4-:R-:W-:Y:S05]  /*68f0*/  BSYNC B0 ;  /* 0x0000000000007941 */ /* 0x010fea0003800000 */
.L_x_93:
[----:B---3--:R-:W-:Y:S01]  /*6900*/  IADD3 R48, R2, 0x10, RZ ;  /* 0x0000001002307810 */ /* 0x008fe20007ffe0ff */
        /* <DEDUP_REMOVED lines=15> */
.L_x_96:
[----:B------:R-:W-:Y:S05]  /*6a00*/  BSYNC B0 ;  /* 0x0000000000007941 */ /* 0x000fea0003800000 */
.L_x_95:
        /* <DEDUP_REMOVED lines=16> */
.L_x_98:
[----:B------:R-:W-:Y:S05]  /*6b10*/  BSYNC B0 ;  /* 0x0000000000007941 */ /* 0x000fea0003800000 */
.L_x_97:
        /* <DEDUP_REMOVED lines=16> */
.L_x_100:
[----:B------:R-:W-:Y:S05]  /*6c20*/  BSYNC B0 ;  /* 0x0000000000007941 */ /* 0x000fea0003800000 */
.L_x_99:
        /* <DEDUP_REMOVED lines=16> */
.L_x_102:
[----:B------:R-:W-:Y:S05]  /*6d30*/  BSYNC B0 ;  /* 0x0000000000007941 */ /* 0x000fea0003800000 */
.L_x_101:
[----:B------:R-:W-:Y:S01]  /*6d40*/  IADD3 R2, R2, 0x50, RZ ;  /* 0x0000005002027810 */ /* 0x000fe20007ffe0ff */
[----:B------:R-:W-:Y:S03]  /*6d50*/  BSSY B0, `(.L_x_103) ;  /* 0x000000f000007945 */ /* 0x000fe60003800000 */
[----:B------:R-:W-:-:S04]  /*6d60*/  ISETP.GE.AND P1, PT, R2, R52, PT ;  /* 0x000000340200720c */ /* 0x000fc80003f26270 */
[----:B------:R-:W-:-:S13]  /*6d70*/  ISETP.GE.OR P0, PT, R56, c[0x0][0x324], P1 ;  /* 0x0000c90038007a0c */ /* 0x000fda0000f06670 */
[----:B------:R-:W-:Y:S05]  /*6d80*/  @P0 BRA `(.L_x_104) ;  /* 0x000000b000000947 */ /* 0x000fea0003800000 */
[----:B---3--:R-:W-:Y:S01]  /*6d90*/  IADD3 R32, P0, R60, 0x50, RZ ;  /* 0x000000503c207810 */ /* 0x008fe20007f1e0ff */
        /* <DEDUP_REMOVED lines=10> */
.L_x_104:
[----:B------:R-:W-:Y:S05]  /*6e40*/  BSYNC B0 ;  /* 0x0000000000007941 */ /* 0x000fea0003800000 */
.L_x_103:
[----:B------:R-:W-:Y:S01]  /*6e50*/  IMAD R0, R0, c[0x0][0x308], RZ ;  /* 0x0000c20000007a24 */ /* 0x000fe200078e02ff */
[----:B------:R-:W-:Y:S01]  /*6e60*/  ISETP.GE.OR P0, PT, R56, c[0x0][0x2f4], P6 ;  /* 0x0000bd0038007a0c */ /* 0x000fe20003706670 */
[C---:B--2---:R-:W-:Y:S01]  /*6e70*/  IMAD.WIDE.U32 R28, R3.reuse, c[0x0][0x308], R56 ;  /* 0x0000c200031c7a25 */ /* 0x044fe200078e0038 */
[----:B------:R-:W-:Y:S03]  /*6e80*/  BSSY B0, `(.L_x_105) ;  /* 0x0000010000007945 */ /* 0x000fe60003800000 */
[----:B------:R-:W-:Y:S02]  /*6e90*/  IMAD R0, R3, c[0x0][0x30c], R0 ;  /* 0x0000c30003007a24 */ /* 0x000fe400078e0200 */
[----:B------:R-:W-:-:S03]  /*6ea0*/  IMAD R53, R53, c[0x0][0x310], RZ ;  /* 0x0000c40035357a24 */ /* 0x000fc600078e02ff */
[----:B------:R-:W-:Y:S01]  /*6eb0*/  IADD3 R29, R29, R0, RZ ;  /* 0x000000001d1d7210 */ /* 0x000fe20007ffe0ff */
[----:B------:R-:W-:-:S04]  /*6ec0*/  IMAD R53, R235, c[0x0][0x314], R53 ;  /* 0x0000c500eb357a24 */ /* 0x000fc800078e0235 */
[----:B------:R-:W-:-:S05]  /*6ed0*/  IMAD.WIDE.U32 R28, R235, c[0x0][0x310], R28 ;  /* 0x0000c400eb1c7a25 */ /* 0x000fca00078e001c */
[----:B------:R-:W-:Y:S01]  /*6ee0*/  IADD3 R31, R29, R53, RZ ;  /* 0x000000351d1f7210 */ /* 0x000fe20007ffe0ff */
[----:B------:R-:W-:Y:S05]  /*6ef0*/  @P0 BRA `(.L_x_106) ;  /* 0x0000008000000947 */ /* 0x000fea0003800000 */
[----:B------:R-:W-:Y:S01]  /*6f00*/  MOV R30, R28 ;  /* 0x0000001c001e7202 */ /* 0x000fe20000000f00 */
[----:B------:R-:W-:-:S04]  /*6f10*/  IMAD R0, R61, c[0x0][0x300], RZ ;  /* 0x0000c0003d007a24 */ /* 0x000fc800078e02ff */
[----:B------:R-:W-:-:S04]  /*6f20*/  IMAD.WIDE.U32 R2, R60, c[0x0][0x300], R30 ;  /* 0x0000c0003c027a25 */ /* 0x000fc800078e001e */
[----:B------:R-:W-:Y:S01]  /*6f30*/  IMAD R0, R60, c[0x0][0x304], R0 ;  /* 0x0000c1003c007a24 */ /* 0x000fe200078e0200 */
[----:B---3--:R-:W-:-:S04]  /*6f40*/  LEA R32, P0, R2, c[0x0][0x2e8], 0x1 ;  /* 0x0000ba0002207a11 */ /* 0x008fc800078008ff */
[----:B------:R-:W-:-:S04]  /*6f50*/  IADD3 R0, R3, R0, RZ ;  /* 0x0000000003007210 */ /* 0x000fc80007ffe0ff */
[----:B------:R-:W-:-:S05]  /*6f60*/  LEA.HI.X R33, R2, c[0x0][0x2ec], R0, 0x1, P0 ;  /* 0x0000bb0002217a11 */ /* 0x000fca00000f0c00 */
[----:B------:R2:W-:Y:S02]  /*6f70*/  STG.E.128 [R32.64], R24 ;  /* 0x0000001820007986 */ /* 0x0005e4000c101d0e */
.L_x_106:
[----:B------:R-:W-:Y:S05]  /*6f80*/  BSYNC B0 ;  /* 0x0000000000007941 */ /* 0x000fea0003800000 */
.L_x_105:
[----:B------:R-:W-:Y:S01]  /*6f90*/  ISETP.GE.OR P0, PT, R56, c[0x0][0x2f4], P5 ;  /* 0x0000bd0038007a0c */ /* 0x000fe20002f06670 */
[----:B------:R-:W-:-:S12]  /*6fa0*/  BSSY B0, `(.L_x_107) ;  /* 0x000000d000007945 */ /* 0x000fd80003800000 */
[----:B------:R-:W-:Y:S05]  /*6fb0*/  @P0 BRA `(.L_x_108) ;  /* 0x000000b000000947 */ /* 0x000fea0003800000 */
[----:B------:R-:W-:Y:S01]  /*6fc0*/  IADD3 R2, P0, R60, 0x10, RZ ;  /* 0x000000103c027810 */ /* 0x000fe20007f1e0ff */
[----:B--2---:R-:W-:Y:S01]  /*6fd0*/  IMAD.MOV.U32 R24, RZ, RZ, R28 ;  /* 0x000000ffff187224 */ /* 0x004fe200078e001c */
        /* <DEDUP_REMOVED lines=9> */
.L_x_108:
[----:B------:R-:W-:Y:S05]  /*7070*/  BSYNC B0 ;  /* 0x0000000000007941 */ /* 0x000fea0003800000 */
.L_x_107:
[----:B------:R-:W-:Y:S01]  /*7080*/  ISETP.GE.OR P0, PT, R56, c[0x0][0x2f4], P4 ;  /* 0x0000bd0038007a0c */ /* 0x000fe20002706670 */
[----:B------:R-:W-:-:S12]  /*7090*/  BSSY B0, `(.L_x_109) ;  /* 0x000000d000007945 */ /* 0x000fd80003800000 */
[----:B------:R-:W-:Y:S05]  /*70a0*/  @P0 BRA `(.L_x_110) ;  /* 0x000000b000000947 */ /* 0x000fea0003800000 */
[----:B--2---:R-:W-:Y:S01]  /*70b0*/  IADD3 R2, P0, R60, 0x20, RZ ;  /* 0x000000203c027810 */ /* 0x004fe20007f1e0ff */
        /* <DEDUP_REMOVED lines=10> */
.L_x_110:
[----:B------:R-:W-:Y:S05]  /*7160*/  BSYNC B0 ;  /* 0x0000000000007941 */ /* 0x000fea0003800000 */
.L_x_109:
        /* <DEDUP_REMOVED lines=14> */
.L_x_112:
[----:B------:R-:W-:Y:S05]  /*7250*/  BSYNC B0 ;  /* 0x0000000000007941 */ /* 0x000fea0003800000 */
.L_x_111:
        /* <DEDUP_REMOVED lines=13> */
[----:B-1----:R1:W-:Y:S02]  /*7330*/  STG.E.128 [R2.64], R8 ;  /* 0x0000000802007986 */ /* 0x0023e4000c101d0e */
.L_x_114:
[----:B------:R-:W-:Y:S05]  /*7340*/  BSYNC B0 ;  /* 0x0000000000007941 */ /* 0x000fea0003800000 */
.L_x_113:
[----:B------:R-:W-:-:S13]  /*7350*/  ISETP.GE.OR P0, PT, R56, c[0x0][0x2f4], P1 ;  /* 0x0000bd0038007a0c */ /* 0x000fda0000f06670 */
[----:B------:R-:W-:Y:S05]  /*7360*/  @P0 EXIT ;  /* 0x000000000000094d */ /* 0x000fea0003800000 */
[----:B------:R-:W-:Y:S01]  /*7370*/  IADD3 R0, P0, R60, 0x50, RZ ;  /* 0x000000503c007810 */ /* 0x000fe20007f1e0ff */
[----:B-12---:R-:W-:Y:S01]  /*7380*/  IMAD.MOV.U32 R2, RZ, RZ, R28 ;  /* 0x000000ffff027224 */ /* 0x006fe200078e001c */
        /* <DEDUP_REMOVED lines=10> */
.L_x_91:
[----:B------:R-:W-:Y:S01]  /*7430*/  ISETP.NE.U32.AND P0, PT, RZ, c[0x0][0x358], PT ;  /* 0x0000d600ff007a0c */ /* 0x000fe20003f05070 */
[----:B-----5:R-:W-:-:S03]  /*7440*/  IMAD.MOV.U32 R4, RZ, RZ, 0x4 ;  /* 0x00000004ff047424 */ /* 0x020fc600078e00ff */
[----:B------:R-:W-:Y:S01]  /*7450*/  ISETP.NE.AND.EX P1, PT, RZ, c[0x0][0x35c], PT, P0 ;  /* 0x0000d700ff007a0c */ /* 0x000fe20003f25300 */
[----:B------:R-:W-:Y:S01]  /*7460*/  IMAD.WIDE R2, R235, R4, c[0x0][0x358] ;  /* 0x0000d600eb027625 */ /* 0x000fe200078e0204 */
[----:B------:R-:W-:-:S04]  /*7470*/  ISETP.NE.U32.AND P0, PT, RZ, c[0x0][0x360], PT ;  /* 0x0000d800ff007a0c */ /* 0x000fc80003f05070 */
[----:B------:R-:W-:Y:S01]  /*7480*/  ISETP.NE.AND.EX P0, PT, RZ, c[0x0][0x364], PT, P0 ;  /* 0x0000d900ff007a0c */ /* 0x000fe20003f05300 */
[----:B------:R-:W-:-:S06]  /*7490*/  IMAD.MOV.U32 R5, RZ, RZ, c[0x0][0x2f0] ;  /* 0x0000bc00ff057624 */ /* 0x000fcc00078e00ff */
[----:B------:R-:W2:Y:S06]  /*74a0*/  @P1 LDG.E R0, [R2.64] ;  /* 0x0000000e02001981 */ /* 0x000eac000c1e1900 */
[----:B------:R-:W-:-:S05]  /*74b0*/  @P0 IMAD.WIDE R6, R235, R4, c[0x0][0x360] ;  /* 0x0000d800eb060625 */ /* 0x000fca00078e0204 */
[----:B------:R3:W5:Y:S01]  /*74c0*/  @P0 LDG.E R5, [R6.64] ;  /* 0x0000000e06050981 */ /* 0x000762000c1e1900 */
[----:B------:R-:W-:Y:S02]  /*74d0*/  CS2R R14, SRZ ;  /* 0x00000000000e7805 */ /* 0x000fe4000001ff00 */
[--C-:B--2---:R-:W-:Y:S01]  /*74e0*/  @P1 SHF.R.S32.HI R15, RZ, 0x1f, R0.reuse ;  /* 0x0000001fff0f1819 */ /* 0x104fe20000011400 */
[----:B------:R-:W-:Y:S01]  /*74f0*/  @P1 IMAD.MOV.U32 R14, RZ, RZ, R0 ;  /* 0x000000ffff0e1224 */ /* 0x000fe200078e0000 */
[----:B------:R-:W-:Y:S05]  /*7500*/  @P0 BRA `(.L_x_115) ;  /* 0x0000004000000947 */ /* 0x000fea0003800000 */
[----:B---3--:R-:W-:Y:S05]  /*7510*/  @!P1 BRA `(.L_x_115) ;  /* 0x0000003000009947 */ /* 0x008fea0003800000 */
[----:B-----5:R2:W3:Y:S04]  /*7520*/  LDG.E R5, [R2.64] ;  /* 0x0000000e02057981 */ /* 0x0204e8000c1e1900 */
[----:B--2---:R-:W3:Y:S02]  /*7530*/  LDG.E R2, [R2.64+0x4] ;  /* 0x0000040e02027981 */ /* 0x004ee4000c1e1900 */
[----:B---3--:R-:W-:-:S02]  /*7540*/  IADD3 R5, -R5, R2, RZ ;  /* 0x0000000205057210 */ /* 0x008fc40007ffe1ff */
.L_x_115:
[----:B---3--:R-:W2:Y:S01]  /*7550*/  S2R R0, SR_CTAID.Y ;  /* 0x0000000000007919 */ /* 0x008ea20000002600 */
[----:B------:R-:W-:Y:S01]  /*7560*/  SHF.R.S32.HI R3, RZ, 0x1f, R232 ;  /* 0x0000001fff037819 */ /* 0x000fe200000114e8 */
[----:B------:R-:W-:Y:S01]  /*7570*/  BSSY B0, `(.L_x_116) ;  /* 0x0000023000007945 */ /* 0x000fe20003800000 */
[----:B------:R-:W-:Y:S01]  /*7580*/  SHF.R.S32.HI R4, RZ, 0x1f, R235 ;  /* 0x0000001fff047819 */ /* 0x000fe200000114eb */
[----:B------:R-:W3:Y:S01]  /*7590*/  S2R R12, SR_CTAID.X ;  /* 0x00000000000c7919 */ /* 0x000ee20000002500 */
[----:B------:R-:W-:-:S02]  /*75a0*/  LEA.HI R3, R3, R232, RZ, 0x4 ;  /* 0x000000e803037211 */ /* 0x000fc400078f20ff */
[----:B------:R-:W-:Y:S02]  /*75b0*/  SEL R4, R4, RZ, !P1 ;  /* 0x000000ff04047207 */ /* 0x000fe40004800000 */
[----:B-1----:R-:W-:Y:S02]  /*75c0*/  LOP3.LUT R8, R3, 0x1ffffff0, RZ, 0xc0, !PT ;  /* 0x1ffffff003087812 */ /* 0x002fe400078ec0ff */
[----:B------:R-:W-:Y:S02]  /*75d0*/  SHF.R.S32.HI R3, RZ, 0x4, R3 ;  /* 0x00000004ff037819 */ /* 0x000fe40000011403 */
[----:B------:R-:W-:Y:S01]  /*75e0*/  SEL R235, R235, RZ, !P1 ;  /* 0x000000ffebeb7207 */ /* 0x000fe20004800000 */
[----:B------:R-:W-:Y:S01]  /*75f0*/  IMAD.IADD R8, R232, 0x1, -R8 ;  /* 0x00000001e8087824 */ /* 0x000fe200078e0a08 */
[----:B------:R-:W-:Y:S01]  /*7600*/  IADD3 R6, P0, R3, R14, RZ ;  /* 0x0000000e03067210 */ /* 0x000fe20007f1e0ff */
[----:B------:R-:W-:Y:S02]  /*7610*/  IMAD R14, R4, c[0x0][0x310], RZ ;  /* 0x0000c400040e7a24 */ /* 0x000fe400078e02ff */
[----:B------:R-:W-:-:S02]  /*7620*/  IMAD.SHL.U32 R8, R8, 0x8, RZ ;  /* 0x0000000808087824 */ /* 0x000fc400078e00ff */
[----:B------:R-:W-:-:S03]  /*7630*/  IMAD R14, R235, c[0x0][0x314], R14 ;  /* 0x0000c500eb0e7a24 */ /* 0x000fc600078e020e */
[----:B------:R-:W-:Y:S02]  /*7640*/  SHF.R.S32.HI R9, RZ, 0x1f, R8 ;  /* 0x0000001fff097819 */ /* 0x000fe40000011408 */
[----:B--2---:R-:W-:Y:S01]  /*7650*/  SHF.R.S32.HI R2, RZ, 0x1f, R0 ;  /* 0x0000001fff027819 */ /* 0x004fe20000011400 */
[----:B---3-5:R-:W-:-:S04]  /*7660*/  IMAD R5, R12, -0x60, R5 ;  /* 0xffffffa00c057824 */ /* 0x028fc800078e0205 */
[----:B------:R-:W-:Y:S02]  /*7670*/  IMAD R7, R2, c[0x0][0x308], RZ ;  /* 0x0000c20002077a24 */ /* 0x000fe400078e02ff */
[----:B------:R-:W-:Y:S01]  /*7680*/  IMAD.WIDE.U32 R10, R0, c[0x0][0x308], R8 ;  /* 0x0000c200000a7a25 */ /* 0x000fe200078e0008 */
[----:B------:R-:W-:-:S03]  /*7690*/  ISETP.GE.AND P6, PT, R3, R5, PT ;  /* 0x000000050300720c */ /* 0x000fc60003fc6270 */
[----:B------:R-:W-:-:S04]  /*76a0*/  IMAD R7, R0, c[0x0][0x30c], R7 ;  /* 0x0000c30000077a24 */ /* 0x000fc800078e0207 */
[----:B------:R-:W-:Y:S01]  /*76b0*/  IMAD.IADD R11, R7, 0x1, R11 ;  /* 0x00000001070b7824 */ /* 0x000fe200078e020b */
[----:B------:R-:W-:Y:S02]  /*76c0*/  LEA.HI.X.SX32 R7, R3, R15, 0x1, P0 ;  /* 0x0000000f03077211 */ /* 0x000fe400000f0eff */
[----:B------:R-:W-:Y:S01]  /*76d0*/  ISETP.GE.OR P0, PT, R8, c[0x0][0x2f4], P6 ;  /* 0x0000bd0008007a0c */ /* 0x000fe20003706670 */
[----:B------:R-:W-:-:S04]  /*76e0*/  IMAD.WIDE.U32 R10, R235, c[0x0][0x310], R10 ;  /* 0x0000c400eb0a7a25 */ /* 0x000fc800078e000a */
[----:B------:R-:W-:-:S04]  /*76f0*/  IMAD.WIDE R12, R12, 0x60, R6 ;  /* 0x000000600c0c7825 */ /* 0x000fc800078e0206 */
[----:B------:R-:W-:-:S04]  /*7700*/  IMAD.IADD R15, R11, 0x1, R14 ;  /* 0x000000010b0f7824 */ /* 0x000fc800078e020e */
        /* <DEDUP_REMOVED lines=8> */
[----:B------:R1:W-:Y:S02]  /*7790*/  STG.E.128 [R18.64], RZ ;  /* 0x000000ff12007986 */ /* 0x0003e4000c101d0e */
.L_x_117:
[----:B------:R-:W-:Y:S05]  /*77a0*/  BSYNC B0 ;  /* 0x0000000000007941 */ /* 0x000fea0003800000 */
.L_x_116:
        /* <DEDUP_REMOVED lines=11> */
[----:B-1----:R-:W-:-:S03]  /*7860*/  LEA R18, P0, R16, c[0x0][0x2e8], 0x1 ;  /* 0x0000ba0010127a11 */ /* 0x002fc600078008ff */
[----:B------:R-:W-:-:S05]  /*7870*/  IMAD R6, R7, c[0x0][0x304], R6 ;  /* 0x0000c10007067a24 */ /* 0x000fca00078e0206 */
[----:B------:R-:W-:-:S04]  /*7880*/  IADD3 R6, R17, R6, RZ ;  /* 0x0000000611067210 */ /* 0x000fc80007ffe0ff */
[----:B------:R-:W-:-:S05]  /*7890*/  LEA.HI.X R19, R16, c[0x0][0x2ec], R6, 0x1, P0 ;  /* 0x0000bb0010137a11 */ /* 0x000fca00000f0c06 */
[----:B------:R1:W-:Y:S02]  /*78a0*/  STG.E.128 [R18.64], RZ ;  /* 0x000000ff12007986 */ /* 0x0003e4000c101d0e */
.L_x_119:
[----:B------:R-:W-:Y:S05]  /*78b0*/  BSYNC B0 ;  /* 0x0000000000007941 */ /* 0x000fea0003800000 */
.L_x_118:
        /* <DEDUP_REMOVED lines=16> */
.L_x_121:
[----:B------:R-:W-:Y:S05]  /*79c0*/  BSYNC B0 ;  /* 0x0000000000007941 */ /* 0x000fea0003800000 */
.L_x_120:
        /* <DEDUP_REMOVED lines=16> */
.L_x_123:
[----:B------:R-:W-:Y:S05]  /*7ad0*/  BSYNC B0 ;  /* 0x0000000000007941 */ /* 0x000fea0003800000 */
.L_x_122:
        /* <DEDUP_REMOVED lines=16> */
.L_x_125:
[----:B------:R-:W-:Y:S05]  /*7be0*/  BSYNC B0 ;  /* 0x0000000000007941 */ /* 0x000fea0003800000 */
.L_x_124:
        /* <DEDUP_REMOVED lines=15> */
[----:B------:R2:W-:Y:S02]  /*7ce0*/  STG.E.128 [R10.64], RZ ;  /* 0x000000ff0a007986 */ /* 0x0005e4000c101d0e */
.L_x_127:
[----:B------:R-:W-:Y:S05]  /*7cf0*/  BSYNC B0 ;  /* 0x0000000000007941 */ /* 0x000fea0003800000 */
.L_x_126:
[----:B------:R-:W-:Y:S01]  /*7d00*/  IMAD R2, R2, c[0x0][0x338], RZ ;  /* 0x0000ce0002027a24 */ /* 0x000fe200078e02ff */
[----:B------:R-:W-:Y:S01]  /*7d10*/  ISETP.GE.OR P0, PT, R8, c[0x0][0x324], P6 ;  /* 0x0000c90008007a0c */ /* 0x000fe20003706670 */
[C---:B--2---:R-:W-:Y:S01]  /*7d20*/  IMAD.WIDE.U32 R10, R0.reuse, c[0x0][0x338], R8 ;  /* 0x0000ce00000a7a25 */ /* 0x044fe200078e0008 */
[----:B------:R-:W-:Y:S03]  /*7d30*/  BSSY B0, `(.L_x_128) ;  /* 0x0000011000007945 */ /* 0x000fe60003800000 */
[----:B------:R-:W-:Y:S02]  /*7d40*/  IMAD R2, R0, c[0x0][0x33c], R2 ;  /* 0x0000cf0000027a24 */ /* 0x000fe400078e0202 */
[----:B------:R-:W-:-:S03]  /*7d50*/  IMAD R6, R4, c[0x0][0x340], RZ ;  /* 0x0000d00004067a24 */ /* 0x000fc600078e02ff */
[----:B------:R-:W-:Y:S01]  /*7d60*/  IADD3 R3, R2, R11, RZ ;  /* 0x0000000b02037210 */ /* 0x000fe20007ffe0ff */
[----:B------:R-:W-:Y:S01]  /*7d70*/  IMAD R6, R235, c[0x0][0x344], R6 ;  /* 0x0000d100eb067a24 */ /* 0x000fe200078e0206 */
[----:B------:R-:W-:-:S05]  /*7d80*/  MOV R2, R10 ;  /* 0x0000000a00027202 */ /* 0x000fca0000000f00 */
[----:B------:R-:W-:-:S05]  /*7d90*/  IMAD.WIDE.U32 R4, R235, c[0x0][0x340], R2 ;  /* 0x0000d000eb047a25 */ /* 0x000fca00078e0002 */
[----:B------:R-:W-:Y:S01]  /*7da0*/  IADD3 R7, R5, R6, RZ ;  /* 0x0000000605077210 */ /* 0x000fe20007ffe0ff */
        /* <DEDUP_REMOVED lines=9> */
.L_x_129:
[----:B------:R-:W-:Y:S05]  /*7e40*/  BSYNC B0 ;  /* 0x0000000000007941 */ /* 0x000fea0003800000 */
.L_x_128:
        /* <DEDUP_REMOVED lines=13> */
[----:B------:R2:W-:Y:S02]  /*7f20*/  STG.E.128 [R2.64], RZ ;  /* 0x000000ff02007986 */ /* 0x0005e4000c101d0e */
.L_x_131:
[----:B------:R-:W-:Y:S05]  /*7f30*/  BSYNC B0 ;  /* 0x0000000000007941 */ /* 0x000fea0003800000 */
.L_x_130:
        /* <DEDUP_REMOVED lines=14> */
.L_x_133:
[----:B------:R-:W-:Y:S05]  /*8020*/  BSYNC B0 ;  /* 0x0000000000007941 */ /* 0x000fea0003800000 */
.L_x_132:
        /* <DEDUP_REMOVED lines=14> */
.L_x_135:
[----:B------:R-:W-:Y:S05]  /*8110*/  BSYNC B0 ;  /* 0x0000000000007941 */ /* 0x000fea0003800000 */
.L_x_134:
        /* <DEDUP_REMOVED lines=14> */
.L_x_137:
[----:B------:R-:W-:Y:S05]  /*8200*/  BSYNC B0 ;  /* 0x0000000000007941 */ /* 0x000fea0003800000 */
.L_x_136:
[----:B------:R-:W-:-:S13]  /*8210*/  ISETP.GE.OR P0, PT, R8, c[0x0][0x324], P1 ;  /* 0x0000c90008007a0c */ /* 0x000fda0000f06670 */
[----:B------:R-:W-:Y:S05]  /*8220*/  @P0 EXIT ;  /* 0x000000000000094d */ /* 0x000fea0003800000 */
[----:B------:R-:W-:Y:S01]  /*8230*/  IADD3 R0, P0, R12, 0x50, RZ ;  /* 0x000000500c007810 */ /* 0x000fe20007f1e0ff */
[----:B--2---:R-:W-:Y:S01]  /*8240*/  IMAD.MOV.U32 R2, RZ, RZ, R4 ;  /* 0x000000ffff027224 */ /* 0x004fe200078e0004 */
        /* <DEDUP_REMOVED lines=8> */
[----:B------:R-:W-:Y:S01]  /*82d0*/  STG.E.128 [R4.64], RZ ;  /* 0x000000ff04007986 */ /* 0x000fe2000c101d0e */
[----:B------:R-:W-:Y:S05]  /*82e0*/  EXIT ;  /* 0x000000000000794d */ /* 0x000fea0003800000 */
.L_x_138:
        /* <DEDUP_REMOVED lines=9> */
.L_x_2290:


//--------------------- .text._ZN7cutlass13device_kernelIN5flash19enable_sm80_to_sm89INS1_16FlashAttnBwdSm80INS1_25CollectiveMainloopBwdSm80ILi2ELi1EN4cute5tupleIJNS5_1CILi64EEENS7_ILi96EEENS7_ILi128EEEEEENS_6half_tEfNS_4arch4Sm80ELb0ELb0ELb1ELb1ELb1ELb0ELb0ELb0ELi2ELi2ELi2ELi2ELb1EEENS1_21CollectiveEpilogueBwdISB_SC_SE_Li256ELb1ELb0ELi4EEENS1_19SingleTileSchedulerILb1ELb0ELb0ELi96EEEEEEEEEvNT_6ParamsE --------------------------
	.section	.text._ZN7cutlass13device_kernelIN5flash19enable_sm80_to_sm89INS1_16FlashAttnBwdSm80INS1_25CollectiveMainloopBwdSm80ILi2ELi1EN4cute5tupleIJNS5_1CILi64EEENS7_ILi96EEENS7_ILi128EEEEEENS_6half_tEfNS_4arch4Sm80ELb0ELb0ELb1ELb1ELb1ELb0ELb0ELb0ELi2ELi2ELi2ELi2ELb1EEENS1_21CollectiveEpilogueBwdISB_SC_SE_Li256ELb1ELb0ELi4EEENS1_19SingleTileSchedulerILb1ELb0ELb0ELi96EEEEEEEEEvNT_6ParamsE,"ax",@progbits
	.sectioninfo	@"SHI_REGISTERS=254"
	.align	128
.text._ZN7cutlass13device_kernelIN5flash19enable_sm80_to_sm89INS1_16FlashAttnBwdSm80INS1_25CollectiveMainloopBwdSm80ILi2ELi1EN4cute5tupleIJNS5_1CILi64EEENS7_ILi96EEENS7_ILi128EEEEEENS_6half_tEfNS_4arch4Sm80ELb0ELb0ELb1ELb1ELb1ELb0ELb0ELb0ELi2ELi2ELi2ELi2ELb1EEENS1_21CollectiveEpilogueBwdISB_SC_SE_Li256ELb1ELb0ELi4EEENS1_19SingleTileSchedulerILb1ELb0ELb0ELi96EEEEEEEEEvNT_6ParamsE:
        .type           _ZN7cutlass13device_kernelIN5flash19enable_sm80_to_sm89INS1_16FlashAttnBwdSm80INS1_25CollectiveMainloopBwdSm80ILi2ELi1EN4cute5tupleIJNS5_1CILi64EEENS7_ILi96EEENS7_ILi128EEEEEENS_6half_tEfNS_4arch4Sm80ELb0ELb0ELb1ELb1ELb1ELb0ELb0ELb0ELi2ELi2ELi2ELi2ELb1EEENS1_21CollectiveEpilogueBwdISB_SC_SE_Li256ELb1ELb0ELi4EEENS1_19SingleTileSchedulerILb1ELb0ELb0ELi96EEEEEEEEEvNT_6ParamsE,@function
        .size           _ZN7cutlass13device_kernelIN5flash19enable_sm80_to_sm89INS1_16FlashAttnBwdSm80INS1_25CollectiveMainloopBwdSm80ILi2ELi1EN4cute5tupleIJNS5_1CILi64EEENS7_ILi96EEENS7_ILi128EEEEEENS_6half_tEfNS_4arch4Sm80ELb0ELb0ELb1ELb1ELb1ELb0ELb0ELb0ELi2ELi2ELi2ELi2ELb1EEENS1_21CollectiveEpilogueBwdISB_SC_SE_Li256ELb1ELb0ELi4EEENS1_19SingleTileSchedulerILb1ELb0ELb0ELi96EEEEEEEEEvNT_6ParamsE,(.L_x_2291 - _ZN7cutlass13device_kernelIN5flash19enable_sm80_to_sm89INS1_16FlashAttnBwdSm80INS1_25CollectiveMainloopBwdSm80ILi2ELi1EN4cute5tupleIJNS5_1CILi64EEENS7_ILi96EEENS7_ILi128EEEEEENS_6half_tEfNS_4arch4Sm80ELb0ELb0ELb1ELb1ELb1ELb0ELb0ELb0ELi2ELi2ELi2ELi2ELb1EEENS1_21CollectiveEpilogueBwdISB_SC_SE_Li256ELb1ELb0ELi4EEENS1_19SingleTileSchedulerILb1ELb0ELb0ELi96EEEEEEEEEvNT_6ParamsE)
        .other          _ZN7cutlass13device_kernelIN5flash19enable_sm80_to_sm89INS1_16FlashAttnBwdSm80INS1_25CollectiveMainloopBwdSm80ILi2ELi1EN4cute5tupleIJNS5_1CILi64EEENS7_ILi96EEENS7_ILi128EEEEEENS_6half_tEfNS_4arch4Sm80ELb0ELb0ELb1ELb1ELb1ELb0ELb0ELb0ELi2ELi2ELi2ELi2ELb1EEENS1_21CollectiveEpilogueBwdISB_SC_SE_Li256ELb1ELb0ELi4EEENS1_19SingleTileSchedulerILb1ELb0ELb0ELi96EEEEEEEEEvNT_6ParamsE,@"STO_CUDA_ENTRY STV_DEFAULT"
_ZN7cutlass13device_kernelIN5flash19enable_sm80_to_sm89INS1_16FlashAttnBwdSm80INS1_25CollectiveMainloopBwdSm80ILi2ELi1EN4cute5tupleIJNS5_1CILi64EEENS7_ILi96EEENS7_ILi128EEEEEENS_6half_tEfNS_4arch4Sm80ELb0ELb0ELb1ELb1ELb1ELb0ELb0ELb0ELi2ELi2ELi2ELi2ELb1EEENS1_21CollectiveEpilogueBwdISB_SC_SE_Li256ELb1ELb0ELi4EEENS1_19SingleTileSchedulerILb1ELb0ELb0ELi96EEEEEEEEEvNT_6ParamsE:
        /* <DEDUP_REMOVED lines=18> */
.L_x_140:
        /* <DEDUP_REMOVED lines=8> */
.L_x_142:
[----:B------:R-:W-:Y:S02]  /*01a0*/  MOV R4, c[0x0][0x3a4] ;  /* 0x0000e90000047a02 */ /* 0x000fe40000000f00 */
.L_x_141:
[----:B------:R-:W-:-:S05]  /*01b0*/  IMAD R3, R2, 0x60, RZ ;  /* 0x0000006002037824 */ /* 0x000fca00078e02ff */
[----:B-----5:R-:W-:-:S04]  /*01c0*/  ISETP.GE.AND P0, PT, R3, R4, PT ;  /* 0x000000040300720c */ /* 0x020fc80003f06270 */
[----:B------:R-:W-:Y:S01]  /*01d0*/  SEL R235, R235, 0xffffffff, !P0 ;  /* 0xffffffffebeb7807 */ /* 0x000fe20004000000 */
[----:B------:R-:W-:Y:S05]  /*01e0*/  BRA `(.L_x_143) ;  /* 0x0000011000007947 */ /* 0x000fea0003800000 */
.L_x_139:
[----:B---34-:R-:W-:-:S04]  /*01f0*/  ISETP.NE.U32.AND P0, PT, RZ, c[0x0][0x3c0], PT ;  /* 0x0000f000ff007a0c */ /* 0x018fc80003f05070 */
[----:B------:R-:W-:-:S13]  /*0200*/  ISETP.NE.AND.EX P0, PT, RZ, c[0x0][0x3c4], PT, P0 ;  /* 0x0000f100ff007a0c */ /* 0x000fda0003f05300 */
[----:B------:R-:W-:Y:S05]  /*0210*/  @!P0 BRA `(.L_x_144) ;  /* 0x0000002000008947 */ /* 0x000fea0003800000 */
[----:B------:R1:W5:Y:S01]  /*0220*/  LDG.E R4, [R4.64] ;  /* 0x0000000e04047981 */ /* 0x000362000c1e1900 */
[----:B------:R-:W-:Y:S05]  /*0230*/  BRA `(.L_x_145) ;  /* 0x0000009000007947 */ /* 0x000fea0003800000 */
.L_x_144:
        /* <DEDUP_REMOVED lines=8> */
.L_x_146:
[----:B------:R-:W-:Y:S02]  /*02c0*/  MOV R4, c[0x0][0x3a4] ;  /* 0x0000e90000047a02 */ /* 0x000fe40000000f00 */
.L_x_145:
[----:B------:R-:W-:-:S05]  /*02d0*/  IMAD R3, R2, 0x60, RZ ;  /* 0x0000006002037824 */ /* 0x000fca00078e02ff */
[----:B-----5:R-:W-:-:S04]  /*02e0*/  ISETP.GE.AND P0, PT, R3, R4, PT ;  /* 0x000000040300720c */ /* 0x020fc80003f06270 */
[----:B------:R-:W-:-:S04]  /*02f0*/  SEL R235, R235, 0xffffffff, !P0 ;  /* 0xffffffffebeb7807 */ /* 0x000fc80004000000 */
.L_x_143:
        /* <DEDUP_REMOVED lines=32> */
.L_x_147:
[----:B-1----:R-:W-:-:S04]  /*0500*/  ISETP.NE.U32.AND P0, PT, RZ, c[0x0][0x2e0], PT ;  /* 0x0000b800ff007a0c */ /* 0x002fc80003f05070 */
[----:B------:R-:W-:-:S13]  /*0510*/  ISETP.NE.AND.EX P0, PT, RZ, c[0x0][0x2e4], PT, P0 ;  /* 0x0000b900ff007a0c */ /* 0x000fda0003f05300 */
[----:B------:R-:W-:Y:S05]  /*0520*/  @!P0 BRA `(.L_x_148) ;  /* 0x0000003000008947 */ /* 0x000fea0003800000 */
[----:B------:R-:W-:-:S05]  /*0530*/  IMAD.WIDE R8, R235, R9, c[0x0][0x2e0] ;  /* 0x0000b800eb087625 */ /* 0x000fca00078e0209 */
[----:B------:R1:W5:Y:S01]  /*0540*/  LDG.E R5, [R8.64] ;  /* 0x0000000e08057981 */ /* 0x000362000c1e1900 */
[----:B------:R-:W-:Y:S05]  /*0550*/  BRA `(.L_x_149) ;  /* 0x0000004000007947 */ /* 0x000fea0003800000 */
.L_x_148:
[----:B------:R-:W-:Y:S05]  /*0560*/  @!P3 BRA `(.L_x_149) ;  /* 0x000000300000b947 */ /* 0x000fea0003800000 */
[----:B------:R1:W2:Y:S04]  /*0570*/  LDG.E R5, [R10.64] ;  /* 0x0000000e0a057981 */ /* 0x0002a8000c1e1900 */
[----:B-1----:R-:W2:Y:S02]  /*0580*/  LDG.E R10, [R10.64+0x4] ;  /* 0x0000040e0a0a7981 */ /* 0x002ea4000c1e1900 */
[----:B--2---:R-:W-:Y:S02]  /*0590*/  IADD3 R5, -R5, R10, RZ ;  /* 0x0000000a05057210 */ /* 0x004fe40007ffe1ff */
.L_x_149:
        /* <DEDUP_REMOVED lines=512> */
.L_x_153:
        /* <DEDUP_REMOVED lines=223> */
.L_x_151:
        /* <DEDUP_REMOVED lines=413> */
.L_x_152:
        /* <DEDUP_REMOVED lines=234> */
.L_x_150:
        /* <DEDUP_REMOVED lines=144> */
.L_x_155:
        /* <DEDUP_REMOVED lines=63> */
.L_x_157:
[----:B----4-:R-:W-:Y:S05]  /*68f0*/  BSYNC B0 ;  /* 0x0000000000007941 */ /* 0x010fea0003800000 */
.L_x_156:
        /* <DEDUP_REMOVED lines=16> */
.L_x_159:
[----:B------:R-:W-:Y:S05]  /*6a00*/  BSYNC B0 ;  /* 0x0000000000007941 */ /* 0x000fea0003800000 */
.L_x_158:
        /* <DEDUP_REMOVED lines=16> */
.L_x_161:
[----:B------:R-:W-:Y:S05]  /*6b10*/  BSYNC B0 ;  /* 0x0000000000007941 */ /* 0x000fea0003800000 */
.L_x_160:
        /* <DEDUP_REMOVED lines=16> */
.L_x_163:
[----:B------:R-:W-:Y:S05]  /*6c20*/  BSYNC B0 ;  /* 0x0000000000007941 */ /* 0x000fea0003800000 */
.L_x_162:
        /* <DEDUP_REMOVED lines=16> */
.L_x_165:
[----:B------:R-:W-:Y:S05]  /*6d30*/  BSYNC B0 ;  /* 0x0000000000007941 */ /* 0x000fea0003800000 */
.L_x_164:
        /* <DEDUP_REMOVED lines=16> */
.L_x_167:
[----:B------:R-:W-:Y:S05]  /*6e40*/  BSYNC B0 ;  /* 0x0000000000007941 */ /* 0x000fea0003800000 */
.L_x_166:
        /* <DEDUP_REMOVED lines=19> */
.L_x_169:
[----:B------:R-:W-:Y:S05]  /*6f80*/  BSYNC B0 ;  /* 0x0000000000007941 */ /* 0x000fea0003800000 */
.L_x_168:
        /* <DEDUP_REMOVED lines=14> */
.L_x_171:
[----:B------:R-:W-:Y:S05]  /*7070*/  BSYNC B0 ;  /* 0x0000000000007941 */ /* 0x000fea0003800000 */
.L_x_170:
        /* <DEDUP_REMOVED lines=14> */
.L_x_173:
[----:B------:R-:W-:Y:S05]  /*7160*/  BSYNC B0 ;  /* 0x0000000000007941 */ /* 0x000fea0003800000 */
.L_x_172:
        /* <DEDUP_REMOVED lines=14> */
.L_x_175:
[----:B------:R-:W-:Y:S05]  /*7250*/  BSYNC B0 ;  /* 0x0000000000007941 */ /* 0x000fea0003800000 */
.L_x_174:
        /* <DEDUP_REMOVED lines=14> */
.L_x_177:
[----:B------:R-:W-:Y:S05]  /*7340*/  BSYNC B0 ;  /* 0x0000000000007941 */ /* 0x000fea0003800000 */
.L_x_176:
        /* <DEDUP_REMOVED lines=14> */
.L_x_154:
        /* <DEDUP_REMOVED lines=18> */
.L_x_178:
        /* <DEDUP_REMOVED lines=37> */
.L_x_180:
[----:B------:R-:W-:Y:S05]  /*77a0*/  BSYNC B0 ;  /* 0x0000000000007941 */ /* 0x000fea0003800000 */
.L_x_179:
        /* <DEDUP_REMOVED lines=16> */
.L_x_182:
[----:B------:R-:W-:Y:S05]  /*78b0*/  BSYNC B0 ;  /* 0x0000000000007941 */ /* 0x000fea0003800000 */
.L_x_181:
        /* <DEDUP_REMOVED lines=16> */
.L_x_184:
[----:B------:R-:W-:Y:S05]  /*79c0*/  BSYNC B0 ;  /* 0x0000000000007941 */ /* 0x000fea0003800000 */
.L_x_183:
        /* <DEDUP_REMOVED lines=16> */
.L_x_186:
[----:B------:R-:W-:Y:S05]  /*7ad0*/  BSYNC B0 ;  /* 0x0000000000007941 */ /* 0x000fea0003800000 */
.L_x_185:
        /* <DEDUP_REMOVED lines=16> */
.L_x_188:
[----:B------:R-:W-:Y:S05]  /*7be0*/  BSYNC B0 ;  /* 0x0000000000007941 */ /* 0x000fea0003800000 */
.L_x_187:
        /* <DEDUP_REMOVED lines=16> */
.L_x_190:
[----:B------:R-:W-:Y:S05]  /*7cf0*/  BSYNC B0 ;  /* 0x0000000000007941 */ /* 0x000fea0003800000 */
.L_x_189:
        /* <DEDUP_REMOVED lines=20> */
.L_x_192:
[----:B------:R-:W-:Y:S05]  /*7e40*/  BSYNC B0 ;  /* 0x0000000000007941 */ /* 0x000fea0003800000 */
.L_x_191:
        /* <DEDUP_REMOVED lines=14> */
.L_x_194:
[----:B------:R-:W-:Y:S05]  /*7f30*/  BSYNC B0 ;  /* 0x0000000000007941 */ /* 0x000fea0003800000 */
.L_x_193:
        /* <DEDUP_REMOVED lines=14> */
.L_x_196:
[----:B------:R-:W-:Y:S05]  /*8020*/  BSYNC B0 ;  /* 0x0000000000007941 */ /* 0x000fea0003800000 */
.L_x_195:
        /* <DEDUP_REMOVED lines=14> */
.L_x_198:
[----:B------:R-:W-:Y:S05]  /*8110*/  BSYNC B0 ;  /* 0x0000000000007941 */ /* 0x000fea0003800000 */
.L_x_197:
        /* <DEDUP_REMOVED lines=14> */
.L_x_200:
[----:B------:R-:W-:Y:S05]  /*8200*/  BSYNC B0 ;  /* 0x0000000000007941 */ /* 0x000fea0003800000 */
.L_x_199:
        /* <DEDUP_REMOVED lines=14> */
.L_x_201:
        /* <DEDUP_REMOVED lines=9> */
.L_x_2291:


//--------------------- .text._ZN7cutlass13device_kernelIN5flash19enable_sm80_to_sm89INS1_16FlashAttnBwdSm80INS1_25CollectiveMainloopBwdSm80ILi2ELi1EN4cute5tupleIJNS5_1CILi64EEENS7_ILi96EEENS7_ILi128EEEEEENS_6half_tEfNS_4arch4Sm80ELb0ELb0ELb1ELb1ELb0ELb0ELb0ELb0ELi2ELi2ELi2ELi2ELb1EEENS1_24CollectiveEpilogueBwdGQAISB_fSE_Li256ELb1ELb0EEENS1_19SingleTileSchedulerILb1ELb0ELb0ELi96EEEEEEEEEvNT_6ParamsE --------------------------
	.section	.text._ZN7cutlass13device_kernelIN5flash19enable_sm80_to_sm89INS1_16FlashAttnBwdSm80INS1_25CollectiveMainloopBwdSm80ILi2ELi1EN4cute5tupleIJNS5_1CILi64EEENS7_ILi96EEENS7_ILi128EEEEEENS_6half_tEfNS_4arch4Sm80ELb0ELb0ELb1ELb1ELb0ELb0ELb0ELb0ELi2ELi2ELi2ELi2ELb1EEENS1_24CollectiveEpilogueBwdGQAISB_fSE_Li256ELb1ELb0EEENS1_19SingleTileSchedulerILb1ELb0ELb0ELi96EEEEEEEEEvNT_6ParamsE,"ax",@progbits
	.sectioninfo	@"SHI_REGISTERS=254"
	.align	128
.text._ZN7cutlass13device_kernelIN5flash19enable_sm80_to_sm89INS1_16FlashAttnBwdSm80INS1_25CollectiveMainloopBwdSm80ILi2ELi1EN4cute5tupleIJNS5_1CILi64EEENS7_ILi96EEENS7_ILi128EEEEEENS_6half_tEfNS_4arch4Sm80ELb0ELb0ELb1ELb1ELb0ELb0ELb0ELb0ELi2ELi2ELi2ELi2ELb1EEENS1_24CollectiveEpilogueBwdGQAISB_fSE_Li256ELb1ELb0EEENS1_19SingleTileSchedulerILb1ELb0ELb0ELi96EEEEEEEEEvNT_6ParamsE:
        .type           _ZN7cutlass13device_kernelIN5flash19enable_sm80_to_sm89INS1_16FlashAttnBwdSm80INS1_25CollectiveMainloopBwdSm80ILi2ELi1EN4cute5tupleIJNS5_1CILi64EEENS7_ILi96EEENS7_ILi128EEEEEENS_6half_tEfNS_4arch4Sm80ELb0ELb0ELb1ELb1ELb0ELb0ELb0ELb0ELi2ELi2ELi2ELi2ELb1EEENS1_24CollectiveEpilogueBwdGQAISB_fSE_Li256ELb1ELb0EEENS1_19SingleTileSchedulerILb1ELb0ELb0ELi96EEEEEEEEEvNT_6ParamsE,@function
        .size           _ZN7cutlass13device_kernelIN5flash19enable_sm80_to_sm89INS1_16FlashAttnBwdSm80INS1_25CollectiveMainloopBwdSm80ILi2ELi1EN4cute5tupleIJNS5_1CILi64EEENS7_ILi96EEENS7_ILi128EEEEEENS_6half_tEfNS_4arch4Sm80ELb0ELb0ELb1ELb1ELb0ELb0ELb0ELb0ELi2ELi2ELi2ELi2ELb1EEENS1_24CollectiveEpilogueBwdGQAISB_fSE_Li256ELb1ELb0EEENS1_19SingleTileSchedulerILb1ELb0ELb0ELi96EEEEEEEEEvNT_6ParamsE,(.L_x_2292 - _ZN7cutlass13device_kernelIN5flash19enable_sm80_to_sm89INS1_16FlashAttnBwdSm80INS1_25CollectiveMainloopBwdSm80ILi2ELi1EN4cute5tupleIJNS5_1CILi64EEENS7_ILi96EEENS7_ILi128EEEEEENS_6half_tEfNS_4arch4Sm80ELb0ELb0ELb1ELb1ELb0ELb0ELb0ELb0ELi2ELi2ELi2ELi2ELb1EEENS1_24CollectiveEpilogueBwdGQAISB_fSE_Li256ELb1ELb0EEENS1_19SingleTileSchedulerILb1ELb0ELb0ELi96EEEEEEEEEvNT_6ParamsE)
        .other          _ZN7cutlass13device_kernelIN5flash19enable_sm80_to_sm89INS1_16FlashAttnBwdSm80INS1_25CollectiveMainloopBwdSm80ILi2ELi1EN4cute5tupleIJNS5_1CILi64EEENS7_ILi96EEENS7_ILi128EEEEEENS_6half_tEfNS_4arch4Sm80ELb0ELb0ELb1ELb1ELb0ELb0ELb0ELb0ELi2ELi2ELi2ELi2ELb1EEENS1_24CollectiveEpilogueBwdGQAISB_fSE_Li256ELb1ELb0EEENS1_19SingleTileSchedulerILb1ELb0ELb0ELi96EEEEEEEEEvNT_6ParamsE,@"STO_CUDA_ENTRY STV_DEFAULT"
_ZN7cutlass13device_kernelIN5flash19enable_sm80_to_sm89INS1_16FlashAttnBwdSm80INS1_25CollectiveMainloopBwdSm80ILi2ELi1EN4cute5tupleIJNS5_1CILi64EEENS7_ILi96EEENS7_ILi128EEEEEENS_6half_tEfNS_4arch4Sm80ELb0ELb0ELb1ELb1ELb0ELb0ELb0ELb0ELi2ELi2ELi2ELi2ELb1EEENS1_24CollectiveEpilogueBwdGQAISB_fSE_Li256ELb1ELb0EEENS1_19SingleTileSchedulerILb1ELb0ELb0ELi96EEEEEEEEEvNT_6ParamsE:
        /* <DEDUP_REMOVED lines=18> */
.L_x_203:
        /* <DEDUP_REMOVED lines=8> */
.L_x_205:
[----:B------:R-:W-:Y:S02]  /*01a0*/  MOV R4, c[0x0][0x3ac] ;  /* 0x0000eb0000047a02 */ /* 0x000fe40000000f00 */
.L_x_204:
[----:B------:R-:W-:-:S05]  /*01b0*/  IMAD R3, R2, 0x60, RZ ;  /* 0x0000006002037824 */ /* 0x000fca00078e02ff */
[----:B-----5:R-:W-:-:S04]  /*01c0*/  ISETP.GE.AND P0, PT, R3, R4, PT ;  /* 0x000000040300720c */ /* 0x020fc80003f06270 */
[----:B------:R-:W-:Y:S01]  /*01d0*/  SEL R235, R235, 0xffffffff, !P0 ;  /* 0xffffffffebeb7807 */ /* 0x000fe20004000000 */
[----:B------:R-:W-:Y:S05]  /*01e0*/  BRA `(.L_x_206) ;  /* 0x0000011000007947 */ /* 0x000fea0003800000 */
.L_x_202:
[----:B---34-:R-:W-:-:S04]  /*01f0*/  ISETP.NE.U32.AND P0, PT, RZ, c[0x0][0x3c8], PT ;  /* 0x0000f200ff007a0c */ /* 0x018fc80003f05070 */
[----:B------:R-:W-:-:S13]  /*0200*/  ISETP.NE.AND.EX P0, PT, RZ, c[0x0][0x3cc], PT, P0 ;  /* 0x0000f300ff007a0c */ /* 0x000fda0003f05300 */
[----:B------:R-:W-:Y:S05]  /*0210*/  @!P0 BRA `(.L_x_207) ;  /* 0x0000002000008947 */ /* 0x000fea0003800000 */
[----:B------:R1:W5:Y:S01]  /*0220*/  LDG.E R4, [R4.64] ;  /* 0x0000000e04047981 */ /* 0x000362000c1e1900 */
[----:B------:R-:W-:Y:S05]  /*0230*/  BRA `(.L_x_208) ;  /* 0x0000009000007947 */ /* 0x000fea0003800000 */
.L_x_207:
        /* <DEDUP_REMOVED lines=8> */
.L_x_209:
[----:B------:R-:W-:Y:S02]  /*02c0*/  MOV R4, c[0x0][0x3ac] ;  /* 0x0000eb0000047a02 */ /* 0x000fe40000000f00 */
.L_x_208:
[----:B------:R-:W-:-:S05]  /*02d0*/  IMAD R3, R2, 0x60, RZ ;  /* 0x0000006002037824 */ /* 0x000fca00078e02ff */
[----:B-----5:R-:W-:-:S04]  /*02e0*/  ISETP.GE.AND P0, PT, R3, R4, PT ;  /* 0x000000040300720c */ /* 0x020fc80003f06270 */
[----:B------:R-:W-:-:S04]  /*02f0*/  SEL R235, R235, 0xffffffff, !P0 ;  /* 0xffffffffebeb7807 */ /* 0x000fc80004000000 */
.L_x_206:
        /* <DEDUP_REMOVED lines=8> */
[CC--:B-1----:R-:W-:Y:S01]  /*0380*/  @P0 IMAD.WIDE R4, R235.reuse, R11.reuse, c[0x0][0x2d8] ;  /* 0x0000b600eb040625 */ /* 0x0c2fe200078e020b */
[----:B------:R-:W-:Y:S01]  /*0390*/  ISETP.NE.AND.EX P3, PT, RZ, c[0x0][0x2d4], PT, P3 ;  /* 0x0000b500ff007a0c */ /* 0x000fe20003f65330 */
[----:B------:R-:W2:Y:S04]  /*03a0*/  @P2 LDG.E R3, [R14.64] ;  /* 0x0000000e0e032981 */ /* 0x000ea8000c1e1900 */
[----:B------:R1:W3:Y:S01]  /*03b0*/  @P0 LDG.E R4, [R4.64] ;  /* 0x0000000e04040981 */ /* 0x0002e2000c1e1900 */
[----:B------:R-:W-:-:S03]  /*03c0*/  IMAD.WIDE R12, R235, R11, c[0x0][0x2d0] ;  /* 0x0000b400eb0c7625 */ /* 0x000fc600078e020b */
[----:B------:R-:W4:Y:S04]  /*03d0*/  @P2 LDG.E R10, [R14.64] ;  /* 0x0000000e0e0a2981 */ /* 0x000f28000c1e1900 */
[----:B-1----:R-:W5:Y:S01]  /*03e0*/  @P3 LDG.E R5, [R12.64] ;  /* 0x0000000e0c053981 */ /* 0x002f62000c1e1900 */
[----:B------:R-:W-:Y:S01]  /*03f0*/  ULDC UR12, c[0x0][0x168] ;  /* 0x00005a00000c7ab9 */ /* 0x000fe20000000800 */
[----:B------:R-:W-:Y:S01]  /*0400*/  CS2R R6, SRZ ;  /* 0x0000000000067805 */ /* 0x000fe2000001ff00 */
[----:B------:R-:W-:Y:S02]  /*0410*/  CS2R R8, SRZ ;  /* 0x0000000000087805 */ /* 0x000fe4000001ff00 */
[----:B---3--:R2:W1:Y:S01]  /*0420*/  @P0 R2UR UR12, R4 ;  /* 0x00000000040c03c2 */ /* 0x00846200000e0000 */
[--C-:B----4-:R-:W-:Y:S01]  /*0430*/  @P2 SHF.R.S32.HI R7, RZ, 0x1f, R10.reuse ;  /* 0x0000001fff072819 */ /* 0x110fe2000001140a */
[----:B------:R-:W-:-:S02]  /*0440*/  @P2 IMAD.MOV.U32 R6, RZ, RZ, R10 ;  /* 0x000000ffff062224 */ /* 0x000fc400078e000a */
[----:B--2---:R-:W-:-:S05]  /*0450*/  @P2 IMAD R4, R235, 0x40, R3 ;  /* 0x00000040eb042824 */ /* 0x004fca00078e0203 */
[----:B------:R-:W-:-:S04]  /*0460*/  @P2 SHF.R.S32.HI R3, RZ, 0x1f, R4 ;  /* 0x0000001fff032819 */ /* 0x000fc80000011404 */
[----:B------:R-:W-:Y:S01]  /*0470*/  @P2 LEA.HI R3, R3, R4, RZ, 0x6 ;  /* 0x0000000403032211 */ /* 0x000fe200078f30ff */
[----:B------:R-:W-:Y:S01]  /*0480*/  IMAD.MOV.U32 R4, RZ, RZ, RZ ;  /* 0x000000ffff047224 */ /* 0x000fe200078e00ff */
[--C-:B-----5:R-:W-:Y:S01]  /*0490*/  @P3 SHF.R.S32.HI R9, RZ, 0x1f, R5.reuse ;  /* 0x0000001fff093819 */ /* 0x120fe20000011405 */
[----:B------:R-:W-:Y:S01]  /*04a0*/  @P3 IMAD.MOV.U32 R8, RZ, RZ, R5 ;  /* 0x000000ffff083224 */ /* 0x000fe200078e0005 */
[----:B------:R-:W-:Y:S01]  /*04b0*/  @P2 LOP3.LUT R4, R3, 0xffffffc0, RZ, 0xc0, !PT ;  /* 0xffffffc003042812 */ /* 0x000fe200078ec0ff */
[----:B------:R-:W-:Y:S01]  /*04c0*/  IMAD.MOV.U32 R3, RZ, RZ, c[0x0][0x198] ;  /* 0x00006600ff037624 */ /* 0x000fe200078e00ff */
[----:B-1----:R-:W-:Y:S05]  /*04d0*/  @P0 BRA `(.L_x_210) ;  /* 0x0000006000000947 */ /* 0x002fea0003800000 */
[----:B------:R-:W-:Y:S05]  /*04e0*/  @!P2 BRA `(.L_x_210) ;  /* 0x000000500000a947 */ /* 0x000fea0003800000 */
[----:B------:R-:W2:Y:S04]  /*04f0*/  LDG.E R10, [R14.64] ;  /* 0x0000000e0e0a7981 */ /* 0x000ea8000c1e1900 */
[----:B------:R-:W3:Y:S01]  /*0500*/  LDG.E R5, [R14.64+0x4] ;  /* 0x0000040e0e057981 */ /* 0x000ee2000c1e1900 */
[----:B--2---:R-:W1:Y:S08]  /*0510*/  R2UR UR12, R10 ;  /* 0x000000000a0c73c2 */ /* 0x004e7000000e0000 */
[----:B---3--:R-:W1:Y:S02]  /*0520*/  R2UR UR4, R5 ;  /* 0x00000000050473c2 */ /* 0x008e6400000e0000 */
[----:B-1----:R-:W-:-:S06]  /*0530*/  UIADD3 UR12, -UR12, UR4, URZ ;  /* 0x000000040c0c7290 */ /* 0x002fcc000fffe13f */
.L_x_210:
[----:B------:R-:W-:-:S04]  /*0540*/  ISETP.NE.U32.AND P0, PT, RZ, c[0x0][0x2e0], PT ;  /* 0x0000b800ff007a0c */ /* 0x000fc80003f05070 */
[----:B------:R-:W-:-:S13]  /*0550*/  ISETP.NE.AND.EX P0, PT, RZ, c[0x0][0x2e4], PT, P0 ;  /* 0x0000b900ff007a0c */ /* 0x000fda0003f05300 */
[----:B------:R-:W-:Y:S05]  /*0560*/  @!P0 BRA `(.L_x_211) ;  /* 0x0000003000008947 */ /* 0x000fea0003800000 */
[----:B------:R-:W-:-:S05]  /*0570*/  IMAD.WIDE R10, R235, R11, c[0x0][0x2e0] ;  /* 0x0000b800eb0a7625 */ /* 0x000fca00078e020b */
[----:B------:R1:W5:Y:S01]  /*0580*/  LDG.E R3, [R10.64] ;  /* 0x0000000e0a037981 */ /* 0x000362000c1e1900 */
[----:B------:R-:W-:Y:S05]  /*0590*/  BRA `(.L_x_212) ;  /* 0x0000004000007947 */ /* 0x000fea0003800000 */
.L_x_211:
[----:B------:R-:W-:Y:S05]  /*05a0*/  @!P3 BRA `(.L_x_212) ;  /* 0x000000300000b947 */ /* 0x000fea0003800000 */
[----:B------:R1:W2:Y:S04]  /*05b0*/  LDG.E R3, [R12.64] ;  /* 0x0000000e0c037981 */ /* 0x0002a8000c1e1900 */
[----:B-1----:R-:W2:Y:S02]  /*05c0*/  LDG.E R12, [R12.64+0x4] ;  /* 0x0000040e0c0c7981 */ /* 0x002ea4000c1e1900 */
[----:B--2---:R-:W-:Y:S02]  /*05d0*/  IADD3 R3, -R3, R12, RZ ;  /* 0x0000000c03037210 */ /* 0x004fe40007ffe1ff */
.L_x_212:
        /* <DEDUP_REMOVED lines=53> */
[--C-:B-1----:R-:W-:Y:S01]  /*0930*/  SHF.R.S32.HI R11, RZ, 0x1f, R232.reuse ;  /* 0x0000001fff0b7819 */ /* 0x102fe200000114e8 */
[----:B------:R-:W-:Y:S01]  /*0940*/  IMAD.SHL.U32 R10, R232, 0x4, RZ ;  /* 0x00000004e80a7824 */ /* 0x000fe200078e00ff */
[----:B------:R-:W-:Y:S01]  /*0950*/  SHF.R.S32.HI R13, RZ, 0x1f, R232 ;  /* 0x0000001fff0d7819 */ /* 0x000fe200000114e8 */
[----:B------:R-:W-:Y:S01]  /*0960*/  IMAD.SHL.U32 R16, R4, 0x80, RZ ;  /* 0x0000008004107824 */ /* 0x000fe200078e00ff */
[----:B------:R-:W-:Y:S01]  /*0970*/  ISETP.NE.AND P1, PT, R5, 0x1, PT ;  /* 0x000000010500780c */ /* 0x000fe20003f25270 */
[----:B------:R-:W-:Y:S01]  /*0980*/  IMAD.MOV.U32 R12, RZ, RZ, R0 ;  /* 0x000000ffff0c7224 */ /* 0x000fe200078e0000 */
[----:B------:R-:W-:Y:S01]  /*0990*/  SHF.R.S32.HI R5, RZ, 0x1f, R4 ;  /* 0x0000001fff057819 */ /* 0x000fe20000011404 */
[----:B-----5:R-:W-:Y:S01]  /*09a0*/  IMAD R237, R2, -0x60, R3 ;  /* 0xffffffa002ed7824 */ /* 0x020fe200078e0203 */
[C---:B------:R-:W-:Y:S01]  /*09b0*/  IADD3 R14, P0, R10.reuse, R4, RZ ;  /* 0x000000040a0e7210 */ /* 0x040fe20007f1e0ff */
[----:B------:R-:W-:Y:S01]  /*09c0*/  ULDC.64 UR4, c[0x0][0x1d8] ;  /* 0x0000760000047ab9 */ /* 0x000fe20000000a00 */
[-C--:B------:R-:W-:Y:S01]  /*09d0*/  LEA.HI R4, R11, R232.reuse, RZ, 0x3 ;  /* 0x000000e80b047211 */ /* 0x080fe200078f18ff */
[----:B------:R-:W-:Y:S01]  /*09e0*/  USHF.L.U32 UR7, UR4, 0x6, URZ ;  /* 0x0000000604077899 */ /* 0x000fe2000800063f */
[----:B------:R-:W-:Y:S01]  /*09f0*/  LEA.HI.X.SX32 R15, R10, R5, 0x1, P0 ;  /* 0x000000050a0f7211 */ /* 0x000fe200000f0eff */
[----:B------:R-:W-:Y:S01]  /*0a00*/  UMOV UR6, 0x6 ;  /* 0x0000000600067882 */ /* 0x000fe20000000000 */
[----:B------:R-:W-:Y:S01]  /*0a10*/  IADD3 R18, P0, R16, R232, RZ ;  /* 0x000000e810127210 */ /* 0x000fe20007f1e0ff */
[----:B------:R-:W-:Y:S01]  /*0a20*/  USHF.L.U64.HI UR5, UR4, UR6, UR5 ;  /* 0x0000000604057299 */ /* 0x000fe20008010205 */
[----:B------:R-:W-:Y:S01]  /*0a30*/  SHF.R.S32.HI R234, RZ, 0x3, R4 ;  /* 0x00000003ffea7819 */ /* 0x000fe20000011404 */
[----:B------:R-:W-:Y:S01]  /*0a40*/  @P1 IMAD.HI.U32 R5, R0, c[0x0][0x24c], RZ ;  /* 0x0000930000051a27 */ /* 0x000fe200078e00ff */
[----:B------:R-:W-:Y:S01]  /*0a50*/  LEA.HI.X.SX32 R19, R16, R13, 0x1, P0 ;  /* 0x0000000d10137211 */ /* 0x000fe200000f0eff */
[----:B------:R-:W-:Y:S01]  /*0a60*/  ULDC.64 UR8, c[0x0][0x178] ;  /* 0x00005e0000087ab9 */ /* 0x000fe20000000a00 */
[----:B------:R-:W-:Y:S01]  /*0a70*/  SHF.R.S32.HI R13, RZ, 0x1f, R234 ;  /* 0x0000001fff0d7819 */ /* 0x000fe200000114ea */
[----:B------:R-:W-:Y:S01]  /*0a80*/  IMAD.WIDE.U32 R16, R0, c[0x0][0x270], R14 ;  /* 0x00009c0000107a25 */ /* 0x000fe200078e000e */
[----:B------:R-:W-:Y:S01]  /*0a90*/  @P1 SHF.R.U32.HI R12, RZ, c[0x0][0x250], R5 ;  /* 0x00009400ff0c1a19 */ /* 0x000fe20000011605 */
[----:B------:R-:W-:Y:S01]  /*0aa0*/  USHF.L.U32 UR10, UR8, 0x6, URZ ;  /* 0x00000006080a7899 */ /* 0x000fe2000800063f */
[----:B------:R-:W-:Y:S01]  /*0ab0*/  IADD3 R6, P0, R234, R6, RZ ;  /* 0x00000006ea067210 */ /* 0x000fe20007f1e0ff */
[----:B------:R-:W-:Y:S01]  /*0ac0*/  IMAD.WIDE.U32 R14, R0, c[0x0][0x288], R14 ;  /* 0x0000a200000e7a25 */ /* 0x000fe200078e000e */
[----:B------:R-:W-:Y:S01]  /*0ad0*/  LOP3.LUT R5, R4, 0xfffffff8, RZ, 0xc0, !PT ;  /* 0xfffffff804057812 */ /* 0x000fe200078ec0ff */
[----:B------:R-:W-:Y:S01]  /*0ae0*/  USHF.L.U64.HI UR9, UR8, UR6, UR9 ;  /* 0x0000000608097299 */ /* 0x000fe20008010209 */
[----:B------:R-:W-:Y:S01]  /*0af0*/  SHF.R.S32.HI R10, RZ, 0x1f, R0 ;  /* 0x0000001fff0a7819 */ /* 0x000fe20000011400 */
[----:B------:R-:W-:Y:S01]  /*0b00*/  IMAD.X R7, R13, 0x1, R7, P0 ;  /* 0x000000010d077824 */ /* 0x000fe200000e0607 */
[----:B------:R-:W-:Y:S01]  /*0b10*/  IADD3 R30, P0, R234, R8, RZ ;  /* 0x00000008ea1e7210 */ /* 0x000fe20007f1e0ff */
[----:B------:R-:W-:Y:S01]  /*0b20*/  IMAD.IADD R5, R232, 0x1, -R5 ;  /* 0x00000001e8057824 */ /* 0x000fe200078e0a05 */
[----:B------:R-:W-:Y:S01]  /*0b30*/  SHF.R.S32.HI R8, RZ, 0x1f, R12 ;  /* 0x0000001fff087819 */ /* 0x000fe2000001140c */
[----:B------:R-:W-:Y:S01]  /*0b40*/  IMAD R36, R10, c[0x0][0x288], RZ ;  /* 0x0000a2000a247a24 */ /* 0x000fe200078e02ff */
[----:B------:R-:W-:Y:S01]  /*0b50*/  LOP3.LUT R236, R236, 0xfffffffe, RZ, 0xc0, !PT ;  /* 0xfffffffeecec7812 */ /* 0x000fe200078ec0ff */
[----:B------:R-:W-:Y:S01]  /*0b60*/  IMAD R40, R10, c[0x0][0x270], RZ ;  /* 0x00009c000a287a24 */ /* 0x000fe200078e02ff */
[----:B------:R-:W-:Y:S01]  /*0b70*/  CS2R R130, SRZ ;  /* 0x0000000000827805 */ /* 0x000fe2000001ff00 */
[----:B------:R-:W-:Y:S01]  /*0b80*/  IMAD.SHL.U32 R20, R5, 0x8, RZ ;  /* 0x0000000805147824 */ /* 0x000fe200078e00ff */
[----:B------:R-:W-:Y:S01]  /*0b90*/  CS2R R128, SRZ ;  /* 0x0000000000807805 */ /* 0x000fe2000001ff00 */
[----:B------:R-:W-:Y:S01]  /*0ba0*/  IMAD R36, R0, c[0x0][0x28c], R36 ;  /* 0x0000a30000247a24 */ /* 0x000fe200078e0224 */
[----:B------:R-:W-:Y:S01]  /*0bb0*/  CS2R R126, SRZ ;  /* 0x00000000007e7805 */ /* 0x000fe2000001ff00 */
[----:B------:R-:W-:Y:S01]  /*0bc0*/  IMAD.X R31, R13, 0x1, R9, P0 ;  /* 0x000000010d1f7824 */ /* 0x000fe200000e0609 */
[----:B------:R-:W-:Y:S01]  /*0bd0*/  SHF.R.S32.HI R21, RZ, 0x1f, R20 ;  /* 0x0000001fff157819 */ /* 0x000fe20000011414 */
[----:B------:R-:W-:Y:S01]  /*0be0*/  IMAD.IADD R9, R3, 0x1, -R234 ;  /* 0x0000000103097824 */ /* 0x000fe200078e0aea */
[----:B------:R-:W-:Y:S01]  /*0bf0*/  ISETP.GE.AND P4, PT, R20, c[0x0][0x1cc], PT ;  /* 0x0000730014007a0c */ /* 0x000fe20003f86270 */
[----:B------:R-:W-:Y:S01]  /*0c00*/  IMAD R40, R0, c[0x0][0x274], R40 ;  /* 0x00009d0000287a24 */ /* 0x000fe200078e0228 */
[----:B------:R-:W-:Y:S01]  /*0c10*/  SEL R13, R235, RZ, !P2 ;  /* 0x000000ffeb0d7207 */ /* 0x000fe20005000000 */
[----:B------:R-:W-:Y:S01]  /*0c20*/  IMAD.IADD R37, R15, 0x1, R36 ;  /* 0x000000010f257824 */ /* 0x000fe200078e0224 */
[----:B------:R-:W-:Y:S01]  /*0c30*/  CS2R R124, SRZ ;  /* 0x00000000007c7805 */ /* 0x000fe2000001ff00 */
[----:B------:R-:W-:Y:S01]  /*0c40*/  IMAD R24, R8, c[0x0][0x1e0], RZ ;  /* 0x0000780008187a24 */ /* 0x000fe200078e02ff */
[----:B------:R-:W-:Y:S01]  /*0c50*/  CS2R R122, SRZ ;  /* 0x00000000007a7805 */ /* 0x000fe2000001ff00 */
[----:B------:R-:W-:Y:S01]  /*0c60*/  IMAD.MOV.U32 R36, RZ, RZ, R14 ;  /* 0x000000ffff247224 */ /* 0x000fe200078e000e */
[----:B------:R-:W-:Y:S01]  /*0c70*/  SHF.R.S32.HI R14, RZ, 0x1f, R235 ;  /* 0x0000001fff0e7819 */ /* 0x000fe200000114eb */
[----:B------:R-:W-:Y:S01]  /*0c80*/  IMAD R3, R2, -0x60, R9 ;  /* 0xffffffa002037824 */ /* 0x000fe200078e0209 */
[----:B------:R-:W-:Y:S01]  /*0c90*/  LEA.HI R9, R11, R232, RZ, 0x6 ;  /* 0x000000e80b097211 */ /* 0x000fe200078f30ff */
[----:B------:R-:W-:Y:S01]  /*0ca0*/  IMAD.IADD R41, R17, 0x1, R40 ;  /* 0x0000000111297824 */ /* 0x000fe200078e0228 */
[----:B------:R-:W-:Y:S01]  /*0cb0*/  SEL R15, R14, RZ, !P3 ;  /* 0x000000ff0e0f7207 */ /* 0x000fe20005800000 */
[----:B------:R-:W-:Y:S01]  /*0cc0*/  IMAD.SHL.U32 R233, R234, 0x40, RZ ;  /* 0x00000040eae97824 */ /* 0x000fe200078e00ff */
[----:B------:R-:W-:Y:S01]  /*0cd0*/  SHF.R.S32.HI R9, RZ, 0x6, R9 ;  /* 0x00000006ff097819 */ /* 0x000fe20000011409 */
[----:B------:R-:W-:Y:S01]  /*0ce0*/  IMAD.MOV.U32 R40, RZ, RZ, R16 ;  /* 0x000000ffff287224 */ /* 0x000fe200078e0010 */
[----:B------:R-:W-:Y:S01]  /*0cf0*/  SEL R14, R14, RZ, !P2 ;  /* 0x000000ff0e0e7207 */ /* 0x000fe20005000000 */
[C---:B------:R-:W-:Y:S01]  /*0d00*/  IMAD R24, R12.reuse, c[0x0][0x1e4], R24 ;  /* 0x000079000c187a24 */ /* 0x040fe200078e0218 */
[----:B------:R-:W-:Y:S01]  /*0d10*/  LOP3.LUT R233, R233, 0x1c0, RZ, 0xc0, !PT ;  /* 0x000001c0e9e97812 */ /* 0x000fe200078ec0ff */
[----:B------:R-:W-:Y:S01]  /*0d20*/  IMAD.WIDE.U32 R16, R12, c[0x0][0x1e0], R20 ;  /* 0x000078000c107a25 */ /* 0x000fe200078e0014 */
[----:B------:R-:W-:Y:S01]  /*0d30*/  CS2R R120, SRZ ;  /* 0x0000000000787805 */ /* 0x000fe2000001ff00 */
[----:B------:R-:W-:Y:S01]  /*0d40*/  CS2R R118, SRZ ;  /* 0x0000000000767805 */ /* 0x000fe2000001ff00 */
[----:B------:R-:W-:Y:S01]  /*0d50*/  CS2R R116, SRZ ;  /* 0x0000000000747805 */ /* 0x000fe2000001ff00 */
[----:B------:R-:W-:Y:S01]  /*0d60*/  IMAD.IADD R25, R17, 0x1, R24 ;  /* 0x0000000111197824 */ /* 0x000fe200078e0218 */
[----:B------:R-:W-:Y:S01]  /*0d70*/  SEL R17, R235, RZ, !P3 ;  /* 0x000000ffeb117207 */ /* 0x000fe20005800000 */
[----:B------:R-:W-:Y:S01]  /*0d80*/  IMAD.SHL.U32 R229, R5, 0x40, RZ ;  /* 0x0000004005e57824 */ /* 0x000fe200078e00ff */
[----:B------:R-:W-:Y:S01]  /*0d90*/  ISETP.LT.OR P3, PT, R3, 0x1, P4 ;  /* 0x000000010300780c */ /* 0x000fe20002761670 */
[----:B------:R-:W-:Y:S01]  /*0da0*/  IMAD.WIDE R30, R2, 0x60, R30 ;  /* 0x00000060021e7825 */ /* 0x000fe200078e021e */
[----:B------:R-:W-:Y:S01]  /*0db0*/  LOP3.LUT R2, R233, 0x38, R20, 0xf8, !PT ;  /* 0x00000038e9027812 */ /* 0x000fe200078ef814 */
[----:B------:R-:W-:Y:S01]  /*0dc0*/  CS2R R114, SRZ ;  /* 0x0000000000727805 */ /* 0x000fe2000001ff00 */
[----:B------:R-:W-:Y:S01]  /*0dd0*/  SHF.R.U32.HI R233, RZ, 0x3, R233 ;  /* 0x00000003ffe97819 */ /* 0x000fe200000116e9 */
[----:B------:R-:W-:Y:S01]  /*0de0*/  IMAD.MOV.U32 R24, RZ, RZ, R16 ;  /* 0x000000ffff187224 */ /* 0x000fe200078e0010 */
[----:B------:R-:W-:Y:S01]  /*0df0*/  LOP3.LUT R229, R229, 0x1c0, RZ, 0xc0, !PT ;  /* 0x000001c0e5e57812 */ /* 0x000fe200078ec0ff */
[----:B------:R-:W-:Y:S01]  /*0e00*/  IMAD R38, R15, c[0x0][0x1e8], RZ ;  /* 0x00007a000f267a24 */ /* 0x000fe200078e02ff */
[----:B------:R-:W-:Y:S01]  /*0e10*/  CS2R R112, SRZ ;  /* 0x0000000000707805 */ /* 0x000fe2000001ff00 */
[----:B------:R-:W-:Y:S01]  /*0e20*/  IMAD.SHL.U32 R16, R9, 0x200, RZ ;  /* 0x0000020009107824 */ /* 0x000fe200078e00ff */
[----:B------:R-:W-:Y:S01]  /*0e30*/  CS2R R110, SRZ ;  /* 0x00000000006e7805 */ /* 0x000fe2000001ff00 */
[C---:B------:R-:W-:Y:S01]  /*0e40*/  IMAD R38, R17.reuse, c[0x0][0x1ec], R38 ;  /* 0x00007b0011267a24 */ /* 0x040fe200078e0226 */
[----:B------:R-:W-:Y:S01]  /*0e50*/  CS2R R108, SRZ ;  /* 0x00000000006c7805 */ /* 0x000fe2000001ff00 */
[----:B------:R-:W-:Y:S01]  /*0e60*/  IMAD.WIDE.U32 R24, R17, c[0x0][0x1e8], R24 ;  /* 0x00007a0011187a25 */ /* 0x000fe200078e0018 */
[C---:B------:R-:W-:Y:S01]  /*0e70*/  LOP3.LUT R233, R16.reuse, R2, R233, 0xf6, !PT ;  /* 0x0000000210e97212 */ /* 0x040fe200078ef6e9 */
[----:B------:R-:W-:Y:S01]  /*0e80*/  CS2R R106, SRZ ;  /* 0x00000000006a7805 */ /* 0x000fe2000001ff00 */
[----:B------:R-:W-:Y:S01]  /*0e90*/  LOP3.LUT R2, R229, 0x8, R4, 0xf8, !PT ;  /* 0x00000008e5027812 */ /* 0x000fe200078ef804 */
[----:B------:R-:W-:Y:S01]  /*0ea0*/  IMAD.IADD R39, R25, 0x1, R38 ;  /* 0x0000000119277824 */ /* 0x000fe200078e0226 */
[----:B------:R-:W-:Y:S01]  /*0eb0*/  SHF.R.U32.HI R229, RZ, 0x3, R229 ;  /* 0x00000003ffe57819 */ /* 0x000fe200000116e5 */
[----:B------:R-:W-:Y:S01]  /*0ec0*/  IMAD.MOV.U32 R38, RZ, RZ, R24 ;  /* 0x000000ffff267224 */ /* 0x000fe200078e0018 */
[----:B------:R-:W-:Y:S01]  /*0ed0*/  CS2R R104, SRZ ;  /* 0x0000000000687805 */ /* 0x000fe2000001ff00 */
[----:B------:R-:W-:Y:S01]  /*0ee0*/  IMAD R24, R7, c[0x0][0x178], RZ ;  /* 0x00005e0007187a24 */ /* 0x000fe200078e02ff */
[----:B------:R-:W-:Y:S01]  /*0ef0*/  LOP3.LUT R229, R16, R2, R229, 0xf6, !PT ;  /* 0x0000000210e57212 */ /* 0x000fe200078ef6e5 */
[----:B------:R-:W-:Y:S01]  /*0f00*/  IMAD R2, R8, c[0x0][0x1b0], RZ ;  /* 0x00006c0008027a24 */ /* 0x000fe200078e02ff */
[----:B------:R-:W-:Y:S01]  /*0f10*/  IADD3 R16, R20, 0x40, RZ ;  /* 0x0000004014107810 */ /* 0x000fe20007ffe0ff */
[----:B------:R-:W-:Y:S01]  /*0f20*/  IMAD R8, R6, c[0x0][0x17c], R24 ;  /* 0x00005f0006087a24 */ /* 0x000fe200078e0218 */
[----:B------:R-:W-:Y:S01]  /*0f30*/  CS2R R102, SRZ ;  /* 0x0000000000667805 */ /* 0x000fe2000001ff00 */
[----:B------:R-:W-:Y:S01]  /*0f40*/  IMAD R24, R31, c[0x0][0x1d8], RZ ;  /* 0x000076001f187a24 */ /* 0x000fe200078e02ff */
[----:B------:R-:W-:Y:S01]  /*0f50*/  ISETP.GE.AND P5, PT, R16, c[0x0][0x1cc], PT ;  /* 0x0000730010007a0c */ /* 0x000fe20003fa6270 */
[C---:B------:R-:W-:Y:S01]  /*0f60*/  IMAD.WIDE.U32 R38, R30.reuse, c[0x0][0x1d8], R38 ;  /* 0x000076001e267a25 */ /* 0x040fe200078e0026 */
[----:B------:R-:W-:Y:S01]  /*0f70*/  CS2R R100, SRZ ;  /* 0x0000000000647805 */ /* 0x000fe2000001ff00 */
[----:B------:R-:W-:Y:S01]  /*0f80*/  CS2R R98, SRZ ;  /* 0x0000000000627805 */ /* 0x000fe2000001ff00 */
[C---:B------:R-:W-:Y:S01]  /*0f90*/  ISETP.LT.OR P2, PT, R3.reuse, 0x1, P5 ;  /* 0x000000010300780c */ /* 0x040fe20002f41670 */
[----:B------:R-:W-:Y:S01]  /*0fa0*/  IMAD R24, R30, c[0x0][0x1dc], R24 ;  /* 0x000077001e187a24 */ /* 0x000fe200078e0218 */
[----:B------:R-:W-:Y:S01]  /*0fb0*/  LEA R26, P0, R38, c[0x0][0x1c0], 0x1 ;  /* 0x00007000261a7a11 */ /* 0x000fe200078008ff */
[C---:B------:R-:W-:Y:S01]  /*0fc0*/  IMAD R22, R14.reuse, c[0x0][0x290], RZ ;  /* 0x0000a4000e167a24 */ /* 0x040fe200078e02ff */
[----:B------:R-:W-:Y:S01]  /*0fd0*/  ISETP.LT.OR P6, PT, R3, 0x21, P5 ;  /* 0x000000210300780c */ /* 0x000fe20002fc1670 */
[----:B------:R-:W-:Y:S01]  /*0fe0*/  IMAD.IADD R24, R39, 0x1, R24 ;  /* 0x0000000127187824 */ /* 0x000fe200078e0218 */
[----:B------:R-:W-:Y:S01]  /*0ff0*/  CS2R R96, SRZ ;  /* 0x0000000000607805 */ /* 0x000fe2000001ff00 */
        /* <DEDUP_REMOVED lines=21> */
[----:B------:R-:W-:Y:S01]  /*1150*/  IMAD R7, R7, c[0x0][0x208], RZ ;  /* 0x0000820007077a24 */ /* 0x000fe200078e02ff */
[----:B------:R1:W-:Y:S01]  /*1160*/  LDGSTS.E.BYPASS.LTC128B.128 [R233+0x9080], [R26.64+0x80], !P2 ;  /* 0x090800801ae97fae */ /* 0x0003e2000d101d4e */
[----:B------:R-:W-:Y:S01]  /*1170*/  IMAD.IADD R23, R41, 0x1, R23 ;  /* 0x0000000129177824 */ /* 0x000fe200078e0217 */
        /* <DEDUP_REMOVED lines=38> */
[----:B------:R-:W-:Y:S01]  /*13e0*/  IMAD R7, R10, c[0x0][0x180], RZ ;  /* 0x000060000a077a24 */ /* 0x000fe200078e02ff */
[----:B--2---:R-:W-:Y:S01]  /*13f0*/  IADD3 R22, P2, R22, UR7, RZ ;  /* 0x0000000716167c10 */ /* 0x004fe2000ff5e0ff */
[C---:B------:R-:W-:Y:S01]  /*1400*/  IMAD R6, R10.reuse, c[0x0][0x210], RZ ;  /* 0x000084000a067a24 */ /* 0x040fe200078e02ff */
[----:B------:R-:W-:Y:S01]  /*1410*/  P2R R12, PR, RZ, 0x40 ;  /* 0x00000040ff0c7803 */ /* 0x000fe20000000000 */
[----:B------:R-:W-:Y:S01]  /*1420*/  IMAD.IADD R29, R29, 0x1, R8 ;  /* 0x000000011d1d7824 */ /* 0x000fe200078e0208 */
        /* <DEDUP_REMOVED lines=30> */
[----:B------:R-:W-:Y:S01]  /*1610*/  CS2R R42, SRZ ;  /* 0x00000000002a7805 */ /* 0x000fe2000001ff00 */
[----:B------:R-:W-:Y:S01]  /*1620*/  CS2R R40, SRZ ;  /* 0x0000000000287805 */ /* 0x000fe2000001ff00 */
[----:B------:R-:W-:Y:S01]  /*1630*/  LOP3.LUT R236, R236, 0xfffffffd, RZ, 0xc0, !PT ;  /* 0xfffffffdecec7812 */ /* 0x000fe200078ec0ff */
[----:B------:R-:W-:Y:S01]  /*1640*/  IMAD.WIDE.U32 R32, R0, c[0x0][0x210], R32 ;  /* 0x0000840000207a25 */ /* 0x000fe200078e0020 */
[----:B------:R-:W-:Y:S01]  /*1650*/  CS2R R38, SRZ ;  /* 0x0000000000267805 */ /* 0x000fe2000001ff00 */
[----:B------:R-:W-:Y:S01]  /*1660*/  CS2R R36, SRZ ;  /* 0x0000000000247805 */ /* 0x000fe2000001ff00 */
[----:B------:R-:W-:Y:S01]  /*1670*/  CS2R R34, SRZ ;  /* 0x0000000000227805 */ /* 0x000fe2000001ff00 */
[----:B------:R-:W-:Y:S01]  /*1680*/  IMAD.U32 R0, RZ, RZ, UR7 ;  /* 0x00000007ff007e24 */ /* 0x000fe2000f8e00ff */
[----:B------:R-:W-:Y:S01]  /*1690*/  UMOV UR4, URZ ;  /* 0x0000003f00047c82 */ /* 0x000fe20008000000 */
[----:B------:R-:W-:Y:S01]  /*16a0*/  IMAD.IADD R29, R29, 0x1, R7 ;  /* 0x000000011d1d7824 */ /* 0x000fe200078e0207 */
[----:B------:R-:W-:Y:S01]  /*16b0*/  UMOV UR11, 0x1 ;  /* 0x00000001000b7882 */ /* 0x000fe20000000000 */
[----:B------:R-:W-:Y:S01]  /*16c0*/  IMAD.IADD R33, R33, 0x1, R8 ;  /* 0x0000000121217824 */ /* 0x000fe200078e0208 */
[----:B------:R-:W-:Y:S01]  /*16d0*/  IADD3 R8, -R234, UR12, RZ ;  /* 0x0000000cea087c10 */ /* 0x000fe2000fffe1ff */
[----:B------:R-:W-:Y:S01]  /*16e0*/  IMAD.WIDE.U32 R28, R13, c[0x0][0x188], R28 ;  /* 0x000062000d1c7a25 */ /* 0x000fe200078e001c */
[----:B--2---:R-:W-:-:S03]  /*16f0*/  LEA R22, P0, R30, c[0x0][0x190], 0x1 ;  /* 0x000064001e167a11 */ /* 0x004fc600078008ff */
[----:B------:R-:W-:Y:S01]  /*1700*/  IMAD R7, R14, c[0x0][0x218], RZ ;  /* 0x000086000e077a24 */ /* 0x000fe200078e02ff */
        /* <DEDUP_REMOVED lines=15> */
[----:B------:R-:W-:-:S02]  /*1800*/  CS2R R30, SRZ ;  /* 0x00000000001e7805 */ /* 0x000fc4000001ff00 */
[----:B------:R-:W-:Y:S01]  /*1810*/  IMAD.IADD R7, R33, 0x1, R7 ;  /* 0x0000000121077824 */ /* 0x000fe200078e0207 */
[----:B------:R-:W-:Y:S01]  /*1820*/  LEA R242, P1, R32, c[0x0][0x1f0], 0x1 ;  /* 0x00007c0020f27a11 */ /* 0x000fe200078208ff */
[----:B------:R-:W-:Y:S02]  /*1830*/  IMAD.IADD R0, R2, 0x1, R0 ;  /* 0x0000000102007824 */ /* 0x000fe400078e0200 */
        /* <DEDUP_REMOVED lines=218> */
.L_x_216:
        /* <DEDUP_REMOVED lines=223> */
.L_x_214:
        /* <DEDUP_REMOVED lines=413> */
.L_x_215:
        /* <DEDUP_REMOVED lines=234> */
.L_x_213:
[----:B------:R-:W-:Y:S05]  /*5c40*/  @P0 EXIT ;  /* 0x000000000000094d */ /* 0x000fea0003800000 */
[----:B------:R-:W-:-:S04]  /*5c50*/  ISETP.NE.U32.AND P0, PT, RZ, c[0x0][0x360], PT ;  /* 0x0000d800ff007a0c */ /* 0x000fc80003f05070 */
[----:B------:R-:W-:-:S13]  /*5c60*/  ISETP.NE.AND.EX P0, PT, RZ, c[0x0][0x364], PT, P0 ;  /* 0x0000d900ff007a0c */ /* 0x000fda0003f05300 */
[----:B------:R-:W-:-:S04]  /*5c70*/  @P0 IMAD.MOV.U32 R0, RZ, RZ, 0x4 ;  /* 0x00000004ff000424 */ /* 0x000fc800078e00ff */
[----:B-----5:R-:W-:-:S06]  /*5c80*/  @P0 IMAD.WIDE R2, R235, R0, c[0x0][0x360] ;  /* 0x0000d800eb020625 */ /* 0x020fcc00078e0200 */
[----:B------:R-:W2:Y:S01]  /*5c90*/  @P0 LDG.E R2, [R2.64] ;  /* 0x0000000e02020981 */ /* 0x000ea2000c1e1900 */
[----:B------:R-:W3:Y:S01]  /*5ca0*/  S2UR UR5, SR_CTAID.X ;  /* 0x00000000000579c3 */ /* 0x000ee20000002500 */
[----:B------:R-:W-:Y:S02]  /*5cb0*/  IMAD.MOV.U32 R0, RZ, RZ, c[0x0][0x338] ;  /* 0x0000ce00ff007624 */ /* 0x000fe400078e00ff */
[----:B------:R-:W4:Y:S04]  /*5cc0*/  S2R R4, SR_CTAID.Y ;  /* 0x0000000000047919 */ /* 0x000f280000002600 */
[----:B------:R-:W-:Y:S01]  /*5cd0*/  BAR.SYNC.DEFER_BLOCKING 0x1, 0x100 ;  /* 0x0044000000007b1d */ /* 0x000fe20000010000 */
[----:B------:R-:W-:Y:S01]  /*5ce0*/  ISETP.NE.AND P1, PT, R0, 0x1, PT ;  /* 0x000000010000780c */ /* 0x000fe20003f25270 */
[----:B---3--:R-:W-:-:S04]  /*5cf0*/  UIMAD UR5, UR5, 0x3000, URZ ;  /* 0x00003000050578a4 */ /* 0x008fc8000f8e023f */
[----:B------:R-:W-:Y:S01]  /*5d00*/  USHF.R.S32.HI UR4, URZ, 0x1f, UR5 ;  /* 0x0000001f3f047899 */ /* 0x000fe20008011405 */
[----:B--2---:R-:W-:-:S04]  /*5d10*/  @P0 IMAD R2, R235, 0x60, R2 ;  /* 0x00000060eb020824 */ /* 0x004fc800078e0202 */
[----:B------:R-:W-:-:S05]  /*5d20*/  @P0 IMAD.HI R2, R2, 0x2aaaaaab, RZ ;  /* 0x2aaaaaab02020827 */ /* 0x000fca00078e02ff */
[----:B------:R-:W-:-:S04]  /*5d30*/  @P0 SHF.R.U32.HI R0, RZ, 0x1f, R2 ;  /* 0x0000001fff000819 */ /* 0x000fc80000011602 */
[----:B------:R-:W-:-:S05]  /*5d40*/  @P0 LEA.HI.SX32 R0, R2, R0, 0x1c ;  /* 0x0000000002000211 */ /* 0x000fca00078fe2ff */
[----:B------:R-:W-:Y:S02]  /*5d50*/  @P0 IMAD R6, R0, 0x3000, RZ ;  /* 0x0000300000060824 */ /* 0x000fe400078e02ff */
[----:B----4-:R-:W-:-:S03]  /*5d60*/  @P1 IMAD.HI.U32 R0, R4, c[0x0][0x33c], RZ ;  /* 0x0000cf0004001a27 */ /* 0x010fc600078e00ff */
[----:B------:R-:W-:Y:S02]  /*5d70*/  @P0 SHF.R.S32.HI R7, RZ, 0x1f, R6 ;  /* 0x0000001fff070819 */ /* 0x000fe40000011406 */
[----:B------:R-:W-:Y:S01]  /*5d80*/  @!P0 CS2R R6, SRZ ;  /* 0x0000000000068805 */ /* 0x000fe2000001ff00 */
[----:B------:R-:W-:Y:S02]  /*5d90*/  @P1 SHF.R.U32.HI R4, RZ, c[0x0][0x340], R0 ;  /* 0x0000d000ff041a19 */ /* 0x000fe40000011600 */
[----:B------:R-:W-:Y:S02]  /*5da0*/  SHF.R.S32.HI R0, RZ, 0x1f, R232 ;  /* 0x0000001fff007819 */ /* 0x000fe400000114e8 */
[----:B------:R-:W-:Y:S02]  /*5db0*/  SHF.R.S32.HI R2, RZ, 0x1f, R4 ;  /* 0x0000001fff027819 */ /* 0x000fe40000011404 */
[----:B------:R-:W-:-:S03]  /*5dc0*/  IADD3 R232, P2, P1, R6, UR5, R232 ;  /* 0x0000000506e87c10 */ /* 0x000fc6000f95e0e8 */
[C---:B------:R-:W-:Y:S01]  /*5dd0*/  IMAD R3, R2.reuse, c[0x0][0x328], RZ ;  /* 0x0000ca0002037a24 */ /* 0x040fe200078e02ff */
[----:B------:R-:W-:Y:S01]  /*5de0*/  IADD3.X R233, R7, UR4, R0, P2, P1 ;  /* 0x0000000407e97c10 */ /* 0x000fe200097e2400 */
[----:B------:R-:W-:Y:S01]  /*5df0*/  IMAD R2, R2, c[0x0][0x300], RZ ;  /* 0x0000c00002027a24 */ /* 0x000fe200078e02ff */
[----:B------:R-:W-:Y:S01]  /*5e00*/  SHF.R.S32.HI R0, RZ, 0x1f, R235 ;  /* 0x0000001fff007819 */ /* 0x000fe200000114eb */
[C---:B------:R-:W-:Y:S01]  /*5e10*/  IMAD R3, R4.reuse, c[0x0][0x32c], R3 ;  /* 0x0000cb0004037a24 */ /* 0x040fe200078e0203 */
[----:B------:R-:W-:Y:S01]  /*5e20*/  SEL R235, R235, RZ, !P0 ;  /* 0x000000ffebeb7207 */ /* 0x000fe20004000000 */
[----:B------:R-:W-:Y:S01]  /*5e30*/  IMAD R2, R4, c[0x0][0x304], R2 ;  /* 0x0000c10004027a24 */ /* 0x000fe200078e0202 */
[----:B------:R-:W-:Y:S01]  /*5e40*/  SEL R0, R0, RZ, !P0 ;  /* 0x000000ff00007207 */ /* 0x000fe20004000000 */
[----:B------:R-:W-:-:S04]  /*5e50*/  IMAD.WIDE.U32 R6, R4, c[0x0][0x328], R232 ;  /* 0x0000ca0004067a25 */ /* 0x000fc800078e00e8 */
[----:B------:R-:W-:Y:S01]  /*5e60*/  IMAD.WIDE.U32 R4, R4, c[0x0][0x300], R232 ;  /* 0x0000c00004047a25 */ /* 0x000fe200078e00e8 */
[----:B------:R-:W-:-:S03]  /*5e70*/  IADD3 R7, R7, R3, RZ ;  /* 0x0000000307077210 */ /* 0x000fc60007ffe0ff */
[----:B------:R-:W-:Y:S02]  /*5e80*/  IMAD.IADD R5, R5, 0x1, R2 ;  /* 0x0000000105057824 */ /* 0x000fe400078e0202 */
[----:B------:R-:W-:Y:S02]  /*5e90*/  IMAD R2, R0, c[0x0][0x330], RZ ;  /* 0x0000cc0000027a24 */ /* 0x000fe400078e02ff */
[----:B------:R-:W-:-:S04]  /*5ea0*/  IMAD.WIDE.U32 R6, R235, c[0x0][0x330], R6 ;  /* 0x0000cc00eb067a25 */ /* 0x000fc800078e0006 */
[C---:B------:R-:W-:Y:S01]  /*5eb0*/  IMAD R2, R235.reuse, c[0x0][0x334], R2 ;  /* 0x0000cd00eb027a24 */ /* 0x040fe200078e0202 */
[----:B-1----:R-:W-:Y:S01]  /*5ec0*/  LEA R10, P1, R6, c[0x0][0x310], 0x2 ;  /* 0x0000c400060a7a11 */ /* 0x002fe200078210ff */
[----:B------:R-:W-:Y:S02]  /*5ed0*/  IMAD R0, R0, c[0x0][0x308], RZ ;  /* 0x0000c20000007a24 */ /* 0x000fe400078e02ff */
[----:B------:R-:W-:Y:S01]  /*5ee0*/  IMAD.WIDE.U32 R4, R235, c[0x0][0x308], R4 ;  /* 0x0000c200eb047a25 */ /* 0x000fe200078e0004 */
[----:B------:R-:W-:-:S03]  /*5ef0*/  IADD3 R2, R7, R2, RZ ;  /* 0x0000000207027210 */ /* 0x000fc60007ffe0ff */
[----:B------:R-:W-:Y:S01]  /*5f00*/  IMAD R0, R235, c[0x0][0x30c], R0 ;  /* 0x0000c300eb007a24 */ /* 0x000fe200078e0200 */
[----:B------:R-:W-:Y:S02]  /*5f10*/  LEA.HI.X R11, R6, c[0x0][0x314], R2, 0x2, P1 ;  /* 0x0000c500060b7a11 */ /* 0x000fe400008f1402 */
[C---:B------:R-:W-:Y:S02]  /*5f20*/  LEA R8, P0, R4.reuse, c[0x0][0x2e8], 0x2 ;  /* 0x0000ba0004087a11 */ /* 0x040fe400078010ff */
[----:B------:R-:W-:Y:S01]  /*5f30*/  IADD3 R0, R5, R0, RZ ;  /* 0x0000000005007210 */ /* 0x000fe20007ffe0ff */
[----:B------:R-:W-:Y:S03]  /*5f40*/  RED.E.ADD.F32.FTZ.RN.STRONG.GPU [R10.64], R28 ;  /* 0x0000001c0a00798e */ /* 0x000fe6000c10e78e */
[----:B------:R-:W-:Y:S01]  /*5f50*/  LEA.HI.X R9, R4, c[0x0][0x2ec], R0, 0x2, P0 ;  /* 0x0000bb0004097a11 */ /* 0x000fe200000f1400 */
        /* <DEDUP_REMOVED lines=47> */
[----:B------:R-:W-:Y:S04]  /*6250*/  RED.E.ADD.F32.FTZ.RN.STRONG.GPU [R8.64], R84 ;  /* 0x000000540800798e */ /* 0x000fe8000c10e78e */
        /* <DEDUP_REMOVED lines=48> */
.L_x_217:
        /* <DEDUP_REMOVED lines=10> */
.L_x_2292:


//--------------------- .text._ZN7cutlass13device_kernelIN5flash19enable_sm80_to_sm89INS1_16FlashAttnBwdSm80INS1_25CollectiveMainloopBwdSm80ILi2ELi1EN4cute5tupleIJNS5_1CILi64EEENS7_ILi96EEENS7_ILi128EEEEEENS_6half_tEfNS_4arch4Sm80ELb0ELb0ELb1ELb1ELb1ELb0ELb0ELb0ELi2ELi2ELi2ELi2ELb1EEENS1_24CollectiveEpilogueBwdGQAISB_fSE_Li256ELb1ELb1EEENS1_19SingleTileSchedulerILb1ELb0ELb0ELi96EEEEEEEEEvNT_6ParamsE --------------------------
	.section	.text._ZN7cutlass13device_kernelIN5flash19enable_sm80_to_sm89INS1_16FlashAttnBwdSm80INS1_25CollectiveMainloopBwdSm80ILi2ELi1EN4cute5tupleIJNS5_1CILi64EEENS7_ILi96EEENS7_ILi128EEEEEENS_6half_tEfNS_4arch4Sm80ELb0ELb0ELb1ELb1ELb1ELb0ELb0ELb0ELi2ELi2ELi2ELi2ELb1EEENS1_24CollectiveEpilogueBwdGQAISB_fSE_Li256ELb1ELb1EEENS1_19SingleTileSchedulerILb1ELb0ELb0ELi96EEEEEEEEEvNT_6ParamsE,"ax",@progbits
	.sectioninfo	@"SHI_REGISTERS=254"
	.align	128
.text._ZN7cutlass13device_kernelIN5flash19enable_sm80_to_sm89INS1_16FlashAttnBwdSm80INS1_25CollectiveMainloopBwdSm80ILi2ELi1EN4cute5tupleIJNS5_1CILi64EEENS7_ILi96EEENS7_ILi128EEEEEENS_6half_tEfNS_4arch4Sm80ELb0ELb0ELb1ELb1ELb1ELb0ELb0ELb0ELi2ELi2ELi2ELi2ELb1EEENS1_24CollectiveEpilogueBwdGQAISB_fSE_Li256ELb1ELb1EEENS1_19SingleTileSchedulerILb1ELb0ELb0ELi96EEEEEEEEEvNT_6ParamsE:
        .type           _ZN7cutlass13device_kernelIN5flash19enable_sm80_to_sm89INS1_16FlashAttnBwdSm80INS1_25CollectiveMainloopBwdSm80ILi2ELi1EN4cute5tupleIJNS5_1CILi64EEENS7_ILi96EEENS7_ILi128EEEEEENS_6half_tEfNS_4arch4Sm80ELb0ELb0ELb1ELb1ELb1ELb0ELb0ELb0ELi2ELi2ELi2ELi2ELb1EEENS1_24CollectiveEpilogueBwdGQAISB_fSE_Li256ELb1ELb1EEENS1_19SingleTileSchedulerILb1ELb0ELb0ELi96EEEEEEEEEvNT_6ParamsE,@function
        .size           _ZN7cutlass13device_kernelIN5flash19enable_sm80_to_sm89INS1_16FlashAttnBwdSm80INS1_25CollectiveMainloopBwdSm80ILi2ELi1EN4cute5tupleIJNS5_1CILi64EEENS7_ILi96EEENS7_ILi128EEEEEENS_6half_tEfNS_4arch4Sm80ELb0ELb0ELb1ELb1ELb1ELb0ELb0ELb0ELi2ELi2ELi2ELi2ELb1EEENS1_24CollectiveEpilogueBwdGQAISB_fSE_Li256ELb1ELb1EEENS1_19SingleTileSchedulerILb1ELb0ELb0ELi96EEEEEEEEEvNT_6ParamsE,(.L_x_2293 - _ZN7cutlass13device_kernelIN5flash19enable_sm80_to_sm89INS1_16FlashAttnBwdSm80INS1_25CollectiveMainloopBwdSm80ILi2ELi1EN4cute5tupleIJNS5_1CILi64EEENS7_ILi96EEENS7_ILi128EEEEEENS_6half_tEfNS_4arch4Sm80ELb0ELb0ELb1ELb1ELb1ELb0ELb0ELb0ELi2ELi2ELi2ELi2ELb1EEENS1_24CollectiveEpilogueBwdGQAISB_fSE_Li256ELb1ELb1EEENS1_19SingleTileSchedulerILb1ELb0ELb0ELi96EEEEEEEEEvNT_6ParamsE)
        .other          _ZN7cutlass13device_kernelIN5flash19enable_sm80_to_sm89INS1_16FlashAttnBwdSm80INS1_25CollectiveMainloopBwdSm80ILi2ELi1EN4cute5tupleIJNS5_1CILi64EEENS7_ILi96EEENS7_ILi128EEEEEENS_6half_tEfNS_4arch4Sm80ELb0ELb0ELb1ELb1ELb1ELb0ELb0ELb0ELi2ELi2ELi2ELi2ELb1EEENS1_24CollectiveEpilogueBwdGQAISB_fSE_Li256ELb1ELb1EEENS1_19SingleTileSchedulerILb1ELb0ELb0ELi96EEEEEEEEEvNT_6ParamsE,@"STO_CUDA_ENTRY STV_DEFAULT"
_ZN7cutlass13device_kernelIN5flash19enable_sm80_to_sm89INS1_16FlashAttnBwdSm80INS1_25CollectiveMainloopBwdSm80ILi2ELi1EN4cute5tupleIJNS5_1CILi64EEENS7_ILi96EEENS7_ILi128EEEEEENS_6half_tEfNS_4arch4Sm80ELb0ELb0ELb1ELb1ELb1ELb0ELb0ELb0ELi2ELi2ELi2ELi2ELb1EEENS1_24CollectiveEpilogueBwdGQAISB_fSE_Li256ELb1ELb1EEENS1_19SingleTileSchedulerILb1ELb0ELb0ELi96EEEEEEEEEvNT_6ParamsE:
        /* <DEDUP_REMOVED lines=18> */
.L_x_219:
        /* <DEDUP_REMOVED lines=8> */
.L_x_221:
[----:B------:R-:W-:Y:S02]  /*01a0*/  MOV R4, c[0x0][0x3ac] ;  /* 0x0000eb0000047a02 */ /* 0x000fe40000000f00 */
.L_x_220:
[----:B------:R-:W-:-:S05]  /*01b0*/  IMAD R3, R2, 0x60, RZ ;  /* 0x0000006002037824 */ /* 0x000fca00078e02ff */
[----:B-----5:R-:W-:-:S04]  /*01c0*/  ISETP.GE.AND P0, PT, R3, R4, PT ;  /* 0x000000040300720c */ /* 0x020fc80003f06270 */
[----:B------:R-:W-:Y:S01]  /*01d0*/  SEL R235, R235, 0xffffffff, !P0 ;  /* 0xffffffffebeb7807 */ /* 0x000fe20004000000 */
[----:B------:R-:W-:Y:S05]  /*01e0*/  BRA `(.L_x_222) ;  /* 0x0000011000007947 */ /* 0x000fea0003800000 */
.L_x_218:
[----:B---34-:R-:W-:-:S04]  /*01f0*/  ISETP.NE.U32.AND P0, PT, RZ, c[0x0][0x3c8], PT ;  /* 0x0000f200ff007a0c */ /* 0x018fc80003f05070 */
[----:B------:R-:W-:-:S13]  /*0200*/  ISETP.NE.AND.EX P0, PT, RZ, c[0x0][0x3cc], PT, P0 ;  /* 0x0000f300ff007a0c */ /* 0x000fda0003f05300 */
[----:B------:R-:W-:Y:S05]  /*0210*/  @!P0 BRA `(.L_x_223) ;  /* 0x0000002000008947 */ /* 0x000fea0003800000 */
[----:B------:R1:W5:Y:S01]  /*0220*/  LDG.E R4, [R4.64] ;  /* 0x0000000e04047981 */ /* 0x000362000c1e1900 */
[----:B------:R-:W-:Y:S05]  /*0230*/  BRA `(.L_x_224) ;  /* 0x0000009000007947 */ /* 0x000fea0003800000 */
.L_x_223:
        /* <DEDUP_REMOVED lines=8> */
.L_x_225:
[----:B------:R-:W-:Y:S02]  /*02c0*/  MOV R4, c[0x0][0x3ac] ;  /* 0x0000eb0000047a02 */ /* 0x000fe40000000f00 */
.L_x_224:
[----:B------:R-:W-:-:S05]  /*02d0*/  IMAD R3, R2, 0x60, RZ ;  /* 0x0000006002037824 */ /* 0x000fca00078e02ff */
[----:B-----5:R-:W-:-:S04]  /*02e0*/  ISETP.GE.AND P0, PT, R3, R4, PT ;  /* 0x000000040300720c */ /* 0x020fc80003f06270 */
[----:B------:R-:W-:-:S04]  /*02f0*/  SEL R235, R235, 0xffffffff, !P0 ;  /* 0xffffffffebeb7807 */ /* 0x000fc80004000000 */
.L_x_222:
        /* <DEDUP_REMOVED lines=36> */
.L_x_226:
[----:B------:R-:W-:-:S04]  /*0540*/  ISETP.NE.U32.AND P0, PT, RZ, c[0x0][0x2e0], PT ;  /* 0x0000b800ff007a0c */ /* 0x000fc80003f05070 */
[----:B------:R-:W-:-:S13]  /*0550*/  ISETP.NE.AND.EX P0, PT, RZ, c[0x0][0x2e4], PT, P0 ;  /* 0x0000b900ff007a0c */ /* 0x000fda0003f05300 */
[----:B------:R-:W-:Y:S05]  /*0560*/  @!P0 BRA `(.L_x_227) ;  /* 0x0000003000008947 */ /* 0x000fea0003800000 */
[----:B------:R-:W-:-:S05]  /*0570*/  IMAD.WIDE R10, R235, R11, c[0x0][0x2e0] ;  /* 0x0000b800eb0a7625 */ /* 0x000fca00078e020b */
[----:B------:R1:W5:Y:S01]  /*0580*/  LDG.E R3, [R10.64] ;  /* 0x0000000e0a037981 */ /* 0x000362000c1e1900 */
[----:B------:R-:W-:Y:S05]  /*0590*/  BRA `(.L_x_228) ;  /* 0x0000004000007947 */ /* 0x000fea0003800000 */
.L_x_227:
[----:B------:R-:W-:Y:S05]  /*05a0*/  @!P3 BRA `(.L_x_228) ;  /* 0x000000300000b947 */ /* 0x000fea0003800000 */
[----:B------:R1:W2:Y:S04]  /*05b0*/  LDG.E R3, [R12.64] ;  /* 0x0000000e0c037981 */ /* 0x0002a8000c1e1900 */
[----:B-1----:R-:W2:Y:S02]  /*05c0*/  LDG.E R12, [R12.64+0x4] ;  /* 0x0000040e0c0c7981 */ /* 0x002ea4000c1e1900 */
[----:B--2---:R-:W-:Y:S02]  /*05d0*/  IADD3 R3, -R3, R12, RZ ;  /* 0x0000000c03037210 */ /* 0x004fe40007ffe1ff */
.L_x_228:
        /* <DEDUP_REMOVED lines=512> */
.L_x_232:
        /* <DEDUP_REMOVED lines=223> */
.L_x_230:
        /* <DEDUP_REMOVED lines=413> */
.L_x_231:
        /* <DEDUP_REMOVED lines=234> */
.L_x_229:
[----:B------:R-:W-:Y:S05]  /*5c40*/  @P0 EXIT ;  /* 0x000000000000094d */ /* 0x000fea0003800000 */
[----:B------:R-:W-:-:S04]  /*5c50*/  ISETP.NE.U32.AND P0, PT, RZ, c[0x0][0x360], PT ;  /* 0x0000d800ff007a0c */ /* 0x000fc80003f05070 */
[----:B------:R-:W-:-:S13]  /*5c60*/  ISETP.NE.AND.EX P0, PT, RZ, c[0x0][0x364], PT, P0 ;  /* 0x0000d900ff007a0c */ /* 0x000fda0003f05300 */
[----:B------:R-:W-:-:S04]  /*5c70*/  @P0 IMAD.MOV.U32 R0, RZ, RZ, 0x4 ;  /* 0x00000004ff000424 */ /* 0x000fc800078e00ff */
[----:B-----5:R-:W-:-:S05]  /*5c80*/  @P0 IMAD.WIDE R2, R235, R0, c[0x0][0x360] ;  /* 0x0000d800eb020625 */ /* 0x020fca00078e0200 */
[----:B------:R2:W3:Y:S01]  /*5c90*/  @P0 LDG.E R0, [R2.64] ;  /* 0x0000000e02000981 */ /* 0x0004e2000c1e1900 */
[----:B------:R-:W4:Y:S01]  /*5ca0*/  S2UR UR6, SR_CTAID.X ;  /* 0x00000000000679c3 */ /* 0x000f220000002500 */
[----:B------:R-:W-:Y:S01]  /*5cb0*/  ULDC UR5, c[0x0][0x358] ;  /* 0x0000d60000057ab9 */ /* 0x000fe20000000800 */
[----:B------:R-:W-:Y:S01]  /*5cc0*/  BSSY B0, `(.L_x_233) ;  /* 0x0000029000007945 */ /* 0x000fe20003800000 */
[----:B------:R-:W-:Y:S01]  /*5cd0*/  ULDC UR4, c[0x0][0x2f4] ;  /* 0x0000bd0000047ab9 */ /* 0x000fe20000000800 */
[----:B--2---:R-:W2:Y:S01]  /*5ce0*/  S2R R2, SR_CTAID.Y ;  /* 0x0000000000027919 */ /* 0x004ea20000002600 */
[----:B------:R-:W-:Y:S01]  /*5cf0*/  IMAD.MOV.U32 R3, RZ, RZ, c[0x0][0x338] ;  /* 0x0000ce00ff037624 */ /* 0x000fe200078e00ff */
[----:B----4-:R-:W-:Y:S02]  /*5d00*/  UIMAD UR5, UR6, UR5, URZ ;  /* 0x00000005060572a4 */ /* 0x010fe4000f8e023f */
[----:B------:R-:W-:Y:S02]  /*5d10*/  BAR.SYNC.DEFER_BLOCKING 0x1, 0x100 ;  /* 0x0044000000007b1d */ /* 0x000fe40000010000 */
[----:B------:R-:W-:Y:S01]  /*5d20*/  ISETP.NE.AND P1, PT, R3, 0x1, PT ;  /* 0x000000010300780c */ /* 0x000fe20003f25270 */
[----:B------:R-:W-:Y:S01]  /*5d30*/  IMAD R3, R235, c[0x0][0x2f4], RZ ;  /* 0x0000bd00eb037a24 */ /* 0x000fe200078e02ff */
[----:B------:R-:W-:-:S04]  /*5d40*/  UIMAD UR5, UR5, UR4, URZ ;  /* 0x00000004050572a4 */ /* 0x000fc8000f8e023f */
[----:B------:R-:W-:-:S07]  /*5d50*/  USHF.R.S32.HI UR4, URZ, 0x1f, UR5 ;  /* 0x0000001f3f047899 */ /* 0x000fce0008011405 */
[----:B--2---:R-:W-:-:S04]  /*5d60*/  @P1 IMAD.HI.U32 R4, R2, c[0x0][0x33c], RZ ;  /* 0x0000cf0002041a27 */ /* 0x004fc800078e00ff */
[----:B------:R-:W-:Y:S01]  /*5d70*/  IMAD.MOV.U32 R8, RZ, RZ, R2 ;  /* 0x000000ffff087224 */ /* 0x000fe200078e0002 */
[----:B------:R-:W-:Y:S02]  /*5d80*/  @P1 SHF.R.U32.HI R8, RZ, c[0x0][0x340], R4 ;  /* 0x0000d000ff081a19 */ /* 0x000fe40000011604 */
[----:B------:R-:W-:Y:S02]  /*5d90*/  SHF.R.S32.HI R4, RZ, 0x1f, R3 ;  /* 0x0000001fff047819 */ /* 0x000fe40000011403 */
[--C-:B------:R-:W-:Y:S01]  /*5da0*/  IADD3 R3, P2, P1, R3, UR5, R8.reuse ;  /* 0x0000000503037c10 */ /* 0x100fe2000f95e008 */
[--C-:B------:R-:W-:Y:S01]  /*5db0*/  IMAD.MOV R6, RZ, RZ, -R8.reuse ;  /* 0x000000ffff067224 */ /* 0x100fe200078e0a08 */
[----:B------:R-:W-:-:S03]  /*5dc0*/  SHF.R.S32.HI R5, RZ, 0x1f, R8 ;  /* 0x0000001fff057819 */ /* 0x000fc60000011408 */
[----:B------:R-:W-:Y:S01]  /*5dd0*/  IMAD R6, R6, c[0x0][0x338], R2 ;  /* 0x0000ce0006067a24 */ /* 0x000fe200078e0202 */
[----:B------:R-:W-:Y:S02]  /*5de0*/  IADD3.X R4, R4, UR4, R5, P2, P1 ;  /* 0x0000000404047c10 */ /* 0x000fe400097e2405 */
[----:B------:R-:W-:Y:S02]  /*5df0*/  ISETP.NE.AND P2, PT, R232, RZ, PT ;  /* 0x000000ffe800720c */ /* 0x000fe40003f45270 */
[C---:B------:R-:W-:Y:S01]  /*5e00*/  SHF.L.U64.HI R4, R3.reuse, 0x2, R4 ;  /* 0x0000000203047819 */ /* 0x040fe20000010204 */
[----:B------:R-:W-:-:S05]  /*5e10*/  IMAD.SHL.U32 R3, R3, 0x4, RZ ;  /* 0x0000000403037824 */ /* 0x000fca00078e00ff */
[----:B-1----:R-:W-:-:S04]  /*5e20*/  IADD3 R10, P1, R3, c[0x0][0x350], RZ ;  /* 0x0000d400030a7a10 */ /* 0x002fc80007f3e0ff */
[----:B------:R-:W-:Y:S01]  /*5e30*/  IADD3.X R11, R4, c[0x0][0x354], RZ, P1, !PT ;  /* 0x0000d500040b7a10 */ /* 0x000fe20000ffe4ff */
[----:B---3--:R-:W-:-:S04]  /*5e40*/  @P0 IMAD R0, R235, 0x60, R0 ;  /* 0x00000060eb000824 */ /* 0x008fc800078e0200 */
[----:B------:R-:W-:-:S05]  /*5e50*/  @P0 IMAD.HI R0, R0, 0x2aaaaaab, RZ ;  /* 0x2aaaaaab00000827 */ /* 0x000fca00078e02ff */
[----:B------:R-:W-:-:S04]  /*5e60*/  @P0 SHF.R.U32.HI R7, RZ, 0x1f, R0 ;  /* 0x0000001fff070819 */ /* 0x000fc80000011600 */
[----:B------:R-:W-:Y:S02]  /*5e70*/  @P0 LEA.HI.SX32 R7, R0, R7, 0x1c ;  /* 0x0000000700070211 */ /* 0x000fe400078fe2ff */
[----:B------:R-:W-:Y:S02]  /*5e80*/  SHF.R.S32.HI R0, RZ, 0x1f, R235 ;  /* 0x0000001fff007819 */ /* 0x000fe400000114eb */
[----:B------:R-:W-:Y:S01]  /*5e90*/  SEL R235, R235, RZ, !P0 ;  /* 0x000000ffebeb7207 */ /* 0x000fe20004000000 */
[----:B------:R-:W-:Y:S01]  /*5ea0*/  @P0 IMAD R7, R7, 0x3000, RZ ;  /* 0x0000300007070824 */ /* 0x000fe200078e02ff */
[----:B------:R-:W-:-:S03]  /*5eb0*/  SEL R0, R0, RZ, !P0 ;  /* 0x000000ff00007207 */ /* 0x000fc60004000000 */
[--C-:B------:R-:W-:Y:S01]  /*5ec0*/  @P0 IMAD.MOV.U32 R12, RZ, RZ, R7.reuse ;  /* 0x000000ffff0c0224 */ /* 0x100fe200078e0007 */
[----:B------:R-:W-:Y:S01]  /*5ed0*/  @P0 SHF.R.S32.HI R13, RZ, 0x1f, R7 ;  /* 0x0000001fff0d0819 */ /* 0x000fe20000011407 */
[----:B------:R-:W-:Y:S01]  /*5ee0*/  @!P0 CS2R R12, SRZ ;  /* 0x00000000000c8805 */ /* 0x000fe2000001ff00 */
[----:B------:R-:W-:Y:S05]  /*5ef0*/  @P2 BRA `(.L_x_234) ;  /* 0x0000005000002947 */ /* 0x000fea0003800000 */
.L_x_235:
[----:B------:R-:W2:Y:S01]  /*5f00*/  LDG.E.STRONG.GPU R2, [R10.64] ;  /* 0x0000000e0a027981 */ /* 0x000ea2000c1ef900 */
[----:B------:R-:W-:Y:S01]  /*5f10*/  YIELD ;  /* 0x0000000000007946 */ /* 0x000fe20003800000 */
[----:B--2---:R-:W-:Y:S01]  /*5f20*/  ISETP.NE.AND P0, PT, R2, R6, PT ;  /* 0x000000060200720c */ /* 0x004fe20003f05270 */
[----:B------:R-:W-:-:S12]  /*5f30*/  CCTL.IVALL ;  /* 0x00000000ff00798f */ /* 0x000fd80002000000 */
[----:B------:R-:W-:Y:S05]  /*5f40*/  @P0 BRA `(.L_x_235) ;  /* 0xffffffb000000947 */ /* 0x000fea000383ffff */
.L_x_234:
[----:B------:R-:W-:Y:S05]  /*5f50*/  BSYNC B0 ;  /* 0x0000000000007941 */ /* 0x000fea0003800000 */
.L_x_233:
[----:B------:R-:W-:Y:S01]  /*5f60*/  MOV R7, 0xffffffff ;  /* 0xffffffff00077802 */ /* 0x000fe20000000f00 */
[----:B------:R-:W-:Y:S05]  /*5f70*/  BRA.CONV ~URZ, `(.L_x_236) ;  /* 0x000000237f007947 */ /* 0x000fea000b800000 */
[----:B------:R-:W-:Y:S02]  /*5f80*/  MOV R2, 0x5fa0 ;  /* 0x00005fa000027802 */ /* 0x000fe40000000f00 */
[----:B------:R-:W-:Y:S05]  /*5f90*/  CALL.REL.NOINC `($__internal_1_$__cuda_sm70_warpsync) ;  /* 0x00000a9000007944 */ /* 0x000fea0003c00000 */
.L_x_236:
[----:B------:R-:W-:Y:S01]  /*5fa0*/  UIMAD UR5, UR6, 0x3000, URZ ;  /* 0x00003000060578a4 */ /* 0x000fe2000f8e023f */
[----:B------:R-:W-:Y:S01]  /*5fb0*/  SHF.R.S32.HI R2, RZ, 0x1f, R232 ;  /* 0x0000001fff027819 */ /* 0x000fe200000114e8 */
[----:B------:R-:W-:Y:S01]  /*5fc0*/  IMAD R9, R5, c[0x0][0x328], RZ ;  /* 0x0000ca0005097a24 */ /* 0x000fe200078e02ff */
[----:B------:R-:W-:-:S06]  /*5fd0*/  NOP ;  /* 0x0000000000007918 */ /* 0x000fcc0000000000 */
[----:B------:R-:W-:Y:S01]  /*5fe0*/  USHF.R.S32.HI UR4, URZ, 0x1f, UR5 ;  /* 0x0000001f3f047899 */ /* 0x000fe20008011405 */
[----:B------:R-:W-:Y:S01]  /*5ff0*/  IADD3 R232, P1, P0, R12, UR5, R232 ;  /* 0x000000050ce87c10 */ /* 0x000fe2000f83e0e8 */
[----:B------:R-:W-:-:S04]  /*6000*/  IMAD R9, R8, c[0x0][0x32c], R9 ;  /* 0x0000cb0008097a24 */ /* 0x000fc800078e0209 */
[----:B------:R-:W-:Y:S01]  /*6010*/  IADD3.X R233, R13, UR4, R2, P1, P0 ;  /* 0x000000040de97c10 */ /* 0x000fe20008fe0402 */
[----:B------:R-:W-:-:S04]  /*6020*/  IMAD R2, R0, c[0x0][0x330], RZ ;  /* 0x0000cc0000027a24 */ /* 0x000fc800078e02ff */
[----:B------:R-:W-:-:S04]  /*6030*/  IMAD.WIDE.U32 R12, R8, c[0x0][0x328], R232 ;  /* 0x0000ca00080c7a25 */ /* 0x000fc800078e00e8 */
[----:B------:R-:W-:Y:S01]  /*6040*/  IMAD R2, R235, c[0x0][0x334], R2 ;  /* 0x0000cd00eb027a24 */ /* 0x000fe200078e0202 */
[----:B------:R-:W-:-:S05]  /*6050*/  IADD3 R13, R13, R9, RZ ;  /* 0x000000090d0d7210 */ /* 0x000fca0007ffe0ff */
[----:B------:R-:W-:-:S05]  /*6060*/  IMAD.WIDE.U32 R12, R235, c[0x0][0x330], R12 ;  /* 0x0000cc00eb0c7a25 */ /* 0x000fca00078e000c */
[----:B------:R-:W-:Y:S02]  /*6070*/  IADD3 R2, R13, R2, RZ ;  /* 0x000000020d027210 */ /* 0x000fe40007ffe0ff */
        /* <DEDUP_REMOVED lines=52> */
[----:B-1----:R-:W-:Y:S05]  /*63c0*/  CALL.REL.NOINC `($__internal_1_$__cuda_sm70_warpsync) ;  /* 0x0000066000007944 */ /* 0x002fea0003c00000 */
.L_x_237:
        /* <DEDUP_REMOVED lines=12> */
.L_x_239:
[----:B------:R-:W-:Y:S05]  /*6490*/  BSYNC B0 ;  /* 0x0000000000007941 */ /* 0x000fea0003800000 */
.L_x_238:
[----:B--2---:R-:W-:Y:S01]  /*64a0*/  IADD3 R10, P0, R3, c[0x0][0x348], RZ ;  /* 0x0000d200030a7a10 */ /* 0x004fe20007f1e0ff */
[----:B------:R-:W-:Y:S03]  /*64b0*/  BSSY B0, `(.L_x_240) ;  /* 0x0000008000007945 */ /* 0x000fe60003800000 */
[----:B------:R-:W-:Y:S01]  /*64c0*/  IADD3.X R11, R4, c[0x0][0x34c], RZ, P0, !PT ;  /* 0x0000d300040b7a10 */ /* 0x000fe200007fe4ff */
[----:B------:R-:W-:Y:S05]  /*64d0*/  @P2 BRA `(.L_x_241) ;  /* 0x0000005000002947 */ /* 0x000fea0003800000 */
.L_x_242:
[----:B------:R-:W2:Y:S01]  /*64e0*/  LDG.E.STRONG.GPU R2, [R10.64] ;  /* 0x0000000e0a027981 */ /* 0x000ea2000c1ef900 */
[----:B------:R-:W-:Y:S01]  /*64f0*/  YIELD ;  /* 0x0000000000007946 */ /* 0x000fe20003800000 */
[----:B--2---:R-:W-:Y:S01]  /*6500*/  ISETP.NE.AND P0, PT, R2, R6, PT ;  /* 0x000000060200720c */ /* 0x004fe20003f05270 */
[----:B------:R-:W-:-:S12]  /*6510*/  CCTL.IVALL ;  /* 0x00000000ff00798f */ /* 0x000fd80002000000 */
[----:B------:R-:W-:Y:S05]  /*6520*/  @P0 BRA `(.L_x_242) ;  /* 0xffffffb000000947 */ /* 0x000fea000383ffff */
.L_x_241:
[----:B------:R-:W-:Y:S05]  /*6530*/  BSYNC B0 ;  /* 0x0000000000007941 */ /* 0x000fea0003800000 */
.L_x_240:
[----:B------:R-:W-:Y:S05]  /*6540*/  BRA.CONV ~URZ, `(.L_x_243) ;  /* 0x000000237f007947 */ /* 0x000fea000b800000 */
[----:B------:R-:W-:Y:S02]  /*6550*/  MOV R2, 0x6570 ;  /* 0x0000657000027802 */ /* 0x000fe40000000f00 */
[----:B-1----:R-:W-:Y:S05]  /*6560*/  CALL.REL.NOINC `($__internal_1_$__cuda_sm70_warpsync) ;  /* 0x000004c000007944 */ /* 0x002fea0003c00000 */
.L_x_243:
[----:B------:R-:W-:Y:S01]  /*6570*/  MOV R2, R232 ;  /* 0x000000e800027202 */ /* 0x000fe20000000f00 */
[----:B------:R-:W-:Y:S01]  /*6580*/  IMAD R5, R5, c[0x0][0x300], RZ ;  /* 0x0000c00005057a24 */ /* 0x000fe200078e02ff */
[----:B------:R-:W-:Y:S01]  /*6590*/  MOV R3, R233 ;  /* 0x000000e900037202 */ /* 0x000fe20000000f00 */
[----:B------:R-:W-:Y:S01]  /*65a0*/  IMAD R0, R0, c[0x0][0x308], RZ ;  /* 0x0000c20000007a24 */ /* 0x000fe200078e02ff */
[----:B------:R-:W-:-:S06]  /*65b0*/  NOP ;  /* 0x0000000000007918 */ /* 0x000fcc0000000000 */
[----:B------:R-:W-:-:S04]  /*65c0*/  IMAD.WIDE.U32 R2, R8, c[0x0][0x300], R2 ;  /* 0x0000c00008027a25 */ /* 0x000fc800078e0002 */
[----:B------:R-:W-:Y:S02]  /*65d0*/  IMAD R5, R8, c[0x0][0x304], R5 ;  /* 0x0000c10008057a24 */ /* 0x000fe400078e0205 */
[----:B------:R-:W-:-:S03]  /*65e0*/  IMAD R0, R235, c[0x0][0x30c], R0 ;  /* 0x0000c300eb007a24 */ /* 0x000fc600078e0200 */
        /* <DEDUP_REMOVED lines=55> */
[----:B-12---:R-:W-:Y:S05]  /*6960*/  CALL.REL.NOINC `($__internal_1_$__cuda_sm70_warpsync) ;  /* 0x000000c000007944 */ /* 0x006fea0003c00000 */
.L_x_244:
        /* <DEDUP_REMOVED lines=12> */
        .weak           $__internal_1_$__cuda_sm70_warpsync
        .type           $__internal_1_$__cuda_sm70_warpsync,@function
        .size           $__internal_1_$__cuda_sm70_warpsync,(.L_x_2293 - $__internal_1_$__cuda_sm70_warpsync)
$__internal_1_$__cuda_sm70_warpsync:
[----:B------:R-:W-:Y:S01]  /*6a30*/  MOV R14, R2 ;  /* 0x00000002000e7202 */ /* 0x000fe20000000f00 */
[----:B------:R-:W-:Y:S04]  /*6a40*/  WARPSYNC R7 ;  /* 0x0000000700007348 */ /* 0x000fe80003800000 */
[----:B------:R-:W-:-:S04]  /*6a50*/  MOV R15, 0x0 ;  /* 0x00000000000f7802 */ /* 0x000fc80000000f00 */
[----:B------:R-:W-:Y:S05]  /*6a60*/  RET.REL.NODEC R14 `(_ZN7cutlass13device_kernelIN5flash19enable_sm80_to_sm89INS1_16FlashAttnBwdSm80INS1_25CollectiveMainloopBwdSm80ILi2ELi1EN4cute5tupleIJNS5_1CILi64EEENS7_ILi96EEENS7_ILi128EEEEEENS_6half_tEfNS_4arch4Sm80ELb0ELb0ELb1ELb1ELb1ELb0ELb0ELb0ELi2ELi2ELi2ELi2ELb1EEENS1_24CollectiveEpilogueBwdGQAISB_fSE_Li256ELb1ELb1EEENS1_19SingleTileSchedulerILb1ELb0ELb0ELi96EEEEEEEEEvNT_6ParamsE) ;  /* 0xffff95900e007950 */ /* 0x000fea0003c3ffff */
.L_x_245:
        /* <DEDUP_REMOVED lines=9> */
.L_x_2293:


//--------------------- .text._ZN7cutlass13device_kernelIN5flash19enable_sm80_to_sm89INS1_16FlashAttnBwdSm80INS1_25CollectiveMainloopBwdSm80ILi2ELi1EN4cute5tupleIJNS5_1CILi64EEENS7_ILi96EEENS7_ILi128EEEEEENS_6half_tEfNS_4arch4Sm80ELb0ELb1ELb1ELb0ELb0ELb0ELb0ELb0ELi2ELi2ELi2ELi2ELb1EEENS1_21CollectiveEpilogueBwdISB_SC_SE_Li256ELb0ELb0ELi4EEENS1_19SingleTileSchedulerILb0ELb0ELb0ELi96EEEEEEEEEvNT_6ParamsE --------------------------
	.section	.text._ZN7cutlass13device_kernelIN5flash19enable_sm80_to_sm89INS1_16FlashAttnBwdSm80INS1_25CollectiveMainloopBwdSm80ILi2ELi1EN4cute5tupleIJNS5_1CILi64EEENS7_ILi96EEENS7_ILi128EEEEEENS_6half_tEfNS_4arch4Sm80ELb0ELb1ELb1ELb0ELb0ELb0ELb0ELb0ELi2ELi2ELi2ELi2ELb1EEENS1_21CollectiveEpilogueBwdISB_SC_SE_Li256ELb0ELb0ELi4EEENS1_19SingleTileSchedulerILb0ELb0ELb0ELi96EEEEEEEEEvNT_6ParamsE,"ax",@progbits
	.sectioninfo	@"SHI_REGISTERS=255"
	.align	128
.text._ZN7cutlass13device_kernelIN5flash19enable_sm80_to_sm89INS1_16FlashAttnBwdSm80INS1_25CollectiveMainloopBwdSm80ILi2ELi1EN4cute5tupleIJNS5_1CILi64EEENS7_ILi96EEENS7_ILi128EEEEEENS_6half_tEfNS_4arch4Sm80ELb0ELb1ELb1ELb0ELb0ELb0ELb0ELb0ELi2ELi2ELi2ELi2ELb1EEENS1_21CollectiveEpilogueBwdISB_SC_SE_Li256ELb0ELb0ELi4EEENS1_19SingleTileSchedulerILb0ELb0ELb0ELi96EEEEEEEEEvNT_6ParamsE:
        .type           _ZN7cutlass13device_kernelIN5flash19enable_sm80_to_sm89INS1_16FlashAttnBwdSm80INS1_25CollectiveMainloopBwdSm80ILi2ELi1EN4cute5tupleIJNS5_1CILi64EEENS7_ILi96EEENS7_ILi128EEEEEENS_6half_tEfNS_4arch4Sm80ELb0ELb1ELb1ELb0ELb0ELb0ELb0ELb0ELi2ELi2ELi2ELi2ELb1EEENS1_21CollectiveEpilogueBwdISB_SC_SE_Li256ELb0ELb0ELi4EEENS1_19SingleTileSchedulerILb0ELb0ELb0ELi96EEEEEEEEEvNT_6ParamsE,@function
        .size           _ZN7cutlass13device_kernelIN5flash19enable_sm80_to_sm89INS1_16FlashAttnBwdSm80INS1_25CollectiveMainloopBwdSm80ILi2ELi1EN4cute5tupleIJNS5_1CILi64EEENS7_ILi96EEENS7_ILi128EEEEEENS_6half_tEfNS_4arch4Sm80ELb0ELb1ELb1ELb0ELb0ELb0ELb0ELb0ELi2ELi2ELi2ELi2ELb1EEENS1_21CollectiveEpilogueBwdISB_SC_SE_Li256ELb0ELb0ELi4EEENS1_19SingleTileSchedulerILb0ELb0ELb0ELi96EEEEEEEEEvNT_6ParamsE,(.L_x_2295 - _ZN7cutlass13device_kernelIN5flash19enable_sm80_to_sm89INS1_16FlashAttnBwdSm80INS1_25CollectiveMainloopBwdSm80ILi2ELi1EN4cute5tupleIJNS5_1CILi64EEENS7_ILi96EEENS7_ILi128EEEEEENS_6half_tEfNS_4arch4Sm80ELb0ELb1ELb1ELb0ELb0ELb0ELb0ELb0ELi2ELi2ELi2ELi2ELb1EEENS1_21CollectiveEpilogueBwdISB_SC_SE_Li256ELb0ELb0ELi4EEENS1_19SingleTileSchedulerILb0ELb0ELb0ELi96EEEEEEEEEvNT_6ParamsE)
        .other          _ZN7cutlass13device_kernelIN5flash19enable_sm80_to_sm89INS1_16FlashAttnBwdSm80INS1_25CollectiveMainloopBwdSm80ILi2ELi1EN4cute5tupleIJNS5_1CILi64EEENS7_ILi96EEENS7_ILi128EEEEEENS_6half_tEfNS_4arch4Sm80ELb0ELb1ELb1ELb0ELb0ELb0ELb0ELb0ELi2ELi2ELi2ELi2ELb1EEENS1_21CollectiveEpilogueBwdISB_SC_SE_Li256ELb0ELb0ELi4EEENS1_19SingleTileSchedulerILb0ELb0ELb0ELi96EEEEEEEEEvNT_6ParamsE,@"STO_CUDA_ENTRY STV_DEFAULT"
_ZN7cutlass13device_kernelIN5flash19enable_sm80_to_sm89INS1_16FlashAttnBwdSm80INS1_25CollectiveMainloopBwdSm80ILi2ELi1EN4cute5tupleIJNS5_1CILi64EEENS7_ILi96EEENS7_ILi128EEEEEENS_6half_tEfNS_4arch4Sm80ELb0ELb1ELb1ELb0ELb0ELb0ELb0ELb0ELi2ELi2ELi2ELi2ELb1EEENS1_21CollectiveEpilogueBwdISB_SC_SE_Li256ELb0ELb0ELi4EEENS1_19SingleTileSchedulerILb0ELb0ELb0ELi96EEEEEEEEEvNT_6ParamsE:
[----:B------:R-:W-:-:S03]  /*0000*/  MOV R1, c[0x0][0x28] ;  /* 0x00000a0000017a02 */ /* 0x000fc60000000f00 */
[----:B------:R-:W1:Y:S01]  /*0010*/  S2UR UR12, SR_CTAID.Z ;  /* 0x00000000000c79c3 */ /* 0x000e620000002700 */
[----:B------:R-:W-:Y:S02]  /*0020*/  IADD3 R1, R1, -0x58, RZ ;  /* 0xffffffa801017810 */ /* 0x000fe40007ffe0ff */
[----:B-1----:R-:W-:-:S13]  /*0030*/  ISETP.LE.AND P0, PT, RZ, UR12, PT ;  /* 0x0000000cff007c0c */ /* 0x002fda000bf03270 */
[----:B------:R-:W-:Y:S05]  /*0040*/  @!P0 EXIT ;  /* 0x000000000000894d */ /* 0x000fea0003800000 */
[----:B------:R-:W1:Y:S01]  /*0050*/  S2R R2, SR_TID.X ;  /* 0x0000000000027919 */ /* 0x000e620000002100 */
[----:B------:R-:W2:Y:S01]  /*0060*/  S2UR UR21, SR_CTAID.X ;  /* 0x00000000001579c3 */ /* 0x000ea20000002500 */
[----:B------:R-:W-:Y:S02]  /*0070*/  ULDC UR6, c[0x0][0x168] ;  /* 0x00005a0000067ab9 */ /* 0x000fe40000000800 */
[----:B------:R-:W3:Y:S01]  /*0080*/  S2R R76, SR_CTAID.Y ;  /* 0x00000000004c7919 */ /* 0x000ee20000002600 */
[----:B------:R-:W-:-:S04]  /*0090*/  UIADD3 UR5, UR6, 0x3f, URZ ;  /* 0x0000003f06057890 */ /* 0x000fc8000fffe03f */
[----:B------:R-:W-:-:S04]  /*00a0*/  USHF.R.S32.HI UR4, URZ, 0x1f, UR5 ;  /* 0x0000001f3f047899 */ /* 0x000fc80008011405 */
[----:B------:R-:W-:-:S04]  /*00b0*/  ULEA.HI UR4, UR4, UR5, URZ, 0x6 ;  /* 0x0000000504047291 */ /* 0x000fc8000f8f303f */
[----:B------:R-:W-:Y:S01]  /*00c0*/  USHF.R.S32.HI UR14, URZ, 0x6, UR4 ;  /* 0x000000063f0e7899 */ /* 0x000fe20008011404 */
[----:B-1----:R1:W-:Y:S01]  /*00d0*/  STL [R1+0x20], R2 ;  /* 0x0000200201007387 */ /* 0x0023e20000100800 */
[----:B--2---:R-:W-:-:S13]  /*00e0*/  ISETP.LE.AND P0, PT, RZ, UR21, PT ;  /* 0x00000015ff007c0c */ /* 0x004fda000bf03270 */
[----:B------:R-:W-:Y:S05]  /*00f0*/  @!P0 BRA `(.L_x_246) ;  /* 0x000000b000008947 */ /* 0x000fea0003800000 */
[----:B---3--:R-:W-:Y:S02]  /*0100*/  UIMAD UR5, UR21, 0x60, UR6 ;  /* 0x00000060150578a4 */ /* 0x008fe4000f8e0206 */
[----:B------:R-:W-:Y:S02]  /*0110*/  ULDC UR4, c[0x0][0x198] ;  /* 0x0000660000047ab9 */ /* 0x000fe40000000800 */
[----:B------:R-:W-:-:S04]  /*0120*/  UIADD3 UR5, UR5, 0x9f, URZ ;  /* 0x0000009f05057890 */ /* 0x000fc8000fffe03f */
[----:B------:R-:W-:-:S03]  /*0130*/  UIADD3 UR4, UR5, -UR4, URZ ;  /* 0x8000000405047290 */ /* 0x000fc6000fffe03f */
[----:B------:R-:W-:Y:S02]  /*0140*/  ULDC UR5, c[0x0][0x2a0] ;  /* 0x0000a80000057ab9 */ /* 0x000fe40000000800 */
[----:B------:R-:W-:-:S04]  /*0150*/  UIADD3 UR5, UR4, UR5, URZ ;  /* 0x0000000504057290 */ /* 0x000fc8000fffe03f */
[----:B------:R-:W-:-:S04]  /*0160*/  USHF.R.S32.HI UR4, URZ, 0x1f, UR5 ;  /* 0x0000001f3f047899 */ /* 0x000fc80008011405 */
[----:B------:R-:W-:-:S04]  /*0170*/  ULEA.HI UR4, UR4, UR5, URZ, 0x6 ;  /* 0x0000000504047291 */ /* 0x000fc8000f8f303f */
[----:B------:R-:W-:-:S04]  /*0180*/  USHF.R.S32.HI UR4, URZ, 0x6, UR4 ;  /* 0x000000063f047899 */ /* 0x000fc80008011404 */
[----:B------:R-:W-:-:S04]  /*0190*/  UISETP.LT.AND UP0, UPT, UR14, UR4, UPT ;  /* 0x000000040e00728c */ /* 0x000fc8000bf01270 */
[----:B------:R-:W-:Y:S02]  /*01a0*/  USEL UR14, UR14, UR4, UP0 ;  /* 0x000000040e0e7287 */ /* 0x000fe40008000000 */
.L_x_246:
[----:B---3--:R-:W-:Y:S01]  /*01b0*/  UIMAD UR6, UR21, 0x60, UR6 ;  /* 0x00000060150678a4 */ /* 0x008fe2000f8e0206 */
[----:B------:R-:W-:Y:S01]  /*01c0*/  PLOP3.LUT P0, PT, PT, PT, PT, 0x80, 0x0 ;  /* 0x000000000000781c */ /* 0x000fe20003f0f070 */
[----:B------:R-:W-:Y:S01]  /*01d0*/  ULDC UR5, c[0x0][0x198] ;  /* 0x0000660000057ab9 */ /* 0x000fe20000000800 */
[----:B------:R-:W-:Y:S01]  /*01e0*/  CS2R R122, SRZ ;  /* 0x00000000007a7805 */ /* 0x000fe2000001ff00 */
[----:B------:R-:W-:Y:S01]  /*01f0*/  UIADD3 UR5, UR6, -UR5, URZ ;  /* 0x8000000506057290 */ /* 0x000fe2000fffe03f */
[----:B------:R-:W-:Y:S01]  /*0200*/  CS2R R120, SRZ ;  /* 0x0000000000787805 */ /* 0x000fe2000001ff00 */
[----:B------:R-:W-:Y:S01]  /*0210*/  ULDC UR4, c[0x0][0x2a4] ;  /* 0x0000a90000047ab9 */ /* 0x000fe20000000800 */
[----:B------:R-:W-:Y:S01]  /*0220*/  CS2R R126, SRZ ;  /* 0x00000000007e7805 */ /* 0x000fe2000001ff00 */
[----:B------:R-:W-:Y:S01]  /*0230*/  UIADD3 UR5, UR5, -UR4, URZ ;  /* 0x8000000405057290 */ /* 0x000fe2000fffe03f */
[----:B------:R-:W-:Y:S01]  /*0240*/  IMAD.MOV.U32 R9, RZ, RZ, RZ ;  /* 0x000000ffff097224 */ /* 0x000fe200078e00ff */
[----:B------:R-:W-:Y:S01]  /*0250*/  ULDC.64 UR18, c[0x0][0x118] ;  /* 0x0000460000127ab9 */ /* 0x000fe20000000a00 */
[----:B------:R-:W-:Y:S01]  /*0260*/  IMAD.MOV.U32 R124, RZ, RZ, RZ ;  /* 0x000000ffff7c7224 */ /* 0x000fe200078e00ff */
[----:B------:R-:W-:Y:S01]  /*0270*/  USHF.R.S32.HI UR4, URZ, 0x1f, UR5 ;  /* 0x0000001f3f047899 */ /* 0x000fe20008011405 */
[----:B------:R-:W-:Y:S01]  /*0280*/  MOV R11, RZ ;  /* 0x000000ff000b7202 */ /* 0x000fe20000000f00 */
[----:B------:R-:W-:Y:S01]  /*0290*/  IMAD.MOV.U32 R130, RZ, RZ, RZ ;  /* 0x000000ffff827224 */ /* 0x000fe200078e00ff */
[----:B------:R-:W-:Y:S01]  /*02a0*/  CS2R R12, SRZ ;  /* 0x00000000000c7805 */ /* 0x000fe2000001ff00 */
[----:B------:R-:W-:Y:S01]  /*02b0*/  ULEA.HI UR4, UR4, UR5, URZ, 0x6 ;  /* 0x0000000504047291 */ /* 0x000fe2000f8f303f */
[----:B------:R-:W-:Y:S01]  /*02c0*/  MOV R128, RZ ;  /* 0x000000ff00807202 */ /* 0x000fe20000000f00 */
[----:B------:R-:W-:Y:S01]  /*02d0*/  IMAD.MOV.U32 R118, RZ, RZ, RZ ;  /* 0x000000ffff767224 */ /* 0x000fe200078e00ff */
[----:B------:R-:W-:Y:S01]  /*02e0*/  CS2R R14, SRZ ;  /* 0x00000000000e7805 */ /* 0x000fe2000001ff00 */
[----:B------:R-:W-:Y:S01]  /*02f0*/  USHF.R.S32.HI UR13, URZ, 0x6, UR4 ;  /* 0x000000063f0d7899 */ /* 0x000fe20008011404 */
[----:B------:R-:W-:Y:S01]  /*0300*/  MOV R116, RZ ;  /* 0x000000ff00747202 */ /* 0x000fe20000000f00 */
[----:B------:R-:W-:Y:S01]  /*0310*/  IMAD.MOV.U32 R114, RZ, RZ, RZ ;  /* 0x000000ffff727224 */ /* 0x000fe200078e00ff */
[----:B------:R-:W-:Y:S01]  /*0320*/  CS2R R16, SRZ ;  /* 0x0000000000107805 */ /* 0x000fe2000001ff00 */
[----:B------:R-:W-:Y:S01]  /*0330*/  UISETP.LT.AND UP0, UPT, URZ, UR13, UPT ;  /* 0x0000000d3f00728c */ /* 0x000fe2000bf01270 */
[----:B------:R-:W-:Y:S01]  /*0340*/  MOV R112, RZ ;  /* 0x000000ff00707202 */ /* 0x000fe20000000f00 */
[----:B------:R-:W-:Y:S01]  /*0350*/  IMAD.MOV.U32 R110, RZ, RZ, RZ ;  /* 0x000000ffff6e7224 */ /* 0x000fe200078e00ff */
[----:B------:R-:W-:Y:S01]  /*0360*/  CS2R R18, SRZ ;  /* 0x0000000000127805 */ /* 0x000fe2000001ff00 */
[----:B------:R-:W-:Y:S01]  /*0370*/  USEL UR13, URZ, UR13, !UP0 ;  /* 0x0000000d3f0d7287 */ /* 0x000fe2000c000000 */
[----:B------:R-:W-:Y:S01]  /*0380*/  MOV R108, RZ ;  /* 0x000000ff006c7202 */ /* 0x000fe20000000f00 */
[----:B------:R-:W-:Y:S01]  /*0390*/  IMAD.MOV.U32 R98, RZ, RZ, RZ ;  /* 0x000000ffff627224 */ /* 0x000fe200078e00ff */
[----:B------:R-:W-:Y:S01]  /*03a0*/  CS2R R20, SRZ ;  /* 0x0000000000147805 */ /* 0x000fe2000001ff00 */
[----:B------:R-:W-:Y:S01]  /*03b0*/  UISETP.GT.AND UP0, UPT, UR14, UR13, UPT ;  /* 0x0000000d0e00728c */ /* 0x000fe2000bf04270 */
[----:B------:R-:W-:Y:S01]  /*03c0*/  MOV R96, RZ ;  /* 0x000000ff00607202 */ /* 0x000fe20000000f00 */
[----:B------:R-:W-:Y:S01]  /*03d0*/  IMAD.MOV.U32 R102, RZ, RZ, RZ ;  /* 0x000000ffff667224 */ /* 0x000fe200078e00ff */
[----:B------:R-:W-:Y:S01]  /*03e0*/  CS2R R22, SRZ ;  /* 0x0000000000167805 */ /* 0x000fe2000001ff00 */
[----:B------:R-:W-:Y:S01]  /*03f0*/  MOV R100, RZ ;  /* 0x000000ff00647202 */ /* 0x000fe20000000f00 */
[----:B------:R-:W-:Y:S01]  /*0400*/  IMAD.MOV.U32 R106, RZ, RZ, RZ ;  /* 0x000000ffff6a7224 */ /* 0x000fe200078e00ff */
[----:B------:R-:W-:Y:S01]  /*0410*/  PLOP3.LUT P1, PT, PT, PT, UP0, 0x80, 0x0 ;  /* 0x000000000000781c */ /* 0x000fe20003f2f008 */
[----:B------:R-:W-:Y:S01]  /*0420*/  CS2R R24, SRZ ;  /* 0x0000000000187805 */ /* 0x000fe2000001ff00 */
[----:B------:R-:W-:Y:S01]  /*0430*/  MOV R104, RZ ;  /* 0x000000ff00687202 */ /* 0x000fe20000000f00 */
[----:B------:R-:W-:Y:S01]  /*0440*/  IMAD.MOV.U32 R94, RZ, RZ, RZ ;  /* 0x000000ffff5e7224 */ /* 0x000fe200078e00ff */
[----:B------:R-:W-:Y:S01]  /*0450*/  CS2R R26, SRZ ;  /* 0x00000000001a7805 */ /* 0x000fe2000001ff00 */
[----:B------:R-:W-:Y:S01]  /*0460*/  MOV R92, RZ ;  /* 0x000000ff005c7202 */ /* 0x000fe20000000f00 */
[----:B------:R-:W-:Y:S01]  /*0470*/  IMAD.MOV.U32 R90, RZ, RZ, RZ ;  /* 0x000000ffff5a7224 */ /* 0x000fe200078e00ff */
        /* <DEDUP_REMOVED lines=30> */
[--C-:B------:R-:W-:Y:S01]  /*0660*/  IMAD.MOV.U32 R78, RZ, RZ, R2.reuse ;  /* 0x000000ffff4e7224 */ /* 0x100fe200078e0002 */
[----:B------:R-:W-:Y:S01]  /*0670*/  ULDC.64 UR4, c[0x0][0x290] ;  /* 0x0000a40000047ab9 */ /* 0x000fe20000000a00 */
[----:B------:R-:W-:Y:S01]  /*0680*/  IMAD.MOV.U32 R78, RZ, RZ, R2 ;  /* 0x000000ffff4e7224 */ /* 0x000fe200078e0002 */
[----:B------:R-:W-:Y:S01]  /*0690*/  ISETP.NE.AND P0, PT, R0, 0x1, PT ;  /* 0x000000010000780c */ /* 0x000fe20003f05270 */
[----:B------:R-:W-:Y:S01]  /*06a0*/  IMAD R0, R21, c[0x0][0x288], RZ ;  /* 0x0000a20015007a24 */ /* 0x000fe200078e02ff */
[----:B------:R-:W-:Y:S01]  /*06b0*/  UIMAD.WIDE.U32 UR8, UR12, UR4, URZ ;  /* 0x000000040c0872a5 */ /* 0x000fe2000f8e003f */
[----:B------:R-:W-:Y:S01]  /*06c0*/  IMAD.SHL.U32 R22, R78, 0x4, RZ ;  /* 0x000000044e167824 */ /* 0x000fe200078e00ff */
[----:B------:R-:W-:Y:S01]  /*06d0*/  USHF.L.U32 UR20, UR13, 0x6, URZ ;  /* 0x000000060d147899 */ /* 0x000fe2000800063f */
[----:B------:R-:W-:Y:S01]  /*06e0*/  IMAD.MOV.U32 R79, RZ, RZ, R3 ;  /* 0x000000ffff4f7224 */ /* 0x000fe200078e0003 */
[----:B------:R-:W-:Y:S01]  /*06f0*/  SHF.R.S32.HI R18, RZ, 0x1f, R78 ;  /* 0x0000001fff127819 */ /* 0x000fe2000001144e */
[----:B------:R-:W-:Y:S01]  /*0700*/  IMAD R0, R76, c[0x0][0x28c], R0 ;  /* 0x0000a3004c007a24 */ /* 0x000fe200078e0200 */
[----:B------:R-:W-:Y:S01]  /*0710*/  SHF.R.S32.HI R23, RZ, 0x1f, R22 ;  /* 0x0000001fff177819 */ /* 0x000fe20000011416 */
[----:B------:R-:W-:Y:S01]  /*0720*/  IMAD.U32 R4, RZ, RZ, UR8 ;  /* 0x00000008ff047e24 */ /* 0x000fe2000f8e00ff */
[-C--:B------:R-:W-:Y:S01]  /*0730*/  LEA.HI R11, R18, R78.reuse, RZ, 0x2 ;  /* 0x0000004e120b7211 */ /* 0x080fe200078f10ff */
[----:B------:R-:W-:Y:S01]  /*0740*/  IMAD.MOV.U32 R8, RZ, RZ, R76 ;  /* 0x000000ffff087224 */ /* 0x000fe200078e004c */
[----:B------:R-:W-:Y:S01]  /*0750*/  ISETP.GT.AND P5, PT, R78, 0xf, PT ;  /* 0x0000000f4e00780c */ /* 0x000fe20003fa4270 */
[----:B-1----:R-:W-:Y:S01]  /*0760*/  IMAD.WIDE.U32 R2, R76, c[0x0][0x288], R22 ;  /* 0x0000a2004c027a25 */ /* 0x002fe200078e0016 */
[CC--:B------:R-:W-:Y:S01]  /*0770*/  LEA.HI R24, R18.reuse, R78.reuse, RZ, 0x5 ;  /* 0x0000004e12187211 */ /* 0x0c0fe200078f28ff */
[----:B------:R-:W-:Y:S01]  /*0780*/  ULDC.64 UR6, c[0x0][0x278] ;  /* 0x00009e0000067ab9 */ /* 0x000fe20000000a00 */
[----:B------:R-:W-:Y:S01]  /*0790*/  LEA.HI R216, R18, R78, RZ, 0x3 ;  /* 0x0000004e12d87211 */ /* 0x000fe200078f18ff */
[----:B------:R-:W-:Y:S01]  /*07a0*/  @P0 IMAD.HI.U32 R6, R76, c[0x0][0x24c], RZ ;  /* 0x000093004c060a27 */ /* 0x000fe200078e00ff */
[----:B------:R-:W-:Y:S01]  /*07b0*/  UIMAD.WIDE.U32 UR16, UR12, UR6, URZ ;  /* 0x000000060c1072a5 */ /* 0x000fe2000f8e003f */
[----:B------:R1:W-:Y:S01]  /*07c0*/  STL.64 [R1+0x10], R22 ;  /* 0x0000101601007387 */ /* 0x0003e20000100a00 */
[----:B------:R-:W-:Y:S01]  /*07d0*/  USHF.R.S32.HI UR15, URZ, 0x1f, UR12 ;  /* 0x0000001f3f0f7899 */ /* 0x000fe2000801140c */
[----:B------:R-:W-:Y:S01]  /*07e0*/  IMAD.IADD R12, R3, 0x1, R0 ;  /* 0x00000001030c7824 */ /* 0x000fe200078e0200 */
[----:B------:R-:W-:Y:S01]  /*07f0*/  @P0 SHF.R.U32.HI R8, RZ, c[0x0][0x250], R6 ;  /* 0x00009400ff080a19 */ /* 0x000fe20000011606 */
[----:B------:R-:W-:Y:S01]  /*0800*/  IMAD R0, R21, c[0x0][0x270], RZ ;  /* 0x00009c0015007a24 */ /* 0x000fe200078e02ff */
[----:B------:R-:W-:Y:S01]  /*0810*/  IADD3 R30, P1, P0, R2, UR20, R4 ;  /* 0x00000014021e7c10 */ /* 0x000fe2000f83e004 */
[----:B------:R-:W-:Y:S01]  /*0820*/  IMAD.U32 R5, RZ, RZ, UR9 ;  /* 0x00000009ff057e24 */ /* 0x000fe2000f8e00ff */
[--C-:B------:R-:W-:Y:S01]  /*0830*/  SHF.R.S32.HI R5, RZ, 0x2, R11.reuse ;  /* 0x00000002ff057819 */ /* 0x100fe2000001140b */
[C---:B------:R-:W-:Y:S01]  /*0840*/  IMAD R0, R76.reuse, c[0x0][0x274], R0 ;  /* 0x00009d004c007a24 */ /* 0x040fe200078e0200 */
[----:B------:R-:W-:Y:S01]  /*0850*/  SHF.R.S32.HI R4, RZ, 0x1f, R11 ;  /* 0x0000001fff047819 */ /* 0x000fe2000001140b */
[----:B------:R-:W-:Y:S01]  /*0860*/  IMAD.WIDE.U32 R2, R76, c[0x0][0x270], R22 ;  /* 0x00009c004c027a25 */ /* 0x000fe200078e0016 */
[----:B------:R-:W-:Y:S01]  /*0870*/  SHF.R.S32.HI R6, RZ, 0x5, R24 ;  /* 0x00000005ff067819 */ /* 0x000fe20000011418 */
[----:B------:R-:W-:Y:S01]  /*0880*/  UIMAD UR4, UR15, UR4, URZ ;  /* 0x000000040f0472a4 */ /* 0x000fe2000f8e023f */
[----:B------:R-:W-:Y:S01]  /*0890*/  SHF.R.S32.HI R34, RZ, 0x3, R216 ;  /* 0x00000003ff227819 */ /* 0x000fe200000114d8 */
[----:B------:R-:W-:Y:S01]  /*08a0*/  IMAD.IADD R10, R3, 0x1, R0 ;  /* 0x00000001030a7824 */ /* 0x000fe200078e0200 */
[----:B------:R-:W-:Y:S01]  /*08b0*/  LEA.HI R0, R4, R5, RZ, 0x3 ;  /* 0x0000000504007211 */ /* 0x000fe200078f18ff */
[----:B------:R-:W-:Y:S01]  /*08c0*/  IMAD.U32 R9, RZ, RZ, UR20 ;  /* 0x00000014ff097e24 */ /* 0x000fe2000f8e00ff */
[----:B------:R-:W-:Y:S01]  /*08d0*/  LEA.HI R7, R24, R6, RZ, 0x1 ;  /* 0x0000000618077211 */ /* 0x000fe200078f08ff */
[----:B------:R-:W-:Y:S01]  /*08e0*/  UIMAD UR6, UR15, UR6, URZ ;  /* 0x000000060f0672a4 */ /* 0x000fe2000f8e023f */
[----:B------:R-:W-:Y:S01]  /*08f0*/  LOP3.LUT R0, R0, 0xfffffff8, RZ, 0xc0, !PT ;  /* 0xfffffff800007812 */ /* 0x000fe200078ec0ff */
[----:B------:R-:W-:Y:S01]  /*0900*/  UIMAD UR5, UR12, UR5, UR4 ;  /* 0x000000050c0572a4 */ /* 0x000fe2000f8e0204 */
[----:B------:R-:W-:Y:S01]  /*0910*/  @!P5 IADD3 R27, P3, P2, R9, UR16, R2 ;  /* 0x00000010091bdc10 */ /* 0x000fe2000fa7e002 */
[----:B------:R-:W-:Y:S01]  /*0920*/  USHF.R.S32.HI UR4, URZ, 0x1f, UR20 ;  /* 0x0000001f3f047899 */ /* 0x000fe20008011414 */
[----:B------:R-:W-:Y:S01]  /*0930*/  LOP3.LUT R2, R7, 0xfffffffe, RZ, 0xc0, !PT ;  /* 0xfffffffe07027812 */ /* 0x000fe200078ec0ff */
[----:B------:R-:W-:Y:S01]  /*0940*/  IMAD.IADD R7, R5, 0x1, -R0 ;  /* 0x0000000105077824 */ /* 0x000fe200078e0a00 */
[----:B------:R-:W-:Y:S01]  /*0950*/  LOP3.LUT R0, R216, 0xfffffff8, RZ, 0xc0, !PT ;  /* 0xfffffff8d8007812 */ /* 0x000fe200078ec0ff */
[----:B------:R-:W-:Y:S01]  /*0960*/  UIMAD UR6, UR12, UR7, UR6 ;  /* 0x000000070c0672a4 */ /* 0x000fe2000f8e0206 */
[----:B------:R-:W-:Y:S01]  /*0970*/  SHF.R.S32.HI R35, RZ, 0x1f, R34 ;  /* 0x0000001fff237819 */ /* 0x000fe20000011422 */
[----:B------:R-:W-:Y:S01]  /*0980*/  IMAD.IADD R26, R6, 0x1, -R2 ;  /* 0x00000001061a7824 */ /* 0x000fe200078e0a02 */
[----:B------:R-:W-:Y:S01]  /*0990*/  LEA.HI R2, R18, R78, RZ, 0x6 ;  /* 0x0000004e12027211 */ /* 0x000fe200078f30ff */
[----:B-1----:R-:W-:Y:S01]  /*09a0*/  IMAD.IADD R22, R78, 0x1, -R0 ;  /* 0x000000014e167824 */ /* 0x002fe200078e0a00 */
[----:B------:R-:W-:Y:S01]  /*09b0*/  UIADD3 UR10, UR17, UR6, URZ ;  /* 0x00000006110a7290 */ /* 0x000fe2000fffe03f */
[----:B------:R-:W-:Y:S01]  /*09c0*/  IMAD.SHL.U32 R0, R34, 0x40, RZ ;  /* 0x0000004022007824 */ /* 0x000fe200078e00ff */
[----:B------:R-:W-:Y:S01]  /*09d0*/  SHF.R.S32.HI R19, RZ, 0x6, R2 ;  /* 0x00000006ff137819 */ /* 0x000fe20000011402 */
[----:B------:R-:W-:Y:S01]  /*09e0*/  UIADD3 UR11, UR9, UR5, URZ ;  /* 0x00000005090b7290 */ /* 0x000fe2000fffe03f */
[----:B------:R-:W-:Y:S01]  /*09f0*/  IMAD.SHL.U32 R14, R22, 0x8, RZ ;  /* 0x00000008160e7824 */ /* 0x000fe200078e00ff */
[----:B------:R-:W1:Y:S01]  /*0a00*/  S2R R16, SR_CTAID.X ;  /* 0x0000000000107919 */ /* 0x000e620000002500 */
[----:B------:R-:W-:Y:S01]  /*0a10*/  LOP3.LUT R0, R0, 0x1c0, RZ, 0xc0, !PT ;  /* 0x000001c000007812 */ /* 0x000fe200078ec0ff */
[----:B------:R-:W-:Y:S01]  /*0a20*/  IMAD.U32 R3, RZ, RZ, UR4 ;  /* 0x00000004ff037e24 */ /* 0x000fe2000f8e00ff */
[----:B------:R-:W-:Y:S01]  /*0a30*/  LOP3.LUT R11, R11, 0x3ffffffc, RZ, 0xc0, !PT ;  /* 0x3ffffffc0b0b7812 */ /* 0x000fe200078ec0ff */
[C---:B------:R-:W-:Y:S01]  /*0a40*/  IMAD.SHL.U32 R4, R19.reuse, 0x8, RZ ;  /* 0x0000000813047824 */ /* 0x040fe200078e00ff */
[----:B------:R-:W-:Y:S01]  /*0a50*/  LOP3.LUT R5, R0, 0x38, R14, 0xf8, !PT ;  /* 0x0000003800057812 */ /* 0x000fe200078ef80e */
[----:B------:R-:W-:Y:S01]  /*0a60*/  IMAD.SHL.U32 R23, R19, 0x200, RZ ;  /* 0x0000020013177824 */ /* 0x000fe200078e00ff */
[----:B------:R-:W-:Y:S01]  /*0a70*/  SHF.R.U32.HI R2, RZ, 0x3, R0 ;  /* 0x00000003ff027819 */ /* 0x000fe20000011600 */
[----:B------:R-:W-:Y:S01]  /*0a80*/  IMAD.SHL.U32 R6, R7, 0x4, RZ ;  /* 0x0000000407067824 */ /* 0x000fe200078e00ff */
[----:B------:R-:W-:Y:S01]  /*0a90*/  SHF.R.S32.HI R0, RZ, 0x1f, R8 ;  /* 0x0000001fff007819 */ /* 0x000fe20000011408 */
[----:B------:R-:W-:Y:S01]  /*0aa0*/  IMAD.SHL.U32 R29, R26, 0x200, RZ ;  /* 0x000002001a1d7824 */ /* 0x000fe200078e00ff */
[C---:B------:R-:W-:Y:S01]  /*0ab0*/  @!P5 IADD3.X R31, R3.reuse, UR10, R10, P3, P2 ;  /* 0x0000000a031fdc10 */ /* 0x040fe20009fe440a */
[----:B------:R-:W-:Y:S01]  /*0ac0*/  ULDC.64 UR4, c[0x0][0x1e8] ;  /* 0x00007a0000047ab9 */ /* 0x000fe20000000a00 */
[----:B------:R-:W-:Y:S01]  /*0ad0*/  IADD3.X R32, R3, UR11, R12, P1, P0 ;  /* 0x0000000b03207c10 */ /* 0x000fe20008fe040c */
[----:B------:R-:W-:Y:S01]  /*0ae0*/  IMAD.SHL.U32 R3, R7, 0x20, RZ ;  /* 0x0000002007037824 */ /* 0x000fe200078e00ff */
[----:B------:R-:W-:Y:S01]  /*0af0*/  LOP3.LUT R28, R4, 0x18, RZ, 0xc0, !PT ;  /* 0x00000018041c7812 */ /* 0x000fe200078ec0ff */
[C---:B------:R-:W-:Y:S01]  /*0b00*/  IMAD R9, R0.reuse, c[0x0][0x1b0], RZ ;  /* 0x00006c0000097a24 */ /* 0x040fe200078e02ff */
[----:B------:R-:W-:Y:S01]  /*0b10*/  LOP3.LUT R20, R23, R5, R2, 0xf6, !PT ;  /* 0x0000000517147212 */ /* 0x000fe200078ef602 */
[----:B------:R-:W-:Y:S01]  /*0b20*/  IMAD R2, R0, c[0x0][0x1e0], RZ ;  /* 0x0000780000027a24 */ /* 0x000fe200078e02ff */
[----:B------:R-:W-:Y:S01]  /*0b30*/  SHF.R.S32.HI R15, RZ, 0x1f, R14 ;  /* 0x0000001fff0f7819 */ /* 0x000fe2000001140e */
[----:B------:R-:W-:Y:S01]  /*0b40*/  IMAD R10, R8, c[0x0][0x1b4], R9 ;  /* 0x00006d00080a7a24 */ /* 0x000fe200078e0209 */
[----:B------:R-:W-:Y:S01]  /*0b50*/  LOP3.LUT R0, R28, 0xe0, R3, 0xf8, !PT ;  /* 0x000000e01c007812 */ /* 0x000fe200078ef803 */
[C---:B------:R-:W-:Y:S01]  /*0b60*/  IMAD R2, R8.reuse, c[0x0][0x1e4], R2 ;  /* 0x0000790008027a24 */ /* 0x040fe200078e0202 */
[----:B------:R-:W-:Y:S01]  /*0b70*/  LOP3.LUT P0, RZ, R7, 0x1, RZ, 0xc0, !PT ;  /* 0x0000000107ff7812 */ /* 0x000fe2000780c0ff */
[----:B------:R-:W-:Y:S01]  /*0b80*/  IMAD.WIDE.U32 R4, R8, c[0x0][0x1e0], R14 ;  /* 0x0000780008047a25 */ /* 0x000fe200078e000e */
[----:B------:R-:W-:Y:S01]  /*0b90*/  LOP3.LUT R232, R0, 0x18, R6, 0x78, !PT ;  /* 0x0000001800e87812 */ /* 0x000fe200078e7806 */
[----:B------:R-:W-:Y:S01]  /*0ba0*/  UIMAD UR4, UR15, UR4, URZ ;  /* 0x000000040f0472a4 */ /* 0x000fe2000f8e023f */
[----:B------:R-:W-:Y:S01]  /*0bb0*/  IADD3 R25, R14, 0x40, RZ ;  /* 0x000000400e197810 */ /* 0x000fe20007ffe0ff */
[----:B------:R-:W-:Y:S01]  /*0bc0*/  IMAD R0, R35, c[0x0][0x178], RZ ;  /* 0x00005e0023007a24 */ /* 0x000fe200078e02ff */
[----:B------:R-:W-:Y:S01]  /*0bd0*/  UIMAD UR21, UR21, -0x60, URZ ;  /* 0xffffffa0151578a4 */ /* 0x000fe2000f8e023f */
[----:B------:R-:W-:Y:S01]  /*0be0*/  IMAD.IADD R7, R5, 0x1, R2 ;  /* 0x0000000105077824 */ /* 0x000fe200078e0202 */
[----:B------:R-:W-:Y:S01]  /*0bf0*/  UIMAD UR6, UR12, UR5, UR4 ;  /* 0x000000050c0672a4 */ /* 0x000fe2000f8e0204 */
[----:B------:R-:W-:Y:S01]  /*0c00*/  IMAD.WIDE.U32 R2, R8, c[0x0][0x1b0], R14 ;  /* 0x00006c0008027a25 */ /* 0x000fe200078e000e */
[----:B------:R-:W-:Y:S01]  /*0c10*/  UMOV UR25, 0x6 ;  /* 0x0000000600197882 */ /* 0x000fe20000000000 */
[----:B------:R-:W-:Y:S01]  /*0c20*/  ISETP.GE.AND P4, PT, R14, c[0x0][0x1cc], PT ;  /* 0x000073000e007a0c */ /* 0x000fe20003f86270 */
[----:B------:R-:W-:Y:S01]  /*0c30*/  ULDC.64 UR4, c[0x0][0x1b8] ;  /* 0x00006e0000047ab9 */ /* 0x000fe20000000a00 */
[C---:B------:R-:W-:Y:S01]  /*0c40*/  IMAD R0, R34.reuse, c[0x0][0x17c], R0 ;  /* 0x00005f0022007a24 */ /* 0x040fe200078e0200 */
[----:B------:R-:W-:Y:S01]  /*0c50*/  UIMAD UR4, UR15, UR4, URZ ;  /* 0x000000040f0472a4 */ /* 0x000fe2000f8e023f */
[----:B------:R-:W-:Y:S01]  /*0c60*/  IMAD.WIDE.U32 R8, R34, c[0x0][0x178], R14 ;  /* 0x00005e0022087a25 */ /* 0x000fe200078e000e */
[----:B------:R-:W-:Y:S01]  /*0c70*/  ULDC.64 UR8, c[0x0][0x208] ;  /* 0x0000820000087ab9 */ /* 0x000fe20000000a00 */
[----:B------:R-:W-:Y:S01]  /*0c80*/  ISETP.GE.AND P3, PT, R25, c[0x0][0x1cc], PT ;  /* 0x0000730019007a0c */ /* 0x000fe20003f66270 */
[----:B------:R-:W-:Y:S01]  /*0c90*/  UIMAD UR4, UR12, UR5, UR4 ;  /* 0x000000050c0472a4 */ /* 0x000fe2000f8e0204 */
[----:B------:R-:W-:Y:S01]  /*0ca0*/  IMAD R5, R35, c[0x0][0x208], RZ ;  /* 0x0000820023057a24 */ /* 0x000fe200078e02ff */
[----:B------:R-:W-:Y:S01]  /*0cb0*/  USHF.R.S32.HI UR22, URZ, 0x1f, UR13 ;  /* 0x0000001f3f167899 */ /* 0x000fe2000801140d */
[----:B------:R-:W-:Y:S01]  /*0cc0*/  IMAD.IADD R9, R9, 0x1, R0 ;  /* 0x0000000109097824 */ /* 0x000fe200078e0200 */
[----:B------:R-:W-:Y:S01]  /*0cd0*/  STL.64 [R1+0x18], R34 ;  /* 0x0000182201007387 */ /* 0x000fe20000100a00 */
[----:B------:R-:W-:Y:S01]  /*0ce0*/  IMAD.IADD R0, R78, 0x1, -R11 ;  /* 0x000000014e007824 */ /* 0x000fe200078e0a0b */
[----:B------:R-:W-:Y:S01]  /*0cf0*/  SHF.R.S32.HI R79, RZ, 0x1f, R78 ;  /* 0x0000001fff4f7819 */ /* 0x000fe2000001144e */
[----:B------:R-:W-:Y:S01]  /*0d00*/  IMAD.IADD R3, R3, 0x1, R10 ;  /* 0x0000000103037824 */ /* 0x000fe200078e020a */
[----:B------:R-:W-:Y:S01]  /*0d10*/  CS2R R130, SRZ ;  /* 0x0000000000827805 */ /* 0x000fe2000001ff00 */
[----:B------:R-:W-:Y:S01]  /*0d20*/  IMAD.MOV.U32 R6, RZ, RZ, R4 ;  /* 0x000000ffff067224 */ /* 0x000fe200078e0004 */
[----:B------:R-:W-:Y:S01]  /*0d30*/  CS2R R128, SRZ ;  /* 0x0000000000807805 */ /* 0x000fe2000001ff00 */
[C---:B------:R-:W-:Y:S01]  /*0d40*/  IMAD R10, R34.reuse, c[0x0][0x20c], R5 ;  /* 0x00008300220a7a24 */ /* 0x040fe200078e0205 */
[----:B------:R-:W-:Y:S01]  /*0d50*/  CS2R R126, SRZ ;  /* 0x00000000007e7805 */ /* 0x000fe2000001ff00 */
[----:B------:R-:W-:Y:S01]  /*0d60*/  IMAD.WIDE.U32 R4, R34, c[0x0][0x208], R14 ;  /* 0x0000820022047a25 */ /* 0x000fe200078e000e */
[----:B------:R-:W-:Y:S01]  /*0d70*/  CS2R R124, SRZ ;  /* 0x00000000007c7805 */ /* 0x000fe2000001ff00 */
[----:B------:R-:W-:Y:S01]  /*0d80*/  CS2R R122, SRZ ;  /* 0x00000000007a7805 */ /* 0x000fe2000001ff00 */
[----:B------:R-:W-:Y:S01]  /*0d90*/  CS2R R120, SRZ ;  /* 0x0000000000787805 */ /* 0x000fe2000001ff00 */
[----:B------:R-:W-:Y:S01]  /*0da0*/  IMAD R0, R0, 0x2, R29 ;  /* 0x0000000200007824 */ /* 0x000fe200078e021d */
[----:B------:R-:W-:Y:S01]  /*0db0*/  CS2R R118, SRZ ;  /* 0x0000000000767805 */ /* 0x000fe2000001ff00 */
[----:B------:R-:W-:Y:S01]  /*0dc0*/  IMAD.IADD R5, R5, 0x1, R10 ;  /* 0x0000000105057824 */ /* 0x000fe200078e020a */
[----:B------:R-:W-:Y:S01]  /*0dd0*/  CS2R R116, SRZ ;  /* 0x0000000000747805 */ /* 0x000fe2000001ff00 */
[----:B------:R-:W-:Y:S01]  /*0de0*/  IMAD.U32 R12, RZ, RZ, UR12 ;  /* 0x0000000cff0c7e24 */ /* 0x000fe2000f8e00ff */
[----:B------:R-:W-:Y:S01]  /*0df0*/  CS2R R114, SRZ ;  /* 0x0000000000727805 */ /* 0x000fe2000001ff00 */
[----:B------:R-:W-:Y:S01]  /*0e00*/  IMAD.IADD R232, R0, 0x1, R232 ;  /* 0x0000000100e87824 */ /* 0x000fe200078e02e8 */
[----:B------:R-:W-:Y:S01]  /*0e10*/  CS2R R112, SRZ ;  /* 0x0000000000707805 */ /* 0x000fe2000001ff00 */
[----:B------:R-:W-:Y:S01]  /*0e20*/  IMAD.U32 R10, RZ, RZ, UR12 ;  /* 0x0000000cff0a7e24 */ /* 0x000fe2000f8e00ff */
[----:B------:R-:W-:Y:S01]  /*0e30*/  CS2R R110, SRZ ;  /* 0x00000000006e7805 */ /* 0x000fe2000001ff00 */
[C---:B------:R-:W-:Y:S01]  /*0e40*/  IMAD R0, R21.reuse, c[0x0][0x210], RZ ;  /* 0x0000840015007a24 */ /* 0x040fe200078e02ff */
[----:B------:R-:W-:Y:S01]  /*0e50*/  CS2R R108, SRZ ;  /* 0x00000000006c7805 */ /* 0x000fe2000001ff00 */
[----:B------:R-:W-:Y:S01]  /*0e60*/  IMAD.WIDE.U32 R12, R12, c[0x0][0x1e8], R6 ;  /* 0x00007a000c0c7a25 */ /* 0x000fe200078e0006 */
[----:B------:R-:W-:Y:S01]  /*0e70*/  CS2R R106, SRZ ;  /* 0x00000000006a7805 */ /* 0x000fe2000001ff00 */
[----:B------:R-:W-:Y:S01]  /*0e80*/  CS2R R104, SRZ ;  /* 0x0000000000687805 */ /* 0x000fe2000001ff00 */
[----:B------:R-:W-:Y:S01]  /*0e90*/  CS2R R102, SRZ ;  /* 0x0000000000667805 */ /* 0x000fe2000001ff00 */
[----:B------:R-:W-:Y:S01]  /*0ea0*/  IMAD.WIDE.U32 R10, R10, c[0x0][0x1b8], R2 ;  /* 0x00006e000a0a7a25 */ /* 0x000fe200078e0002 */
[----:B------:R-:W-:Y:S01]  /*0eb0*/  CS2R R100, SRZ ;  /* 0x0000000000647805 */ /* 0x000fe2000001ff00 */
[----:B------:R-:W-:Y:S01]  /*0ec0*/  CS2R R98, SRZ ;  /* 0x0000000000627805 */ /* 0x000fe2000001ff00 */
[----:B------:R-:W-:Y:S01]  /*0ed0*/  CS2R R96, SRZ ;  /* 0x0000000000607805 */ /* 0x000fe2000001ff00 */
[----:B------:R-:W-:Y:S01]  /*0ee0*/  IMAD R6, R21, c[0x0][0x180], RZ ;  /* 0x0000600015067a24 */ /* 0x000fe200078e02ff */
[----:B------:R-:W-:Y:S01]  /*0ef0*/  CS2R R94, SRZ ;  /* 0x00000000005e7805 */ /* 0x000fe2000001ff00 */
[C---:B------:R-:W-:Y:S01]  /*0f00*/  IMAD R0, R76.reuse, c[0x0][0x214], R0 ;  /* 0x000085004c007a24 */ /* 0x040fe200078e0200 */
[----:B------:R-:W-:Y:S01]  /*0f10*/  CS2R R92, SRZ ;  /* 0x00000000005c7805 */ /* 0x000fe2000001ff00 */
[----:B------:R-:W-:Y:S01]  /*0f20*/  IMAD.WIDE.U32 R2, R76, c[0x0][0x210], R4 ;  /* 0x000084004c027a25 */ /* 0x000fe200078e0004 */
[----:B------:R-:W-:Y:S01]  /*0f30*/  IADD3 R5, R13, UR6, RZ ;  /* 0x000000060d057c10 */ /* 0x000fe2000fffe0ff */
[----:B------:R-:W-:Y:S01]  /*0f40*/  USHF.L.U32 UR6, UR8, 0x6, URZ ;  /* 0x0000000608067899 */ /* 0x000fe2000800063f */
[----:B------:R-:W-:Y:S01]  /*0f50*/  CS2R R90, SRZ ;  /* 0x00000000005a7805 */ /* 0x000fe2000001ff00 */
[----:B------:R-:W-:Y:S01]  /*0f60*/  IMAD.SHL.U32 R232, R232, 0x2, RZ ;  /* 0x00000002e8e87824 */ /* 0x000fe200078e00ff */
[----:B------:R-:W-:Y:S01]  /*0f70*/  CS2R R88, SRZ ;  /* 0x0000000000587805 */ /* 0x000fe2000001ff00 */
[----:B------:R-:W-:Y:S01]  /*0f80*/  IMAD R4, R76, c[0x0][0x184], R6 ;  /* 0x000061004c047a24 */ /* 0x000fe200078e0206 */
[----:B------:R-:W-:Y:S01]  /*0f90*/  CS2R R86, SRZ ;  /* 0x0000000000567805 */ /* 0x000fe2000001ff00 */
[----:B------:R-:W-:Y:S01]  /*0fa0*/  IMAD.IADD R3, R3, 0x1, R0 ;  /* 0x0000000103037824 */ /* 0x000fe200078e0200 */
[----:B------:R-:W-:Y:S01]  /*0fb0*/  IADD3 R0, R232, 0x12480, RZ ;  /* 0x00012480e8007810 */ /* 0x000fe20007ffe0ff */
[----:B------:R-:W-:Y:S01]  /*0fc0*/  IMAD.WIDE.U32 R6, R76, c[0x0][0x180], R8 ;  /* 0x000060004c067a25 */ /* 0x000fe200078e0008 */
[----:B------:R-:W-:Y:S01]  /*0fd0*/  IADD3 R233, R232, 0x126c0, RZ ;  /* 0x000126c0e8e97810 */ /* 0x000fe20007ffe0ff */
[----:B------:R-:W-:Y:S01]  /*0fe0*/  CS2R R84, SRZ ;  /* 0x0000000000547805 */ /* 0x000fe2000001ff00 */
[----:B------:R-:W-:Y:S01]  /*0ff0*/  @P0 IADD3 R233, R0, 0x1c0, RZ ;  /* 0x000001c000e90810 */ /* 0x000fe20007ffe0ff */
[----:B-1----:R-:W-:Y:S01]  /*1000*/  IMAD.WIDE R16, R16, 0x60, R34 ;  /* 0x0000006010107825 */ /* 0x002fe200078e0222 */
[----:B------:R-:W-:Y:S01]  /*1010*/  IADD3 R9, R11, UR4, RZ ;  /* 0x000000040b097c10 */ /* 0x000fe2000fffe0ff */
[----:B------:R-:W-:Y:S01]  /*1020*/  ULDC.64 UR4, c[0x0][0x218] ;  /* 0x0000860000047ab9 */ /* 0x000fe20000000a00 */
[----:B------:R-:W-:Y:S01]  /*1030*/  CS2R R74, SRZ ;  /* 0x00000000004a7805 */ /* 0x000fe2000001ff00 */
[----:B------:R-:W-:Y:S01]  /*1040*/  IMAD.IADD R7, R7, 0x1, R4 ;  /* 0x0000000107077824 */ /* 0x000fe200078e0204 */
[----:B------:R-:W-:Y:S01]  /*1050*/  UIMAD UR4, UR15, UR4, URZ ;  /* 0x000000040f0472a4 */ /* 0x000fe2000f8e023f */
[----:B------:R-:W-:Y:S01]  /*1060*/  IMAD.MOV.U32 R4, RZ, RZ, R12 ;  /* 0x000000ffff047224 */ /* 0x000fe200078e000c */
[----:B------:R-:W-:Y:S01]  /*1070*/  CS2R R72, SRZ ;  /* 0x0000000000487805 */ /* 0x000fe2000001ff00 */
[----:B------:R-:W-:Y:S01]  /*1080*/  IMAD R0, R17, c[0x0][0x1d8], RZ ;  /* 0x0000760011007a24 */ /* 0x000fe200078e02ff */
[----:B------:R-:W-:Y:S01]  /*1090*/  UIMAD UR5, UR12, UR5, UR4 ;  /* 0x000000050c0572a4 */ /* 0x000fe2000f8e0204 */
[----:B------:R-:W-:Y:S01]  /*10a0*/  IMAD.U32 R12, RZ, RZ, UR12 ;  /* 0x0000000cff0c7e24 */ /* 0x000fe2000f8e00ff */
[----:B------:R-:W-:Y:S01]  /*10b0*/  USHF.L.U64.HI UR4, UR8, UR25, UR9 ;  /* 0x0000001908047299 */ /* 0x000fe20008010209 */
[C---:B------:R-:W-:Y:S01]  /*10c0*/  IMAD R0, R16.reuse, c[0x0][0x1dc], R0 ;  /* 0x0000770010007a24 */ /* 0x040fe200078e0200 */
[----:B------:R-:W-:Y:S01]  /*10d0*/  CS2R R70, SRZ ;  /* 0x0000000000467805 */ /* 0x000fe2000001ff00 */
[----:B------:R-:W-:Y:S01]  /*10e0*/  IMAD.WIDE.U32 R4, R16, c[0x0][0x1d8], R4 ;  /* 0x0000760010047a25 */ /* 0x000fe200078e0004 */
[----:B------:R-:W-:Y:S01]  /*10f0*/  UIMAD UR4, UR4, UR13, URZ ;  /* 0x0000000d040472a4 */ /* 0x000fe2000f8e023f */
[----:B------:R-:W-:Y:S01]  /*1100*/  CS2R R68, SRZ ;  /* 0x0000000000447805 */ /* 0x000fe2000001ff00 */
[----:B------:R-:W-:Y:S01]  /*1110*/  CS2R R66, SRZ ;  /* 0x0000000000427805 */ /* 0x000fe2000001ff00 */
[----:B------:R-:W-:Y:S01]  /*1120*/  IMAD.WIDE.U32 R40, R12, c[0x0][0x218], R2 ;  /* 0x000086000c287a25 */ /* 0x000fe200078e0002 */
[C---:B------:R-:W-:Y:S01]  /*1130*/  LEA R2, P0, R4.reuse, c[0x0][0x1c0], 0x1 ;  /* 0x0000700004027a11 */ /* 0x040fe200078008ff */
[----:B------:R-:W-:Y:S01]  /*1140*/  CS2R R64, SRZ ;  /* 0x0000000000407805 */ /* 0x000fe2000001ff00 */
[----:B------:R-:W-:Y:S01]  /*1150*/  CS2R R62, SRZ ;  /* 0x00000000003e7805 */ /* 0x000fe2000001ff00 */
[----:B------:R-:W-:Y:S01]  /*1160*/  IMAD.U32 R3, RZ, RZ, UR12 ;  /* 0x0000000cff037e24 */ /* 0x000fe2000f8e00ff */
[----:B------:R-:W-:Y:S01]  /*1170*/  IADD3 R39, R41, UR5, RZ ;  /* 0x0000000529277c10 */ /* 0x000fe2000fffe0ff */
[----:B------:R-:W-:Y:S01]  /*1180*/  IMAD.IADD R0, R5, 0x1, R0 ;  /* 0x0000000105007824 */ /* 0x000fe200078e0200 */
[----:B------:R1:W-:Y:S01]  /*1190*/  STL.64 [R1+0x38], R40 ;  /* 0x0000382801007387 */ /* 0x0003e20000100a00 */
[----:B------:R-:W-:Y:S01]  /*11a0*/  IMAD.WIDE.U32 R36, R3, c[0x0][0x188], R6 ;  /* 0x0000620003247a25 */ /* 0x000fe200078e0006 */
[----:B------:R-:W-:Y:S01]  /*11b0*/  CS2R R60, SRZ ;  /* 0x00000000003c7805 */ /* 0x000fe2000001ff00 */
[----:B------:R-:W-:Y:S01]  /*11c0*/  CS2R R58, SRZ ;  /* 0x00000000003a7805 */ /* 0x000fe2000001ff00 */
[----:B------:R-:W-:Y:S01]  /*11d0*/  LEA.HI.X R3, R4, c[0x0][0x1c4], R0, 0x1, P0 ;  /* 0x0000710004037a11 */ /* 0x000fe200000f0c00 */
[----:B------:R-:W-:Y:S01]  /*11e0*/  IMAD.MOV.U32 R8, RZ, RZ, R10 ;  /* 0x000000ffff087224 */ /* 0x000fe200078e000a */
[----:B------:R-:W-:Y:S01]  /*11f0*/  STL.64 [R1+0x30], R36 ;  /* 0x0000302401007387 */ /* 0x000fe20000100a00 */
[----:B------:R-:W-:Y:S01]  /*1200*/  IMAD R10, R17, c[0x0][0x1a8], RZ ;  /* 0x00006a00110a7a24 */ /* 0x000fe200078e02ff */
[----:B------:R-:W-:Y:S01]  /*1210*/  CS2R R56, SRZ ;  /* 0x0000000000387805 */ /* 0x000fe2000001ff00 */
[----:B------:R-:W-:Y:S01]  /*1220*/  IMAD.U32 R0, RZ, RZ, UR21 ;  /* 0x00000015ff007e24 */ /* 0x000fe2000f8e00ff */
[----:B------:R-:W-:Y:S01]  /*1230*/  CS2R R54, SRZ ;  /* 0x0000000000367805 */ /* 0x000fe2000001ff00 */
[C---:B------:R-:W-:Y:S01]  /*1240*/  IMAD R11, R16.reuse, c[0x0][0x1ac], R10 ;  /* 0x00006b00100b7a24 */ /* 0x040fe200078e020a */
[----:B------:R-:W-:Y:S01]  /*1250*/  CS2R R52, SRZ ;  /* 0x0000000000347805 */ /* 0x000fe2000001ff00 */
[----:B------:R-:W-:Y:S01]  /*1260*/  IMAD.WIDE.U32 R8, R16, c[0x0][0x1a8], R8 ;  /* 0x00006a0010087a25 */ /* 0x000fe200078e0008 */
[----:B------:R-:W-:Y:S01]  /*1270*/  IADD3 R10, R0, c[0x0][0x198], -R34 ;  /* 0x00006600000a7a10 */ /* 0x000fe20007ffe822 */
[----:B------:R-:W-:Y:S01]  /*1280*/  CS2R R50, SRZ ;  /* 0x0000000000327805 */ /* 0x000fe2000001ff00 */
[----:B------:R-:W-:Y:S01]  /*1290*/  CS2R R48, SRZ ;  /* 0x0000000000307805 */ /* 0x000fe2000001ff00 */
[----:B------:R-:W-:Y:S01]  /*12a0*/  IMAD.U32 R6, RZ, RZ, UR6 ;  /* 0x00000006ff067e24 */ /* 0x000fe2000f8e00ff */
[C---:B------:R-:W-:Y:S01]  /*12b0*/  ISETP.LT.OR P1, PT, R10.reuse, 0x1, P4 ;  /* 0x000000010a00780c */ /* 0x040fe20002721670 */
[----:B------:R-:W-:Y:S01]  /*12c0*/  IMAD.MOV.U32 R38, RZ, RZ, R40 ;  /* 0x000000ffff267224 */ /* 0x000fe200078e0028 */
[----:B------:R-:W-:Y:S01]  /*12d0*/  ISETP.LT.OR P2, PT, R10, 0x1, P3 ;  /* 0x000000010a00780c */ /* 0x000fe20001f41670 */
[----:B------:R-:W-:Y:S01]  /*12e0*/  UIMAD UR6, UR22, UR6, UR4 ;  /* 0x00000006160672a4 */ /* 0x000fe2000f8e0204 */
[----:B------:R-:W-:Y:S01]  /*12f0*/  IMAD.IADD R0, R9, 0x1, R11 ;  /* 0x0000000109007824 */ /* 0x000fe200078e020b */
[----:B------:R-:W-:Y:S01]  /*1300*/  LEA R4, P0, R8, c[0x0][0x190], 0x1 ;  /* 0x0000640008047a11 */ /* 0x000fe200078008ff */
[----:B------:R-:W-:Y:S01]  /*1310*/  ULDC.64 UR4, c[0x0][0x1d8] ;  /* 0x0000760000047ab9 */ /* 0x000fe20000000a00 */
[----:B------:R-:W-:Y:S01]  /*1320*/  IMAD.SHL.U32 R77, R20, 0x2, RZ ;  /* 0x00000002144d7824 */ /* 0x000fe200078e00ff */
[----:B------:R-:W-:Y:S01]  /*1330*/  USHF.L.U32 UR23, UR4, 0x6, URZ ;  /* 0x0000000604177899 */ /* 0x000fe2000800063f */
[----:B------:R-:W-:Y:S01]  /*1340*/  IMAD.WIDE.U32 R6, R6, UR13, R38 ;  /* 0x0000000d06067c25 */ /* 0x000fe2000f8e0026 */
[----:B------:R-:W-:Y:S01]  /*1350*/  LEA.HI.X R5, R8, c[0x0][0x194], R0, 0x1, P0 ;  /* 0x0000650008057a11 */ /* 0x000fe200000f0c00 */
[----:B------:R-:W-:Y:S01]  /*1360*/  USHF.L.U64.HI UR24, UR4, UR25, UR5 ;  /* 0x0000001904187299 */ /* 0x000fe20008010205 */
[----:B------:R-:W-:Y:S01]  /*1370*/  ISETP.LT.OR P6, PT, R10, 0x21, P3 ;  /* 0x000000210a00780c */ /* 0x000fe20001fc1670 */
[----:B------:R-:W-:Y:S01]  /*1380*/  @!PT LDS RZ, [RZ] ;  /* 0x00000000fffff984 */ /* 0x000fe20000000800 */
[----:B------:R-:W-:Y:S01]  /*1390*/  @!PT LDS RZ, [RZ] ;  /* 0x00000000fffff984 */ /* 0x000fe20000000800 */
[----:B------:R-:W-:Y:S01]  /*13a0*/  @!PT LDS RZ, [RZ] ;  /* 0x00000000fffff984 */ /* 0x000fe20000000800 */
[----:B------:R2:W-:Y:S01]  /*13b0*/  LDGSTS.E.BYPASS.LTC128B.128 [R77+0x6080], [R2.64], !P1 ;  /* 0x06080000024d7fae */ /* 0x0005e2000c901d52 */
[----:B------:R-:W-:Y:S01]  /*13c0*/  IADD3 R0, R7, UR6, RZ ;  /* 0x0000000607007c10 */ /* 0x000fe2000fffe0ff */
[----:B------:R-:W-:Y:S01]  /*13d0*/  IMAD.U32 R8, RZ, RZ, UR23 ;  /* 0x00000017ff087e24 */ /* 0x000fe2000f8e00ff */
[----:B------:R-:W-:Y:S01]  /*13e0*/  LEA R16, P0, R6, c[0x0][0x1f0], 0x1 ;  /* 0x00007c0006107a11 */ /* 0x000fe200078008ff */
[----:B------:R2:W-:Y:S01]  /*13f0*/  LDGSTS.E.BYPASS.LTC128B.128 [R77+0x9080], [R2.64+0x80], !P2 ;  /* 0x09080080024d7fae */ /* 0x0005e2000d101d52 */
[----:B------:R-:W-:Y:S01]  /*1400*/  ISETP.LT.OR P2, PT, R10, 0x21, P4 ;  /* 0x000000210a00780c */ /* 0x000fe20002741670 */
[----:B------:R-:W-:Y:S01]  /*1410*/  ULDC.64 UR4, c[0x0][0x1a8] ;  /* 0x00006a0000047ab9 */ /* 0x000fe20000000a00 */
[----:B------:R-:W-:Y:S01]  /*1420*/  LEA.HI.X R17, R6, c[0x0][0x1f4], R0, 0x1, P0 ;  /* 0x00007d0006117a11 */ /* 0x000fe200000f0c00 */
[----:B------:R-:W-:Y:S01]  /*1430*/  USHF.L.U64.HI UR25, UR4, UR25, UR5 ;  /* 0x0000001904197299 */ /* 0x000fe20008010205 */
[----:B------:R-:W-:Y:S01]  /*1440*/  P2R R0, PR, RZ, 0x4 ;  /* 0x00000004ff007803 */ /* 0x000fe20000000000 */
[----:B------:R-:W-:Y:S01]  /*1450*/  USHF.L.U32 UR26, UR4, 0x6, URZ ;  /* 0x00000006041a7899 */ /* 0x000fe2000800063f */
[----:B------:R-:W-:Y:S01]  /*1460*/  IADD3 R8, P1, P0, R8, 0x80, R2 ;  /* 0x0000008008087810 */ /* 0x000fe2000783e002 */
[----:B------:R-:W-:Y:S01]  /*1470*/  ULDC.64 UR6, c[0x0][0x188] ;  /* 0x0000620000067ab9 */ /* 0x000fe20000000a00 */
[----:B------:R-:W-:Y:S01]  /*1480*/  ISETP.LT.OR P2, PT, R10, 0x41, P4 ;  /* 0x000000410a00780c */ /* 0x000fe20002741670 */
[----:B------:R-:W-:Y:S01]  /*1490*/  ULDC.64 UR4, c[0x0][0x178] ;  /* 0x00005e0000047ab9 */ /* 0x000fe20000000a00 */
[----:B------:R-:W-:Y:S01]  /*14a0*/  ISETP.NE.AND P4, PT, R0, RZ, PT ;  /* 0x000000ff0000720c */ /* 0x000fe20003f85270 */
[----:B------:R-:W-:Y:S01]  /*14b0*/  UIMAD UR22, UR22, UR4, URZ ;  /* 0x00000004161672a4 */ /* 0x000fe2000f8e023f */
[----:B------:R-:W-:Y:S01]  /*14c0*/  IADD3.X R9, RZ, UR24, R3, P1, P0 ;  /* 0x00000018ff097c10 */ /* 0x000fe20008fe0403 */
[----:B------:R-:W-:Y:S01]  /*14d0*/  UIMAD.WIDE.U32 UR28, UR13, UR4, URZ ;  /* 0x000000040d1c72a5 */ /* 0x000fe2000f8e003f */
[----:B------:R-:W-:Y:S01]  /*14e0*/  ISETP.LT.OR P1, PT, R10, 0x41, P3 ;  /* 0x000000410a00780c */ /* 0x000fe20001f21670 */
[----:B------:R-:W-:Y:S01]  /*14f0*/  UIMAD UR22, UR13, UR5, UR22 ;  /* 0x000000050d1672a4 */ /* 0x000fe2000f8e0216 */
[----:B------:R-:W-:Y:S01]  /*1500*/  ISETP.GE.AND P3, PT, R25, c[0x0][0x19c], PT ;  /* 0x0000670019007a0c */ /* 0x000fe20003f66270 */
[----:B------:R-:W-:Y:S01]  /*1510*/  UIMAD UR6, UR15, UR6, URZ ;  /* 0x000000060f0672a4 */ /* 0x000fe2000f8e023f */
[----:B------:R3:W-:Y:S01]  /*1520*/  STL.64 [R1+0x28], R38 ;  /* 0x0000282601007387 */ /* 0x0007e20000100a00 */
[----:B------:R-:W-:Y:S01]  /*1530*/  UIADD3 UR22, UR29, UR22, URZ ;  /* 0x000000161d167290 */ /* 0x000fe2000fffe03f */
[----:B------:R-:W-:Y:S01]  /*1540*/  IMAD.MOV.U32 R222, RZ, RZ, 0x40 ;  /* 0x00000040ffde7424 */ /* 0x000fe200078e00ff */
[----:B------:R-:W-:Y:S01]  /*1550*/  UIMAD UR6, UR12, UR7, UR6 ;  /* 0x000000070c0672a4 */ /* 0x000fe2000f8e0206 */
[----:B------:R-:W-:Y:S01]  /*1560*/  STL [R1], R77 ;  /* 0x0000004d01007387 */ /* 0x000fe20000100800 */
[----:B------:R-:W-:Y:S01]  /*1570*/  IMAD R15, R21, c[0x0][0x238], RZ ;  /* 0x00008e00150f7a24 */ /* 0x000fe200078e02ff */
[----:B------:R-:W-:Y:S01]  /*1580*/  CS2R R46, SRZ ;  /* 0x00000000002e7805 */ /* 0x000fe2000001ff00 */
[----:B------:R-:W-:Y:S01]  /*1590*/  IMAD.U32 R0, RZ, RZ, UR22 ;  /* 0x00000016ff007e24 */ /* 0x000fe2000f8e00ff */
[----:B--2---:R-:W-:Y:S01]  /*15a0*/  IADD3 R2, P0, R2, UR23, RZ ;  /* 0x0000001702027c10 */ /* 0x004fe2000ff1e0ff */
[----:B------:R-:W-:Y:S01]  /*15b0*/  STL [R1+0x24], R79 ;  /* 0x0000244f01007387 */ /* 0x000fe20000100800 */
[----:B------:R-:W-:Y:S01]  /*15c0*/  IADD3 R12, R37, UR6, RZ ;  /* 0x00000006250c7c10 */ /* 0x000fe2000fffe0ff */
[----:B------:R-:W-:Y:S01]  /*15d0*/  UMOV UR6, 0x5 ;  /* 0x0000000500067882 */ /* 0x000fe20000000000 */
[----:B------:R-:W-:Y:S01]  /*15e0*/  IADD3.X R3, R3, UR24, RZ, P0, !PT ;  /* 0x0000001803037c10 */ /* 0x000fe200087fe4ff */
[----:B------:R-:W-:Y:S01]  /*15f0*/  IMAD.WIDE.U32 R20, R76, c[0x0][0x238], R78 ;  /* 0x00008e004c147a25 */ /* 0x000fe200078e004e */
[----:B------:R-:W-:Y:S01]  /*1600*/  IADD3 R6, P0, R2, UR23, RZ ;  /* 0x0000001702067c10 */ /* 0x000fe2000ff1e0ff */
[----:B------:R2:W-:Y:S01]  /*1610*/  STL [R1+0x40], R12 ;  /* 0x0000400c01007387 */ /* 0x0005e20000100800 */
[----:B------:R-:W-:Y:S01]  /*1620*/  CS2R R44, SRZ ;  /* 0x00000000002c7805 */ /* 0x000fe2000001ff00 */
[----:B------:R-:W-:Y:S01]  /*1630*/  IMAD R15, R76, c[0x0][0x23c], R15 ;  /* 0x00008f004c0f7a24 */ /* 0x000fe200078e020f */
[----:B------:R-:W-:Y:S01]  /*1640*/  IADD3.X R7, R3, UR24, RZ, P0, !PT ;  /* 0x0000001803077c10 */ /* 0x000fe200087fe4ff */
[----:B------:R4:W-:Y:S01]  /*1650*/  LDGSTS.E.BYPASS.LTC128B.128 [R77+0x7080], [R2.64], !P4 ;  /* 0x07080000024d7fae */ /* 0x0009e2000e101d52 */
[----:B------:R-:W-:Y:S01]  /*1660*/  ISETP.GE.AND P4, PT, R14, c[0x0][0x19c], PT ;  /* 0x000067000e007a0c */ /* 0x000fe20003f86270 */
[----:B------:R-:W-:Y:S01]  /*1670*/  ULDC UR24, c[0x0][0x198] ;  /* 0x0000660000187ab9 */ /* 0x000fe20000000800 */
[----:B------:R-:W-:Y:S01]  /*1680*/  IMAD.MOV.U32 R223, RZ, RZ, 0x10 ;  /* 0x00000010ffdf7424 */ /* 0x000fe200078e00ff */
[----:B------:R5:W-:Y:S01]  /*1690*/  LDGSTS.E.BYPASS.LTC128B.128 [R77+0xa080], [R8.64], !P6 ;  /* 0x0a080000084d7fae */ /* 0x000be2000f101d52 */
[C---:B------:R-:W-:Y:S01]  /*16a0*/  ISETP.LT.OR P6, PT, R10.reuse, 0x21, P4 ;  /* 0x000000210a00780c */ /* 0x040fe200027c1670 */
[----:B------:R-:W-:Y:S01]  /*16b0*/  UIADD3 UR24, UR21, UR24, URZ ;  /* 0x0000001815187290 */ /* 0x000fe2000fffe03f */
[----:B------:R-:W-:Y:S01]  /*16c0*/  IMAD.MOV.U32 R231, RZ, RZ, 0x20 ;  /* 0x00000020ffe77424 */ /* 0x000fe200078e00ff */
[----:B------:R2:W-:Y:S01]  /*16d0*/  LDGSTS.E.BYPASS.LTC128B.128 [R77+0x8080], [R6.64], !P2 ;  /* 0x08080000064d7fae */ /* 0x0005e2000d101d52 */
[C---:B------:R-:W-:Y:S01]  /*16e0*/  ISETP.LT.OR P2, PT, R10.reuse, 0x1, P4 ;  /* 0x000000010a00780c */ /* 0x040fe20002741670 */
[----:B------:R-:W-:Y:S01]  /*16f0*/  IMAD.MOV.U32 R226, RZ, RZ, 0x10 ;  /* 0x00000010ffe27424 */ /* 0x000fe200078e00ff */
[----:B------:R-:W-:Y:S01]  /*1700*/  CS2R R42, SRZ ;  /* 0x00000000002a7805 */ /* 0x000fe2000001ff00 */
[----:B------:R2:W-:Y:S01]  /*1710*/  LDGSTS.E.BYPASS.LTC128B.128 [R77+0xb080], [R6.64+0x80], !P1 ;  /* 0x0b080080064d7fae */ /* 0x0005e2000c901d52 */
[----:B------:R-:W-:Y:S01]  /*1720*/  ISETP.LT.OR P1, PT, R10, 0x1, P3 ;  /* 0x000000010a00780c */ /* 0x000fe20001f21670 */
[----:B-1----:R-:W-:Y:S01]  /*1730*/  CS2R R40, SRZ ;  /* 0x0000000000287805 */ /* 0x002fe2000001ff00 */
[----:B---3--:R-:W-:Y:S01]  /*1740*/  CS2R R38, SRZ ;  /* 0x0000000000267805 */ /* 0x008fe2000001ff00 */
[----:B------:R-:W0:Y:S01]  /*1750*/  LDGDEPBAR ;  /* 0x00000000000079af */ /* 0x000e220000000000 */
[----:B------:R-:W-:-:S02]  /*1760*/  ULDC UR22, c[0x0][0x2a0] ;  /* 0x0000a80000167ab9 */ /* 0x000fc40000000800 */
[----:B------:R-:W-:Y:S02]  /*1770*/  UISETP.GE.AND UP6, UPT, UR21, 0x1, UPT ;  /* 0x000000011500788c */ /* 0x000fe4000bfc6270 */
[----:B------:R-:W-:Y:S01]  /*1780*/  UISETP.GE.AND UP5, UPT, UR21, 0x2, UPT ;  /* 0x000000021500788c */ /* 0x000fe2000bfa6270 */
[----:B------:R1:W-:Y:S01]  /*1790*/  LDGSTS.E.BYPASS.LTC128B.128 [R77+0x80], [R4.64], !P2 ;  /* 0x00080000044d7fae */ /* 0x0003e2000d101d52 */
[----:B------:R-:W-:Y:S01]  /*17a0*/  ISETP.LT.OR P2, PT, R10, 0x41, P4 ;  /* 0x000000410a00780c */ /* 0x000fe20002741670 */
[----:B------:R-:W-:Y:S01]  /*17b0*/  UISETP.GE.AND UP4, UPT, UR21, 0x21, UPT ;  /* 0x000000211500788c */ /* 0x000fe2000bf86270 */
[----:B------:R-:W-:Y:S01]  /*17c0*/  ISETP.GE.AND P4, PT, R25, c[0x0][0x16c], PT ;  /* 0x00005b0019007a0c */ /* 0x000fe20003f86270 */
[----:B------:R1:W-:Y:S01]  /*17d0*/  LDGSTS.E.BYPASS.LTC128B.128 [R77+0x3080], [R4.64+0x80], !P1 ;  /* 0x03080080044d7fae */ /* 0x0003e2000c901d52 */
[----:B----4-:R-:W-:Y:S01]  /*17e0*/  IADD3 R2, P0, R4, UR26, RZ ;  /* 0x0000001a04027c10 */ /* 0x010fe2000ff1e0ff */
[----:B------:R-:W-:Y:S01]  /*17f0*/  UISETP.GE.AND UP3, UPT, UR21, 0x22, UPT ;  /* 0x000000221500788c */ /* 0x000fe2000bf66270 */
[----:B------:R-:W-:Y:S01]  /*1800*/  P2R R33, PR, RZ, 0x10 ;  /* 0x00000010ff217803 */ /* 0x000fe20000000000 */
[----:B------:R-:W-:Y:S01]  /*1810*/  UISETP.GE.AND UP2, UPT, UR21, 0x41, UPT ;  /* 0x000000411500788c */ /* 0x000fe2000bf46270 */
[----:B------:R-:W-:Y:S01]  /*1820*/  IADD3.X R3, R5, UR25, RZ, P0, !PT ;  /* 0x0000001905037c10 */ /* 0x000fe200087fe4ff */
[----:B------:R-:W-:-:S02]  /*1830*/  UISETP.GE.AND UP1, UPT, UR21, 0x42, UPT ;  /* 0x000000421500788c */ /* 0x000fc4000bf26270 */
[----:B------:R-:W-:Y:S01]  /*1840*/  STL [R1+0x54], R33 ;  /* 0x0000542101007387 */ /* 0x000fe20000100800 */
[----:B------:R-:W-:-:S03]  /*1850*/  ULOP3.LUT UR22, URZ, UR22, URZ, 0x33, !UPT ;  /* 0x000000163f167292 */ /* 0x000fc6000f8e333f */
[----:B------:R3:W-:Y:S01]  /*1860*/  LDGSTS.E.BYPASS.LTC128B.128 [R77+0x1080], [R2.64], !P6 ;  /* 0x01080000024d7fae */ /* 0x0007e2000f101d52 */
[----:B--2---:R-:W-:Y:S01]  /*1870*/  IMAD.U32 R6, RZ, RZ, UR28 ;  /* 0x0000001cff067e24 */ /* 0x004fe2000f8e00ff */
[----:B------:R-:W-:Y:S01]  /*1880*/  ISETP.GE.AND P6, PT, R14, c[0x0][0x16c], PT ;  /* 0x00005b000e007a0c */ /* 0x000fe20003fc6270 */
[----:B------:R-:W-:-:S03]  /*1890*/  IMAD.U32 R7, RZ, RZ, UR29 ;  /* 0x0000001dff077e24 */ /* 0x000fc6000f8e00ff */
[C---:B-----5:R-:W-:Y:S02]  /*18a0*/  LEA R9, P0, R6.reuse, R36, 0x6 ;  /* 0x0000002406097211 */ /* 0x060fe400078030ff */
[----:B------:R-:W-:Y:S02]  /*18b0*/  CS2R R36, SRZ ;  /* 0x0000000000247805 */ /* 0x000fe4000001ff00 */
[----:B------:R-:W-:Y:S01]  /*18c0*/  LEA.HI.X R11, R6, R12, R0, 0x6, P0 ;  /* 0x0000000c060b7211 */ /* 0x000fe200000f3400 */
[----:B------:R-:W-:Y:S02]  /*18d0*/  IMAD.U32 R6, RZ, RZ, UR26 ;  /* 0x0000001aff067e24 */ /* 0x000fe4000f8e00ff */
[----:B------:R-:W-:-:S03]  /*18e0*/  IMAD.SHL.U32 R0, R22, 0x40, RZ ;  /* 0x0000004016007824 */ /* 0x000fc600078e00ff */
[----:B------:R-:W-:Y:S02]  /*18f0*/  IADD3 R6, P1, P0, R6, 0x80, R4 ;  /* 0x0000008006067810 */ /* 0x000fe4000783e004 */
[----:B------:R-:W-:Y:S02]  /*1900*/  LOP3.LUT R0, R0, 0x1c0, RZ, 0xc0, !PT ;  /* 0x000001c000007812 */ /* 0x000fe400078ec0ff */
[----:B------:R-:W-:Y:S02]  /*1910*/  IADD3.X R7, RZ, UR25, R5, P1, P0 ;  /* 0x00000019ff077c10 */ /* 0x000fe40008fe0405 */
[----:B-1----:R-:W-:Y:S02]  /*1920*/  IADD3 R4, P0, R2, UR26, RZ ;  /* 0x0000001a02047c10 */ /* 0x002fe4000ff1e0ff */
[----:B------:R-:W-:Y:S02]  /*1930*/  ISETP.LT.OR P1, PT, R10, 0x21, P3 ;  /* 0x000000210a00780c */ /* 0x000fe40001f21670 */
[----:B------:R-:W-:Y:S01]  /*1940*/  IADD3.X R5, R3, UR25, RZ, P0, !PT ;  /* 0x0000001903057c10 */ /* 0x000fe200087fe4ff */
[----:B------:R-:W-:Y:S01]  /*1950*/  ULDC UR25, c[0x0][0x290] ;  /* 0x0000a40000197ab9 */ /* 0x000fe20000000800 */
[----:B---3--:R-:W-:-:S02]  /*1960*/  SEL R3, RZ, 0x2, P4 ;  /* 0x00000002ff037807 */ /* 0x008fc40002000000 */
[----:B------:R-:W-:Y:S02]  /*1970*/  ISETP.LT.OR P4, PT, R10, 0x41, P3 ;  /* 0x000000410a00780c */ /* 0x000fe40001f81670 */
[----:B------:R-:W-:Y:S02]  /*1980*/  LOP3.LUT R8, R0, 0x8, R216, 0xf8, !PT ;  /* 0x0000000800087812 */ /* 0x000fe400078ef8d8 */
[----:B------:R-:W-:Y:S02]  /*1990*/  SHF.R.U32.HI R2, RZ, 0x3, R0 ;  /* 0x00000003ff027819 */ /* 0x000fe40000011600 */
[----:B------:R-:W-:Y:S01]  /*19a0*/  SEL R0, RZ, 0x1, P6 ;  /* 0x00000001ff007807 */ /* 0x000fe20003000000 */
[----:B------:R1:W-:Y:S01]  /*19b0*/  LDGSTS.E.BYPASS.LTC128B.128 [R77+0x4080], [R6.64], !P1 ;  /* 0x04080000064d7fae */ /* 0x0003e2000c901d52 */
[----:B------:R-:W-:Y:S01]  /*19c0*/  LOP3.LUT R2, R23, R8, R2, 0xf6, !PT ;  /* 0x0000000817027212 */ /* 0x000fe200078ef602 */
[----:B------:R-:W-:Y:S01]  /*19d0*/  IMAD.U32 R8, RZ, RZ, UR4 ;  /* 0x00000004ff087e24 */ /* 0x000fe2000f8e00ff */
[----:B------:R-:W-:Y:S01]  /*19e0*/  LEA R12, P0, R9, c[0x0][0x160], 0x1 ;  /* 0x00005800090c7a11 */ /* 0x000fe200078008ff */
[----:B------:R2:W-:Y:S01]  /*19f0*/  LDGSTS.E.BYPASS.LTC128B.128 [R77+0x2080], [R4.64], !P2 ;  /* 0x02080000044d7fae */ /* 0x0005e2000d101d52 */
[----:B------:R-:W-:Y:S01]  /*1a00*/  IMAD.IADD R0, R3, 0x1, R0 ;  /* 0x0000000103007824 */ /* 0x000fe200078e0200 */
[----:B------:R-:W-:Y:S01]  /*1a10*/  LOP3.LUT P1, RZ, R22, 0x2, RZ, 0xc0, !PT ;  /* 0x0000000216ff7812 */ /* 0x000fe2000782c0ff */
[----:B------:R-:W-:Y:S01]  /*1a20*/  IMAD.U32 R3, RZ, RZ, UR5 ;  /* 0x00000005ff037e24 */ /* 0x000fe2000f8e00ff */
[----:B------:R2:W-:Y:S01]  /*1a30*/  LDGSTS.E.BYPASS.LTC128B.128 [R77+0x5080], [R4.64+0x80], !P4 ;  /* 0x05080080044d7fae */ /* 0x0005e2000e101d52 */
[----:B------:R-:W-:Y:S01]  /*1a40*/  LEA.HI.X R13, R9, c[0x0][0x164], R11, 0x1, P0 ;  /* 0x00005900090d7a11 */ /* 0x000fe200000f0c0b */
[----:B------:R-:W-:Y:S01]  /*1a50*/  IMAD.SHL.U32 R217, R2, 0x2, RZ ;  /* 0x0000000202d97824 */ /* 0x000fe200078e00ff */
[C---:B------:R-:W-:Y:S01]  /*1a60*/  LOP3.LUT P2, RZ, R0.reuse, 0x1, RZ, 0xc0, !PT ;  /* 0x0000000100ff7812 */ /* 0x040fe2000784c0ff */
[----:B------:R-:W0:Y:S01]  /*1a70*/  LDGDEPBAR ;  /* 0x00000000000079af */ /* 0x000e220000000000 */
[----:B------:R-:W-:Y:S01]  /*1a80*/  LOP3.LUT P3, RZ, R0, 0x2, RZ, 0xc0, !PT ;  /* 0x0000000200ff7812 */ /* 0x000fe2000786c0ff */
[----:B------:R-:W-:Y:S01]  /*1a90*/  IMAD.MOV.U32 R0, RZ, RZ, 0x20 ;  /* 0x00000020ff007424 */ /* 0x000fe200078e00ff */
[----:B------:R-:W-:Y:S01]  /*1aa0*/  LEA.HI R10, R18, R78, RZ, 0x4 ;  /* 0x0000004e120a7211 */ /* 0x000fe200078f20ff */
[----:B------:R-:W-:Y:S01]  /*1ab0*/  IMAD.U32 R23, RZ, RZ, UR20 ;  /* 0x00000014ff177e24 */ /* 0x000fe2000f8e00ff */
[----:B------:R-:W-:-:S02]  /*1ac0*/  USHF.L.U32 UR20, UR8, 0x5, URZ ;  /* 0x0000000508147899 */ /* 0x000fc4000800063f */
[----:B------:R-:W-:Y:S01]  /*1ad0*/  SEL R0, R0, 0xffffffe0, !P1 ;  /* 0xffffffe000007807 */ /* 0x000fe20004800000 */
[----:B------:R-:W-:Y:S02]  /*1ae0*/  USHF.L.U64.HI UR8, UR8, UR6, UR9 ;  /* 0x0000000608087299 */ /* 0x000fe40008010209 */
[----:B------:R-:W-:Y:S01]  /*1af0*/  USHF.L.U64.HI UR5, UR4, 0x5, UR5 ;  /* 0x0000000504057899 */ /* 0x000fe20008010205 */
[----:B------:R-:W-:Y:S01]  /*1b00*/  IMAD.U32 R11, RZ, RZ, UR20 ;  /* 0x00000014ff0b7e24 */ /* 0x000fe2000f8e00ff */
[----:B------:R-:W-:Y:S01]  /*1b10*/  ULDC.64 UR6, c[0x0][0x240] ;  /* 0x0000900000067ab9 */ /* 0x000fe20000000a00 */
[----:B------:R-:W-:Y:S01]  /*1b20*/  IMAD.IADD R219, R217, 0x1, R0 ;  /* 0x00000001d9db7824 */ /* 0x000fe200078e0200 */
[----:B------:R-:W-:Y:S01]  /*1b30*/  UIMAD UR6, UR15, UR6, URZ ;  /* 0x000000060f0672a4 */ /* 0x000fe2000f8e023f */
[----:B-1----:R-:W-:Y:S01]  /*1b40*/  LEA R6, P0, R8, R12, 0x6 ;  /* 0x0000000c08067211 */ /* 0x002fe200078030ff */
[----:B------:R-:W-:Y:S01]  /*1b50*/  IMAD.U32 R9, RZ, RZ, UR8 ;  /* 0x00000008ff097e24 */ /* 0x000fe2000f8e00ff */
[----:B------:R-:W-:-:S02]  /*1b60*/  USHF.L.U32 UR9, UR4, 0x5, URZ ;  /* 0x0000000504097899 */ /* 0x000fc4000800063f */
[----:B------:R-:W-:Y:S01]  /*1b70*/  LEA.HI.X R7, R8, R13, R3, 0x6, P0 ;  /* 0x0000000d08077211 */ /* 0x000fe200000f3403 */
[----:B------:R-:W-:Y:S01]  /*1b80*/  IMAD.U32 R8, RZ, RZ, UR20 ;  /* 0x00000014ff087e24 */ /* 0x000fe2000f8e00ff */
[C---:B------:R-:W-:Y:S01]  /*1b90*/  LOP3.LUT P0, RZ, R22.reuse, 0x4, RZ, 0xc0, !PT ;  /* 0x0000000416ff7812 */ /* 0x040fe2000780c0ff */
[----:B------:R-:W-:Y:S01]  /*1ba0*/  IMAD.SHL.U32 R22, R22, 0x20, RZ ;  /* 0x0000002016167824 */ /* 0x000fe200078e00ff */
[----:B------:R-:W-:Y:S01]  /*1bb0*/  IADD3 R3, -R34, c[0x0][0x168], -R23 ;  /* 0x00005a0022037a10 */ /* 0x000fe20007ffe917 */
[----:B------:R-:W-:-:S04]  /*1bc0*/  DEPBAR.LE SB0, 0x1 ;  /* 0x000080400000791a */ /* 0x000fc80000000000 */
[----:B------:R-:W-:Y:S01]  /*1bd0*/  BAR.SYNC.DEFER_BLOCKING 0x0 ;  /* 0x0000000000007b1d */ /* 0x000fe20000010000 */
[----:B------:R-:W-:Y:S01]  /*1be0*/  SEL R222, R222, 0xffffffc0, !P0 ;  /* 0xffffffc0dede7807 */ /* 0x000fe20004000000 */
[----:B--2---:R-:W-:Y:S01]  /*1bf0*/  IMAD.IADD R5, R21, 0x1, R15 ;  /* 0x0000000115057824 */ /* 0x004fe200078e020f */
[C---:B------:R-:W-:Y:S01]  /*1c00*/  ISETP.LT.OR P0, PT, R3.reuse, 0x1, !P2 ;  /* 0x000000010300780c */ /* 0x040fe20005701670 */
[----:B------:R-:W-:Y:S01]  /*1c10*/  IMAD.MOV.U32 R4, RZ, RZ, R20 ;  /* 0x000000ffff047224 */ /* 0x000fe200078e0014 */
[----:B------:R-:W-:Y:S01]  /*1c20*/  ISETP.LT.OR P1, PT, R3, 0x1, !P3 ;  /* 0x000000010300780c */ /* 0x000fe20005f21670 */
[----:B------:R-:W-:Y:S01]  /*1c30*/  IMAD.IADD R218, R217, 0x1, R222 ;  /* 0x00000001d9da7824 */ /* 0x000fe200078e02de */
[C---:B------:R-:W-:Y:S01]  /*1c40*/  ISETP.LT.OR P2, PT, R3.reuse, 0x21, !P2 ;  /* 0x000000210300780c */ /* 0x040fe20005741670 */
[----:B------:R-:W-:Y:S01]  /*1c50*/  UIMAD UR23, UR12, UR7, UR6 ;  /* 0x000000070c1772a4 */ /* 0x000fe2000f8e0206 */
[----:B------:R-:W-:Y:S01]  /*1c60*/  ISETP.LT.OR P4, PT, R3, 0x21, !P3 ;  /* 0x000000210300780c */ /* 0x000fe20005f81670 */
[----:B------:R-:W-:Y:S01]  /*1c70*/  IMAD.IADD R0, R0, 0x1, R218 ;  /* 0x0000000100007824 */ /* 0x000fe200078e02da */
[----:B------:R-:W-:Y:S01]  /*1c80*/  SHF.R.S32.HI R3, RZ, 0x4, R10 ;  /* 0x00000004ff037819 */ /* 0x000fe2000001140a */
[----:B------:R-:W-:Y:S01]  /*1c90*/  UMOV UR7, 0x1 ;  /* 0x0000000100077882 */ /* 0x000fe20000000000 */
[----:B------:R-:W-:Y:S01]  /*1ca0*/  ISETP.GE.AND P3, PT, R14, c[0x0][0x1fc], PT ;  /* 0x00007f000e007a0c */ /* 0x000fe20003f66270 */
[----:B------:R-:W-:Y:S01]  /*1cb0*/  ULDC UR6, c[0x0][0x168] ;  /* 0x00005a0000067ab9 */ /* 0x000fe20000000800 */
[----:B------:R-:W-:Y:S01]  /*1cc0*/  LEA.HI R2, R10, R3, RZ, 0x1 ;  /* 0x000000030a027211 */ /* 0x000fe200078f08ff */
[----:B------:R-:W-:Y:S01]  /*1cd0*/  UIADD3 UR6, UR24, -UR6, UR7 ;  /* 0x8000000618067290 */ /* 0x000fe2000fffe007 */
[----:B------:R-:W-:Y:S01]  /*1ce0*/  IMAD.IADD R222, R222, 0x1, R219 ;  /* 0x00000001dede7824 */ /* 0x000fe200078e02db */
[----:B------:R-:W-:Y:S01]  /*1cf0*/  UMOV UR4, URZ ;  /* 0x0000003f00047c82 */ /* 0x000fe20008000000 */
[----:B------:R-:W-:Y:S01]  /*1d00*/  LOP3.LUT R2, R2, 0xfffffffe, RZ, 0xc0, !PT ;  /* 0xfffffffe02027812 */ /* 0x000fe200078ec0ff */
[----:B------:R-:W-:Y:S01]  /*1d10*/  UMOV UR15, 0x1 ;  /* 0x00000001000f7882 */ /* 0x000fe20000000000 */
[----:B------:R-:W1:Y:S03]  /*1d20*/  LDSM.16.M88.2 R178, [R0+0x6080] ;  /* 0x0060800000b2783b */ /* 0x000e660000000100 */
[----:B------:R-:W-:Y:S01]  /*1d30*/  IMAD.IADD R3, R3, 0x1, -R2 ;  /* 0x0000000103037824 */ /* 0x000fe200078e0a02 */
[----:B------:R-:W-:Y:S01]  /*1d40*/  IADD3 R2, -R23, c[0x0][0x168], -R34 ;  /* 0x00005a0017027a10 */ /* 0x000fe20007ffe922 */
[----:B------:R-:W2:Y:S02]  /*1d50*/  LDSM.16.M88.2 R180, [R0+0x7080] ;  /* 0x0070800000b4783b */ /* 0x000ea40000000100 */
[----:B------:R-:W-:Y:S01]  /*1d60*/  IMAD.SHL.U32 R220, R3, 0x8, RZ ;  /* 0x0000000803dc7824 */ /* 0x000fe200078e00ff */
[----:B------:R-:W-:Y:S01]  /*1d70*/  CS2R R34, SRZ ;  /* 0x0000000000227805 */ /* 0x000fe2000001ff00 */
[----:B------:R-:W3:Y:S03]  /*1d80*/  LDSM.16.M88.2 R182, [R0+0x8080] ;  /* 0x0080800000b6783b */ /* 0x000ee60000000100 */
[----:B------:R-:W-:Y:S01]  /*1d90*/  LOP3.LUT R220, R220, 0x8, RZ, 0xc0, !PT ;  /* 0x00000008dcdc7812 */ /* 0x000fe200078ec0ff */
[----:B------:R-:W4:Y:S04]  /*1da0*/  LDSM.16.M88.2 R202, [R0+0x9080] ;  /* 0x0090800000ca783b */ /* 0x000f280000000100 */
[----:B------:R-:W1:Y:S04]  /*1db0*/  LDSM.16.M88.2 R204, [R0+0xa080] ;  /* 0x00a0800000cc783b */ /* 0x000e680000000100 */
[----:B------:R5:W1:Y:S04]  /*1dc0*/  LDSM.16.M88.2 R206, [R0+0xb080] ;  /* 0x00b0800000ce783b */ /* 0x000a680000000100 */
[----:B------:R-:W1:Y:S04]  /*1dd0*/  LDSM.16.M88.2 R160, [R217+0x6080] ;  /* 0x00608000d9a0783b */ /* 0x000e680000000100 */
[----:B------:R-:W1:Y:S04]  /*1de0*/  LDSM.16.M88.2 R162, [R217+0x7080] ;  /* 0x00708000d9a2783b */ /* 0x000e680000000100 */
[----:B------:R-:W1:Y:S04]  /*1df0*/  LDSM.16.M88.2 R164, [R217+0x8080] ;  /* 0x00808000d9a4783b */ /* 0x000e680000000100 */
[----:B------:R-:W1:Y:S04]  /*1e00*/  LDSM.16.M88.2 R166, [R219+0x6080] ;  /* 0x00608000dba6783b */ /* 0x000e680000000100 */
[----:B------:R-:W1:Y:S01]  /*1e10*/  LDSM.16.M88.2 R168, [R219+0x7080] ;  /* 0x00708000dba8783b */ /* 0x000e620000000100 */
[----:B-----5:R-:W-:-:S03]  /*1e20*/  SHF.R.S32.HI R0, RZ, 0x1f, R19 ;  /* 0x0000001fff007819 */ /* 0x020fc60000011413 */
[----:B------:R-:W1:Y:S01]  /*1e30*/  LDSM.16.M88.2 R170, [R219+0x8080] ;  /* 0x00808000dbaa783b */ /* 0x000e620000000100 */
[----:B------:R-:W-:-:S03]  /*1e40*/  LEA.HI R0, R0, R19, RZ, 0x2 ;  /* 0x0000001300007211 */ /* 0x000fc600078f10ff */
        /* <DEDUP_REMOVED lines=17> */
[----:B------:R-:W-:-:S03]  /*1f60*/  LEA R8, P0, R8, R16, 0x1 ;  /* 0x0000001008087211 */ /* 0x000fc600078008ff */
[----:B------:R5:W-:Y:S01]  /*1f70*/  LDGSTS.E.BYPASS.LTC128B.128 [R77+0x8080], [R12.64+0x80], !P1 ;  /* 0x080800800c4d7fae */ /* 0x000be2000c901d52 */
[----:B------:R-:W-:Y:S01]  /*1f80*/  LEA.HI.X R9, R11, R17, R9, 0x1, P0 ;  /* 0x000000110b097211 */ /* 0x000fe200000f0c09 */
[----:B------:R-:W-:Y:S01]  /*1f90*/  IMAD.U32 R11, RZ, RZ, UR12 ;  /* 0x0000000cff0b7e24 */ /* 0x000fe2000f8e00ff */
[----:B------:R-:W-:Y:S01]  /*1fa0*/  ISETP.GE.AND P1, PT, R25, c[0x0][0x1fc], PT ;  /* 0x00007f0019007a0c */ /* 0x000fe20003f26270 */
[----:B------:R1:W-:Y:S01]  /*1fb0*/  LDGSTS.E.BYPASS.LTC128B.128 [R77+0x7080], [R6.64], !P2 ;  /* 0x07080000064d7fae */ /* 0x0003e2000d101d52 */
[----:B------:R-:W-:Y:S01]  /*1fc0*/  ISETP.GE.AND P2, PT, R14, c[0x0][0x1fc], PT ;  /* 0x00007f000e007a0c */ /* 0x000fe20003f46270 */
[----:B------:R-:W-:Y:S01]  /*1fd0*/  IMAD.WIDE.U32 R20, R11, c[0x0][0x240], R4 ;  /* 0x000090000b147a25 */ /* 0x000fe200078e0004 */
[----:B------:R-:W-:Y:S01]  /*1fe0*/  UIMAD UR12, UR12, UR25, URZ ;  /* 0x000000190c0c72a4 */ /* 0x000fe2000f8e023f */
[----:B------:R1:W-:Y:S01]  /*1ff0*/  LDGSTS.E.BYPASS.LTC128B.128 [R77+0x9080], [R6.64+0x80], !P4 ;  /* 0x09080080064d7fae */ /* 0x0003e2000e101d52 */
[C---:B------:R-:W-:Y:S02]  /*2000*/  ISETP.LT.OR P4, PT, R2.reuse, 0x1, P3 ;  /* 0x000000010200780c */ /* 0x040fe40001f81670 */
[----:B------:R-:W-:Y:S01]  /*2010*/  SEL R14, RZ, 0x1, P2 ;  /* 0x00000001ff0e7807 */ /* 0x000fe20001000000 */
[----:B------:R-:W-:Y:S01]  /*2020*/  STL.64 [R1+0x48], R20 ;  /* 0x0000481401007387 */ /* 0x000fe20000100a00 */
[----:B------:R-:W-:-:S02]  /*2030*/  ISETP.LT.OR P2, PT, R2, 0x21, P1 ;  /* 0x000000210200780c */ /* 0x000fc40000f41670 */
[----:B-----5:R-:W-:-:S04]  /*2040*/  @!P5 LEA R12, P0, R27, c[0x0][0x258], 0x2 ;  /* 0x000096001b0cda11 */ /* 0x020fc800078010ff */
[----:B------:R-:W-:Y:S02]  /*2050*/  @!P5 LEA.HI.X R13, R27, c[0x0][0x25c], R31, 0x2, P0 ;  /* 0x000097001b0dda11 */ /* 0x000fe400000f141f */
[----:B------:R-:W-:Y:S02]  /*2060*/  ISETP.LT.OR P0, PT, R2, 0x1, P1 ;  /* 0x000000010200780c */ /* 0x000fe40000f01670 */
[----:B-1----:R-:W-:Y:S02]  /*2070*/  LOP3.LUT R7, R24, 0xffffffe0, RZ, 0xc0, !PT ;  /* 0xffffffe018077812 */ /* 0x002fe400078ec0ff */
[----:B------:R-:W-:Y:S01]  /*2080*/  LOP3.LUT R6, R0, 0x1ffffffc, RZ, 0xc0, !PT ;  /* 0x1ffffffc00067812 */ /* 0x000fe200078ec0ff */
[C---:B------:R-:W-:Y:S02]  /*2090*/  @!P5 IMAD.SHL.U32 R0, R78.reuse, 0x10, RZ ;  /* 0x000000104e00d824 */ /* 0x040fe400078e00ff */
[----:B------:R-:W-:Y:S02]  /*20a0*/  IMAD.IADD R4, R78, 0x1, -R7 ;  /* 0x000000014e047824 */ /* 0x000fe400078e0a07 */
[----:B------:R-:W-:Y:S01]  /*20b0*/  IMAD.IADD R19, R19, 0x1, -R6 ;  /* 0x0000000113137824 */ /* 0x000fe200078e0a06 */
[----:B------:R1:W-:Y:S02]  /*20c0*/  @!P5 LDGSTS.E.BYPASS.LTC128B.128 [R0+0x12080], [R12.64] ;  /* 0x120800000c00dfae */ /* 0x0003e4000b901d52 */
[----:B------:R-:W-:-:S02]  /*20d0*/  SHF.R.S32.HI R252, RZ, 0x1f, R4 ;  /* 0x0000001ffffc7819 */ /* 0x000fc40000011404 */
[----:B------:R-:W0:Y:S02]  /*20e0*/  LDGDEPBAR ;  /* 0x00000000000079af */ /* 0x000e240000000000 */
[----:B------:R-:W-:Y:S02]  /*20f0*/  LEA.HI R252, R252, R4, RZ, 0x2 ;  /* 0x00000004fcfc7211 */ /* 0x000fe400078f10ff */
[----:B------:R2:W-:Y:S01]  /*2100*/  LDGSTS.E.BYPASS.LTC128B.128 [R77+0xe080], [R16.64], !P4 ;  /* 0x0e080000104d7fae */ /* 0x0005e2000e101d52 */
[----:B------:R-:W-:Y:S02]  /*2110*/  ISETP.GE.AND P4, PT, R25, c[0x0][0x1fc], PT ;  /* 0x00007f0019007a0c */ /* 0x000fe40003f86270 */
[----:B------:R-:W-:Y:S01]  /*2120*/  LOP3.LUT R5, R252, 0x7ffffffc, RZ, 0xc0, !PT ;  /* 0x7ffffffcfc057812 */ /* 0x000fe200078ec0ff */
[----:B------:R2:W-:Y:S01]  /*2130*/  LDGSTS.E.BYPASS.LTC128B.128 [R77+0x10080], [R16.64+0x80], !P0 ;  /* 0x10080080104d7fae */ /* 0x0005e2000c101d52 */
[----:B------:R-:W-:-:S03]  /*2140*/  LEA R6, P0, R30, c[0x0][0x280], 0x2 ;  /* 0x0000a0001e067a11 */ /* 0x000fc600078010ff */
[----:B------:R-:W-:Y:S01]  /*2150*/  IMAD.IADD R11, R4, 0x1, -R5 ;  /* 0x00000001040b7824 */ /* 0x000fe200078e0a05 */
[----:B------:R-:W-:Y:S01]  /*2160*/  LEA.HI.X R7, R30, c[0x0][0x284], R32, 0x2, P0 ;  /* 0x0000a1001e077a11 */ /* 0x000fe200000f1420 */
[----:B------:R-:W-:Y:S01]  /*2170*/  IMAD.SHL.U32 R4, R26, 0x10, RZ ;  /* 0x000000101a047824 */ /* 0x000fe200078e00ff */
[----:B------:R-:W-:Y:S01]  /*2180*/  ISETP.LT.OR P0, PT, R2, 0x21, P3 ;  /* 0x000000210200780c */ /* 0x000fe20001f01670 */
[----:B------:R-:W-:Y:S01]  /*2190*/  IMAD R19, R19, 0x4, R11 ;  /* 0x0000000413137824 */ /* 0x000fe200078e020b */
[----:B------:R-:W-:Y:S01]  /*21a0*/  CS2R R32, SRZ ;  /* 0x0000000000207805 */ /* 0x000fe2000001ff00 */
[----:B------:R-:W-:Y:S01]  /*21b0*/  CS2R R30, SRZ ;  /* 0x00000000001e7805 */ /* 0x000fe2000001ff00 */
[----:B------:R-:W-:Y:S02]  /*21c0*/  LEA.HI.SX32 R252, R252, R4, 0x1e ;  /* 0x00000004fcfc7211 */ /* 0x000fe400078ff2ff */
[----:B------:R-:W-:Y:S02]  /*21d0*/  LOP3.LUT R4, R4, 0x10, RZ, 0xc0, !PT ;  /* 0x0000001004047812 */ /* 0x000fe400078ec0ff */
[----:B-1----:R-:W-:Y:S01]  /*21e0*/  LOP3.LUT R0, R10, 0xfffffff0, RZ, 0xc0, !PT ;  /* 0xfffffff00a007812 */ /* 0x002fe200078ec0ff */
[----:B------:R-:W-:Y:S01]  /*21f0*/  IMAD.SHL.U32 R10, R3, 0x20, RZ ;  /* 0x00000020030a7824 */ /* 0x000fe200078e00ff */
[----:B------:R-:W-:-:S02]  /*2200*/  LOP3.LUT R22, R4, 0xe0, R22, 0xf8, !PT ;  /* 0x000000e004167812 */ /* 0x000fc400078ef816 */
[----:B------:R-:W-:Y:S01]  /*2210*/  SEL R13, RZ, 0xffffffff, P4 ;  /* 0xffffffffff0d7807 */ /* 0x000fe20002000000 */
[----:B------:R-:W-:Y:S01]  /*2220*/  IMAD.IADD R0, R78, 0x1, -R0 ;  /* 0x000000014e007824 */ /* 0x000fe200078e0a00 */
[----:B------:R-:W-:Y:S01]  /*2230*/  LOP3.LUT R12, R28, 0x20, R10, 0xf8, !PT ;  /* 0x000000201c0c7812 */ /* 0x000fe200078ef80a */
[----:B------:R1:W-:Y:S01]  /*2240*/  LDGSTS.E.BYPASS.LTC128B.128 [R77+0xf080], [R8.64], !P0 ;  /* 0x0f080000084d7fae */ /* 0x0003e2000c101d52 */
[----:B------:R-:W-:Y:S01]  /*2250*/  ISETP.GE.AND P0, PT, R78, 0x10, PT ;  /* 0x000000104e00780c */ /* 0x000fe20003f06270 */
[C---:B------:R-:W-:Y:S01]  /*2260*/  IMAD.SHL.U32 R10, R0.reuse, 0x20, RZ ;  /* 0x00000020000a7824 */ /* 0x040fe200078e00ff */
[----:B------:R-:W-:Y:S01]  /*2270*/  SHF.R.S32.HI R5, RZ, 0x1f, R0 ;  /* 0x0000001fff057819 */ /* 0x000fe20000011400 */
[C---:B------:R-:W-:Y:S01]  /*2280*/  IMAD.SHL.U32 R221, R0.reuse, 0x4, RZ ;  /* 0x0000000400dd7824 */ /* 0x040fe200078e00ff */
[----:B------:R-:W-:Y:S01]  /*2290*/  LOP3.LUT P1, RZ, R0, 0x4, RZ, 0xc0, !PT ;  /* 0x0000000400ff7812 */ /* 0x000fe2000782c0ff */
[----:B------:R1:W-:Y:S01]  /*22a0*/  LDGSTS.E.BYPASS.LTC128B.128 [R77+0x11080], [R8.64+0x80], !P2 ;  /* 0x11080080084d7fae */ /* 0x0003e2000d101d52 */
[----:B------:R-:W-:-:S02]  /*22b0*/  LEA.HI R5, R5, R0, RZ, 0x3 ;  /* 0x0000000005057211 */ /* 0x000fc400078f18ff */
[----:B------:R-:W-:Y:S02]  /*22c0*/  SEL R223, R223, 0xfffffff0, !P1 ;  /* 0xfffffff0dfdf7807 */ /* 0x000fe40004800000 */
[----:B------:R-:W-:-:S05]  /*22d0*/  LOP3.LUT R2, R5, 0xfffffff8, RZ, 0xc0, !PT ;  /* 0xfffffff805027812 */ /* 0x000fca00078ec0ff */
[----:B------:R-:W-:Y:S01]  /*22e0*/  IMAD.IADD R4, R0, 0x1, -R2 ;  /* 0x0000000100047824 */ /* 0x000fe200078e0a02 */
[----:B------:R-:W-:Y:S01]  /*22f0*/  LOP3.LUT R0, R220, 0x1e0, R10, 0xf8, !PT ;  /* 0x000001e0dc007812 */ /* 0x000fe200078ef80a */
[----:B------:R-:W-:Y:S02]  /*2300*/  IMAD.SHL.U32 R2, R3, 0x100, RZ ;  /* 0x0000010003027824 */ /* 0x000fe400078e00ff */
[----:B------:R-:W-:Y:S01]  /*2310*/  IMAD.SHL.U32 R11, R4, 0x40, RZ ;  /* 0x00000040040b7824 */ /* 0x000fe200078e00ff */
[----:B------:R-:W-:Y:S01]  /*2320*/  LOP3.LUT R221, R0, 0x38, R221, 0x78, !PT ;  /* 0x0000003800dd7812 */ /* 0x000fe200078e78dd */
[----:B------:R-:W-:Y:S01]  /*2330*/  IMAD.SHL.U32 R10, R13, 0x2, RZ ;  /* 0x000000020d0a7824 */ /* 0x000fe200078e00ff */
[----:B------:R-:W-:Y:S02]  /*2340*/  LOP3.LUT R2, R22, 0x100, R2, 0xf8, !PT ;  /* 0x0000010016027812 */ /* 0x000fe400078ef802 */
[----:B------:R-:W-:Y:S02]  /*2350*/  LOP3.LUT R3, R11, 0x1c0, RZ, 0xc0, !PT ;  /* 0x000001c00b037812 */ /* 0x000fe400078ec0ff */
[----:B------:R-:W-:-:S02]  /*2360*/  LOP3.LUT R216, R2, 0x8, R216, 0xf8, !PT ;  /* 0x0000000802d87812 */ /* 0x000fc400078ef8d8 */
[--C-:B------:R-:W-:Y:S02]  /*2370*/  SHF.R.U32.HI R0, RZ, 0x3, R3.reuse ;  /* 0x00000003ff007819 */ /* 0x100fe40000011603 */
[----:B------:R-:W-:Y:S02]  /*2380*/  LOP3.LUT R10, R10, 0x2, R14, 0xe2, !PT ;  /* 0x000000020a0a7812 */ /* 0x000fe400078ee20e */
[C---:B------:R-:W-:Y:S02]  /*2390*/  LOP3.LUT R220, R0.reuse, R3, R220, 0x1e, !PT ;  /* 0x0000000300dc7212 */ /* 0x040fe400078e1edc */
[----:B------:R-:W-:Y:S01]  /*23a0*/  LOP3.LUT R3, R0, R12, R3, 0x1e, !PT ;  /* 0x0000000c00037212 */ /* 0x000fe200078e1e03 */
[----:B------:R-:W-:Y:S01]  /*23b0*/  IMAD.SHL.U32 R0, R5, 0x40, RZ ;  /* 0x0000004005007824 */ /* 0x000fe200078e00ff */
[----:B------:R-:W-:Y:S01]  /*23c0*/  LOP3.LUT R5, R2, 0x1c0, RZ, 0xc0, !PT ;  /* 0x000001c002057812 */ /* 0x000fe200078ec0ff */
[----:B------:R-:W-:Y:S01]  /*23d0*/  STL [R1+0xc], R10 ;  /* 0x00000c0a01007387 */ /* 0x000fe20000100800 */
[----:B------:R-:W-:-:S02]  /*23e0*/  LOP3.LUT P1, RZ, R4, 0x4, RZ, 0xc0, !PT ;  /* 0x0000000404ff7812 */ /* 0x000fc4000782c0ff */
[----:B------:R-:W-:Y:S02]  /*23f0*/  LOP3.LUT R0, R0, 0xfffffe00, RZ, 0xc0, !PT ;  /* 0xfffffe0000007812 */ /* 0x000fe400078ec0ff */
[----:B------:R-:W-:Y:S02]  /*2400*/  SHF.R.U32.HI R5, RZ, 0x3, R5 ;  /* 0x00000003ff057819 */ /* 0x000fe40000011605 */
[----:B------:R-:W-:Y:S01]  /*2410*/  LOP3.LUT R225, R3, R0, RZ, 0xfc, !PT ;  /* 0x0000000003e17212 */ /* 0x000fe200078efcff */
[----:B------:R-:W-:Y:S01]  /*2420*/  IMAD R2, R26, 0x400, R0 ;  /* 0x000004001a027824 */ /* 0x000fe200078e0200 */
[----:B------:R-:W-:Y:S01]  /*2430*/  LOP3.LUT R216, R5, R216, RZ, 0x3c, !PT ;  /* 0x000000d805d87212 */ /* 0x000fe200078e3cff */
[----:B------:R-:W-:Y:S01]  /*2440*/  @!P0 IMAD.SHL.U32 R0, R78, 0x10, RZ ;  /* 0x000000104e008824 */ /* 0x000fe200078e00ff */
[----:B------:R-:W-:Y:S01]  /*2450*/  IADD3 R5, R21, UR23, RZ ;  /* 0x0000001715057c10 */ /* 0x000fe2000fffe0ff */
[----:B------:R-:W-:Y:S01]  /*2460*/  IMAD.IADD R220, R2, 0x1, R220 ;  /* 0x0000000102dc7824 */ /* 0x000fe200078e02dc */
[----:B------:R-:W-:Y:S01]  /*2470*/  IADD3 R3, R77, 0x6080, RZ ;  /* 0x000060804d037810 */ /* 0x000fe20007ffe0ff */
[----:B------:R-:W-:Y:S01]  /*2480*/  IMAD.SHL.U32 R216, R216, 0x2, RZ ;  /* 0x00000002d8d87824 */ /* 0x000fe200078e00ff */
[----:B------:R5:W-:Y:S01]  /*2490*/  @!P0 LDGSTS.E.BYPASS.LTC128B.128 [R0+0x12280], [R6.64] ;  /* 0x1228000006008fae */ /* 0x000be2000b901d52 */
[----:B------:R-:W-:-:S02]  /*24a0*/  LOP3.LUT R221, R221, R29, RZ, 0xfc, !PT ;  /* 0x0000001ddddd7212 */ /* 0x000fc400078efcff */
[----:B------:R-:W-:Y:S01]  /*24b0*/  LOP3.LUT P0, RZ, R4, 0x2, RZ, 0xc0, !PT ;  /* 0x0000000204ff7812 */ /* 0x000fe2000780c0ff */
[----:B------:R-:W0:Y:S01]  /*24c0*/  LDGDEPBAR ;  /* 0x00000000000079af */ /* 0x000e220000000000 */
[----:B------:R-:W-:Y:S01]  /*24d0*/  SEL R224, R231, 0xffffffe0, !P1 ;  /* 0xffffffe0e7e07807 */ /* 0x000fe20004800000 */
[----:B------:R-:W-:Y:S01]  /*24e0*/  CS2R R28, SRZ ;  /* 0x00000000001c7805 */ /* 0x000fe2000001ff00 */
[----:B------:R-:W-:Y:S01]  /*24f0*/  LEA R221, R221, 0x15480, 0x1 ;  /* 0x00015480dddd7811 */ /* 0x000fe200078e08ff */
[----:B------:R-:W0:Y:S01]  /*2500*/  LDGDEPBAR ;  /* 0x00000000000079af */ /* 0x000e220000000000 */
[----:B------:R-:W-:Y:S01]  /*2510*/  SEL R226, R226, 0xfffffff0, !P0 ;  /* 0xfffffff0e2e27807 */ /* 0x000fe20004000000 */
[----:B------:R-:W-:Y:S02]  /*2520*/  IMAD.IADD R227, R220, 0x1, R224 ;  /* 0x00000001dce37824 */ /* 0x000fe400078e02e0 */
[----:B------:R-:W-:Y:S01]  /*2530*/  STL [R1+0x44], R5 ;  /* 0x0000440501007387 */ /* 0x000fe20000100800 */
[----:B------:R-:W-:-:S02]  /*2540*/  IMAD R223, R223, 0x2, R221 ;  /* 0x00000002dfdf7824 */ /* 0x000fc400078e02dd */
[----:B------:R-:W-:Y:S01]  /*2550*/  IMAD.IADD R230, R226, 0x1, R224 ;  /* 0x00000001e2e67824 */ /* 0x000fe200078e02e0 */
[----:B------:R-:W-:Y:S01]  /*2560*/  STL [R1+0x50], R3 ;  /* 0x0000500301007387 */ /* 0x000fe20000100800 */
[----:B------:R-:W-:Y:S02]  /*2570*/  IMAD.IADD R229, R220, 0x1, R226 ;  /* 0x00000001dce57824 */ /* 0x000fe400078e02e2 */
[----:B------:R-:W-:Y:S02]  /*2580*/  IMAD.IADD R228, R226, 0x1, R227 ;  /* 0x00000001e2e47824 */ /* 0x000fe400078e02e3 */
[----:B-----5:R-:W-:-:S05]  /*2590*/  IMAD.SHL.U32 R0, R19, 0x2, RZ ;  /* 0x0000000213007824 */ /* 0x020fca00078e00ff */
[C---:B------:R-:W-:Y:S02]  /*25a0*/  IADD3 R2, -R0.reuse, UR24, RZ ;  /* 0x0000001800027c10 */ /* 0x040fe4000fffe1ff */
[C---:B------:R-:W-:Y:S02]  /*25b0*/  IADD3 R234, -R0.reuse, UR6, RZ ;  /* 0x0000000600ea7c10 */ /* 0x040fe4000fffe1ff */
[----:B------:R-:W-:Y:S01]  /*25c0*/  IADD3 R0, -R0, UR21, RZ ;  /* 0x0000001500007c10 */ /* 0x000fe2000fffe1ff */
[----:B------:R-:W-:Y:S01]  /*25d0*/  STL [R1+0x4], R2 ;  /* 0x0000040201007387 */ /* 0x000fe20000100800 */
[----:B------:R-:W-:-:S03]  /*25e0*/  ULDC UR21, c[0x0][0x168] ;  /* 0x00005a0000157ab9 */ /* 0x000fc60000000800 */
[----:B------:R5:W-:Y:S02]  /*25f0*/  STL [R1+0x8], R0 ;  /* 0x0000080001007387 */ /* 0x000be40000100800 */
[----:B-----5:R-:W-:-:S05]  /*2600*/  IMAD.MOV.U32 R0, RZ, RZ, 0x1 ;  /* 0x00000001ff007424 */ /* 0x020fca00078e00ff */
[----:B-1234-:R-:W-:Y:S02]  /*2610*/  ISETP.LE.AND P2, PT, R0, c[0x0][0x2a8], PT ;  /* 0x0000aa0000007a0c */ /* 0x01efe40003f43270 */
.L_x_266:
[----:B------:R-:W-:Y:S04]  /*2620*/  DEPBAR.LE SB0, 0x1 ;  /* 0x000080400000791a */ /* 0x000fe80000000000 */
[----:B------:R-:W-:Y:S01]  /*2630*/  BAR.SYNC.DEFER_BLOCKING 0x0 ;  /* 0x0000000000007b1d */ /* 0x000fe20000010000 */
[----:B------:R-:W-:Y:S02]  /*2640*/  MOV R0, UR4 ;  /* 0x0000000400007c02 */ /* 0x000fe40008000f00 */
[----:B------:R-:W-:Y:S02]  /*2650*/  MOV R148, UR4 ;  /* 0x0000000400947c02 */ /* 0x000fe40008000f00 */
[----:B------:R-:W-:Y:S02]  /*2660*/  LEA R0, R0, R220, 0xd ;  /* 0x000000dc00007211 */ /* 0x000fe400078e68ff */
[----:B------:R-:W-:Y:S02]  /*2670*/  LEA R148, R148, R230, 0xd ;  /* 0x000000e694947211 */ /* 0x000fe400078e68ff */
[----:B------:R-:W-:Y:S02]  /*2680*/  SHF.L.U32 R156, R0, 0x1, RZ ;  /* 0x00000001009c7819 */ /* 0x000fe400000006ff */
[----:B------:R-:W-:Y:S02]  /*2690*/  MOV R0, UR4 ;  /* 0x0000000400007c02 */ /* 0x000fe40008000f00 */
[----:B------:R-:W-:Y:S02]  /*26a0*/  MOV R238, 0x1 ;  /* 0x0000000100ee7802 */ /* 0x000fe40000000f00 */
[----:B------:R-:W-:Y:S02]  /*26b0*/  LEA R0, R0, R226, 0xd ;  /* 0x000000e200007211 */ /* 0x000fe400078e68ff */
[----:B------:R-:W-:Y:S03]  /*26c0*/  ISETP.LE.AND P3, PT, R238, c[0x0][0x2a8], PT ;  /* 0x0000aa00ee007a0c */ /* 0x000fe60003f63270 */
[----:B------:R-:W-:Y:S01]  /*26d0*/  IMAD.IADD R4, R220, 0x1, R0 ;  /* 0x00000001dc047824 */ /* 0x000fe200078e0200 */
[----:B------:R-:W-:Y:S04]  /*26e0*/  LDSM.16.M88.2 R2, [R217+0x80] ;  /* 0x00008000d902783b */ /* 0x000fe80000000100 */
[----:B------:R-:W-:Y:S02]  /*26f0*/  SHF.L.U32 R154, R4, 0x1, RZ ;  /* 0x00000001049a7819 */ /* 0x000fe400000006ff */
[----:B------:R-:W1:Y:S08]  /*2700*/  LDSM.16.M88.4 R20, [R156+0x6080] ;  /* 0x006080009c14783b */ /* 0x000e700000000200 */
[----:B------:R-:W2:Y:S08]  /*2710*/  LDSM.16.M88.4 R24, [R156+0x7080] ;  /* 0x007080009c18783b */ /* 0x000eb00000000200 */
[----:B------:R-:W3:Y:S06]  /*2720*/  LDSM.16.M88.2 R16, [R217+0x1080] ;  /* 0x00108000d910783b */ /* 0x000eec0000000100 */
[----:B------:R-:W4:Y:S06]  /*2730*/  LDSM.16.M88.2 R76, [R217+0x2080] ;  /* 0x00208000d94c783b */ /* 0x000f2c0000000100 */
[----:B------:R-:W5:Y:S04]  /*2740*/  LDL R241, [R1+0x4] ;  /* 0x0000040001f17983 */ /* 0x000f680000100800 */
[----:B------:R-:W-:Y:S06]  /*2750*/  LDSM.16.M88.2 R78, [R219+0x80] ;  /* 0x00008000db4e783b */ /* 0x000fec0000000100 */
[----:B------:R-:W4:Y:S01]  /*2760*/  LDSM.16.M88.4 R80, [R154+0x6080] ;  /* 0x006080009a50783b */ /* 0x000f220000000200 */
[-C--:B-1----:R-:W-:Y:S07]  /*2770*/  HMMA.16816.F32 R4, R20, R2.reuse, RZ ;  /* 0x000000021404723c */ /* 0x082fee00000018ff */
[----:B------:R-:W1:Y:S01]  /*2780*/  LDSM.16.M88.4 R132, [R154+0x7080] ;  /* 0x007080009a84783b */ /* 0x000e620000000200 */
[C---:B--2---:R-:W-:Y:S07]  /*2790*/  HMMA.16816.F32 R8, R24.reuse, R2, RZ ;  /* 0x000000021808723c */ /* 0x044fee00000018ff */
[----:B------:R-:W2:Y:S01]  /*27a0*/  LDSM.16.M88.2 R136, [R219+0x1080] ;  /* 0x00108000db88783b */ /* 0x000ea20000000100 */
[-C--:B---3--:R-:W-:Y:S05]  /*27b0*/  HMMA.16816.F32 R12, R24, R16.reuse, RZ ;  /* 0x00000010180c723c */ /* 0x088fea00000018ff */
[----:B------:R-:W3:Y:S03]  /*27c0*/  LDSM.16.M88.2 R2, [R219+0x2080] ;  /* 0x00208000db02783b */ /* 0x000ee60000000100 */
[C---:B------:R-:W-:Y:S03]  /*27d0*/  HMMA.16816.F32 R16, R20.reuse, R16, RZ ;  /* 0x000000101410723c */ /* 0x040fe600000018ff */
[----:B------:R-:W-:Y:S05]  /*27e0*/  LDSM.16.M88.2 R138, [R218+0x80] ;  /* 0x00008000da8a783b */ /* 0x000fea0000000100 */
[-C--:B----4-:R-:W-:Y:S01]  /*27f0*/  HMMA.16816.F32 R20, R20, R76.reuse, RZ ;  /* 0x0000004c1414723c */ /* 0x090fe200000018ff */
[----:B------:R-:W-:Y:S06]  /*2800*/  LDSM.16.M88.2 R144, [R218+0x1080] ;  /* 0x00108000da90783b */ /* 0x000fec0000000100 */
[----:B------:R-:W-:Y:S01]  /*2810*/  LDSM.16.M88.2 R146, [R218+0x2080] ;  /* 0x00208000da92783b */ /* 0x000fe20000000100 */
[----:B------:R-:W-:Y:S05]  /*2820*/  HMMA.16816.F32 R24, R24, R76, RZ ;  /* 0x0000004c1818723c */ /* 0x000fea00000018ff */
[----:B------:R-:W-:Y:S02]  /*2830*/  LDSM.16.M88.2 R152, [R222+0x1080] ;  /* 0x00108000de98783b */ /* 0x000fe40000000100 */
[----:B------:R-:W-:Y:S01]  /*2840*/  MOV R76, UR4 ;  /* 0x00000004004c7c02 */ /* 0x000fe20008000f00 */
[-C--:B------:R-:W-:Y:S05]  /*2850*/  HMMA.16816.F32 R4, R80, R78.reuse, R4 ;  /* 0x0000004e5004723c */ /* 0x080fea0000001804 */
[----:B------:R-:W-:Y:S03]  /*2860*/  LEA R76, R76, R224, 0xd ;  /* 0x000000e04c4c7211 */ /* 0x000fe600078e68ff */
[C---:B-1----:R-:W-:Y:S04]  /*2870*/  HMMA.16816.F32 R8, R132.reuse, R78, R8 ;  /* 0x0000004e8408723c */ /* 0x042fe80000001808 */
[----:B------:R-:W-:Y:S04]  /*2880*/  IADD3 R76, R220, R76, RZ ;  /* 0x0000004cdc4c7210 */ /* 0x000fe80007ffe0ff */
[-C--:B--2---:R-:W-:Y:S04]  /*2890*/  HMMA.16816.F32 R12, R132, R136.reuse, R12 ;  /* 0x00000088840c723c */ /* 0x084fe8000000180c */
[----:B------:R-:W-:Y:S04]  /*28a0*/  IMAD.SHL.U32 R155, R76, 0x2, RZ ;  /* 0x000000024c9b7824 */ /* 0x000fe800078e00ff */
[C---:B------:R-:W-:Y:S01]  /*28b0*/  HMMA.16816.F32 R16, R80.reuse, R136, R16 ;  /* 0x000000885010723c */ /* 0x040fe20000001810 */
[----:B------:R-:W1:Y:S06]  /*28c0*/  LDSM.16.M88.4 R76, [R155+0x6080] ;  /* 0x006080009b4c783b */ /* 0x000e6c0000000200 */
[C---:B------:R-:W-:Y:S01]  /*28d0*/  IADD3 R136, R220.reuse, R0, R224 ;  /* 0x00000000dc887210 */ /* 0x040fe20007ffe0e0 */
[-C--:B---3--:R-:W-:Y:S01]  /*28e0*/  HMMA.16816.F32 R20, R80, R2.reuse, R20 ;  /* 0x000000025014723c */ /* 0x088fe20000001814 */
[----:B------:R-:W2:Y:S03]  /*28f0*/  LDSM.16.M88.4 R140, [R155+0x7080] ;  /* 0x007080009b8c783b */ /* 0x000ea60000000200 */
[----:B------:R-:W-:Y:S02]  /*2900*/  IADD3 R0, R220, R148, RZ ;  /* 0x00000094dc007210 */ /* 0x000fe40007ffe0ff */
[----:B------:R-:W-:Y:S02]  /*2910*/  SHF.L.U32 R148, R136, 0x1, RZ ;  /* 0x0000000188947819 */ /* 0x000fe400000006ff */
[----:B------:R-:W-:Y:S01]  /*2920*/  HMMA.16816.F32 R24, R132, R2, R24 ;  /* 0x000000028418723c */ /* 0x000fe20000001818 */
[----:B------:R-:W-:Y:S03]  /*2930*/  LDSM.16.M88.2 R136, [R222+0x80] ;  /* 0x00008000de88783b */ /* 0x000fe60000000100 */
[----:B------:R-:W-:Y:S01]  /*2940*/  IMAD.SHL.U32 R208, R0, 0x2, RZ ;  /* 0x0000000200d07824 */ /* 0x000fe200078e00ff */
[----:B------:R-:W-:Y:S02]  /*2950*/  MOV R0, UR4 ;  /* 0x0000000400007c02 */ /* 0x000fe40008000f00 */
[----:B------:R-:W3:Y:S02]  /*2960*/  LDSM.16.M88.4 R80, [R148+0x6080] ;  /* 0x006080009450783b */ /* 0x000ee40000000200 */
[----:B------:R-:W-:Y:S04]  /*2970*/  LEA R0, R0, R229, 0xd ;  /* 0x000000e500007211 */ /* 0x000fe800078e68ff */
[----:B------:R-:W-:Y:S02]  /*2980*/  SHF.L.U32 R0, R0, 0x1, RZ ;  /* 0x0000000100007819 */ /* 0x000fe400000006ff */
[----:B------:R-:W4:Y:S08]  /*2990*/  LDSM.16.M88.4 R148, [R208+0x7080] ;  /* 0x00708000d094783b */ /* 0x000f300000000200 */
[----:B------:R-:W3:Y:S01]  /*29a0*/  LDSM.16.M88.2 R2, [R222+0x2080] ;  /* 0x00208000de02783b */ /* 0x000ee20000000100 */
[-C--:B-1----:R-:W-:Y:S05]  /*29b0*/  HMMA.16816.F32 R4, R76, R138.reuse, R4 ;  /* 0x0000008a4c04723c */ /* 0x082fea0000001804 */
[----:B------:R-:W-:Y:S03]  /*29c0*/  LDSM.16.M88.2 R132, [R217+0x3080] ;  /* 0x00308000d984783b */ /* 0x000fe60000000100 */
[C---:B--2---:R-:W-:Y:S03]  /*29d0*/  HMMA.16816.F32 R8, R140.reuse, R138, R8 ;  /* 0x0000008a8c08723c */ /* 0x044fe60000001808 */
[----:B------:R-:W-:Y:S05]  /*29e0*/  LDSM.16.M88.2 R134, [R217+0x4080] ;  /* 0x00408000d986783b */ /* 0x000fea0000000100 */
[-C--:B------:R-:W-:Y:S08]  /*29f0*/  HMMA.16816.F32 R12, R140, R144.reuse, R12 ;  /* 0x000000908c0c723c */ /* 0x080ff0000000180c */
[C---:B------:R-:W-:Y:S08]  /*2a00*/  HMMA.16816.F32 R16, R76.reuse, R144, R16 ;  /* 0x000000904c10723c */ /* 0x040ff00000001810 */
[-C--:B------:R-:W-:Y:S01]  /*2a10*/  HMMA.16816.F32 R20, R76, R146.reuse, R20 ;  /* 0x000000924c14723c */ /* 0x080fe20000001814 */
[----:B------:R-:W1:Y:S07]  /*2a20*/  LDSM.16.M88.4 R76, [R156+0x8080] ;  /* 0x008080009c4c783b */ /* 0x000e6e0000000200 */
[----:B------:R-:W-:Y:S01]  /*2a30*/  HMMA.16816.F32 R24, R140, R146, R24 ;  /* 0x000000928c18723c */ /* 0x000fe20000001818 */
[----:B------:R-:W2:Y:S07]  /*2a40*/  LDSM.16.M88.4 R156, [R156+0x9080] ;  /* 0x009080009c9c783b */ /* 0x000eae0000000200 */
[-C--:B---3--:R-:W-:Y:S01]  /*2a50*/  HMMA.16816.F32 R4, R80, R136.reuse, R4 ;  /* 0x000000885004723c */ /* 0x088fe20000001804 */
[----:B------:R-:W-:Y:S07]  /*2a60*/  LDSM.16.M88.4 R140, [R154+0x9080] ;  /* 0x009080009a8c783b */ /* 0x000fee0000000200 */
[C---:B----4-:R-:W-:Y:S01]  /*2a70*/  HMMA.16816.F32 R8, R148.reuse, R136, R8 ;  /* 0x000000889408723c */ /* 0x050fe20000001808 */
[----:B------:R3:W-:Y:S07]  /*2a80*/  LDSM.16.M88.4 R136, [R0+0x8080] ;  /* 0x008080000088783b */ /* 0x0007ee0000000200 */
[-C--:B------:R-:W-:Y:S08]  /*2a90*/  HMMA.16816.F32 R12, R148, R152.reuse, R12 ;  /* 0x00000098940c723c */ /* 0x080ff0000000180c */
[C---:B------:R-:W-:Y:S08]  /*2aa0*/  HMMA.16816.F32 R16, R80.reuse, R152, R16 ;  /* 0x000000985010723c */ /* 0x040ff00000001810 */
[-C--:B------:R-:W-:Y:S01]  /*2ab0*/  HMMA.16816.F32 R20, R80, R2.reuse, R20 ;  /* 0x000000025014723c */ /* 0x080fe20000001814 */
[----:B------:R-:W4:Y:S03]  /*2ac0*/  LDSM.16.M88.2 R80, [R217+0x5080] ;  /* 0x00508000d950783b */ /* 0x000f260000000100 */
[----:B---3--:R-:W-:Y:S03]  /*2ad0*/  MOV R0, UR4 ;  /* 0x0000000400007c02 */ /* 0x008fe60008000f00 */
[----:B------:R-:W-:Y:S01]  /*2ae0*/  LDSM.16.M88.2 R82, [R219+0x4080] ;  /* 0x00408000db52783b */ /* 0x000fe20000000100 */
[----:B------:R-:W-:Y:S04]  /*2af0*/  HMMA.16816.F32 R24, R148, R2, R24 ;  /* 0x000000029418723c */ /* 0x000fe80000001818 */
[----:B------:R-:W-:Y:S01]  /*2b00*/  IMAD R0, R0, 0x2000, R227 ;  /* 0x0000200000007824 */ /* 0x000fe200078e02e3 */
[----:B------:R-:W3:Y:S03]  /*2b10*/  LDSM.16.M88.2 R2, [R219+0x3080] ;  /* 0x00308000db02783b */ /* 0x000ee60000000100 */
[-C--:B-1----:R-:W-:Y:S03]  /*2b20*/  HMMA.16816.F32 R4, R76, R132.reuse, R4 ;  /* 0x000000844c04723c */ /* 0x082fe60000001804 */
[----:B------:R-:W-:Y:S02]  /*2b30*/  LDSM.16.M88.2 R148, [R218+0x5080] ;  /* 0x00508000da94783b */ /* 0x000fe40000000100 */
[----:B------:R-:W-:Y:S03]  /*2b40*/  SHF.L.U32 R0, R0, 0x1, RZ ;  /* 0x0000000100007819 */ /* 0x000fe600000006ff */
[C---:B--2---:R-:W-:Y:S01]  /*2b50*/  HMMA.16816.F32 R8, R156.reuse, R132, R8 ;  /* 0x000000849c08723c */ /* 0x044fe20000001808 */
[----:B------:R-:W1:Y:S06]  /*2b60*/  LDSM.16.M88.2 R132, [R219+0x5080] ;  /* 0x00508000db84783b */ /* 0x000e6c0000000100 */
[----:B------:R2:W-:Y:S01]  /*2b70*/  LDSM.16.M88.4 R144, [R0+0x8080] ;  /* 0x008080000090783b */ /* 0x0005e20000000200 */
[-C--:B------:R-:W-:Y:S07]  /*2b80*/  HMMA.16816.F32 R12, R156, R134.reuse, R12 ;  /* 0x000000869c0c723c */ /* 0x080fee000000180c */
[----:B------:R-:W-:Y:S01]  /*2b90*/  LDSM.16.M88.2 R150, [R222+0x3080] ;  /* 0x00308000de96783b */ /* 0x000fe20000000100 */
[C---:B------:R-:W-:Y:S05]  /*2ba0*/  HMMA.16816.F32 R16, R76.reuse, R134, R16 ;  /* 0x000000864c10723c */ /* 0x040fea0000001810 */
[----:B------:R-:W1:Y:S03]  /*2bb0*/  LDSM.16.M88.2 R134, [R218+0x3080] ;  /* 0x00308000da86783b */ /* 0x000e660000000100 */
[-C--:B----4-:R-:W-:Y:S03]  /*2bc0*/  HMMA.16816.F32 R20, R76, R80.reuse, R20 ;  /* 0x000000504c14723c */ /* 0x090fe60000001814 */
[----:B------:R-:W4:Y:S01]  /*2bd0*/  LDSM.16.M88.4 R76, [R155+0x9080] ;  /* 0x009080009b4c783b */ /* 0x000f220000000200 */
[----:B--2---:R-:W-:Y:S04]  /*2be0*/  MOV R0, UR4 ;  /* 0x0000000400007c02 */ /* 0x004fe80008000f00 */
[----:B------:R-:W-:Y:S03]  /*2bf0*/  HMMA.16816.F32 R24, R156, R80, R24 ;  /* 0x000000509c18723c */ /* 0x000fe60000001818 */
[----:B------:R-:W2:Y:S01]  /*2c00*/  LDSM.16.M88.2 R80, [R218+0x4080] ;  /* 0x00408000da50783b */ /* 0x000ea20000000100 */
[----:B------:R-:W-:Y:S04]  /*2c10*/  LEA R0, R0, R228, 0xd ;  /* 0x000000e400007211 */ /* 0x000fe800078e68ff */
[-C--:B---3--:R-:W-:Y:S05]  /*2c20*/  HMMA.16816.F32 R4, R136, R2.reuse, R4 ;  /* 0x000000028804723c */ /* 0x088fea0000001804 */
[----:B------:R-:W-:Y:S03]  /*2c30*/  SHF.L.U32 R0, R0, 0x1, RZ ;  /* 0x0000000100007819 */ /* 0x000fe600000006ff */
[C---:B------:R-:W-:Y:S01]  /*2c40*/  HMMA.16816.F32 R8, R140.reuse, R2, R8 ;  /* 0x000000028c08723c */ /* 0x040fe20000001808 */
[----:B------:R-:W-:Y:S06]  /*2c50*/  LDSM.16.M88.2 R2, [R222+0x4080] ;  /* 0x00408000de02783b */ /* 0x000fec0000000100 */
[----:B------:R3:W2:Y:S01]  /*2c60*/  LDSM.16.M88.4 R152, [R0+0x8080] ;  /* 0x008080000098783b */ /* 0x0006a20000000200 */
[-C--:B------:R-:W-:Y:S08]  /*2c70*/  HMMA.16816.F32 R12, R140, R82.reuse, R12 ;  /* 0x000000528c0c723c */ /* 0x080ff0000000180c */
[C---:B------:R-:W-:Y:S08]  /*2c80*/  HMMA.16816.F32 R16, R136.reuse, R82, R16 ;  /* 0x000000528810723c */ /* 0x040ff00000001810 */
[-C--:B-1----:R-:W-:Y:S01]  /*2c90*/  HMMA.16816.F32 R20, R136, R132.reuse, R20 ;  /* 0x000000848814723c */ /* 0x082fe20000001814 */
[----:B------:R-:W1:Y:S03]  /*2ca0*/  LDSM.16.M88.4 R136, [R208+0x9080] ;  /* 0x00908000d088783b */ /* 0x000e660000000200 */
[----:B---3--:R-:W-:Y:S04]  /*2cb0*/  MOV R0, UR13 ;  /* 0x0000000d00007c02 */ /* 0x008fe80008000f00 */
[----:B------:R-:W-:Y:S04]  /*2cc0*/  HMMA.16816.F32 R24, R140, R132, R24 ;  /* 0x000000848c18723c */ /* 0x000fe80000001818 */
[----:B------:R-:W-:Y:S04]  /*2cd0*/  LEA R0, R0, R252, 0x6 ;  /* 0x000000fc00007211 */ /* 0x000fe800078e30ff */
[-C--:B------:R-:W-:Y:S05]  /*2ce0*/  HMMA.16816.F32 R4, R144, R134.reuse, R4 ;  /* 0x000000869004723c */ /* 0x080fea0000001804 */
[C-C-:B------:R-:W-:Y:S03]  /*2cf0*/  IADD3 R133, R0.reuse, UR22, R234.reuse ;  /* 0x0000001600857c10 */ /* 0x140fe6000fffe0ea */
[C---:B----4-:R-:W-:Y:S07]  /*2d00*/  HMMA.16816.F32 R8, R76.reuse, R134, R8 ;  /* 0x000000864c08723c */ /* 0x050fee0000001808 */
[----:B------:R-:W-:Y:S01]  /*2d10*/  IADD3 R134, R0, c[0x0][0x2a4], R234 ;  /* 0x0000a90000867a10 */ /* 0x000fe20007ffe0ea */
[-C--:B--2---:R-:W-:Y:S04]  /*2d20*/  HMMA.16816.F32 R12, R76, R80.reuse, R12 ;  /* 0x000000504c0c723c */ /* 0x084fe8000000180c */
[----:B-----5:R-:W-:Y:S04]  /*2d30*/  IMNMX R134, R241, R134, PT ;  /* 0x00000086f1867217 */ /* 0x020fe80003800200 */
[C---:B------:R-:W-:Y:S08]  /*2d40*/  HMMA.16816.F32 R16, R144.reuse, R80, R16 ;  /* 0x000000509010723c */ /* 0x040ff00000001810 */
[-C--:B------:R-:W-:Y:S08]  /*2d50*/  HMMA.16816.F32 R20, R144, R148.reuse, R20 ;  /* 0x000000949014723c */ /* 0x080ff00000001814 */
[----:B------:R-:W-:Y:S08]  /*2d60*/  HMMA.16816.F32 R24, R76, R148, R24 ;  /* 0x000000944c18723c */ /* 0x000ff00000001818 */
[-C--:B------:R-:W-:Y:S08]  /*2d70*/  HMMA.16816.F32 R4, R152, R150.reuse, R4 ;  /* 0x000000969804723c */ /* 0x080ff00000001804 */
[C---:B-1----:R-:W-:Y:S08]  /*2d80*/  HMMA.16816.F32 R8, R136.reuse, R150, R8 ;  /* 0x000000968808723c */ /* 0x042ff00000001808 */
        /* <DEDUP_REMOVED lines=20> */
[----:B------:R5:W1:Y:S01]  /*2ed0*/  MUFU.TANH R247, R16 ;  /* 0x0000001000f77308 */ /* 0x000a620000002400 */
[----:B------:R-:W-:Y:S01]  /*2ee0*/  FMUL.FTZ R19, R19, c[0x0][0x2b4] ;  /* 0x0000ad0013137a20 */ /* 0x000fe20000410000 */
[----:B--2---:R-:W2:Y:S08]  /*2ef0*/  LDSM.16.M88.2 R4, [R222+0x5080] ;  /* 0x00508000de04783b */ /* 0x004eb00000000100 */
[----:B------:R-:W1:Y:S10]  /*2f00*/  MUFU.TANH R209, R7 ;  /* 0x0000000700d17308 */ /* 0x000e740000002400 */
[----:B------:R1:W1:Y:S01]  /*2f10*/  MUFU.TANH R213, R12 ;  /* 0x0000000c00d57308 */ /* 0x0002620000002400 */
[----:B-----5:R-:W-:Y:S05]  /*2f20*/  IMAD.U32 R16, RZ, RZ, UR4 ;  /* 0x00000004ff107e24 */ /* 0x020fea000f8e00ff */
[----:B------:R-:W-:Y:S04]  /*2f30*/  LEA R16, R16, R252, 0x6 ;  /* 0x000000fc10107211 */ /* 0x000fe800078e30ff */
[----:B------:R-:W3:Y:S01]  /*2f40*/  MUFU.TANH R215, R8 ;  /* 0x0000000800d77308 */ /* 0x000ee20000002400 */
[----:B------:R3:W3:Y:S09]  /*2f50*/  LDS R135, [R16.X4+0x12080] ;  /* 0x0120800010877984 */ /* 0x0006f20000004800 */
[----:B------:R5:W3:Y:S01]  /*2f60*/  MUFU.TANH R212, R13 ;  /* 0x0000000d00d47308 */ /* 0x000ae20000002400 */
[----:B-1----:R1:W1:Y:S01]  /*2f70*/  LDS R12, [R16.X4+0x12100] ;  /* 0x01210000100c7984 */ /* 0x0022620000004800 */
[-C--:B--2---:R-:W-:Y:S08]  /*2f80*/  HMMA.16816.F32 R20, R152, R4.reuse, R20 ;  /* 0x000000049814723c */ /* 0x084ff00000001814 */
[----:B------:R2:W1:Y:S01]  /*2f90*/  MUFU.TANH R214, R9 ;  /* 0x0000000900d67308 */ /* 0x0004620000002400 */
[----:B------:R-:W-:Y:S09]  /*2fa0*/  HMMA.16816.F32 R24, R136, R4, R24 ;  /* 0x000000048818723c */ /* 0x000ff20000001818 */
[----:B------:R2:W1:Y:S01]  /*2fb0*/  MUFU.TANH R237, R10 ;  /* 0x0000000a00ed7308 */ /* 0x0004620000002400 */
[----:B-----5:R2:W1:Y:S04]  /*2fc0*/  LDS R13, [R16.X4+0x120a0] ;  /* 0x0120a000100d7984 */ /* 0x0204680000004800 */
[----:B------:R-:W1:Y:S01]  /*2fd0*/  LDS R16, [R16.X4+0x12120] ;  /* 0x0121200010107984 */ /* 0x000e620000004800 */
[----:B------:R-:W-:Y:S04]  /*2fe0*/  FMUL.FTZ R20, R20, c[0x0][0x2b4] ;  /* 0x0000ad0014147a20 */ /* 0x000fe80000410000 */
[----:B------:R2:W1:Y:S01]  /*2ff0*/  MUFU.TANH R240, R11 ;  /* 0x0000000b00f07308 */ /* 0x0004620000002400 */
[----:B------:R-:W-:Y:S02]  /*3000*/  FMUL.FTZ R21, R21, c[0x0][0x2b4] ;  /* 0x0000ad0015157a20 */ /* 0x000fe40000410000 */
[----:B------:R-:W-:Y:S02]  /*3010*/  FMUL.FTZ R22, R22, c[0x0][0x2b4] ;  /* 0x0000ad0016167a20 */ /* 0x000fe40000410000 */
[----:B------:R-:W-:Y:S02]  /*3020*/  FMUL.FTZ R23, R23, c[0x0][0x2b4] ;  /* 0x0000ad0017177a20 */ /* 0x000fe40000410000 */
[----:B------:R-:W-:Y:S02]  /*3030*/  FMUL.FTZ R24, R24, c[0x0][0x2b4] ;  /* 0x0000ad0018187a20 */ /* 0x000fe40000410000 */
[----:B------:R-:W-:Y:S01]  /*3040*/  FMUL.FTZ R25, R25, c[0x0][0x2b4] ;  /* 0x0000ad0019197a20 */ /* 0x000fe20000410000 */
[----:B------:R2:W1:Y:S01]  /*3050*/  MUFU.TANH R236, R14 ;  /* 0x0000000e00ec7308 */ /* 0x0004620000002400 */
[----:B------:R-:W-:Y:S02]  /*3060*/  FMUL.FTZ R26, R26, c[0x0][0x2b4] ;  /* 0x0000ad001a1a7a20 */ /* 0x000fe40000410000 */
[----:B------:R-:W-:Y:S07]  /*3070*/  FMUL.FTZ R27, R27, c[0x0][0x2b4] ;  /* 0x0000ad001b1b7a20 */ /* 0x000fee0000410000 */
[----:B------:R2:W1:Y:S10]  /*3080*/  MUFU.TANH R235, R15 ;  /* 0x0000000f00eb7308 */ /* 0x0004740000002400 */
        /* <DEDUP_REMOVED lines=10> */
[----:B------:R2:W1:Y:S01]  /*3130*/  MUFU.TANH R210, R27 ;  /* 0x0000001b00d27308 */ /* 0x0004620000002400 */
[----:B------:R-:W-:-:S05]  /*3140*/  @!P3 BRA `(.L_x_248) ;  /* 0x000001900000b947 */ /* 0x000fca0003800000 */
[----:B---34-:R-:W-:Y:S01]  /*3150*/  IMAD.MOV.U32 R2, RZ, RZ, c[0x0][0x168] ;  /* 0x00005a00ff027624 */ /* 0x018fe200078e00ff */
[----:B------:R-:W-:Y:S04]  /*3160*/  BSSY B0, `(.L_x_249) ;  /* 0x000000f000007945 */ /* 0x000fe80003800000 */
[----:B------:R-:W-:Y:S04]  /*3170*/  IADD3 R2, R0, c[0x0][0x198], -R2 ;  /* 0x0000660000027a10 */ /* 0x000fe80007ffe802 */
[----:B------:R-:W-:Y:S11]  /*3180*/  ISETP.GT.AND P2, PT, R2, -0x1, PT ;  /* 0xffffffff0200780c */ /* 0x000ff60003f44270 */
[----:B------:R-:W-:Y:S02]  /*3190*/  @!UPT UIADD3 URZ, URZ, URZ, URZ ;  /* 0x0000003f3f3ff290 */ /* 0x000fe4000fffe03f */
[----:B------:R-:W-:-:S05]  /*31a0*/  @P2 BRA `(.L_x_250) ;  /* 0x0000006000002947 */ /* 0x000fca0003800000 */
[----:B------:R-:W-:Y:S02]  /*31b0*/  ISETP.NE.AND P2, PT, R238, c[0x0][0x2a8], PT ;  /* 0x0000aa00ee007a0c */ /* 0x000fe40003f45270 */
[----:B------:R-:W-:Y:S11]  /*31c0*/  LOP3.LUT R2, RZ, R2, RZ, 0x33, !PT ;  /* 0x00000002ff027212 */ /* 0x000ff600078e33ff */
[----:B------:R-:W-:Y:S05]  /*31d0*/  @P2 IMAD.HI.U32 R3, R2, c[0x0][0x2ac], RZ ;  /* 0x0000ab0002032a27 */ /* 0x000fea00078e00ff */
[----:B------:R-:W-:Y:S04]  /*31e0*/  @P2 SHF.R.U32.HI R2, RZ, c[0x0][0x2b0], R3 ;  /* 0x0000ac00ff022a19 */ /* 0x000fe80000011603 */
[----:B------:R-:W-:Y:S01]  /*31f0*/  LOP3.LUT R2, RZ, R2, RZ, 0x33, !PT ;  /* 0x00000002ff027212 */ /* 0x000fe200078e33ff */
[----:B------:R-:W-:-:S05]  /*3200*/  BRA `(.L_x_251) ;  /* 0x0000004000007947 */ /* 0x000fca0003800000 */
.L_x_250:
[----:B------:R-:W-:Y:S11]  /*3210*/  ISETP.NE.AND P2, PT, R238, c[0x0][0x2a8], PT ;  /* 0x0000aa00ee007a0c */ /* 0x000ff60003f45270 */
[----:B------:R-:W-:Y:S02]  /*3220*/  @!UPT UIADD3 URZ, URZ, URZ, URZ ;  /* 0x0000003f3f3ff290 */ /* 0x000fe4000fffe03f */
[----:B------:R-:W-:Y:S05]  /*3230*/  @P2 IMAD.HI.U32 R3, R2, c[0x0][0x2ac], RZ ;  /* 0x0000ab0002032a27 */ /* 0x000fea00078e00ff */
[----:B------:R-:W-:Y:S02]  /*3240*/  @P2 SHF.R.U32.HI R2, RZ, c[0x0][0x2b0], R3 ;  /* 0x0000ac00ff022a19 */ /* 0x000fe40000011603 */
.L_x_251:
[----:B------:R-:W-:Y:S05]  /*3250*/  BSYNC B0 ;  /* 0x0000000000007941 */ /* 0x000fea0003800000 */
.L_x_249:
[--C-:B------:R-:W-:Y:S01]  /*3260*/  IADD3 R133, R0, UR22, R234.reuse ;  /* 0x0000001600857c10 */ /* 0x100fe2000fffe0ea */
[----:B------:R-:W3:Y:S02]  /*3270*/  LDL R3, [R1+0x8] ;  /* 0x0000080001037983 */ /* 0x000ee40000100800 */
[----:B---3--:R-:W-:Y:S01]  /*3280*/  IMAD R2, R2, c[0x0][0x2a8], R3 ;  /* 0x0000aa0002027a24 */ /* 0x008fe200078e0203 */
[----:B------:R-:W-:Y:S04]  /*3290*/  IADD3 R3, R0, c[0x0][0x2a4], R234 ;  /* 0x0000a90000037a10 */ /* 0x000fe80007ffe0ea */
[----:B------:R-:W-:Y:S02]  /*32a0*/  IMNMX R3, R241, R3, PT ;  /* 0x00000003f1037217 */ /* 0x000fe40003800200 */
[----:B------:R-:W-:Y:S02]  /*32b0*/  IADD3 R134, R2, c[0x0][0x2a8], RZ ;  /* 0x0000aa0002867a10 */ /* 0x000fe40007ffe0ff */
[----:B------:R-:W-:Y:S02]  /*32c0*/  IMNMX R133, R133, R2, !PT ;  /* 0x0000000285857217 */ /* 0x000fe40007800200 */
[----:B------:R-:W-:Y:S02]  /*32d0*/  IMNMX R134, R3, R134, PT ;  /* 0x0000008603867217 */ /* 0x000fe40003800200 */
.L_x_248:
[----:B---34-:R-:W-:Y:S04]  /*32e0*/  IADD3 R2, R0, 0x8, RZ ;  /* 0x0000000800027810 */ /* 0x018fe80007ffe0ff */
[C-C-:B------:R-:W-:Y:S02]  /*32f0*/  IADD3 R6, R2.reuse, c[0x0][0x2a4], R234.reuse ;  /* 0x0000a90002067a10 */ /* 0x140fe40007ffe0ea */
[----:B------:R-:W-:Y:S02]  /*3300*/  IADD3 R5, R2, UR22, R234 ;  /* 0x0000001602057c10 */ /* 0x000fe4000fffe0ea */
[----:B------:R-:W-:Y:S01]  /*3310*/  IMNMX R6, R241, R6, PT ;  /* 0x00000006f1067217 */ /* 0x000fe20003800200 */
[----:B------:R-:W-:-:S05]  /*3320*/  @!P3 BRA `(.L_x_252) ;  /* 0x000001600000b947 */ /* 0x000fca0003800000 */
[----:B------:R-:W-:Y:S01]  /*3330*/  IMAD.MOV.U32 R3, RZ, RZ, c[0x0][0x168] ;  /* 0x00005a00ff037624 */ /* 0x000fe200078e00ff */
        /* <DEDUP_REMOVED lines=11> */
.L_x_254:
[----:B------:R-:W-:Y:S11]  /*33f0*/  ISETP.NE.AND P2, PT, R238, c[0x0][0x2a8], PT ;  /* 0x0000aa00ee007a0c */ /* 0x000ff60003f45270 */
[----:B------:R-:W-:Y:S02]  /*3400*/  @!UPT UIADD3 URZ, URZ, URZ, URZ ;  /* 0x0000003f3f3ff290 */ /* 0x000fe4000fffe03f */
[----:B------:R-:W-:Y:S05]  /*3410*/  @P2 IMAD.HI.U32 R3, R2, c[0x0][0x2ac], RZ ;  /* 0x0000ab0002032a27 */ /* 0x000fea00078e00ff */
[----:B------:R-:W-:Y:S02]  /*3420*/  @P2 SHF.R.U32.HI R2, RZ, c[0x0][0x2b0], R3 ;  /* 0x0000ac00ff022a19 */ /* 0x000fe40000011603 */
.L_x_255:
[----:B------:R-:W-:Y:S05]  /*3430*/  BSYNC B0 ;  /* 0x0000000000007941 */ /* 0x000fea0003800000 */
.L_x_253:
[----:B------:R-:W3:Y:S02]  /*3440*/  LDL R3, [R1+0x8] ;  /* 0x0000080001037983 */ /* 0x000ee40000100800 */
[----:B---3--:R-:W-:Y:S05]  /*3450*/  IMAD R2, R2, c[0x0][0x2a8], R3 ;  /* 0x0000aa0002027a24 */ /* 0x008fea00078e0203 */
[----:B------:R-:W-:Y:S02]  /*3460*/  IADD3 R3, R2, c[0x0][0x2a8], RZ ;  /* 0x0000aa0002037a10 */ /* 0x000fe40007ffe0ff */
[----:B------:R-:W-:Y:S02]  /*3470*/  IMNMX R5, R5, R2, !PT ;  /* 0x0000000205057217 */ /* 0x000fe40007800200 */
[----:B------:R-:W-:Y:S02]  /*3480*/  IMNMX R6, R6, R3, PT ;  /* 0x0000000306067217 */ /* 0x000fe40003800200 */
.L_x_252:
[----:B------:R-:W-:Y:S04]  /*3490*/  IADD3 R2, R0, 0x20, RZ ;  /* 0x0000002000027810 */ /* 0x000fe80007ffe0ff */
        /* <DEDUP_REMOVED lines=16> */
.L_x_258:
[----:B------:R-:W-:Y:S11]  /*35a0*/  ISETP.NE.AND P2, PT, R238, c[0x0][0x2a8], PT ;  /* 0x0000aa00ee007a0c */ /* 0x000ff60003f45270 */
[----:B------:R-:W-:Y:S02]  /*35b0*/  @!UPT UIADD3 URZ, URZ, URZ, URZ ;  /* 0x0000003f3f3ff290 */ /* 0x000fe4000fffe03f */
[----:B------:R-:W-:Y:S05]  /*35c0*/  @P2 IMAD.HI.U32 R7, R2, c[0x0][0x2ac], RZ ;  /* 0x0000ab0002072a27 */ /* 0x000fea00078e00ff */
[----:B------:R-:W-:Y:S02]  /*35d0*/  @P2 SHF.R.U32.HI R2, RZ, c[0x0][0x2b0], R7 ;  /* 0x0000ac00ff022a19 */ /* 0x000fe40000011607 */
.L_x_259:
[----:B------:R-:W-:Y:S05]  /*35e0*/  BSYNC B0 ;  /* 0x0000000000007941 */ /* 0x000fea0003800000 */
.L_x_257:
[----:B------:R-:W3:Y:S02]  /*35f0*/  LDL R7, [R1+0x8] ;  /* 0x0000080001077983 */ /* 0x000ee40000100800 */
[----:B---3--:R-:W-:Y:S05]  /*3600*/  IMAD R2, R2, c[0x0][0x2a8], R7 ;  /* 0x0000aa0002027a24 */ /* 0x008fea00078e0207 */
[----:B------:R-:W-:Y:S02]  /*3610*/  IADD3 R7, R2, c[0x0][0x2a8], RZ ;  /* 0x0000aa0002077a10 */ /* 0x000fe40007ffe0ff */
[----:B------:R-:W-:Y:S02]  /*3620*/  IMNMX R3, R3, R2, !PT ;  /* 0x0000000203037217 */ /* 0x000fe40007800200 */
[----:B------:R-:W-:Y:S02]  /*3630*/  IMNMX R4, R4, R7, PT ;  /* 0x0000000704047217 */ /* 0x000fe40003800200 */
.L_x_256:
[----:B------:R-:W-:Y:S04]  /*3640*/  IADD3 R0, R0, 0x28, RZ ;  /* 0x0000002800007810 */ /* 0x000fe80007ffe0ff */
[C-C-:B--2---:R-:W-:Y:S02]  /*3650*/  IADD3 R9, R0.reuse, c[0x0][0x2a4], R234.reuse ;  /* 0x0000a90000097a10 */ /* 0x144fe40007ffe0ea */
        /* <DEDUP_REMOVED lines=15> */
.L_x_262:
[----:B------:R-:W-:Y:S11]  /*3750*/  ISETP.NE.AND P2, PT, R238, c[0x0][0x2a8], PT ;  /* 0x0000aa00ee007a0c */ /* 0x000ff60003f45270 */
[----:B------:R-:W-:Y:S02]  /*3760*/  @!UPT UIADD3 URZ, URZ, URZ, URZ ;  /* 0x0000003f3f3ff290 */ /* 0x000fe4000fffe03f */
[----:B------:R-:W-:Y:S05]  /*3770*/  @P2 IMAD.HI.U32 R2, R0, c[0x0][0x2ac], RZ ;  /* 0x0000ab0000022a27 */ /* 0x000fea00078e00ff */
[----:B------:R-:W-:Y:S02]  /*3780*/  @P2 SHF.R.U32.HI R0, RZ, c[0x0][0x2b0], R2 ;  /* 0x0000ac00ff002a19 */ /* 0x000fe40000011602 */
.L_x_263:
[----:B------:R-:W-:Y:S05]  /*3790*/  BSYNC B0 ;  /* 0x0000000000007941 */ /* 0x000fea0003800000 */
.L_x_261:
[----:B------:R-:W2:Y:S02]  /*37a0*/  LDL R2, [R1+0x8] ;  /* 0x0000080001027983 */ /* 0x000ea40000100800 */
[----:B--2---:R-:W-:Y:S05]  /*37b0*/  IMAD R0, R0, c[0x0][0x2a8], R2 ;  /* 0x0000aa0000007a24 */ /* 0x004fea00078e0202 */
[----:B------:R-:W-:Y:S02]  /*37c0*/  IADD3 R2, R0, c[0x0][0x2a8], RZ ;  /* 0x0000aa0000027a10 */ /* 0x000fe40007ffe0ff */
[----:B------:R-:W-:Y:S02]  /*37d0*/  IMNMX R8, R8, R0, !PT ;  /* 0x0000000008087217 */ /* 0x000fe40007800200 */
[----:B------:R-:W-:Y:S02]  /*37e0*/  IMNMX R9, R9, R2, PT ;  /* 0x0000000209097217 */ /* 0x000fe40003800200 */
.L_x_260:
[----:B------:R-:W-:Y:S04]  /*37f0*/  DEPBAR.LE SB0, 0x0 ;  /* 0x000080000000791a */ /* 0x000fe80000000000 */
[----:B------:R-:W-:Y:S01]  /*3800*/  BAR.SYNC.DEFER_BLOCKING 0x0 ;  /* 0x0000000000007b1d */ /* 0x000fe20000010000 */
[----:B------:R-:W-:Y:S01]  /*3810*/  SEL R2, R231, 0xffffffe0, !P0 ;  /* 0xffffffe0e7027807 */ /* 0x000fe20004000000 */
[----:B------:R-:W-:Y:S01]  /*3820*/  IMAD.SHL.U32 R0, R220, 0x2, RZ ;  /* 0x00000002dc007824 */ /* 0x000fe200078e00ff */
[----:B------:R-:W-:Y:S03]  /*3830*/  UIADD3 UR23, UR13, 0x1, URZ ;  /* 0x000000010d177890 */ /* 0x000fe6000fffe03f */
[----:B------:R-:W-:Y:S01]  /*3840*/  IMAD.IADD R2, R0, 0x1, R2 ;  /* 0x0000000100027824 */ /* 0x000fe200078e0202 */
[----:B------:R-:W-:Y:S06]  /*3850*/  UISETP.GE.AND UP0, UPT, UR23, UR14, UPT ;  /* 0x0000000e1700728c */ /* 0x000fec000bf06270 */
[----:B------:R-:W-:Y:S01]  /*3860*/  PLOP3.LUT P2, PT, PT, PT, UP0, 0x80, 0x0 ;  /* 0x000000000000781c */ /* 0x000fe20003f4f008 */
[----:B------:R2:W3:Y:S04]  /*3870*/  LDSM.16.M88.4 R20, [R0+0xe080] ;  /* 0x00e080000014783b */ /* 0x0004e80000000200 */
[----:B------:R2:W4:Y:S04]  /*3880*/  LDSM.16.M88.4 R24, [R0+0xf080] ;  /* 0x00f080000018783b */ /* 0x0005280000000200 */
[----:B------:R2:W1:Y:S04]  /*3890*/  LDSM.16.M88.4 R76, [R2+0xe080] ;  /* 0x00e08000024c783b */ /* 0x0004680000000200 */
[----:B------:R2:W1:Y:S01]  /*38a0*/  LDSM.16.M88.4 R80, [R2+0xf080] ;  /* 0x00f080000250783b */ /* 0x0004620000000200 */
[----:B------:R-:W-:-:S05]  /*38b0*/  @P2 BRA `(.L_x_264) ;  /* 0x000003e000002947 */ /* 0x000fca0003800000 */
[----:B------:R-:W5:Y:S01]  /*38c0*/  LDL R7, [R1+0x54] ;  /* 0x0000540001077983 */ /* 0x000f620000100800 */
[----:B------:R-:W-:Y:S01]  /*38d0*/  ULDC.64 UR6, c[0x0][0x178] ;  /* 0x00005e0000067ab9 */ /* 0x000fe20000000a00 */
[----:B------:R-:W-:Y:S01]  /*38e0*/  IMAD.U32 R15, RZ, RZ, UR13 ;  /* 0x0000000dff0f7e24 */ /* 0x000fe2000f8e00ff */
[----:B------:R-:W-:Y:S01]  /*38f0*/  UIMAD.WIDE.U32 UR26, UR23, UR6, URZ ;  /* 0x00000006171a72a5 */ /* 0x000fe2000f8e003f */
[----:B--2---:R-:W2:Y:S01]  /*3900*/  LDL.64 R138, [R1+0x10] ;  /* 0x00001000018a7983 */ /* 0x004ea20000100a00 */
[----:B------:R-:W-:Y:S03]  /*3910*/  USHF.R.S32.HI UR24, URZ, 0x1f, UR23 ;  /* 0x0000001f3f187899 */ /* 0x000fe60008011417 */
[----:B----4-:R-:W4:Y:S01]  /*3920*/  LDL.64 R136, [R1+0x30] ;  /* 0x0000300001887983 */ /* 0x010f220000100a00 */
[----:B------:R-:W-:Y:S02]  /*3930*/  UIMAD UR24, UR24, UR6, URZ ;  /* 0x00000006181872a4 */ /* 0x000fe4000f8e023f */
[----:B------:R-:W-:Y:S01]  /*3940*/  USHF.L.U32 UR6, UR26, 0x6, URZ ;  /* 0x000000061a067899 */ /* 0x000fe2000800063f */
[----:B---3--:R-:W3:Y:S01]  /*3950*/  LDL R18, [R1+0x40] ;  /* 0x0000400001127983 */ /* 0x008ee20000100800 */
[----:B------:R-:W-:Y:S03]  /*3960*/  UIMAD UR24, UR23, UR7, UR24 ;  /* 0x00000007171872a4 */ /* 0x000fe6000f8e0218 */
[----:B------:R-:W3:Y:S01]  /*3970*/  LDL.64 R140, [R1+0x18] ;  /* 0x00001800018c7983 */ /* 0x000ee20000100a00 */
[----:B------:R-:W-:Y:S03]  /*3980*/  UIADD3 UR24, UR27, UR24, URZ ;  /* 0x000000181b187290 */ /* 0x000fe6000fffe03f */
[----:B------:R-:W3:Y:S01]  /*3990*/  LDL R132, [R1+0x50] ;  /* 0x0000500001847983 */ /* 0x000ee20000100800 */
[----:B------:R-:W-:Y:S03]  /*39a0*/  USHF.L.U64.HI UR24, UR26, 0x6, UR24 ;  /* 0x000000061a187899 */ /* 0x000fe60008010218 */
[----:B------:R-:W1:Y:S01]  /*39b0*/  @!P5 S2R R14, SR_CTAID.Y ;  /* 0x00000000000ed919 */ /* 0x000e620000002600 */
[----:B-----5:R-:W-:Y:S02]  /*39c0*/  ISETP.NE.AND P4, PT, R7, RZ, PT ;  /* 0x000000ff0700720c */ /* 0x020fe40003f85270 */
[----:B-1----:R-:W-:Y:S01]  /*39d0*/  @!P5 SHF.R.S32.HI R7, RZ, 0x1f, R14 ;  /* 0x0000001fff07d819 */ /* 0x002fe2000001140e */
[----:B--2---:R-:W-:Y:S02]  /*39e0*/  @!P5 IMAD.MOV.U32 R10, RZ, RZ, R138 ;  /* 0x000000ffff0ad224 */ /* 0x004fe400078e008a */
[----:B------:R-:W-:Y:S02]  /*39f0*/  @!P5 IMAD.MOV.U32 R11, RZ, RZ, R139 ;  /* 0x000000ffff0bd224 */ /* 0x000fe400078e008b */
[----:B------:R-:W-:Y:S01]  /*3a00*/  @!P5 IMAD R17, R7, c[0x0][0x270], RZ ;  /* 0x00009c000711da24 */ /* 0x000fe200078e02ff */
[----:B------:R-:W-:Y:S01]  /*3a10*/  @!P5 LEA R7, R15, 0x40, 0x6 ;  /* 0x000000400f07d811 */ /* 0x000fe200078e30ff */
[C---:B------:R-:W-:Y:S03]  /*3a20*/  @!P5 IMAD.WIDE.U32 R10, R14.reuse, c[0x0][0x270], R10 ;  /* 0x00009c000e0ada25 */ /* 0x040fe600078e000a */
[----:B------:R-:W-:Y:S01]  /*3a30*/  @!P5 SHF.R.S32.HI R15, RZ, 0x1f, R7 ;  /* 0x0000001fff0fd819 */ /* 0x000fe20000011407 */
[----:B------:R-:W-:Y:S04]  /*3a40*/  @!P5 IMAD R14, R14, c[0x0][0x274], R17 ;  /* 0x00009d000e0eda24 */ /* 0x000fe800078e0211 */
[----:B------:R-:W-:Y:S01]  /*3a50*/  @!P5 IMAD.IADD R14, R11, 0x1, R14 ;  /* 0x000000010b0ed824 */ /* 0x000fe200078e020e */
[----:B------:R-:W-:Y:S01]  /*3a60*/  @!P5 IADD3 R11, P3, P2, R7, UR16, R10 ;  /* 0x00000010070bdc10 */ /* 0x000fe2000fa7e00a */
[----:B------:R-:W-:Y:S03]  /*3a70*/  IMAD.U32 R10, RZ, RZ, UR9 ;  /* 0x00000009ff0a7e24 */ /* 0x000fe6000f8e00ff */
[----:B------:R-:W-:Y:S01]  /*3a80*/  @!P5 IADD3.X R17, R15, UR10, R14, P3, P2 ;  /* 0x0000000a0f11dc10 */ /* 0x000fe20009fe440e */
[----:B------:R-:W-:Y:S01]  /*3a90*/  IMAD.U32 R15, RZ, RZ, UR5 ;  /* 0x00000005ff0f7e24 */ /* 0x000fe2000f8e00ff */
[----:B----4-:R-:W-:Y:S04]  /*3aa0*/  IADD3 R10, P3, P2, R136, UR6, R10 ;  /* 0x00000006880a7c10 */ /* 0x010fe8000fa7e00a */
[----:B---3--:R-:W-:Y:S02]  /*3ab0*/  IADD3.X R15, R18, UR24, R15, P3, P2 ;  /* 0x00000018120f7c10 */ /* 0x008fe40009fe440f */
[----:B------:R-:W-:Y:S01]  /*3ac0*/  IADD3 R7, P2, R136, UR6, RZ ;  /* 0x0000000688077c10 */ /* 0x000fe2000ff5e0ff */
[----:B------:R-:W-:Y:S03]  /*3ad0*/  UIMAD UR6, UR23, -0x40, UR21 ;  /* 0xffffffc0170678a4 */ /* 0x000fe6000f8e0215 */
[----:B------:R-:W-:Y:S02]  /*3ae0*/  IADD3.X R14, R18, UR24, RZ, P2, !PT ;  /* 0x00000018120e7c10 */ /* 0x000fe400097fe4ff */
[C---:B------:R-:W-:Y:S04]  /*3af0*/  LEA R18, P2, R7.reuse, c[0x0][0x160], 0x1 ;  /* 0x0000580007127a11 */ /* 0x040fe800078408ff */
[----:B------:R-:W-:Y:S01]  /*3b00*/  LEA.HI.X R19, R7, c[0x0][0x164], R14, 0x1, P2 ;  /* 0x0000590007137a11 */ /* 0x000fe200010f0c0e */
[----:B------:R-:W-:Y:S01]  /*3b10*/  IMAD.U32 R7, RZ, RZ, UR15 ;  /* 0x0000000fff077e24 */ /* 0x000fe2000f8e00ff */
[C---:B------:R-:W-:Y:S03]  /*3b20*/  LEA R14, P2, R10.reuse, c[0x0][0x160], 0x1 ;  /* 0x000058000a0e7a11 */ /* 0x040fe600078408ff */
[----:B------:R-:W-:Y:S01]  /*3b30*/  IMAD R7, R7, 0x4000, R132 ;  /* 0x0000400007077824 */ /* 0x000fe200078e0284 */
[----:B------:R-:W-:Y:S02]  /*3b40*/  LEA.HI.X R15, R10, c[0x0][0x164], R15, 0x1, P2 ;  /* 0x000059000a0f7a11 */ /* 0x000fe400010f0c0f */
[C---:B------:R-:W-:Y:S02]  /*3b50*/  @!P5 LEA R136, P2, R11.reuse, c[0x0][0x258], 0x2 ;  /* 0x000096000b88da11 */ /* 0x040fe400078410ff */
[----:B------:R-:W-:Y:S02]  /*3b60*/  IADD3 R10, -R140, UR6, RZ ;  /* 0x000000068c0a7c10 */ /* 0x000fe4000fffe1ff */
[----:B------:R-:W-:Y:S02]  /*3b70*/  @!P5 LEA.HI.X R137, R11, c[0x0][0x25c], R17, 0x2, P2 ;  /* 0x000097000b89da11 */ /* 0x000fe400010f1411 */
[C---:B------:R-:W-:Y:S11]  /*3b80*/  ISETP.LT.OR P2, PT, R10.reuse, 0x1, P6 ;  /* 0x000000010a00780c */ /* 0x040ff60003741670 */
[----:B------:R-:W-:Y:S02]  /*3b90*/  @!UPT UIADD3 URZ, URZ, URZ, URZ ;  /* 0x0000003f3f3ff290 */ /* 0x000fe4000fffe03f */
[----:B------:R-:W-:Y:S01]  /*3ba0*/  @!PT LDS RZ, [RZ] ;  /* 0x00000000fffff984 */ /* 0x000fe20000000800 */
[----:B------:R-:W-:Y:S01]  /*3bb0*/  @!PT LDS RZ, [RZ] ;  /* 0x00000000fffff984 */ /* 0x000fe20000000800 */
[----:B------:R-:W-:Y:S01]  /*3bc0*/  @!PT LDS RZ, [RZ] ;  /* 0x00000000fffff984 */ /* 0x000fe20000000800 */
[----:B------:R1:W-:Y:S01]  /*3bd0*/  LDGSTS.E.BYPASS.LTC128B.128 [R7], [R18.64], !P2 ;  /* 0x0000000012077fae */ /* 0x0003e2000d101d52 */
[C---:B------:R-:W-:Y:S11]  /*3be0*/  ISETP.LT.OR P2, PT, R10.reuse, 0x1, P4 ;  /* 0x000000010a00780c */ /* 0x040ff60002741670 */
[----:B------:R-:W-:Y:S02]  /*3bf0*/  @!UPT UIADD3 URZ, URZ, URZ, URZ ;  /* 0x0000003f3f3ff290 */ /* 0x000fe4000fffe03f */
[----:B------:R1:W-:Y:S01]  /*3c00*/  LDGSTS.E.BYPASS.LTC128B.128 [R7+0x2000], [R18.64+0x80], !P2 ;  /* 0x0200008012077fae */ /* 0x0003e2000d101d52 */
[C---:B------:R-:W-:Y:S11]  /*3c10*/  ISETP.LT.OR P2, PT, R10.reuse, 0x21, P6 ;  /* 0x000000210a00780c */ /* 0x040ff60003741670 */
[----:B------:R-:W-:Y:S02]  /*3c20*/  @!UPT UIADD3 URZ, URZ, URZ, URZ ;  /* 0x0000003f3f3ff290 */ /* 0x000fe4000fffe03f */
[----:B------:R1:W-:Y:S01]  /*3c30*/  LDGSTS.E.BYPASS.LTC128B.128 [R7+0x1000], [R14.64], !P2 ;  /* 0x010000000e077fae */ /* 0x0003e2000d101d52 */
[----:B------:R-:W-:Y:S01]  /*3c40*/  ISETP.LT.OR P2, PT, R10, 0x21, P4 ;  /* 0x000000210a00780c */ /* 0x000fe20002741670 */
[----:B------:R-:W-:Y:S04]  /*3c50*/  IMAD.U32 R10, RZ, RZ, UR15 ;  /* 0x0000000fff0a7e24 */ /* 0x000fe8000f8e00ff */
[----:B------:R-:W-:Y:S04]  /*3c60*/  @!P5 IMAD R10, R10, 0x40, R138 ;  /* 0x000000400a0ad824 */ /* 0x000fe800078e028a */
[----:B------:R-:W-:Y:S04]  /*3c70*/  @!P5 IMAD.SHL.U32 R10, R10, 0x4, RZ ;  /* 0x000000040a0ad824 */ /* 0x000fe800078e00ff */
[----:B------:R1:W-:Y:S04]  /*3c80*/  LDGSTS.E.BYPASS.LTC128B.128 [R7+0x3000], [R14.64+0x80], !P2 ;  /* 0x030000800e077fae */ /* 0x0003e8000d101d52 */
[----:B------:R1:W-:Y:S02]  /*3c90*/  @!P5 LDGSTS.E.BYPASS.LTC128B.128 [R10+0x12080], [R136.64] ;  /* 0x12080000880adfae */ /* 0x0003e4000b901d52 */
.L_x_264:
[----:B------:R-:W-:Y:S01]  /*3ca0*/  PLOP3.LUT P2, PT, PT, PT, UP6, 0x40, 0x0 ;  /* 0x000000000000781c */ /* 0x000fe20003f4e868 */
[----:B------:R-:W0:Y:S03]  /*3cb0*/  LDGDEPBAR ;  /* 0x00000000000079af */ /* 0x000e260000000000 */
[----:B------:R-:W-:Y:S04]  /*3cc0*/  ISETP.GT.AND P2, PT, R5, RZ, P2 ;  /* 0x000000ff0500720c */ /* 0x000fe80001744270 */
[----:B------:R-:W-:Y:S04]  /*3cd0*/  ISETP.LT.OR P2, PT, R6, 0x1, P2 ;  /* 0x000000010600780c */ /* 0x000fe80001741670 */
[----:B------:R-:W-:Y:S02]  /*3ce0*/  FSEL R140, R151, -INF , !P2 ;  /* 0xff800000978c7808 */ /* 0x000fe40005000000 */
[----:B------:R-:W-:Y:S03]  /*3cf0*/  PLOP3.LUT P2, PT, PT, PT, UP5, 0x40, 0x0 ;  /* 0x000000000000781c */ /* 0x000fe60003f4e858 */
[--C-:B-1----:R-:W-:Y:S01]  /*3d00*/  FFMA.FTZ R243, R140, c[0x0][0x29c], -R13.reuse ;  /* 0x0000a7008cf37a23 */ /* 0x102fe2000001080d */
[----:B------:R-:W-:Y:S04]  /*3d10*/  ISETP.GT.AND P2, PT, R5, 0x1, P2 ;  /* 0x000000010500780c */ /* 0x000fe80001744270 */
[C---:B------:R-:W-:Y:S04]  /*3d20*/  ISETP.LT.OR P2, PT, R6.reuse, 0x2, P2 ;  /* 0x000000020600780c */ /* 0x040fe80001741670 */
[----:B------:R-:W-:Y:S02]  /*3d30*/  FSEL R139, R209, -INF , !P2 ;  /* 0xff800000d18b7808 */ /* 0x000fe40005000000 */
[----:B------:R-:W-:Y:S03]  /*3d40*/  PLOP3.LUT P2, PT, PT, PT, UP4, 0x40, 0x0 ;  /* 0x000000000000781c */ /* 0x000fe60003f4e848 */
[--C-:B------:R-:W-:Y:S01]  /*3d50*/  FFMA.FTZ R242, R139, c[0x0][0x29c], -R13.reuse ;  /* 0x0000a7008bf27a23 */ /* 0x100fe2000001080d */
[----:B------:R-:W-:Y:S01]  /*3d60*/  ISETP.GT.AND P2, PT, R5, 0x20, P2 ;  /* 0x000000200500780c */ /* 0x000fe20001744270 */
[----:B------:R-:W-:Y:S03]  /*3d70*/  MUFU.EX2 R139, R243 ;  /* 0x000000f3008b7308 */ /* 0x000fe60000000800 */
[----:B------:R-:W-:Y:S04]  /*3d80*/  ISETP.LT.OR P2, PT, R6, 0x21, P2 ;  /* 0x000000210600780c */ /* 0x000fe80001741670 */
[----:B------:R-:W-:Y:S02]  /*3d90*/  FSEL R138, R157, -INF , !P2 ;  /* 0xff8000009d8a7808 */ /* 0x000fe40005000000 */
[----:B------:R-:W-:Y:S03]  /*3da0*/  PLOP3.LUT P2, PT, PT, PT, UP3, 0x40, 0x0 ;  /* 0x000000000000781c */ /* 0x000fe60003f4e838 */
[--C-:B------:R-:W-:Y:S01]  /*3db0*/  FFMA.FTZ R241, R138, c[0x0][0x29c], -R13.reuse ;  /* 0x0000a7008af17a23 */ /* 0x100fe2000001080d */
[----:B------:R-:W-:Y:S01]  /*3dc0*/  ISETP.GT.AND P2, PT, R5, 0x21, P2 ;  /* 0x000000210500780c */ /* 0x000fe20001744270 */
[----:B------:R-:W1:Y:S03]  /*3dd0*/  MUFU.EX2 R138, R242 ;  /* 0x000000f2008a7308 */ /* 0x000e660000000800 */
[----:B------:R-:W-:Y:S04]  /*3de0*/  ISETP.LT.OR P2, PT, R6, 0x22, P2 ;  /* 0x000000220600780c */ /* 0x000fe80001741670 */
[----:B------:R-:W-:Y:S02]  /*3df0*/  FSEL R137, R158, -INF , !P2 ;  /* 0xff8000009e897808 */ /* 0x000fe40005000000 */
[----:B------:R-:W-:Y:S03]  /*3e00*/  PLOP3.LUT P2, PT, PT, PT, UP2, 0x40, 0x0 ;  /* 0x000000000000781c */ /* 0x000fe60003f4e828 */
[--C-:B------:R-:W-:Y:S01]  /*3e10*/  FFMA.FTZ R238, R137, c[0x0][0x29c], -R13.reuse ;  /* 0x0000a70089ee7a23 */ /* 0x100fe2000001080d */
[----:B------:R-:W-:Y:S04]  /*3e20*/  ISETP.GT.AND P2, PT, R5, 0x40, P2 ;  /* 0x000000400500780c */ /* 0x000fe80001744270 */
        /* <DEDUP_REMOVED lines=8> */
[----:B------:R-:W-:Y:S01]  /*3eb0*/  FFMA.FTZ R137, R132, c[0x0][0x29c], -R13 ;  /* 0x0000a70084897a23 */ /* 0x000fe2000001080d */
[----:B------:R-:W-:Y:S04]  /*3ec0*/  ISETP.GT.AND P2, PT, R3, RZ, P2 ;  /* 0x000000ff0300720c */ /* 0x000fe80001744270 */
[C---:B------:R-:W-:Y:S04]  /*3ed0*/  ISETP.LT.OR P2, PT, R4.reuse, 0x1, P2 ;  /* 0x000000010400780c */ /* 0x040fe80001741670 */
[----:B------:R-:W-:Y:S02]  /*3ee0*/  FSEL R19, R215, -INF , !P2 ;  /* 0xff800000d7137808 */ /* 0x000fe40005000000 */
[----:B------:R-:W-:Y:S03]  /*3ef0*/  PLOP3.LUT P2, PT, PT, PT, UP5, 0x40, 0x0 ;  /* 0x000000000000781c */ /* 0x000fe60003f4e858 */
[--C-:B------:R-:W-:Y:S01]  /*3f00*/  FFMA.FTZ R136, R19, c[0x0][0x29c], -R12.reuse ;  /* 0x0000a70013887a23 */ /* 0x100fe2000001080c */
[C---:B------:R-:W-:Y:S04]  /*3f10*/  ISETP.GT.AND P2, PT, R3.reuse, 0x1, P2 ;  /* 0x000000010300780c */ /* 0x040fe80001744270 */
[----:B------:R-:W-:Y:S04]  /*3f20*/  ISETP.LT.OR P2, PT, R4, 0x2, P2 ;  /* 0x000000020400780c */ /* 0x000fe80001741670 */
[----:B------:R-:W-:Y:S02]  /*3f30*/  FSEL R18, R214, -INF , !P2 ;  /* 0xff800000d6127808 */ /* 0x000fe40005000000 */
[----:B------:R-:W-:Y:S03]  /*3f40*/  PLOP3.LUT P2, PT, PT, PT, UP4, 0x40, 0x0 ;  /* 0x000000000000781c */ /* 0x000fe60003f4e848 */
[--C-:B------:R-:W-:Y:S01]  /*3f50*/  FFMA.FTZ R146, R18, c[0x0][0x29c], -R12.reuse ;  /* 0x0000a70012927a23 */ /* 0x100fe2000001080c */
[----:B------:R-:W-:Y:S04]  /*3f60*/  ISETP.GT.AND P2, PT, R3, 0x20, P2 ;  /* 0x000000200300780c */ /* 0x000fe80001744270 */
[C---:B------:R-:W-:Y:S01]  /*3f70*/  ISETP.LT.OR P2, PT, R4.reuse, 0x21, P2 ;  /* 0x000000210400780c */ /* 0x040fe20001741670 */
[----:B------:R-:W-:Y:S03]  /*3f80*/  MUFU.EX2 R146, R146 ;  /* 0x0000009200927308 */ /* 0x000fe60000000800 */
[----:B------:R-:W-:Y:S02]  /*3f90*/  FSEL R17, R213, -INF , !P2 ;  /* 0xff800000d5117808 */ /* 0x000fe40005000000 */
[----:B------:R-:W-:Y:S03]  /*3fa0*/  PLOP3.LUT P2, PT, PT, PT, UP3, 0x40, 0x0 ;  /* 0x000000000000781c */ /* 0x000fe60003f4e838 */
[--C-:B------:R-:W-:Y:S01]  /*3fb0*/  FFMA.FTZ R147, R17, c[0x0][0x29c], -R12.reuse ;  /* 0x0000a70011937a23 */ /* 0x100fe2000001080c */
[----:B------:R-:W-:Y:S04]  /*3fc0*/  ISETP.GT.AND P2, PT, R3, 0x21, P2 ;  /* 0x000000210300780c */ /* 0x000fe80001744270 */
[----:B------:R-:W-:Y:S01]  /*3fd0*/  ISETP.LT.OR P2, PT, R4, 0x22, P2 ;  /* 0x000000220400780c */ /* 0x000fe20001741670 */
[----:B------:R-:W-:Y:S03]  /*3fe0*/  MUFU.EX2 R147, R147 ;  /* 0x0000009300937308 */ /* 0x000fe60000000800 */
[----:B------:R-:W-:Y:S02]  /*3ff0*/  FSEL R15, R212, -INF , !P2 ;  /* 0xff800000d40f7808 */ /* 0x000fe40005000000 */
[----:B------:R-:W-:Y:S03]  /*4000*/  PLOP3.LUT P2, PT, PT, PT, UP2, 0x40, 0x0 ;  /* 0x000000000000781c */ /* 0x000fe60003f4e828 */
[--C-:B------:R-:W-:Y:S01]  /*4010*/  FFMA.FTZ R148, R15, c[0x0][0x29c], -R12.reuse ;  /* 0x0000a7000f947a23 */ /* 0x100fe2000001080c */
[C---:B------:R-:W-:Y:S04]  /*4020*/  ISETP.GT.AND P2, PT, R3.reuse, 0x40, P2 ;  /* 0x000000400300780c */ /* 0x040fe80001744270 */
[----:B------:R-:W-:Y:S01]  /*4030*/  ISETP.LT.OR P2, PT, R4, 0x41, P2 ;  /* 0x000000410400780c */ /* 0x000fe20001741670 */
[----:B------:R-:W-:Y:S03]  /*4040*/  MUFU.EX2 R148, R148 ;  /* 0x0000009400947308 */ /* 0x000fe60000000800 */
[----:B------:R-:W-:Y:S02]  /*4050*/  FSEL R14, R208, -INF , !P2 ;  /* 0xff800000d00e7808 */ /* 0x000fe40005000000 */
[----:B------:R-:W-:Y:S03]  /*4060*/  PLOP3.LUT P2, PT, PT, PT, UP1, 0x40, 0x0 ;  /* 0x000000000000781c */ /* 0x000fe60003f4e818 */
[--C-:B------:R-:W-:Y:S01]  /*4070*/  FFMA.FTZ R149, R14, c[0x0][0x29c], -R12.reuse ;  /* 0x0000a7000e957a23 */ /* 0x100fe2000001080c */
[----:B------:R-:W-:Y:S04]  /*4080*/  ISETP.GT.AND P2, PT, R3, 0x41, P2 ;  /* 0x000000410300780c */ /* 0x000fe80001744270 */
[----:B------:R-:W-:Y:S01]  /*4090*/  ISETP.LT.OR P2, PT, R4, 0x42, P2 ;  /* 0x000000420400780c */ /* 0x000fe20001741670 */
[----:B------:R-:W-:Y:S01]  /*40a0*/  MUFU.EX2 R149, R149 ;  /* 0x0000009500957308 */ /* 0x000fe20000000800 */
[-C--:B---3--:R-:W-:Y:S03]  /*40b0*/  HMMA.16816.F32 R4, R20, R160.reuse, RZ ;  /* 0x000000a01404723c */ /* 0x088fe600000018ff */
[----:B------:R-:W-:Y:S02]  /*40c0*/  FSEL R3, R159, -INF , !P2 ;  /* 0xff8000009f037808 */ /* 0x000fe40005000000 */
[----:B------:R-:W-:Y:S03]  /*40d0*/  PLOP3.LUT P2, PT, PT, PT, UP6, 0x40, 0x0 ;  /* 0x000000000000781c */ /* 0x000fe60003f4e868 */
[----:B------:R-:W-:Y:S01]  /*40e0*/  FFMA.FTZ R150, R3, c[0x0][0x29c], -R12 ;  /* 0x0000a70003967a23 */ /* 0x000fe2000001080c */
[C---:B------:R-:W-:Y:S04]  /*40f0*/  ISETP.GT.AND P2, PT, R8.reuse, RZ, P2 ;  /* 0x000000ff0800720c */ /* 0x040fe80001744270 */
[----:B------:R-:W-:Y:S01]  /*4100*/  ISETP.LT.OR P2, PT, R9, 0x1, P2 ;  /* 0x000000010900780c */ /* 0x000fe20001741670 */
[----:B------:R-:W-:Y:S03]  /*4110*/  MUFU.EX2 R150, R150 ;  /* 0x0000009600967308 */ /* 0x000fe60000000800 */
[----:B------:R-:W-:Y:S02]  /*4120*/  FSEL R145, R237, -INF , !P2 ;  /* 0xff800000ed917808 */ /* 0x000fe40005000000 */
[----:B------:R-:W-:Y:S03]  /*4130*/  PLOP3.LUT P2, PT, PT, PT, UP5, 0x40, 0x0 ;  /* 0x000000000000781c */ /* 0x000fe60003f4e858 */
[--C-:B------:R-:W-:Y:S01]  /*4140*/  FFMA.FTZ R152, R145, c[0x0][0x29c], -R16.reuse ;  /* 0x0000a70091987a23 */ /* 0x100fe20000010810 */
[----:B------:R-:W-:Y:S01]  /*4150*/  ISETP.GT.AND P2, PT, R8, 0x1, P2 ;  /* 0x000000010800780c */ /* 0x000fe20001744270 */
[----:B------:R-:W-:Y:S03]  /*4160*/  MUFU.EX2 R145, R136 ;  /* 0x0000008800917308 */ /* 0x000fe60000000800 */
[C---:B------:R-:W-:Y:S04]  /*4170*/  ISETP.LT.OR P2, PT, R9.reuse, 0x2, P2 ;  /* 0x000000020900780c */ /* 0x040fe80001741670 */
[----:B------:R-:W-:Y:S02]  /*4180*/  FSEL R144, R240, -INF , !P2 ;  /* 0xff800000f0907808 */ /* 0x000fe40005000000 */
[----:B------:R-:W-:Y:S01]  /*4190*/  PLOP3.LUT P2, PT, PT, PT, UP4, 0x40, 0x0 ;  /* 0x000000000000781c */ /* 0x000fe20003f4e848 */
[----:B------:R-:W-:Y:S02]  /*41a0*/  MUFU.EX2 R152, R152 ;  /* 0x0000009800987308 */ /* 0x000fe40000000800 */
[--C-:B------:R-:W-:Y:S01]  /*41b0*/  FFMA.FTZ R154, R144, c[0x0][0x29c], -R16.reuse ;  /* 0x0000a700909a7a23 */ /* 0x100fe20000010810 */
[----:B------:R-:W-:Y:S04]  /*41c0*/  ISETP.GT.AND P2, PT, R8, 0x20, P2 ;  /* 0x000000200800780c */ /* 0x000fe80001744270 */
[----:B------:R-:W-:Y:S03]  /*41d0*/  ISETP.LT.OR P2, PT, R9, 0x21, P2 ;  /* 0x000000210900780c */ /* 0x000fe60001741670 */
[----:B------:R-:W-:Y:S01]  /*41e0*/  MUFU.EX2 R144, R140 ;  /* 0x0000008c00907308 */ /* 0x000fe20000000800 */
[----:B------:R-:W-:Y:S02]  /*41f0*/  FSEL R143, R236, -INF , !P2 ;  /* 0xff800000ec8f7808 */ /* 0x000fe40005000000 */
[----:B------:R-:W-:Y:S03]  /*4200*/  PLOP3.LUT P2, PT, PT, PT, UP3, 0x40, 0x0 ;  /* 0x000000000000781c */ /* 0x000fe60003f4e838 */
[--C-:B------:R-:W-:Y:S01]  /*4210*/  FFMA.FTZ R156, R143, c[0x0][0x29c], -R16.reuse ;  /* 0x0000a7008f9c7a23 */ /* 0x100fe20000010810 */
[----:B------:R-:W-:Y:S03]  /*4220*/  ISETP.GT.AND P2, PT, R8, 0x21, P2 ;  /* 0x000000210800780c */ /* 0x000fe60001744270 */
[----:B------:R-:W-:Y:S01]  /*4230*/  MUFU.EX2 R143, R137 ;  /* 0x00000089008f7308 */ /* 0x000fe20000000800 */
[----:B------:R-:W-:Y:S04]  /*4240*/  ISETP.LT.OR P2, PT, R9, 0x22, P2 ;  /* 0x000000220900780c */ /* 0x000fe80001741670 */
[----:B------:R-:W-:Y:S02]  /*4250*/  FSEL R142, R235, -INF , !P2 ;  /* 0xff800000eb8e7808 */ /* 0x000fe40005000000 */
[----:B------:R-:W-:Y:S03]  /*4260*/  PLOP3.LUT P2, PT, PT, PT, UP2, 0x40, 0x0 ;  /* 0x000000000000781c */ /* 0x000fe60003f4e828 */
[--C-:B------:R-:W-:Y:S01]  /*4270*/  FFMA.FTZ R246, R142, c[0x0][0x29c], -R16.reuse ;  /* 0x0000a7008ef67a23 */ /* 0x100fe20000010810 */
[C---:B------:R-:W-:Y:S01]  /*4280*/  ISETP.GT.AND P2, PT, R8.reuse, 0x40, P2 ;  /* 0x000000400800780c */ /* 0x040fe20001744270 */
[----:B------:R-:W-:Y:S03]  /*4290*/  MUFU.EX2 R142, R238 ;  /* 0x000000ee008e7308 */ /* 0x000fe60000000800 */
[----:B------:R-:W-:Y:S04]  /*42a0*/  ISETP.LT.OR P2, PT, R9, 0x41, P2 ;  /* 0x000000410900780c */ /* 0x000fe80001741670 */
[----:B------:R-:W-:Y:S02]  /*42b0*/  FSEL R141, R211, -INF , !P2 ;  /* 0xff800000d38d7808 */ /* 0x000fe40005000000 */
[----:B------:R-:W-:Y:S01]  /*42c0*/  PLOP3.LUT P2, PT, PT, PT, UP1, 0x40, 0x0 ;  /* 0x000000000000781c */ /* 0x000fe20003f4e818 */
[----:B------:R-:W-:Y:S02]  /*42d0*/  MUFU.EX2 R156, R156 ;  /* 0x0000009c009c7308 */ /* 0x000fe40000000800 */
[--C-:B------:R-:W-:Y:S01]  /*42e0*/  FFMA.FTZ R248, R141, c[0x0][0x29c], -R16.reuse ;  /* 0x0000a7008df87a23 */ /* 0x100fe20000010810 */
[----:B------:R-:W-:Y:S04]  /*42f0*/  ISETP.GT.AND P2, PT, R8, 0x41, P2 ;  /* 0x000000410800780c */ /* 0x000fe80001744270 */
[----:B------:R-:W-:Y:S02]  /*4300*/  ISETP.LT.OR P2, PT, R9, 0x42, P2 ;  /* 0x000000420900780c */ /* 0x000fe40001741670 */
[C---:B----4-:R-:W-:Y:S01]  /*4310*/  HMMA.16816.F32 R8, R24.reuse, R160, RZ ;  /* 0x000000a01808723c */ /* 0x050fe200000018ff */
[----:B------:R-:W3:Y:S01]  /*4320*/  MUFU.EX2 R141, R241 ;  /* 0x000000f1008d7308 */ /* 0x000ee20000000800 */
[----:B------:R-:W-:Y:S02]  /*4330*/  FSEL R3, R210, -INF , !P2 ;  /* 0xff800000d2037808 */ /* 0x000fe40005000000 */
[----:B------:R-:W-:Y:S03]  /*4340*/  PLOP3.LUT P2, PT, PT, PT, UP5, 0x40, 0x0 ;  /* 0x000000000000781c */ /* 0x000fe60003f4e858 */
[----:B------:R-:W-:Y:S01]  /*4350*/  FFMA.FTZ R251, R3, c[0x0][0x29c], -R16 ;  /* 0x0000a70003fb7a23 */ /* 0x000fe20000010810 */
[-C--:B------:R-:W-:Y:S01]  /*4360*/  HMMA.16816.F32 R12, R24, R162.reuse, RZ ;  /* 0x000000a2180c723c */ /* 0x080fe200000018ff */
[----:B------:R-:W-:Y:S01]  /*4370*/  IMAD.MOV.U32 R3, RZ, RZ, 0x40 ;  /* 0x00000040ff037424 */ /* 0x000fe200078e00ff */
[----:B------:R-:W-:Y:S01]  /*4380*/  ISETP.GT.AND P2, PT, R133, 0x1, P2 ;  /* 0x000000018500780c */ /* 0x000fe20001744270 */
[----:B------:R-:W-:Y:S03]  /*4390*/  MUFU.EX2 R154, R154 ;  /* 0x0000009a009a7308 */ /* 0x000fe60000000800 */
[----:B------:R-:W-:Y:S02]  /*43a0*/  SEL R3, R3, 0xffffffc0, !P1 ;  /* 0xffffffc003037807 */ /* 0x000fe40004800000 */
[C---:B------:R-:W-:Y:S02]  /*43b0*/  HMMA.16816.F32 R16, R20.reuse, R162, RZ ;  /* 0x000000a21410723c */ /* 0x040fe400000018ff */
[----:B------:R-:W-:Y:S02]  /*43c0*/  ISETP.LT.OR P2, PT, R134, 0x2, P2 ;  /* 0x000000028600780c */ /* 0x000fe40001741670 */
[----:B------:R-:W-:Y:S01]  /*43d0*/  IMAD.IADD R132, R0, 0x1, R3 ;  /* 0x0000000100847824 */ /* 0x000fe200078e0203 */
[----:B------:R-:W-:Y:S03]  /*43e0*/  IADD3 R3, R3, R2, RZ ;  /* 0x0000000203037210 */ /* 0x000fe60007ffe0ff */
[-C--:B------:R-:W-:Y:S08]  /*43f0*/  HMMA.16816.F32 R20, R20, R164.reuse, RZ ;  /* 0x000000a41414723c */ /* 0x080ff000000018ff */
[----:B------:R-:W-:Y:S08]  /*4400*/  HMMA.16816.F32 R24, R24, R164, RZ ;  /* 0x000000a41818723c */ /* 0x000ff000000018ff */
[-C--:B------:R-:W-:Y:S08]  /*4410*/  HMMA.16816.F32 R4, R76, R166.reuse, R4 ;  /* 0x000000a64c04723c */ /* 0x080ff00000001804 */
[C---:B------:R-:W-:Y:S08]  /*4420*/  HMMA.16816.F32 R8, R80.reuse, R166, R8 ;  /* 0x000000a65008723c */ /* 0x040ff00000001808 */
[-C--:B------:R-:W-:Y:S08]  /*4430*/  HMMA.16816.F32 R12, R80, R168.reuse, R12 ;  /* 0x000000a8500c723c */ /* 0x080ff0000000180c */
[C---:B------:R-:W-:Y:S08]  /*4440*/  HMMA.16816.F32 R16, R76.reuse, R168, R16 ;  /* 0x000000a84c10723c */ /* 0x040ff00000001810 */
[-C--:B------:R-:W-:Y:S01]  /*4450*/  HMMA.16816.F32 R20, R76, R170.reuse, R20 ;  /* 0x000000aa4c14723c */ /* 0x080fe20000001814 */
[----:B------:R-:W4:Y:S07]  /*4460*/  LDSM.16.M88.4 R76, [R132+0xe080] ;  /* 0x00e08000844c783b */ /* 0x000f2e0000000200 */
[----:B------:R-:W-:Y:S01]  /*4470*/  HMMA.16816.F32 R24, R80, R170, R24 ;  /* 0x000000aa5018723c */ /* 0x000fe20000001818 */
[----:B------:R-:W5:Y:S07]  /*4480*/  LDSM.16.M88.4 R80, [R132+0xf080] ;  /* 0x00f080008450783b */ /* 0x000f6e0000000200 */
[-C--:B----4-:R-:W-:Y:S08]  /*4490*/  HMMA.16816.F32 R4, R76, R172.reuse, R4 ;  /* 0x000000ac4c04723c */ /* 0x090ff00000001804 */
[C---:B-----5:R-:W-:Y:S08]  /*44a0*/  HMMA.16816.F32 R8, R80.reuse, R172, R8 ;  /* 0x000000ac5008723c */ /* 0x060ff00000001808 */
        /* <DEDUP_REMOVED lines=13> */
[----:B------:R-:W5:Y:S08]  /*4580*/  LDSM.16.M88.4 R80, [R0+0x11080] ;  /* 0x011080000050783b */ /* 0x000f700000000200 */
[----:B--2---:R-:W-:Y:S01]  /*4590*/  LDS R0, [R252.X4+0x122a0] ;  /* 0x0122a000fc007984 */ /* 0x004fe20000004800 */
[-C--:B----4-:R-:W-:Y:S08]  /*45a0*/  HMMA.16816.F32 R4, R76, R184.reuse, R4 ;  /* 0x000000b84c04723c */ /* 0x090ff00000001804 */
[C---:B-----5:R-:W-:Y:S08]  /*45b0*/  HMMA.16816.F32 R8, R80.reuse, R184, R8 ;  /* 0x000000b85008723c */ /* 0x060ff00000001808 */
[-C--:B------:R-:W-:Y:S08]  /*45c0*/  HMMA.16816.F32 R12, R80, R186.reuse, R12 ;  /* 0x000000ba500c723c */ /* 0x080ff0000000180c */
[C---:B------:R-:W-:Y:S08]  /*45d0*/  HMMA.16816.F32 R16, R76.reuse, R186, R16 ;  /* 0x000000ba4c10723c */ /* 0x040ff00000001810 */
[-C--:B------:R-:W-:Y:S01]  /*45e0*/  HMMA.16816.F32 R20, R76, R188.reuse, R20 ;  /* 0x000000bc4c14723c */ /* 0x080fe20000001814 */
[----:B------:R-:W2:Y:S07]  /*45f0*/  LDSM.16.M88.4 R76, [R2+0x10080] ;  /* 0x01008000024c783b */ /* 0x000eae0000000200 */
[----:B------:R-:W-:Y:S01]  /*4600*/  HMMA.16816.F32 R24, R80, R188, R24 ;  /* 0x000000bc5018723c */ /* 0x000fe20000001818 */
[----:B------:R-:W4:Y:S07]  /*4610*/  LDSM.16.M88.4 R80, [R2+0x11080] ;  /* 0x011080000250783b */ /* 0x000f2e0000000200 */
[-C--:B--2---:R-:W-:Y:S08]  /*4620*/  HMMA.16816.F32 R4, R76, R190.reuse, R4 ;  /* 0x000000be4c04723c */ /* 0x084ff00000001804 */
[C---:B----4-:R-:W-:Y:S08]  /*4630*/  HMMA.16816.F32 R8, R80.reuse, R190, R8 ;  /* 0x000000be5008723c */ /* 0x050ff00000001808 */
[-C--:B------:R-:W-:Y:S08]  /*4640*/  HMMA.16816.F32 R12, R80, R192.reuse, R12 ;  /* 0x000000c0500c723c */ /* 0x080ff0000000180c */
[C---:B------:R-:W-:Y:S08]  /*4650*/  HMMA.16816.F32 R16, R76.reuse, R192, R16 ;  /* 0x000000c04c10723c */ /* 0x040ff00000001810 */
[-C--:B------:R-:W-:Y:S01]  /*4660*/  HMMA.16816.F32 R20, R76, R194.reuse, R20 ;  /* 0x000000c24c14723c */ /* 0x080fe20000001814 */
[----:B------:R-:W2:Y:S07]  /*4670*/  LDSM.16.M88.4 R76, [R132+0x10080] ;  /* 0x01008000844c783b */ /* 0x000eae0000000200 */
[----:B------:R-:W-:Y:S01]  /*4680*/  HMMA.16816.F32 R24, R80, R194, R24 ;  /* 0x000000c25018723c */ /* 0x000fe20000001818 */
[----:B------:R4:W5:Y:S03]  /*4690*/  LDSM.16.M88.4 R80, [R132+0x11080] ;  /* 0x011080008450783b */ /* 0x0009660000000200 */
[----:B----4-:R-:W-:Y:S02]  /*46a0*/  FSEL R132, R249, -INF , !P2 ;  /* 0xff800000f9847808 */ /* 0x010fe40005000000 */
[----:B------:R-:W-:Y:S04]  /*46b0*/  PLOP3.LUT P2, PT, PT, PT, UP6, 0x40, 0x0 ;  /* 0x000000000000781c */ /* 0x000fe80003f4e868 */
[----:B------:R-:W-:Y:S01]  /*46c0*/  ISETP.GT.AND P2, PT, R133, RZ, P2 ;  /* 0x000000ff8500720c */ /* 0x000fe20001744270 */
[-C--:B--2---:R-:W-:Y:S05]  /*46d0*/  HMMA.16816.F32 R4, R76, R196.reuse, R4 ;  /* 0x000000c44c04723c */ /* 0x084fea0000001804 */
[----:B------:R-:W-:Y:S03]  /*46e0*/  ISETP.LT.OR P2, PT, R134, 0x1, P2 ;  /* 0x000000018600780c */ /* 0x000fe60001741670 */
[C---:B-----5:R-:W-:Y:S08]  /*46f0*/  HMMA.16816.F32 R8, R80.reuse, R196, R8 ;  /* 0x000000c45008723c */ /* 0x060ff00000001808 */
[-C--:B------:R-:W-:Y:S08]  /*4700*/  HMMA.16816.F32 R12, R80, R198.reuse, R12 ;  /* 0x000000c6500c723c */ /* 0x080ff0000000180c */
[C---:B------:R-:W-:Y:S08]  /*4710*/  HMMA.16816.F32 R16, R76.reuse, R198, R16 ;  /* 0x000000c64c10723c */ /* 0x040ff00000001810 */
[-C--:B------:R-:W-:Y:S01]  /*4720*/  HMMA.16816.F32 R20, R76, R200.reuse, R20 ;  /* 0x000000c84c14723c */ /* 0x080fe20000001814 */
[----:B------:R-:W2:Y:S07]  /*4730*/  LDSM.16.M88.4 R76, [R3+0x10080] ;  /* 0x01008000034c783b */ /* 0x000eae0000000200 */
[----:B------:R-:W-:Y:S01]  /*4740*/  HMMA.16816.F32 R24, R80, R200, R24 ;  /* 0x000000c85018723c */ /* 0x000fe20000001818 */
[----:B------:R-:W4:Y:S08]  /*4750*/  LDSM.16.M88.4 R80, [R3+0x11080] ;  /* 0x011080000350783b */ /* 0x000f300000000200 */
[----:B------:R-:W5:Y:S01]  /*4760*/  LDS R3, [R252.X4+0x12300] ;  /* 0x01230000fc037984 */ /* 0x000f620000004800 */
[-C--:B--2---:R-:W-:Y:S08]  /*4770*/  HMMA.16816.F32 R4, R76, R202.reuse, R4 ;  /* 0x000000ca4c04723c */ /* 0x084ff00000001804 */
[C---:B----4-:R-:W-:Y:S08]  /*4780*/  HMMA.16816.F32 R8, R80.reuse, R202, R8 ;  /* 0x000000ca5008723c */ /* 0x050ff00000001808 */
[-C--:B------:R-:W-:Y:S08]  /*4790*/  HMMA.16816.F32 R12, R80, R204.reuse, R12 ;  /* 0x000000cc500c723c */ /* 0x080ff0000000180c */
[C---:B------:R-:W-:Y:S04]  /*47a0*/  HMMA.16816.F32 R16, R76.reuse, R204, R16 ;  /* 0x000000cc4c10723c */ /* 0x040fe80000001810 */
[--C-:B------:R-:W-:Y:S02]  /*47b0*/  FADD.FTZ R6, R6, -R0.reuse ;  /* 0x8000000006067221 */ /* 0x100fe40000010000 */
[--C-:B------:R-:W-:Y:S02]  /*47c0*/  FADD.FTZ R7, R7, -R0.reuse ;  /* 0x8000000007077221 */ /* 0x100fe40000010000 */
[-C--:B------:R-:W-:Y:S04]  /*47d0*/  HMMA.16816.F32 R20, R76, R206.reuse, R20 ;  /* 0x000000ce4c14723c */ /* 0x080fe80000001814 */
[----:B-1----:R-:W-:Y:S02]  /*47e0*/  FMUL.FTZ R7, R138, R7 ;  /* 0x000000078a077220 */ /* 0x002fe40000410000 */
[----:B------:R-:W-:Y:S01]  /*47f0*/  FMUL.FTZ R6, R139, R6 ;  /* 0x000000068b067220 */ /* 0x000fe20000410000 */
[----:B------:R-:W-:Y:S01]  /*4800*/  FSEL R79, R250, -INF , !P2 ;  /* 0xff800000fa4f7808 */ /* 0x000fe20005000000 */
[----:B------:R-:W-:Y:S01]  /*4810*/  HMMA.16816.F32 R24, R80, R206, R24 ;  /* 0x000000ce5018723c */ /* 0x000fe20000001818 */
[----:B------:R-:W-:Y:S01]  /*4820*/  PLOP3.LUT P2, PT, PT, PT, UP4, 0x40, 0x0 ;  /* 0x000000000000781c */ /* 0x000fe20003f4e848 */
[----:B------:R-:W-:Y:S02]  /*4830*/  MUFU.EX2 R83, R251 ;  /* 0x000000fb00537308 */ /* 0x000fe40000000800 */
[--C-:B-----5:R-:W-:Y:S01]  /*4840*/  FADD.FTZ R9, R9, -R3.reuse ;  /* 0x8000000309097221 */ /* 0x120fe20000010000 */
[----:B------:R-:W-:Y:S01]  /*4850*/  ISETP.GT.AND P2, PT, R133, 0x20, P2 ;  /* 0x000000208500780c */ /* 0x000fe20001744270 */
[----:B------:R-:W-:Y:S02]  /*4860*/  FADD.FTZ R13, R13, -R3 ;  /* 0x800000030d0d7221 */ /* 0x000fe40000010000 */
[--C-:B------:R-:W-:Y:S01]  /*4870*/  FADD.FTZ R18, R18, -R0.reuse ;  /* 0x8000000012127221 */ /* 0x100fe20000010000 */
[----:B------:R-:W-:Y:S03]  /*4880*/  ISETP.LT.OR P2, PT, R134, 0x21, P2 ;  /* 0x000000218600780c */ /* 0x000fe60001741670 */
[----:B---3--:R-:W-:Y:S01]  /*4890*/  FMUL.FTZ R18, R141, R18 ;  /* 0x000000128d127220 */ /* 0x008fe20000410000 */
[----:B------:R-:W-:Y:S01]  /*48a0*/  FSEL R78, R247, -INF , !P2 ;  /* 0xff800000f74e7808 */ /* 0x000fe20005000000 */
[--C-:B------:R-:W-:Y:S01]  /*48b0*/  FADD.FTZ R19, R19, -R0.reuse ;  /* 0x8000000013137221 */ /* 0x100fe20000010000 */
[----:B------:R-:W-:Y:S01]  /*48c0*/  PLOP3.LUT P2, PT, PT, PT, UP3, 0x40, 0x0 ;  /* 0x000000000000781c */ /* 0x000fe20003f4e838 */
[--C-:B------:R-:W-:Y:S02]  /*48d0*/  FADD.FTZ R22, R22, -R0.reuse ;  /* 0x8000000016167221 */ /* 0x100fe40000010000 */
[----:B------:R-:W-:Y:S01]  /*48e0*/  FFMA.FTZ R136, R78, c[0x0][0x29c], -R135 ;  /* 0x0000a7004e887a23 */ /* 0x000fe20000010887 */
[----:B------:R-:W-:Y:S01]  /*48f0*/  ISETP.GT.AND P2, PT, R133, 0x21, P2 ;  /* 0x000000218500780c */ /* 0x000fe20001744270 */
[----:B------:R-:W-:Y:S01]  /*4900*/  FADD.FTZ R0, R23, -R0 ;  /* 0x8000000017007221 */ /* 0x000fe20000010000 */
[C---:B------:R-:W-:Y:S01]  /*4910*/  F2FP.PACK_AB R23, R142.reuse, R141 ;  /* 0x0000008d8e17723e */ /* 0x040fe200000000ff */
[----:B------:R-:W-:Y:S01]  /*4920*/  FMUL.FTZ R19, R142, R19 ;  /* 0x000000138e137220 */ /* 0x000fe20000410000 */
[----:B------:R-:W-:Y:S01]  /*4930*/  ISETP.LT.OR P2, PT, R134, 0x22, P2 ;  /* 0x000000228600780c */ /* 0x000fe20001741670 */
[----:B------:R-:W-:Y:S01]  /*4940*/  FMUL.FTZ R0, R143, R0 ;  /* 0x000000008f007220 */ /* 0x000fe20000410000 */
[----:B------:R-:W-:Y:S01]  /*4950*/  MUFU.EX2 R136, R136 ;  /* 0x0000008800887308 */ /* 0x000fe20000000800 */
[----:B------:R-:W-:Y:S01]  /*4960*/  FMUL.FTZ R9, R146, R9 ;  /* 0x0000000992097220 */ /* 0x000fe20000410000 */
[----:B------:R-:W-:Y:S01]  /*4970*/  FSEL R77, R245, -INF , !P2 ;  /* 0xff800000f54d7808 */ /* 0x000fe20005000000 */
[--C-:B------:R-:W-:Y:S01]  /*4980*/  FADD.FTZ R24, R24, -R3.reuse ;  /* 0x8000000318187221 */ /* 0x100fe20000010000 */
[----:B------:R-:W-:Y:S01]  /*4990*/  PLOP3.LUT P2, PT, PT, PT, UP2, 0x40, 0x0 ;  /* 0x000000000000781c */ /* 0x000fe20003f4e828 */
[----:B------:R-:W-:Y:S02]  /*49a0*/  FADD.FTZ R25, R25, -R3 ;  /* 0x8000000319197221 */ /* 0x000fe40000010000 */
[----:B------:R-:W-:Y:S01]  /*49b0*/  FFMA.FTZ R137, R77, c[0x0][0x29c], -R135 ;  /* 0x0000a7004d897a23 */ /* 0x000fe20000010887 */
[----:B------:R-:W-:Y:S01]  /*49c0*/  ISETP.GT.AND P2, PT, R133, 0x40, P2 ;  /* 0x000000408500780c */ /* 0x000fe20001744270 */
[----:B------:R-:W-:Y:S02]  /*49d0*/  FMUL.FTZ R24, R149, R24 ;  /* 0x0000001895187220 */ /* 0x000fe40000410000 */
[--C-:B------:R-:W-:Y:S01]  /*49e0*/  FADD.FTZ R8, R8, -R3.reuse ;  /* 0x8000000308087221 */ /* 0x100fe20000010000 */
[----:B------:R-:W-:Y:S01]  /*49f0*/  ISETP.LT.OR P2, PT, R134, 0x41, P2 ;  /* 0x000000418600780c */ /* 0x000fe20001741670 */
[----:B------:R-:W-:Y:S01]  /*4a00*/  FADD.FTZ R12, R12, -R3 ;  /* 0x800000030c0c7221 */ /* 0x000fe20000010000 */
[----:B------:R-:W-:Y:S01]  /*4a10*/  MUFU.EX2 R137, R137 ;  /* 0x0000008900897308 */ /* 0x000fe20000000800 */
[----:B------:R-:W-:Y:S01]  /*4a20*/  FFMA.FTZ R3, -R208, R208, 1 ;  /* 0x3f800000d0037423 */ /* 0x000fe200000101d0 */
[----:B------:R-:W-:Y:S01]  /*4a30*/  FSEL R76, R244, -INF , !P2 ;  /* 0xff800000f44c7808 */ /* 0x000fe20005000000 */
[----:B------:R-:W-:Y:S01]  /*4a40*/  FMUL.FTZ R25, R150, R25 ;  /* 0x0000001996197220 */ /* 0x000fe20000410000 */
[----:B------:R-:W-:Y:S01]  /*4a50*/  PLOP3.LUT P2, PT, PT, PT, UP1, 0x40, 0x0 ;  /* 0x000000000000781c */ /* 0x000fe20003f4e818 */
[----:B------:R-:W-:Y:S02]  /*4a60*/  FMUL.FTZ R82, R24, R3 ;  /* 0x0000000318527220 */ /* 0x000fe40000410000 */
[--C-:B------:R-:W-:Y:S01]  /*4a70*/  FFMA.FTZ R140, R76, c[0x0][0x29c], -R135.reuse ;  /* 0x0000a7004c8c7a23 */ /* 0x100fe20000010887 */
[----:B------:R-:W-:Y:S01]  /*4a80*/  ISETP.GT.AND P2, PT, R133, 0x41, P2 ;  /* 0x000000418500780c */ /* 0x000fe20001744270 */
[--C-:B------:R-:W-:Y:S01]  /*4a90*/  FFMA.FTZ R133, R132, c[0x0][0x29c], -R135.reuse ;  /* 0x0000a70084857a23 */ /* 0x100fe20000010887 */
[----:B------:R-:W-:Y:S01]  /*4aa0*/  F2FP.PACK_AB R132, R138, R139 ;  /* 0x0000008b8a84723e */ /* 0x000fe200000000ff */
[----:B------:R-:W-:Y:S01]  /*4ab0*/  FFMA.FTZ R76, -R151, R151, 1 ;  /* 0x3f800000974c7423 */ /* 0x000fe20000010197 */
[----:B------:R-:W-:Y:S01]  /*4ac0*/  ISETP.LT.OR P2, PT, R134, 0x42, P2 ;  /* 0x000000428600780c */ /* 0x000fe20001741670 */
[--C-:B------:R-:W-:Y:S01]  /*4ad0*/  FFMA.FTZ R134, R79, c[0x0][0x29c], -R135.reuse ;  /* 0x0000a7004f867a23 */ /* 0x100fe20000010887 */
[----:B------:R-:W1:Y:S01]  /*4ae0*/  MUFU.EX2 R151, R246 ;  /* 0x000000f600977308 */ /* 0x000e620000000800 */
[----:B------:R-:W-:Y:S01]  /*4af0*/  FMUL.FTZ R78, R6, R76 ;  /* 0x0000004c064e7220 */ /* 0x000fe20000410000 */
[----:B------:R-:W-:Y:S01]  /*4b00*/  FSEL R2, R239, -INF , !P2 ;  /* 0xff800000ef027808 */ /* 0x000fe20005000000 */
[----:B------:R-:W-:Y:S01]  /*4b10*/  FFMA.FTZ R6, -R153, R153, 1 ;  /* 0x3f80000099067423 */ /* 0x000fe20000010199 */
[----:B------:R-:W-:Y:S01]  /*4b20*/  F2FP.PACK_AB R76, R143, R144 ;  /* 0x000000908f4c723e */ /* 0x000fe200000000ff */
[----:B------:R-:W-:Y:S01]  /*4b30*/  FMUL.FTZ R22, R144, R22 ;  /* 0x0000001690167220 */ /* 0x000fe20000410000 */
[----:B------:R-:W-:Y:S01]  /*4b40*/  PLOP3.LUT P2, PT, PT, PT, UP0, 0x80, 0x0 ;  /* 0x000000000000781c */ /* 0x000fe20003f4f008 */
[----:B------:R-:W-:Y:S02]  /*4b50*/  FFMA.FTZ R135, R2, c[0x0][0x29c], -R135 ;  /* 0x0000a70002877a23 */ /* 0x000fe40000010887 */
[----:B------:R-:W-:Y:S01]  /*4b60*/  FFMA.FTZ R2, -R209, R209, 1 ;  /* 0x3f800000d1027423 */ /* 0x000fe200000101d1 */
[----:B------:R-:W-:Y:S01]  /*4b70*/  MUFU.EX2 R133, R133 ;  /* 0x0000008500857308 */ /* 0x000fe20000000800 */
[----:B------:R-:W-:Y:S02]  /*4b80*/  FMUL.FTZ R6, R0, R6 ;  /* 0x0000000600067220 */ /* 0x000fe40000410000 */
[----:B------:R-:W-:Y:S02]  /*4b90*/  FMUL.FTZ R77, R7, R2 ;  /* 0x00000002074d7220 */ /* 0x000fe40000410000 */
[----:B------:R-:W-:Y:S02]  /*4ba0*/  FFMA.FTZ R2, -R157, R157, 1 ;  /* 0x3f8000009d027423 */ /* 0x000fe4000001019d */
[----:B------:R-:W-:Y:S01]  /*4bb0*/  FFMA.FTZ R0, -R214, R214, 1 ;  /* 0x3f800000d6007423 */ /* 0x000fe200000101d6 */
[----:B------:R-:W-:Y:S01]  /*4bc0*/  F2FP.PACK_AB R77, R77, R78 ;  /* 0x0000004e4d4d723e */ /* 0x000fe200000000ff */
[----:B------:R-:W-:Y:S01]  /*4bd0*/  FMUL.FTZ R79, R18, R2 ;  /* 0x00000002124f7220 */ /* 0x000fe20000410000 */
[----:B------:R-:W2:Y:S01]  /*4be0*/  MUFU.EX2 R134, R134 ;  /* 0x0000008600867308 */ /* 0x000ea20000000800 */
[----:B------:R-:W3:Y:S01]  /*4bf0*/  LDS R2, [R252.X4+0x12320] ;  /* 0x01232000fc027984 */ /* 0x000ee20000004800 */
[----:B------:R-:W-:Y:S02]  /*4c00*/  FFMA.FTZ R18, -R158, R158, 1 ;  /* 0x3f8000009e127423 */ /* 0x000fe4000001019e */
[----:B------:R-:W-:Y:S02]  /*4c10*/  FFMA.FTZ R7, -R155, R155, 1 ;  /* 0x3f8000009b077423 */ /* 0x000fe4000001019b */
[----:B------:R-:W-:Y:S01]  /*4c20*/  FMUL.FTZ R18, R19, R18 ;  /* 0x0000001213127220 */ /* 0x000fe20000410000 */
[----:B------:R-:W-:Y:S01]  /*4c30*/  F2FP.PACK_AB R19, R148, R147 ;  /* 0x000000939413723e */ /* 0x000fe200000000ff */
[----:B------:R-:W-:Y:S01]  /*4c40*/  FMUL.FTZ R7, R22, R7 ;  /* 0x0000000716077220 */ /* 0x000fe20000410000 */
[----:B------:R-:W-:Y:S01]  /*4c50*/  F2FP.PACK_AB R22, R146, R145 ;  /* 0x000000919216723e */ /* 0x000fe200000000ff */
[----:B------:R-:W-:Y:S01]  /*4c60*/  MUFU.EX2 R140, R140 ;  /* 0x0000008c008c7308 */ /* 0x000fe20000000800 */
[----:B------:R-:W-:Y:S01]  /*4c70*/  F2FP.PACK_AB R79, R18, R79 ;  /* 0x0000004f124f723e */ /* 0x000fe200000000ff */
[----:B------:R-:W-:Y:S01]  /*4c80*/  FMUL.FTZ R18, R148, R13 ;  /* 0x0000000d94127220 */ /* 0x000fe20000410000 */
[----:B------:R-:W-:Y:S01]  /*4c90*/  F2FP.PACK_AB R78, R6, R7 ;  /* 0x00000007064e723e */ /* 0x000fe200000000ff */
[----:B------:R-:W-:Y:S02]  /*4ca0*/  FMUL.FTZ R13, R9, R0 ;  /* 0x00000000090d7220 */ /* 0x000fe40000410000 */
[----:B------:R-:W-:Y:S02]  /*4cb0*/  FFMA.FTZ R0, -R212, R212, 1 ;  /* 0x3f800000d4007423 */ /* 0x000fe400000101d4 */
[----:B------:R-:W-:Y:S02]  /*4cc0*/  FFMA.FTZ R9, -R236, R236, 1 ;  /* 0x3f800000ec097423 */ /* 0x000fe400000101ec */
[----:B------:R-:W-:Y:S01]  /*4cd0*/  FMUL.FTZ R18, R18, R0 ;  /* 0x0000000012127220 */ /* 0x000fe20000410000 */
[----:B------:R-:W-:Y:S01]  /*4ce0*/  MUFU.EX2 R135, R135 ;  /* 0x0000008700877308 */ /* 0x000fe20000000800 */
[----:B------:R-:W-:Y:S02]  /*4cf0*/  FFMA.FTZ R0, -R159, R159, 1 ;  /* 0x3f8000009f007423 */ /* 0x000fe4000001019f */
[----:B------:R-:W-:Y:S01]  /*4d00*/  FMUL.FTZ R7, R145, R8 ;  /* 0x0000000891077220 */ /* 0x000fe20000410000 */
[----:B-1----:R-:W-:Y:S01]  /*4d10*/  F2FP.PACK_AB R8, R151, R156 ;  /* 0x0000009c9708723e */ /* 0x002fe200000000ff */
[----:B------:R-:W-:Y:S02]  /*4d20*/  FMUL.FTZ R81, R25, R0 ;  /* 0x0000000019517220 */ /* 0x000fe40000410000 */
[----:B------:R-:W1:Y:S01]  /*4d30*/  LDS R0, [R252.X4+0x12280] ;  /* 0x01228000fc007984 */ /* 0x000e620000004800 */
[----:B------:R-:W-:Y:S02]  /*4d40*/  FFMA.FTZ R6, -R215, R215, 1 ;  /* 0x3f800000d7067423 */ /* 0x000fe400000101d7 */
[----:B------:R-:W4:Y:S01]  /*4d50*/  MUFU.EX2 R138, R248 ;  /* 0x000000f8008a7308 */ /* 0x000f220000000800 */
[----:B------:R-:W-:Y:S02]  /*4d60*/  FMUL.FTZ R12, R147, R12 ;  /* 0x0000000c930c7220 */ /* 0x000fe40000410000 */
[----:B------:R-:W-:Y:S02]  /*4d70*/  FMUL.FTZ R7, R7, R6 ;  /* 0x0000000607077220 */ /* 0x000fe40000410000 */
[----:B------:R-:W-:Y:S03]  /*4d80*/  FFMA.FTZ R6, -R213, R213, 1 ;  /* 0x3f800000d5067423 */ /* 0x000fe600000101d5 */
[----:B------:R-:W-:Y:S01]  /*4d90*/  F2FP.PACK_AB R13, R13, R7 ;  /* 0x000000070d0d723e */ /* 0x000fe200000000ff */
[----:B------:R-:W-:Y:S01]  /*4da0*/  FMUL.FTZ R6, R12, R6 ;  /* 0x000000060c067220 */ /* 0x000fe20000410000 */
[----:B------:R-:W-:Y:S01]  /*4db0*/  F2FP.PACK_AB R12, R150, R149 ;  /* 0x00000095960c723e */ /* 0x000fe200000000ff */
[--C-:B---3--:R-:W-:Y:S02]  /*4dc0*/  FADD.FTZ R14, R14, -R2.reuse ;  /* 0x800000020e0e7221 */ /* 0x108fe40000010000 */
[--C-:B------:R-:W-:Y:S01]  /*4dd0*/  FADD.FTZ R27, R27, -R2.reuse ;  /* 0x800000021b1b7221 */ /* 0x100fe20000010000 */
[----:B------:R-:W-:Y:S01]  /*4de0*/  F2FP.PACK_AB R18, R18, R6 ;  /* 0x000000061212723e */ /* 0x000fe200000000ff */
[----:B------:R-:W-:Y:S02]  /*4df0*/  FMUL.FTZ R24, R156, R14 ;  /* 0x0000000e9c187220 */ /* 0x000fe40000410000 */
[--C-:B------:R-:W-:Y:S02]  /*4e00*/  FADD.FTZ R26, R26, -R2.reuse ;  /* 0x800000021a1a7221 */ /* 0x100fe40000010000 */
[----:B------:R-:W-:Y:S02]  /*4e10*/  FMUL.FTZ R27, R83, R27 ;  /* 0x0000001b531b7220 */ /* 0x000fe40000410000 */
[--C-:B------:R-:W-:Y:S02]  /*4e20*/  FADD.FTZ R10, R10, -R2.reuse ;  /* 0x800000020a0a7221 */ /* 0x100fe40000010000 */
[--C-:B------:R-:W-:Y:S01]  /*4e30*/  FADD.FTZ R3, R11, -R2.reuse ;  /* 0x800000020b037221 */ /* 0x100fe20000010000 */
[----:B------:R-:W-:Y:S01]  /*4e40*/  F2FP.PACK_AB R11, R154, R152 ;  /* 0x000000989a0b723e */ /* 0x000fe200000000ff */
[----:B------:R-:W-:Y:S02]  /*4e50*/  FADD.FTZ R15, R15, -R2 ;  /* 0x800000020f0f7221 */ /* 0x000fe40000010000 */
[----:B------:R-:W-:Y:S02]  /*4e60*/  FFMA.FTZ R2, -R210, R210, 1 ;  /* 0x3f800000d2027423 */ /* 0x000fe400000101d2 */
[----:B------:R-:W-:Y:S02]  /*4e70*/  FMUL.FTZ R24, R24, R9 ;  /* 0x0000000918187220 */ /* 0x000fe40000410000 */
[----:B------:R-:W-:Y:S01]  /*4e80*/  FMUL.FTZ R9, R27, R2 ;  /* 0x000000021b097220 */ /* 0x000fe20000410000 */
[----:B--2---:R-:W-:Y:S01]  /*4e90*/  F2FP.PACK_AB R2, R133, R134 ;  /* 0x000000868502723e */ /* 0x004fe200000000ff */
[----:B------:R-:W-:Y:S02]  /*4ea0*/  FMUL.FTZ R10, R152, R10 ;  /* 0x0000000a980a7220 */ /* 0x000fe40000410000 */
[----:B------:R-:W-:Y:S02]  /*4eb0*/  FMUL.FTZ R25, R154, R3 ;  /* 0x000000039a197220 */ /* 0x000fe40000410000 */
[----:B------:R2:W-:Y:S01]  /*4ec0*/  STS [R232+0x12480], R2 ;  /* 0x01248002e8007388 */ /* 0x0005e20000000800 */
[----:B------:R-:W-:Y:S02]  /*4ed0*/  FFMA.FTZ R3, -R237, R237, 1 ;  /* 0x3f800000ed037423 */ /* 0x000fe400000101ed */
[----:B----4-:R-:W-:Y:S01]  /*4ee0*/  FMUL.FTZ R14, R138, R26 ;  /* 0x0000001a8a0e7220 */ /* 0x010fe20000410000 */
[----:B------:R-:W-:Y:S01]  /*4ef0*/  STS [R233], R132 ;  /* 0x00000084e9007388 */ /* 0x000fe20000000800 */
[----:B------:R-:W-:Y:S01]  /*4f00*/  FMUL.FTZ R80, R10, R3 ;  /* 0x000000030a507220 */ /* 0x000fe20000410000 */
[----:B------:R-:W-:Y:S01]  /*4f10*/  F2FP.PACK_AB R10, R81, R82 ;  /* 0x00000052510a723e */ /* 0x000fe200000000ff */
[----:B------:R-:W-:Y:S01]  /*4f20*/  FFMA.FTZ R3, -R240, R240, 1 ;  /* 0x3f800000f0037423 */ /* 0x000fe200000101f0 */
[----:B------:R-:W-:Y:S01]  /*4f30*/  STS [R232+0x12c80], R22 ;  /* 0x012c8016e8007388 */ /* 0x000fe20000000800 */
[----:B------:R-:W-:Y:S02]  /*4f40*/  FFMA.FTZ R6, -R211, R211, 1 ;  /* 0x3f800000d3067423 */ /* 0x000fe400000101d3 */
[----:B------:R-:W-:Y:S01]  /*4f50*/  FMUL.FTZ R25, R25, R3 ;  /* 0x0000000319197220 */ /* 0x000fe20000410000 */
[----:B------:R3:W-:Y:S01]  /*4f60*/  STS [R233+0x800], R11 ;  /* 0x0008000be9007388 */ /* 0x0007e20000000800 */
[----:B------:R-:W-:Y:S01]  /*4f70*/  F2FP.PACK_AB R3, R83, R138 ;  /* 0x0000008a5303723e */ /* 0x000fe200000000ff */
[----:B------:R-:W-:Y:S02]  /*4f80*/  FMUL.FTZ R14, R14, R6 ;  /* 0x000000060e0e7220 */ /* 0x000fe40000410000 */
[--C-:B-1----:R-:W-:Y:S02]  /*4f90*/  FADD.FTZ R5, R5, -R0.reuse ;  /* 0x8000000005057221 */ /* 0x102fe40000010000 */
[--C-:B------:R-:W-:Y:S01]  /*4fa0*/  FADD.FTZ R4, R4, -R0.reuse ;  /* 0x8000000004047221 */ /* 0x100fe20000010000 */
[----:B------:R-:W-:Y:S01]  /*4fb0*/  F2FP.PACK_AB R9, R9, R14 ;  /* 0x0000000e0909723e */ /* 0x000fe200000000ff */
[--C-:B------:R-:W-:Y:S02]  /*4fc0*/  FADD.FTZ R16, R16, -R0.reuse ;  /* 0x8000000010107221 */ /* 0x100fe40000010000 */
[----:B------:R-:W-:Y:S02]  /*4fd0*/  FMUL.FTZ R14, R134, R4 ;  /* 0x00000004860e7220 */ /* 0x000fe40000410000 */
[----:B------:R-:W-:Y:S01]  /*4fe0*/  FFMA.FTZ R4, -R249, R249, 1 ;  /* 0x3f800000f9047423 */ /* 0x000fe200000101f9 */
[----:B--2---:R-:W-:Y:S01]  /*4ff0*/  F2FP.PACK_AB R2, R137, R136 ;  /* 0x000000888902723e */ /* 0x004fe200000000ff */
[--C-:B------:R-:W-:Y:S02]  /*5000*/  FADD.FTZ R17, R17, -R0.reuse ;  /* 0x8000000011117221 */ /* 0x100fe40000010000 */
[----:B------:R-:W-:Y:S02]  /*5010*/  FMUL.FTZ R16, R136, R16 ;  /* 0x0000001088107220 */ /* 0x000fe40000410000 */
[----:B------:R1:W-:Y:S01]  /*5020*/  STS [R232+0x13480], R2 ;  /* 0x01348002e8007388 */ /* 0x0003e20000000800 */
[----:B------:R-:W-:Y:S02]  /*5030*/  FMUL.FTZ R17, R137, R17 ;  /* 0x0000001189117220 */ /* 0x000fe40000410000 */
[----:B------:R-:W-:Y:S01]  /*5040*/  FMUL.FTZ R15, R151, R15 ;  /* 0x0000000f970f7220 */ /* 0x000fe20000410000 */
[----:B------:R-:W-:Y:S01]  /*5050*/  STS [R233+0x1000], R23 ;  /* 0x00100017e9007388 */ /* 0x000fe20000000800 */
[----:B------:R-:W-:Y:S02]  /*5060*/  FFMA.FTZ R7, -R235, R235, 1 ;  /* 0x3f800000eb077423 */ /* 0x000fe400000101eb */
[----:B---3--:R-:W-:Y:S01]  /*5070*/  FMUL.FTZ R11, R133, R5 ;  /* 0x00000005850b7220 */ /* 0x008fe20000410000 */
[----:B------:R-:W-:Y:S01]  /*5080*/  STS [R232+0x13c80], R19 ;  /* 0x013c8013e8007388 */ /* 0x000fe20000000800 */
[----:B------:R-:W-:Y:S02]  /*5090*/  FFMA.FTZ R5, -R250, R250, 1 ;  /* 0x3f800000fa057423 */ /* 0x000fe400000101fa */
[----:B------:R-:W-:Y:S01]  /*50a0*/  FMUL.FTZ R4, R11, R4 ;  /* 0x000000040b047220 */ /* 0x000fe20000410000 */
[----:B------:R-:W-:Y:S01]  /*50b0*/  STS [R233+0x1800], R8 ;  /* 0x00180008e9007388 */ /* 0x000fe20000000800 */
[----:B------:R-:W-:Y:S02]  /*50c0*/  FMUL.FTZ R5, R14, R5 ;  /* 0x000000050e057220 */ /* 0x000fe40000410000 */
[----:B------:R-:W-:Y:S01]  /*50d0*/  FMUL.FTZ R15, R15, R7 ;  /* 0x000000070f0f7220 */ /* 0x000fe20000410000 */
[----:B------:R-:W-:Y:S01]  /*50e0*/  F2FP.PACK_AB R7, R25, R80 ;  /* 0x000000501907723e */ /* 0x000fe200000000ff */
[--C-:B------:R-:W-:Y:S02]  /*50f0*/  FADD.FTZ R20, R20, -R0.reuse ;  /* 0x8000000014147221 */ /* 0x100fe40000010000 */
[----:B------:R-:W-:Y:S01]  /*5100*/  FADD.FTZ R21, R21, -R0 ;  /* 0x8000000015157221 */ /* 0x000fe20000010000 */
[----:B------:R-:W-:Y:S01]  /*5110*/  F2FP.PACK_AB R6, R15, R24 ;  /* 0x000000180f06723e */ /* 0x000fe200000000ff */
[----:B------:R-:W-:Y:S02]  /*5120*/  FMUL.FTZ R20, R140, R20 ;  /* 0x000000148c147220 */ /* 0x000fe40000410000 */
[C---:B------:R-:W-:Y:S01]  /*5130*/  FMUL.FTZ R21, R135.reuse, R21 ;  /* 0x0000001587157220 */ /* 0x040fe20000410000 */
[----:B-1----:R-:W-:Y:S01]  /*5140*/  F2FP.PACK_AB R2, R135, R140 ;  /* 0x0000008c8702723e */ /* 0x002fe200000000ff */
[----:B------:R-:W-:Y:S04]  /*5150*/  FFMA.FTZ R0, -R239, R239, 1 ;  /* 0x3f800000ef007423 */ /* 0x000fe800000101ef */
[----:B------:R1:W-:Y:S01]  /*5160*/  STS [R232+0x14480], R2 ;  /* 0x01448002e8007388 */ /* 0x0003e20000000800 */
[----:B------:R-:W-:Y:S03]  /*5170*/  FMUL.FTZ R0, R21, R0 ;  /* 0x0000000015007220 */ /* 0x000fe60000410000 */
[----:B------:R-:W-:Y:S04]  /*5180*/  STS [R233+0x2000], R76 ;  /* 0x0020004ce9007388 */ /* 0x000fe80000000800 */
[----:B------:R-:W-:Y:S04]  /*5190*/  STS [R232+0x14c80], R12 ;  /* 0x014c800ce8007388 */ /* 0x000fe80000000800 */
[----:B------:R2:W-:Y:S04]  /*51a0*/  STS [R233+0x2800], R3 ;  /* 0x00280003e9007388 */ /* 0x0005e80000000800 */
[----:B------:R-:W-:Y:S01]  /*51b0*/  BAR.SYNC.DEFER_BLOCKING 0x0 ;  /* 0x0000000000007b1d */ /* 0x000fe20000010000 */
[----:B-1----:R-:W-:Y:S01]  /*51c0*/  F2FP.PACK_AB R2, R4, R5 ;  /* 0x000000050402723e */ /* 0x002fe200000000ff */
[----:B------:R-:W-:Y:S02]  /*51d0*/  FFMA.FTZ R5, -R247, R247, 1 ;  /* 0x3f800000f7057423 */ /* 0x000fe400000101f7 */
[----:B------:R-:W-:Y:S02]  /*51e0*/  FFMA.FTZ R4, -R245, R245, 1 ;  /* 0x3f800000f5047423 */ /* 0x000fe400000101f5 */
[----:B------:R-:W-:Y:S02]  /*51f0*/  FMUL.FTZ R5, R16, R5 ;  /* 0x0000000510057220 */ /* 0x000fe40000410000 */
[----:B------:R-:W-:Y:S02]  /*5200*/  FMUL.FTZ R4, R17, R4 ;  /* 0x0000000411047220 */ /* 0x000fe40000410000 */
[----:B--2---:R-:W-:Y:S01]  /*5210*/  FFMA.FTZ R3, -R244, R244, 1 ;  /* 0x3f800000f4037423 */ /* 0x004fe200000101f4 */
[----:B------:R1:W-:Y:S03]  /*5220*/  STS [R232+0x15480], R2 ;  /* 0x01548002e8007388 */ /* 0x0003e60000000800 */
[----:B------:R-:W-:Y:S01]  /*5230*/  FMUL.FTZ R3, R20, R3 ;  /* 0x0000000314037220 */ /* 0x000fe20000410000 */
[----:B------:R-:W-:Y:S04]  /*5240*/  STS [R233+0x3000], R77 ;  /* 0x0030004de9007388 */ /* 0x000fe80000000800 */
[----:B------:R-:W-:Y:S01]  /*5250*/  F2FP.PACK_AB R0, R0, R3 ;  /* 0x000000030000723e */ /* 0x000fe200000000ff */
[----:B------:R-:W-:Y:S04]  /*5260*/  STS [R232+0x15c80], R13 ;  /* 0x015c800de8007388 */ /* 0x000fe80000000800 */
[----:B------:R-:W-:Y:S01]  /*5270*/  STS [R233+0x3800], R7 ;  /* 0x00380007e9007388 */ /* 0x000fe20000000800 */
[----:B-1----:R-:W-:Y:S05]  /*5280*/  F2FP.PACK_AB R2, R4, R5 ;  /* 0x000000050402723e */ /* 0x002fea00000000ff */
        /* <DEDUP_REMOVED lines=8> */
[----:B------:R-:W-:Y:S08]  /*5310*/  LDSM.16.MT88.4 R4, [R216+0x12480] ;  /* 0x01248000d804783b */ /* 0x000ff00000004200 */
[----:B------:R-:W-:Y:S01]  /*5320*/  LDSM.16.MT88.4 R12, [R216+0x13480] ;  /* 0x01348000d80c783b */ /* 0x000fe20000004200 */
[----:B-1----:R-:W-:Y:S07]  /*5330*/  IMAD.SHL.U32 R0, R225, 0x2, RZ ;  /* 0x00000002e1007824 */ /* 0x002fee00078e00ff */
[----:B------:R-:W1:Y:S08]  /*5340*/  LDSM.16.MT88.4 R8, [R0+0xe080] ;  /* 0x00e080000008783b */ /* 0x000e700000004200 */
[----:B------:R-:W2:Y:S08]  /*5350*/  LDSM.16.MT88.4 R16, [R216+0x14480] ;  /* 0x01448000d810783b */ /* 0x000eb00000004200 */
[----:B------:R-:W3:Y:S08]  /*5360*/  LDSM.16.MT88.4 R20, [R0+0x10080] ;  /* 0x010080000014783b */ /* 0x000ef00000004200 */
[----:B------:R-:W-:Y:S08]  /*5370*/  LDSM.16.MT88.4 R24, [R216+0x12880] ;  /* 0x01288000d818783b */ /* 0x000ff00000004200 */
[----:B------:R-:W4:Y:S01]  /*5380*/  LDSM.16.MT88.4 R76, [R0+0xe880] ;  /* 0x00e88000004c783b */ /* 0x000f220000004200 */
[-C--:B-1----:R-:W-:Y:S07]  /*5390*/  HMMA.16816.F32 R28, R4, R8.reuse, R28 ;  /* 0x00000008041c723c */ /* 0x082fee000000181c */
[----:B------:R-:W1:Y:S01]  /*53a0*/  LDSM.16.MT88.4 R80, [R216+0x13880] ;  /* 0x01388000d850783b */ /* 0x000e620000004200 */
[-C--:B------:R-:W-:Y:S07]  /*53b0*/  HMMA.16816.F32 R32, R12, R8.reuse, R32 ;  /* 0x000000080c20723c */ /* 0x080fee0000001820 */
[----:B------:R-:W5:Y:S01]  /*53c0*/  LDSM.16.MT88.4 R132, [R216+0x14880] ;  /* 0x01488000d884783b */ /* 0x000f620000004200 */
[C---:B--2---:R-:W-:Y:S07]  /*53d0*/  HMMA.16816.F32 R36, R16.reuse, R8, R36 ;  /* 0x000000081024723c */ /* 0x044fee0000001824 */
[----:B------:R-:W2:Y:S01]  /*53e0*/  LDSM.16.MT88.4 R136, [R0+0x10880] ;  /* 0x010880000088783b */ /* 0x000ea20000004200 */
[-C--:B------:R-:W-:Y:S07]  /*53f0*/  HMMA.16816.F32 R40, R16, R10.reuse, R40 ;  /* 0x0000000a1028723c */ /* 0x080fee0000001828 */
[----:B------:R-:W-:Y:S01]  /*5400*/  LDSM.16.MT88.4 R140, [R0+0xf880] ;  /* 0x00f88000008c783b */ /* 0x000fe20000004200 */
[-C--:B------:R-:W-:Y:S07]  /*5410*/  HMMA.16816.F32 R44, R12, R10.reuse, R44 ;  /* 0x0000000a0c2c723c */ /* 0x080fee000000182c */
[----:B------:R-:W-:Y:S01]  /*5420*/  LDSM.16.MT88.4 R144, [R216+0x14080] ;  /* 0x01408000d890783b */ /* 0x000fe20000004200 */
[C---:B------:R-:W-:Y:S07]  /*5430*/  HMMA.16816.F32 R48, R4.reuse, R10, R48 ;  /* 0x0000000a0430723c */ /* 0x040fee0000001830 */
[----:B------:R-:W-:Y:S01]  /*5440*/  LDSM.16.MT88.4 R8, [R0+0xf080] ;  /* 0x00f080000008783b */ /* 0x000fe20000004200 */
[-C--:B---3--:R-:W-:Y:S07]  /*5450*/  HMMA.16816.F32 R52, R4, R20.reuse, R52 ;  /* 0x000000140434723c */ /* 0x088fee0000001834 */
[----:B------:R-:W-:Y:S01]  /*5460*/  LDSM.16.MT88.4 R148, [R216+0x15080] ;  /* 0x01508000d894783b */ /* 0x000fe20000004200 */
[-C--:B------:R-:W-:Y:S08]  /*5470*/  HMMA.16816.F32 R56, R12, R20.reuse, R56 ;  /* 0x000000140c38723c */ /* 0x080ff00000001838 */
[C---:B------:R-:W-:Y:S08]  /*5480*/  HMMA.16816.F32 R60, R16.reuse, R20, R60 ;  /* 0x00000014103c723c */ /* 0x040ff0000000183c */
[-C--:B------:R-:W-:Y:S01]  /*5490*/  HMMA.16816.F32 R64, R16, R22.reuse, R64 ;  /* 0x000000161040723c */ /* 0x080fe20000001840 */
[----:B------:R-:W-:Y:S07]  /*54a0*/  LDSM.16.MT88.4 R16, [R216+0x14c80] ;  /* 0x014c8000d810783b */ /* 0x000fee0000004200 */
[-C--:B------:R-:W-:Y:S01]  /*54b0*/  HMMA.16816.F32 R68, R12, R22.reuse, R68 ;  /* 0x000000160c44723c */ /* 0x080fe20000001844 */
[----:B------:R-:W-:Y:S07]  /*54c0*/  LDSM.16.MT88.4 R12, [R216+0x13c80] ;  /* 0x013c8000d80c783b */ /* 0x000fee0000004200 */
[----:B------:R-:W-:Y:S01]  /*54d0*/  HMMA.16816.F32 R72, R4, R22, R72 ;  /* 0x000000160448723c */ /* 0x000fe20000001848 */
[----:B------:R-:W3:Y:S07]  /*54e0*/  LDSM.16.MT88.4 R4, [R216+0x12c80] ;  /* 0x012c8000d804783b */ /* 0x000eee0000004200 */
[-C--:B----4-:R-:W-:Y:S01]  /*54f0*/  HMMA.16816.F32 R28, R24, R76.reuse, R28 ;  /* 0x0000004c181c723c */ /* 0x090fe2000000181c */
[----:B------:R-:W4:Y:S07]  /*5500*/  LDSM.16.MT88.4 R20, [R0+0x11080] ;  /* 0x011080000014783b */ /* 0x000f2e0000004200 */
[-C--:B-1----:R-:W-:Y:S08]  /*5510*/  HMMA.16816.F32 R32, R80, R76.reuse, R32 ;  /* 0x0000004c5020723c */ /* 0x082ff00000001820 */
[C---:B-----5:R-:W-:Y:S08]  /*5520*/  HMMA.16816.F32 R36, R132.reuse, R76, R36 ;  /* 0x0000004c8424723c */ /* 0x060ff00000001824 */
[-C--:B------:R-:W-:Y:S08]  /*5530*/  HMMA.16816.F32 R40, R132, R78.reuse, R40 ;  /* 0x0000004e8428723c */ /* 0x080ff00000001828 */
[-C--:B------:R-:W-:Y:S08]  /*5540*/  HMMA.16816.F32 R44, R80, R78.reuse, R44 ;  /* 0x0000004e502c723c */ /* 0x080ff0000000182c */
[C---:B------:R-:W-:Y:S01]  /*5550*/  HMMA.16816.F32 R48, R24.reuse, R78, R48 ;  /* 0x0000004e1830723c */ /* 0x040fe20000001830 */
[----:B------:R-:W1:Y:S07]  /*5560*/  LDSM.16.MT88.4 R76, [R216+0x13080] ;  /* 0x01308000d84c783b */ /* 0x000e6e0000004200 */
[-C--:B--2---:R-:W-:Y:S08]  /*5570*/  HMMA.16816.F32 R52, R24, R136.reuse, R52 ;  /* 0x000000881834723c */ /* 0x084ff00000001834 */
[-C--:B------:R-:W-:Y:S08]  /*5580*/  HMMA.16816.F32 R56, R80, R136.reuse, R56 ;  /* 0x000000885038723c */ /* 0x080ff00000001838 */
[C---:B------:R-:W-:Y:S08]  /*5590*/  HMMA.16816.F32 R60, R132.reuse, R136, R60 ;  /* 0x00000088843c723c */ /* 0x040ff0000000183c */
[-C--:B------:R-:W-:Y:S08]  /*55a0*/  HMMA.16816.F32 R64, R132, R138.reuse, R64 ;  /* 0x0000008a8440723c */ /* 0x080ff00000001840 */
[-C--:B------:R-:W-:Y:S08]  /*55b0*/  HMMA.16816.F32 R68, R80, R138.reuse, R68 ;  /* 0x0000008a5044723c */ /* 0x080ff00000001844 */
[----:B------:R-:W-:Y:S01]  /*55c0*/  HMMA.16816.F32 R72, R24, R138, R72 ;  /* 0x0000008a1848723c */ /* 0x000fe20000001848 */
[----:B------:R-:W2:Y:S07]  /*55d0*/  LDSM.16.MT88.4 R24, [R0+0x11880] ;  /* 0x011880000018783b */ /* 0x000eae0000004200 */
[-C--:B---3--:R-:W-:Y:S01]  /*55e0*/  HMMA.16816.F32 R28, R4, R8.reuse, R28 ;  /* 0x00000008041c723c */ /* 0x088fe2000000181c */
[----:B------:R-:W-:Y:S07]  /*55f0*/  BAR.SYNC.DEFER_BLOCKING 0x0 ;  /* 0x0000000000007b1d */ /* 0x000fee0000010000 */
[-C--:B------:R-:W-:Y:S08]  /*5600*/  HMMA.16816.F32 R32, R12, R8.reuse, R32 ;  /* 0x000000080c20723c */ /* 0x080ff00000001820 */
[C---:B------:R-:W-:Y:S08]  /*5610*/  HMMA.16816.F32 R36, R16.reuse, R8, R36 ;  /* 0x000000081024723c */ /* 0x040ff00000001824 */
[-C--:B------:R-:W-:Y:S08]  /*5620*/  HMMA.16816.F32 R40, R16, R10.reuse, R40 ;  /* 0x0000000a1028723c */ /* 0x080ff00000001828 */
[-C--:B------:R-:W-:Y:S08]  /*5630*/  HMMA.16816.F32 R44, R12, R10.reuse, R44 ;  /* 0x0000000a0c2c723c */ /* 0x080ff0000000182c */
[C---:B------:R-:W-:Y:S08]  /*5640*/  HMMA.16816.F32 R48, R4.reuse, R10, R48 ;  /* 0x0000000a0430723c */ /* 0x040ff00000001830 */
[-C--:B----4-:R-:W-:Y:S08]  /*5650*/  HMMA.16816.F32 R52, R4, R20.reuse, R52 ;  /* 0x000000140434723c */ /* 0x090ff00000001834 */
[-C--:B------:R-:W-:Y:S01]  /*5660*/  HMMA.16816.F32 R56, R12, R20.reuse, R56 ;  /* 0x000000140c38723c */ /* 0x080fe20000001838 */
[----:B------:R3:W4:Y:S07]  /*5670*/  LDSM.16.M88.4 R80, [R221] ;  /* 0x00000000dd50783b */ /* 0x00072e0000000200 */
[C---:B------:R-:W-:Y:S01]  /*5680*/  HMMA.16816.F32 R60, R16.reuse, R20, R60 ;  /* 0x00000014103c723c */ /* 0x040fe2000000183c */
[----:B------:R3:W2:Y:S07]  /*5690*/  LDSM.16.M88.4 R132, [R221+0x800] ;  /* 0x00080000dd84783b */ /* 0x0006ae0000000200 */
[-C--:B------:R-:W-:Y:S01]  /*56a0*/  HMMA.16816.F32 R64, R16, R22.reuse, R64 ;  /* 0x000000161040723c */ /* 0x080fe20000001840 */
[----:B------:R3:W2:Y:S07]  /*56b0*/  LDSM.16.MT88.4 R16, [R0+0x80] ;  /* 0x000080000010783b */ /* 0x0006ae0000004200 */
[-C--:B------:R-:W-:Y:S01]  /*56c0*/  HMMA.16816.F32 R68, R12, R22.reuse, R68 ;  /* 0x000000160c44723c */ /* 0x080fe20000001844 */
[----:B------:R3:W2:Y:S07]  /*56d0*/  LDSM.16.MT88.4 R136, [R0+0x3080] ;  /* 0x003080000088783b */ /* 0x0006ae0000004200 */
[----:B------:R-:W-:Y:S01]  /*56e0*/  HMMA.16816.F32 R72, R4, R22, R72 ;  /* 0x000000160448723c */ /* 0x000fe20000001848 */
[----:B------:R3:W2:Y:S07]  /*56f0*/  LDSM.16.M88.4 R152, [R223] ;  /* 0x00000000df98783b */ /* 0x0006ae0000000200 */
[-C--:B-1----:R-:W-:Y:S01]  /*5700*/  HMMA.16816.F32 R28, R76, R140.reuse, R28 ;  /* 0x0000008c4c1c723c */ /* 0x082fe2000000181c */
        /* <DEDUP_REMOVED lines=14> */
[----:B------:R-:W-:-:S07]  /*57f0*/  @P2 BRA `(.L_x_265) ;  /* 0x000003a000002947 */ /* 0x000fce0003800000 */
[----:B-1-34-:R-:W2:Y:S01]  /*5800*/  LDL.64 R242, [R1+0x10] ;  /* 0x0000100001f27983 */ /* 0x01aea20000100a00 */
[----:B------:R-:W-:Y:S02]  /*5810*/  USHF.L.U32 UR25, UR23, 0x6, URZ ;  /* 0x0000000617197899 */ /* 0x000fe4000800063f */
[----:B------:R-:W-:Y:S01]  /*5820*/  USHF.R.S32.HI UR24, URZ, 0x1f, UR23 ;  /* 0x0000001f3f187899 */ /* 0x000fe20008011417 */
[----:B------:R-:W3:Y:S01]  /*5830*/  LDL.64 R236, [R1+0x38] ;  /* 0x0000380001ec7983 */ /* 0x000ee20000100a00 */
[----:B------:R-:W-:Y:S02]  /*5840*/  USHF.R.S32.HI UR6, URZ, 0x1f, UR25 ;  /* 0x0000001f3f067899 */ /* 0x000fe40008011419 */
[----:B------:R-:W-:Y:S01]  /*5850*/  IMAD.U32 R9, RZ, RZ, UR25 ;  /* 0x00000019ff097e24 */ /* 0x000fe2000f8e00ff */
[----:B------:R-:W4:Y:S03]  /*5860*/  LDL.64 R240, [R1+0x28] ;  /* 0x0000280001f07983 */ /* 0x000f260000100a00 */
[----:B------:R-:W-:Y:S01]  /*5870*/  IMAD.U32 R10, RZ, RZ, UR6 ;  /* 0x00000006ff0a7e24 */ /* 0x000fe2000f8e00ff */
[----:B------:R-:W5:Y:S01]  /*5880*/  LDL R14, [R1+0xc] ;  /* 0x00000c00010e7983 */ /* 0x000f620000100800 */
[----:B------:R-:W-:Y:S02]  /*5890*/  ULDC.64 UR6, c[0x0][0x208] ;  /* 0x0000820000067ab9 */ /* 0x000fe40000000a00 */
[----:B------:R-:W-:Y:S01]  /*58a0*/  UIMAD UR24, UR24, UR6, URZ ;  /* 0x00000006181872a4 */ /* 0x000fe2000f8e023f */
[----:B------:R-:W3:Y:S01]  /*58b0*/  LDL R11, [R1] ;  /* 0x00000000010b7983 */ /* 0x000ee20000100800 */
[----:B------:R-:W-:Y:S02]  /*58c0*/  UIMAD.WIDE.U32 UR26, UR23, UR6, URZ ;  /* 0x00000006171a72a5 */ /* 0x000fe4000f8e003f */
[----:B------:R-:W-:Y:S01]  /*58d0*/  UIMAD UR24, UR23, UR7, UR24 ;  /* 0x00000007171872a4 */ /* 0x000fe2000f8e0218 */
[----:B------:R-:W4:Y:S01]  /*58e0*/  LDL.64 R12, [R1+0x20] ;  /* 0x00002000010c7983 */ /* 0x000f220000100a00 */
[----:B------:R-:W-:Y:S02]  /*58f0*/  USHF.L.U32 UR6, UR26, 0x6, URZ ;  /* 0x000000061a067899 */ /* 0x000fe4000800063f */
[----:B------:R-:W-:Y:S01]  /*5900*/  UIADD3 UR24, UR27, UR24, URZ ;  /* 0x000000181b187290 */ /* 0x000fe2000fffe03f */
[----:B------:R-:W1:Y:S03]  /*5910*/  S2R R5, SR_CTAID.Y ;  /* 0x0000000000057919 */ /* 0x000e660000002600 */
[----:B------:R-:W-:Y:S01]  /*5920*/  USHF.L.U64.HI UR24, UR26, 0x6, UR24 ;  /* 0x000000061a187899 */ /* 0x000fe20008010218 */
[----:B-1----:R-:W-:Y:S05]  /*5930*/  SHF.R.S32.HI R4, RZ, 0x1f, R5 ;  /* 0x0000001fff047819 */ /* 0x002fea0000011405 */
[----:B------:R-:W-:Y:S04]  /*5940*/  IMAD R4, R4, c[0x0][0x288], RZ ;  /* 0x0000a20004047a24 */ /* 0x000fe800078e02ff */
[C---:B------:R-:W-:Y:S02]  /*5950*/  IMAD R4, R5.reuse, c[0x0][0x28c], R4 ;  /* 0x0000a30005047a24 */ /* 0x040fe400078e0204 */
[----:B--2---:R-:W-:Y:S02]  /*5960*/  IMAD.MOV.U32 R2, RZ, RZ, R242 ;  /* 0x000000ffff027224 */ /* 0x004fe400078e00f2 */
[----:B------:R-:W-:Y:S02]  /*5970*/  IMAD.MOV.U32 R3, RZ, RZ, R243 ;  /* 0x000000ffff037224 */ /* 0x000fe400078e00f3 */
[----:B------:R-:W2:Y:S02]  /*5980*/  LDL.64 R242, [R1+0x18] ;  /* 0x0000180001f27983 */ /* 0x000ea40000100a00 */
[----:B------:R-:W-:Y:S04]  /*5990*/  IMAD.WIDE.U32 R2, R5, c[0x0][0x288], R2 ;  /* 0x0000a20005027a25 */ /* 0x000fe800078e0002 */
[----:B------:R-:W-:Y:S01]  /*59a0*/  IMAD.IADD R4, R3, 0x1, R4 ;  /* 0x0000000103047824 */ /* 0x000fe200078e0204 */
[----:B------:R-:W-:Y:S01]  /*59b0*/  IADD3 R9, P3, P2, R9, UR12, R2 ;  /* 0x0000000c09097c10 */ /* 0x000fe2000fa7e002 */
[----:B------:R-:W-:Y:S02]  /*59c0*/  IMAD.U32 R3, RZ, RZ, UR20 ;  /* 0x00000014ff037e24 */ /* 0x000fe4000f8e00ff */
[----:B------:R-:W-:Y:S01]  /*59d0*/  IMAD.U32 R5, RZ, RZ, UR8 ;  /* 0x00000008ff057e24 */ /* 0x000fe2000f8e00ff */
[----:B------:R-:W-:Y:S02]  /*59e0*/  IADD3.X R10, R10, UR11, R4, P3, P2 ;  /* 0x0000000b0a0a7c10 */ /* 0x000fe40009fe4404 */
[C---:B---3--:R-:W-:Y:S04]  /*59f0*/  IADD3 R3, P3, P2, R236.reuse, UR6, R3 ;  /* 0x00000006ec037c10 */ /* 0x048fe8000fa7e003 */
[C---:B----4-:R-:W-:Y:S02]  /*5a00*/  IADD3.X R5, R241.reuse, UR24, R5, P3, P2 ;  /* 0x00000018f1057c10 */ /* 0x050fe40009fe4405 */
[----:B------:R-:W-:Y:S04]  /*5a10*/  IADD3 R2, P2, R236, UR6, RZ ;  /* 0x00000006ec027c10 */ /* 0x000fe8000ff5e0ff */
[----:B------:R-:W-:Y:S02]  /*5a20*/  IADD3.X R4, R241, UR24, RZ, P2, !PT ;  /* 0x00000018f1047c10 */ /* 0x000fe400097fe4ff */
[C---:B------:R-:W-:Y:S04]  /*5a30*/  LEA R6, P2, R2.reuse, c[0x0][0x1f0], 0x1 ;  /* 0x00007c0002067a11 */ /* 0x040fe800078408ff */
[----:B------:R-:W-:Y:S01]  /*5a40*/  LEA.HI.X R7, R2, c[0x0][0x1f4], R4, 0x1, P2 ;  /* 0x00007d0002077a11 */ /* 0x000fe200010f0c04 */
[----:B------:R-:W-:Y:S01]  /*5a50*/  IMAD.U32 R2, RZ, RZ, UR25 ;  /* 0x00000019ff027e24 */ /* 0x000fe2000f8e00ff */
[C---:B------:R-:W-:Y:S04]  /*5a60*/  LEA R4, P2, R3.reuse, c[0x0][0x1f0], 0x1 ;  /* 0x00007c0003047a11 */ /* 0x040fe800078408ff */
[----:B------:R-:W-:Y:S02]  /*5a70*/  LEA.HI.X R5, R3, c[0x0][0x1f4], R5, 0x1, P2 ;  /* 0x00007d0003057a11 */ /* 0x000fe400010f0c05 */
[C---:B------:R-:W-:Y:S04]  /*5a80*/  LEA R8, P2, R9.reuse, c[0x0][0x280], 0x2 ;  /* 0x0000a00009087a11 */ /* 0x040fe800078410ff */
[----:B------:R-:W-:Y:S02]  /*5a90*/  LEA.HI.X R9, R9, c[0x0][0x284], R10, 0x2, P2 ;  /* 0x0000a10009097a11 */ /* 0x000fe400010f140a */
[----:B-----5:R-:W-:Y:S02]  /*5aa0*/  LOP3.LUT P2, RZ, R14, 0x1, RZ, 0xc0, !PT ;  /* 0x000000010eff7812 */ /* 0x020fe4000784c0ff */
[----:B--2---:R-:W-:Y:S04]  /*5ab0*/  IADD3 R2, -R242, c[0x0][0x168], -R2 ;  /* 0x00005a00f2027a10 */ /* 0x004fe80007ffe902 */
[C---:B------:R-:W-:Y:S02]  /*5ac0*/  ISETP.LT.OR P3, PT, R2.reuse, 0x1, !P2 ;  /* 0x000000010200780c */ /* 0x040fe40005761670 */
[----:B------:R-:W-:Y:S11]  /*5ad0*/  ISETP.LT.OR P2, PT, R2, 0x21, !P2 ;  /* 0x000000210200780c */ /* 0x000ff60005741670 */
[----:B------:R-:W-:Y:S01]  /*5ae0*/  @!PT LDS RZ, [RZ] ;  /* 0x00000000fffff984 */ /* 0x000fe20000000800 */
[----:B------:R-:W-:Y:S01]  /*5af0*/  @!PT LDS RZ, [RZ] ;  /* 0x00000000fffff984 */ /* 0x000fe20000000800 */
[----:B------:R-:W-:Y:S01]  /*5b00*/  @!PT LDS RZ, [RZ] ;  /* 0x00000000fffff984 */ /* 0x000fe20000000800 */
[----:B------:R1:W-:Y:S01]  /*5b10*/  LDGSTS.E.BYPASS.LTC128B.128 [R11+0xe080], [R6.64], !P3 ;  /* 0x0e080000060b7fae */ /* 0x0003e2000d901d52 */
[----:B------:R-:W-:Y:S04]  /*5b20*/  LOP3.LUT P3, RZ, R14, 0x2, RZ, 0xc0, !PT ;  /* 0x000000020eff7812 */ /* 0x000fe8000786c0ff */
[C---:B------:R-:W-:Y:S02]  /*5b30*/  ISETP.LT.OR P4, PT, R2.reuse, 0x1, !P3 ;  /* 0x000000010200780c */ /* 0x040fe40005f81670 */
[----:B------:R-:W-:Y:S01]  /*5b40*/  ISETP.LT.OR P3, PT, R2, 0x21, !P3 ;  /* 0x000000210200780c */ /* 0x000fe20005f61670 */
[----:B------:R-:W-:Y:S10]  /*5b50*/  @!P5 IMAD.SHL.U32 R2, R12, 0x10, RZ ;  /* 0x000000100c02d824 */ /* 0x000ff400078e00ff */
[----:B------:R1:W-:Y:S04]  /*5b60*/  LDGSTS.E.BYPASS.LTC128B.128 [R11+0x10080], [R6.64+0x80], !P4 ;  /* 0x10080080060b7fae */ /* 0x0003e8000e101d52 */
[----:B------:R1:W-:Y:S04]  /*5b70*/  LDGSTS.E.BYPASS.LTC128B.128 [R11+0xf080], [R4.64], !P2 ;  /* 0x0f080000040b7fae */ /* 0x0003e8000d101d52 */
[----:B------:R1:W-:Y:S04]  /*5b80*/  LDGSTS.E.BYPASS.LTC128B.128 [R11+0x11080], [R4.64+0x80], !P3 ;  /* 0x11080080040b7fae */ /* 0x0003e8000d901d52 */
[----:B------:R1:W-:Y:S02]  /*5b90*/  @!P5 LDGSTS.E.BYPASS.LTC128B.128 [R2+0x12280], [R8.64] ;  /* 0x122800000802dfae */ /* 0x0003e4000b901d52 */
.L_x_265:
[-C--:B-1-34-:R-:W-:Y:S01]  /*5ba0*/  HMMA.16816.F32 R4, R80, R16.reuse, RZ ;  /* 0x000000105004723c */ /* 0x09afe200000018ff */
[----:B------:R-:W2:Y:S01]  /*5bb0*/  LDL.64 R236, [R1+0x48] ;  /* 0x0000480001ec7983 */ /* 0x000ea20000100a00 */
[----:B------:R-:W-:Y:S02]  /*5bc0*/  USHF.L.U32 UR13, UR13, 0xd, URZ ;  /* 0x0000000d0d0d7899 */ /* 0x000fe4000800063f */
[----:B------:R-:W-:Y:S01]  /*5bd0*/  UIADD3 UR6, UR4, 0x1, URZ ;  /* 0x0000000104067890 */ /* 0x000fe2000fffe03f */
[----:B------:R-:W3:Y:S01]  /*5be0*/  LDL R2, [R1+0x44] ;  /* 0x0000440001027983 */ /* 0x000ee20000100800 */
[----:B------:R-:W-:Y:S02]  /*5bf0*/  UISETP.GE.AND UP0, UPT, UR4, 0x1, UPT ;  /* 0x000000010400788c */ /* 0x000fe4000bf06270 */
[C---:B------:R-:W-:Y:S01]  /*5c00*/  HMMA.16816.F32 R8, R132.reuse, R16, RZ ;  /* 0x000000108408723c */ /* 0x040fe200000018ff */
[----:B------:R-:W-:Y:S03]  /*5c10*/  LDSM.16.M88.4 R140, [R221+0x1800] ;  /* 0x00180000dd8c783b */ /* 0x000fe60000000200 */
[----:B------:R-:W-:Y:S01]  /*5c20*/  IMAD.U32 R3, RZ, RZ, UR13 ;  /* 0x0000000dff037e24 */ /* 0x000fe2000f8e00ff */
[----:B------:R-:W-:Y:S03]  /*5c30*/  LDSM.16.MT88.4 R144, [R0+0x4080] ;  /* 0x004080000090783b */ /* 0x000fe60000004200 */
[-C--:B------:R-:W-:Y:S01]  /*5c40*/  HMMA.16816.F32 R12, R132, R18.reuse, RZ ;  /* 0x00000012840c723c */ /* 0x080fe200000018ff */
[----:B------:R-:W-:Y:S04]  /*5c50*/  LDSM.16.M88.4 R148, [R223+0x1000] ;  /* 0x00100000df94783b */ /* 0x000fe80000000200 */
[----:B------:R-:W0:Y:S03]  /*5c60*/  LDGDEPBAR ;  /* 0x00000000000079af */ /* 0x000e260000000000 */
[C---:B------:R-:W-:Y:S08]  /*5c70*/  HMMA.16816.F32 R16, R80.reuse, R18, RZ ;  /* 0x000000125010723c */ /* 0x040ff000000018ff */
[-C--:B------:R-:W-:Y:S08]  /*5c80*/  HMMA.16816.F32 R20, R80, R136.reuse, RZ ;  /* 0x000000885014723c */ /* 0x080ff000000018ff */
[C---:B------:R-:W-:Y:S08]  /*5c90*/  HMMA.16816.F32 R24, R132.reuse, R136, RZ ;  /* 0x000000888418723c */ /* 0x040ff000000018ff */
[-C--:B------:R-:W-:Y:S01]  /*5ca0*/  HMMA.16816.F32 R76, R132, R138.reuse, RZ ;  /* 0x0000008a844c723c */ /* 0x080fe200000018ff */
[----:B------:R-:W-:Y:S07]  /*5cb0*/  LDSM.16.M88.4 R132, [R221+0x1000] ;  /* 0x00100000dd84783b */ /* 0x000fee0000000200 */
[----:B------:R-:W-:Y:S01]  /*5cc0*/  HMMA.16816.F32 R80, R80, R138, RZ ;  /* 0x0000008a5050723c */ /* 0x000fe200000018ff */
[----:B------:R-:W1:Y:S07]  /*5cd0*/  LDSM.16.MT88.4 R136, [R0+0x1080] ;  /* 0x001080000088783b */ /* 0x000e6e0000004200 */
        /* <DEDUP_REMOVED lines=10> */
[----:B------:R-:W4:Y:S07]  /*5d80*/  LDSM.16.MT88.4 R152, [R0+0x1880] ;  /* 0x001880000098783b */ /* 0x000f2e0000004200 */
[-C--:B-1----:R-:W-:Y:S08]  /*5d90*/  HMMA.16816.F32 R4, R132, R136.reuse, R4 ;  /* 0x000000888404723c */ /* 0x082ff00000001804 */
[C---:B------:R-:W-:Y:S08]  /*5da0*/  HMMA.16816.F32 R8, R140.reuse, R136, R8 ;  /* 0x000000888c08723c */ /* 0x040ff00000001808 */
[-C--:B------:R-:W-:Y:S08]  /*5db0*/  HMMA.16816.F32 R12, R140, R138.reuse, R12 ;  /* 0x0000008a8c0c723c */ /* 0x080ff0000000180c */
[C---:B------:R-:W-:Y:S01]  /*5dc0*/  HMMA.16816.F32 R16, R132.reuse, R138, R16 ;  /* 0x0000008a8410723c */ /* 0x040fe20000001810 */
[----:B------:R-:W-:Y:S07]  /*5dd0*/  LDSM.16.MT88.4 R136, [R0+0x2080] ;  /* 0x002080000088783b */ /* 0x000fee0000004200 */
[-C--:B------:R-:W-:Y:S08]  /*5de0*/  HMMA.16816.F32 R20, R132, R144.reuse, R20 ;  /* 0x000000908414723c */ /* 0x080ff00000001814 */
[C---:B------:R-:W-:Y:S08]  /*5df0*/  HMMA.16816.F32 R24, R140.reuse, R144, R24 ;  /* 0x000000908c18723c */ /* 0x040ff00000001818 */
[-C--:B------:R-:W-:Y:S01]  /*5e00*/  HMMA.16816.F32 R76, R140, R146.reuse, R76 ;  /* 0x000000928c4c723c */ /* 0x080fe2000000184c */
[----:B------:R-:W-:Y:S07]  /*5e10*/  LDSM.16.M88.4 R140, [R221+0x2800] ;  /* 0x00280000dd8c783b */ /* 0x000fee0000000200 */
[----:B------:R-:W-:Y:S01]  /*5e20*/  HMMA.16816.F32 R80, R132, R146, R80 ;  /* 0x000000928450723c */ /* 0x000fe20000001850 */
[----:B------:R-:W1:Y:S04]  /*5e30*/  LDSM.16.M88.4 R132, [R221+0x2000] ;  /* 0x00200000dd84783b */ /* 0x000e680000000200 */
[----:B------:R-:W5:Y:S03]  /*5e40*/  LDSM.16.MT88.4 R144, [R0+0x5080] ;  /* 0x005080000090783b */ /* 0x000f660000004200 */
[-C--:B----4-:R-:W-:Y:S08]  /*5e50*/  HMMA.16816.F32 R4, R148, R152.reuse, R4 ;  /* 0x000000989404723c */ /* 0x090ff00000001804 */
        /* <DEDUP_REMOVED lines=9> */
[----:B------:R-:W4:Y:S04]  /*5ef0*/  LDSM.16.M88.4 R148, [R223+0x2000] ;  /* 0x00200000df94783b */ /* 0x000f280000000200 */
[----:B------:R2:W2:Y:S03]  /*5f00*/  LDSM.16.MT88.4 R208, [R0+0x5880] ;  /* 0x0058800000d0783b */ /* 0x0004a60000004200 */
[-C--:B-1----:R-:W-:Y:S08]  /*5f10*/  HMMA.16816.F32 R4, R132, R136.reuse, R4 ;  /* 0x000000888404723c */ /* 0x082ff00000001804 */
[C---:B------:R-:W-:Y:S08]  /*5f20*/  HMMA.16816.F32 R8, R140.reuse, R136, R8 ;  /* 0x000000888c08723c */ /* 0x040ff00000001808 */
[-C--:B------:R-:W-:Y:S08]  /*5f30*/  HMMA.16816.F32 R12, R140, R138.reuse, R12 ;  /* 0x0000008a8c0c723c */ /* 0x080ff0000000180c */
[C---:B------:R-:W-:Y:S08]  /*5f40*/  HMMA.16816.F32 R16, R132.reuse, R138, R16 ;  /* 0x0000008a8410723c */ /* 0x040ff00000001810 */
[-C--:B-----5:R-:W-:Y:S08]  /*5f50*/  HMMA.16816.F32 R20, R132, R144.reuse, R20 ;  /* 0x000000908414723c */ /* 0x0a0ff00000001814 */
[C---:B------:R-:W-:Y:S04]  /*5f60*/  HMMA.16816.F32 R24, R140.reuse, R144, R24 ;  /* 0x000000908c18723c */ /* 0x040fe80000001818 */
[----:B--2---:R-:W-:Y:S01]  /*5f70*/  IADD3 R0, P2, R236, UR13, RZ ;  /* 0x0000000dec007c10 */ /* 0x004fe2000ff5e0ff */
[----:B------:R-:W-:Y:S03]  /*5f80*/  UMOV UR13, UR23 ;  /* 0x00000017000d7c82 */ /* 0x000fe60008000000 */
[-C--:B------:R-:W-:Y:S01]  /*5f90*/  HMMA.16816.F32 R76, R140, R146.reuse, R76 ;  /* 0x000000928c4c723c */ /* 0x080fe2000000184c */
[----:B------:R-:W-:Y:S03]  /*5fa0*/  LDSM.16.MT88.4 R140, [R216+0x18080] ;  /* 0x01808000d88c783b */ /* 0x000fe60000004200 */
[----:B---3--:R-:W-:Y:S02]  /*5fb0*/  LEA.HI.X.SX32 R3, R3, R2, 0x1, P2 ;  /* 0x0000000203037211 */ /* 0x008fe400010f0eff */
[C---:B------:R-:W-:Y:S02]  /*5fc0*/  LEA R2, P2, R0.reuse, c[0x0][0x220], 0x2 ;  /* 0x0000880000027a11 */ /* 0x040fe400078410ff */
[----:B------:R-:W-:Y:S01]  /*5fd0*/  HMMA.16816.F32 R80, R132, R146, R80 ;  /* 0x000000928450723c */ /* 0x000fe20000001850 */
[----:B------:R-:W-:Y:S03]  /*5fe0*/  LDSM.16.MT88.4 R132, [R216+0x17880] ;  /* 0x01788000d884783b */ /* 0x000fe60000004200 */
[----:B------:R-:W-:Y:S01]  /*5ff0*/  LEA.HI.X R3, R0, c[0x0][0x224], R3, 0x2, P2 ;  /* 0x0000890000037a11 */ /* 0x000fe200010f1403 */
[----:B------:R-:W-:Y:S01]  /*6000*/  IMAD.U32 R0, RZ, RZ, UR4 ;  /* 0x00000004ff007e24 */ /* 0x000fe2000f8e00ff */
[----:B------:R-:W-:Y:S02]  /*6010*/  USEL UR4, UR6, URZ, !UP0 ;  /* 0x0000003f06047287 */ /* 0x000fe4000c000000 */
[-C--:B----4-:R-:W-:Y:S01]  /*6020*/  HMMA.16816.F32 R4, R148, R152.reuse, R4 ;  /* 0x000000989404723c */ /* 0x090fe20000001804 */
[----:B------:R-:W-:Y:S02]  /*6030*/  UISETP.GE.AND UP0, UPT, UR23, UR14, UPT ;  /* 0x0000000e1700728c */ /* 0x000fe4000bf06270 */
[----:B------:R-:W-:Y:S02]  /*6040*/  UIADD3 UR6, UR15, 0x1, URZ ;  /* 0x000000010f067890 */ /* 0x000fe4000fffe03f */
[----:B------:R-:W-:Y:S02]  /*6050*/  IMAD R0, R0, 0x2000, R225 ;  /* 0x0000200000007824 */ /* 0x000fe400078e02e1 */
[----:B------:R-:W-:Y:S01]  /*6060*/  PLOP3.LUT P2, PT, PT, PT, UP0, 0x80, 0x0 ;  /* 0x000000000000781c */ /* 0x000fe20003f4f008 */
[C---:B------:R-:W-:Y:S01]  /*6070*/  HMMA.16816.F32 R8, R156.reuse, R152, R8 ;  /* 0x000000989c08723c */ /* 0x040fe20000001808 */
[----:B------:R-:W-:Y:S03]  /*6080*/  UISETP.GE.AND UP0, UPT, UR15, 0x1, UPT ;  /* 0x000000010f00788c */ /* 0x000fe6000bf06270 */
[----:B------:R-:W-:Y:S01]  /*6090*/  IMAD.SHL.U32 R144, R0, 0x2, RZ ;  /* 0x0000000200907824 */ /* 0x000fe200078e00ff */
[----:B------:R-:W-:Y:S03]  /*60a0*/  USEL UR15, UR6, URZ, !UP0 ;  /* 0x0000003f060f7287 */ /* 0x000fe6000c000000 */
[-C--:B------:R-:W-:Y:S01]  /*60b0*/  HMMA.16816.F32 R12, R156, R154.reuse, R12 ;  /* 0x0000009a9c0c723c */ /* 0x080fe2000000180c */
[----:B------:R-:W-:Y:S06]  /*60c0*/  LDSM.16.MT88.4 R136, [R144+0x8880] ;  /* 0x008880009088783b */ /* 0x000fec0000004200 */
[----:B------:R-:W-:Y:S01]  /*60d0*/  RED.E.ADD.F32.FTZ.RN.STRONG.GPU [R2.64], R4 ;  /* 0x000000040200798e */ /* 0x000fe2000c10e792 */
[C---:B------:R-:W-:Y:S03]  /*60e0*/  HMMA.16816.F32 R16, R148.reuse, R154, R16 ;  /* 0x0000009a9410723c */ /* 0x040fe60000001810 */
[----:B------:R-:W-:Y:S04]  /*60f0*/  RED.E.ADD.F32.FTZ.RN.STRONG.GPU [R2.64+0x400], R5 ;  /* 0x000400050200798e */ /* 0x000fe8000c10e792 */
[----:B------:R-:W-:Y:S01]  /*6100*/  RED.E.ADD.F32.FTZ.RN.STRONG.GPU [R2.64+0x800], R6 ;  /* 0x000800060200798e */ /* 0x000fe2000c10e792 */
[-C--:B------:R-:W-:Y:S03]  /*6110*/  HMMA.16816.F32 R20, R148, R208.reuse, R20 ;  /* 0x000000d09414723c */ /* 0x080fe60000001814 */
[----:B------:R-:W-:Y:S04]  /*6120*/  RED.E.ADD.F32.FTZ.RN.STRONG.GPU [R2.64+0xc00], R7 ;  /* 0x000c00070200798e */ /* 0x000fe8000c10e792 */
[----:B------:R-:W-:Y:S01]  /*6130*/  RED.E.ADD.F32.FTZ.RN.STRONG.GPU [R2.64+0x1000], R8 ;  /* 0x001000080200798e */ /* 0x000fe2000c10e792 */
[C---:B------:R-:W-:Y:S03]  /*6140*/  HMMA.16816.F32 R24, R156.reuse, R208, R24 ;  /* 0x000000d09c18723c */ /* 0x040fe60000001818 */
[----:B------:R-:W-:Y:S04]  /*6150*/  RED.E.ADD.F32.FTZ.RN.STRONG.GPU [R2.64+0x1400], R9 ;  /* 0x001400090200798e */ /* 0x000fe8000c10e792 */
[----:B------:R-:W-:Y:S01]  /*6160*/  RED.E.ADD.F32.FTZ.RN.STRONG.GPU [R2.64+0x1800], R10 ;  /* 0x0018000a0200798e */ /* 0x000fe2000c10e792 */
[-C--:B------:R-:W-:Y:S03]  /*6170*/  HMMA.16816.F32 R76, R156, R210.reuse, R76 ;  /* 0x000000d29c4c723c */ /* 0x080fe6000000184c */
[----:B------:R-:W-:Y:S04]  /*6180*/  RED.E.ADD.F32.FTZ.RN.STRONG.GPU [R2.64+0x1c00], R11 ;  /* 0x001c000b0200798e */ /* 0x000fe8000c10e792 */
[----:B------:R-:W-:Y:S01]  /*6190*/  RED.E.ADD.F32.FTZ.RN.STRONG.GPU [R2.64+0x2000], R16 ;  /* 0x002000100200798e */ /* 0x000fe2000c10e792 */
[----:B------:R-:W-:Y:S03]  /*61a0*/  HMMA.16816.F32 R80, R148, R210, R80 ;  /* 0x000000d29450723c */ /* 0x000fe60000001850 */
        /* <DEDUP_REMOVED lines=12> */
[----:B------:R-:W-:Y:S04]  /*6270*/  RED.E.ADD.F32.FTZ.RN.STRONG.GPU [R2.64+0x4400], R21 ;  /* 0x004400150200798e */ /* 0x000fe8000c10e792 */
[----:B------:R-:W-:Y:S04]  /*6280*/  RED.E.ADD.F32.FTZ.RN.STRONG.GPU [R2.64+0x4800], R22 ;  /* 0x004800160200798e */ /* 0x000fe8000c10e792 */
[----:B------:R-:W-:Y:S01]  /*6290*/  RED.E.ADD.F32.FTZ.RN.STRONG.GPU [R2.64+0x4c00], R23 ;  /* 0x004c00170200798e */ /* 0x000fe2000c10e792 */
[-C--:B-1----:R-:W-:Y:S03]  /*62a0*/  HMMA.16816.F32 R84, R4, R8.reuse, R84 ;  /* 0x000000080454723c */ /* 0x082fe60000001854 */
[----:B------:R-:W1:Y:S04]  /*62b0*/  LDSM.16.MT88.4 R20, [R144+0x8080] ;  /* 0x008080009014783b */ /* 0x000e680000004200 */
[----:B------:R-:W-:Y:S04]  /*62c0*/  RED.E.ADD.F32.FTZ.RN.STRONG.GPU [R2.64+0x5000], R24 ;  /* 0x005000180200798e */ /* 0x000fe8000c10e792 */
[----:B------:R-:W-:Y:S04]  /*62d0*/  RED.E.ADD.F32.FTZ.RN.STRONG.GPU [R2.64+0x5400], R25 ;  /* 0x005400190200798e */ /* 0x000fe8000c10e792 */
[----:B------:R-:W-:Y:S01]  /*62e0*/  RED.E.ADD.F32.FTZ.RN.STRONG.GPU [R2.64+0x5800], R26 ;  /* 0x0058001a0200798e */ /* 0x000fe2000c10e792 */
[-C--:B--2---:R-:W-:Y:S03]  /*62f0*/  HMMA.16816.F32 R88, R12, R8.reuse, R88 ;  /* 0x000000080c58723c */ /* 0x084fe60000001858 */
[----:B------:R-:W-:Y:S04]  /*6300*/  RED.E.ADD.F32.FTZ.RN.STRONG.GPU [R2.64+0x5c00], R27 ;  /* 0x005c001b0200798e */ /* 0x000fe8000c10e792 */
[----:B------:R-:W-:Y:S01]  /*6310*/  LDSM.16.MT88.4 R24, [R216+0x15880] ;  /* 0x01588000d818783b */ /* 0x000fe20000004200 */
[C---:B---3--:R-:W-:Y:S03]  /*6320*/  HMMA.16816.F32 R92, R16.reuse, R8, R92 ;  /* 0x00000008105c723c */ /* 0x048fe6000000185c */
[----:B------:R-:W-:Y:S04]  /*6330*/  RED.E.ADD.F32.FTZ.RN.STRONG.GPU [R2.64+0x6000], R80 ;  /* 0x006000500200798e */ /* 0x000fe8000c10e792 */
[----:B------:R-:W-:Y:S01]  /*6340*/  RED.E.ADD.F32.FTZ.RN.STRONG.GPU [R2.64+0x6400], R81 ;  /* 0x006400510200798e */ /* 0x000fe2000c10e792 */
[-C--:B------:R-:W-:Y:S03]  /*6350*/  HMMA.16816.F32 R96, R16, R10.reuse, R96 ;  /* 0x0000000a1060723c */ /* 0x080fe60000001860 */
[----:B------:R-:W-:Y:S04]  /*6360*/  RED.E.ADD.F32.FTZ.RN.STRONG.GPU [R2.64+0x6800], R82 ;  /* 0x006800520200798e */ /* 0x000fe8000c10e792 */
[----:B------:R-:W-:Y:S01]  /*6370*/  RED.E.ADD.F32.FTZ.RN.STRONG.GPU [R2.64+0x6c00], R83 ;  /* 0x006c00530200798e */ /* 0x000fe2000c10e792 */
[-C--:B------:R-:W-:Y:S03]  /*6380*/  HMMA.16816.F32 R100, R12, R10.reuse, R100 ;  /* 0x0000000a0c64723c */ /* 0x080fe60000001864 */
[----:B------:R-:W-:Y:S04]  /*6390*/  LDSM.16.MT88.4 R80, [R216+0x16880] ;  /* 0x01688000d850783b */ /* 0x000fe80000004200 */
[----:B------:R-:W-:Y:S01]  /*63a0*/  RED.E.ADD.F32.FTZ.RN.STRONG.GPU [R2.64+0x7000], R76 ;  /* 0x0070004c0200798e */ /* 0x000fe2000c10e792 */
[C---:B------:R-:W-:Y:S03]  /*63b0*/  HMMA.16816.F32 R104, R4.reuse, R10, R104 ;  /* 0x0000000a0468723c */ /* 0x040fe60000001868 */
[----:B------:R-:W-:Y:S04]  /*63c0*/  LDSM.16.MT88.4 R8, [R144+0x7080] ;  /* 0x007080009008783b */ /* 0x000fe80000004200 */
[----:B------:R-:W-:Y:S01]  /*63d0*/  RED.E.ADD.F32.FTZ.RN.STRONG.GPU [R2.64+0x7400], R77 ;  /* 0x0074004d0200798e */ /* 0x000fe2000c10e792 */
[-C--:B-1----:R-:W-:Y:S03]  /*63e0*/  HMMA.16816.F32 R108, R4, R20.reuse, R108 ;  /* 0x00000014046c723c */ /* 0x082fe6000000186c */
[----:B------:R-:W-:Y:S04]  /*63f0*/  RED.E.ADD.F32.FTZ.RN.STRONG.GPU [R2.64+0x7800], R78 ;  /* 0x0078004e0200798e */ /* 0x000fe8000c10e792 */
[----:B------:R-:W-:Y:S01]  /*6400*/  RED.E.ADD.F32.FTZ.RN.STRONG.GPU [R2.64+0x7c00], R79 ;  /* 0x007c004f0200798e */ /* 0x000fe2000c10e792 */
[-C--:B------:R-:W-:Y:S03]  /*6410*/  HMMA.16816.F32 R112, R12, R20.reuse, R112 ;  /* 0x000000140c70723c */ /* 0x080fe60000001870 */
[----:B------:R-:W1:Y:S05]  /*6420*/  LDSM.16.MT88.4 R76, [R144+0x6880] ;  /* 0x00688000904c783b */ /* 0x000e6a0000004200 */
[C---:B------:R-:W-:Y:S08]  /*6430*/  HMMA.16816.F32 R116, R16.reuse, R20, R116 ;  /* 0x000000141074723c */ /* 0x040ff00000001874 */
[-C--:B------:R-:W-:Y:S01]  /*6440*/  HMMA.16816.F32 R120, R16, R22.reuse, R120 ;  /* 0x000000161078723c */ /* 0x080fe20000001878 */
[----:B------:R-:W-:Y:S07]  /*6450*/  LDSM.16.MT88.4 R16, [R216+0x17c80] ;  /* 0x017c8000d810783b */ /* 0x000fee0000004200 */
[-C--:B------:R-:W-:Y:S01]  /*6460*/  HMMA.16816.F32 R124, R12, R22.reuse, R124 ;  /* 0x000000160c7c723c */ /* 0x080fe2000000187c */
[----:B------:R-:W-:Y:S07]  /*6470*/  LDSM.16.MT88.4 R12, [R216+0x16c80] ;  /* 0x016c8000d80c783b */ /* 0x000fee0000004200 */
[----:B------:R-:W-:Y:S01]  /*6480*/  HMMA.16816.F32 R128, R4, R22, R128 ;  /* 0x000000160480723c */ /* 0x000fe20000001880 */
[----:B------:R-:W2:Y:S04]  /*6490*/  LDSM.16.MT88.4 R4, [R216+0x15c80] ;  /* 0x015c8000d804783b */ /* 0x000ea80000004200 */
[----:B------:R-:W3:Y:S03]  /*64a0*/  LDSM.16.MT88.4 R20, [R144+0x9080] ;  /* 0x009080009014783b */ /* 0x000ee60000004200 */
[-C--:B-1----:R-:W-:Y:S08]  /*64b0*/  HMMA.16816.F32 R84, R24, R76.reuse, R84 ;  /* 0x0000004c1854723c */ /* 0x082ff00000001854 */
[-C--:B------:R-:W-:Y:S08]  /*64c0*/  HMMA.16816.F32 R88, R80, R76.reuse, R88 ;  /* 0x0000004c5058723c */ /* 0x080ff00000001858 */
[C---:B------:R-:W-:Y:S08]  /*64d0*/  HMMA.16816.F32 R92, R132.reuse, R76, R92 ;  /* 0x0000004c845c723c */ /* 0x040ff0000000185c */
        /* <DEDUP_REMOVED lines=10> */
[----:B------:R-:W1:Y:S04]  /*6580*/  LDSM.16.MT88.4 R80, [R144+0x7880] ;  /* 0x007880009050783b */ /* 0x000e680000004200 */
[----:B------:R-:W4:Y:S03]  /*6590*/  LDSM.16.MT88.4 R144, [R144+0x9880] ;  /* 0x009880009090783b */ /* 0x000f260000004200 */
[----:B------:R-:W-:Y:S08]  /*65a0*/  HMMA.16816.F32 R128, R24, R138, R128 ;  /* 0x0000008a1880723c */ /* 0x000ff00000001880 */
[-C--:B--2---:R-:W-:Y:S08]  /*65b0*/  HMMA.16816.F32 R84, R4, R8.reuse, R84 ;  /* 0x000000080454723c */ /* 0x084ff00000001854 */
[-C--:B------:R-:W-:Y:S08]  /*65c0*/  HMMA.16816.F32 R88, R12, R8.reuse, R88 ;  /* 0x000000080c58723c */ /* 0x080ff00000001858 */
[C---:B------:R-:W-:Y:S08]  /*65d0*/  HMMA.16816.F32 R92, R16.reuse, R8, R92 ;  /* 0x00000008105c723c */ /* 0x040ff0000000185c */
        /* <DEDUP_REMOVED lines=71> */
.L_x_247:
[----:B------:R-:W-:Y:S05]  /*6a50*/  @P0 BRA `(.L_x_267) ;  /* 0x000016f000000947 */ /* 0x000fea0003800000 */
[----:B------:R-:W2:Y:S01]  /*6a60*/  LDL.LU.64 R78, [R1+0x20] ;  /* 0x00002000014e7983 */ /* 0x000ea20000300a00 */
[----:B------:R-:W-:Y:S01]  /*6a70*/  F2FP.PACK_AB R76, R29, R28 ;  /* 0x0000001c1d4c723e */ /* 0x000fe200000000ff */
[----:B------:R-:W-:Y:S01]  /*6a80*/  BSSY B0, `(.L_x_268) ;  /* 0x00000ba000007945 */ /* 0x000fe20003800000 */
[----:B------:R-:W-:Y:S02]  /*6a90*/  F2FP.PACK_AB R31, R31, R30 ;  /* 0x0000001e1f1f723e */ /* 0x000fe400000000ff */
[----:B------:R-:W-:-:S02]  /*6aa0*/  F2FP.PACK_AB R48, R49, R48 ;  /* 0x000000303130723e */ /* 0x000fc400000000ff */
[----:B------:R-:W-:Y:S02]  /*6ab0*/  F2FP.PACK_AB R50, R51, R50 ;  /* 0x000000323332723e */ /* 0x000fe400000000ff */
[----:B------:R-:W-:Y:S02]  /*6ac0*/  F2FP.PACK_AB R32, R33, R32 ;  /* 0x000000202120723e */ /* 0x000fe400000000ff */
[----:B------:R-:W-:Y:S02]  /*6ad0*/  F2FP.PACK_AB R34, R35, R34 ;  /* 0x000000222322723e */ /* 0x000fe400000000ff */
[----:B------:R-:W-:Y:S02]  /*6ae0*/  F2FP.PACK_AB R44, R45, R44 ;  /* 0x0000002c2d2c723e */ /* 0x000fe400000000ff */
        /* <DEDUP_REMOVED lines=37> */
[----:B------:R-:W-:Y:S01]  /*6d40*/  F2FP.PACK_AB R13, R13, R118 ;  /* 0x000000760d0d723e */ /* 0x000fe200000000ff */
[----:B------:R-:W-:Y:S01]  /*6d50*/  BAR.SYNC.DEFER_BLOCKING 0x1, 0x100 ;  /* 0x0044000000007b1d */ /* 0x000fe20000010000 */
[----:B--2---:R-:W-:-:S04]  /*6d60*/  SHF.R.S32.HI R8, RZ, 0x1f, R78 ;  /* 0x0000001fff087819 */ /* 0x004fc8000001144e */
[CC--:B------:R-:W-:Y:S02]  /*6d70*/  LEA.HI R3, R8.reuse, R78.reuse, RZ, 0x2 ;  /* 0x0000004e08037211 */ /* 0x0c0fe400078f10ff */
[----:B------:R-:W-:Y:S02]  /*6d80*/  LEA.HI R0, R8, R78, RZ, 0x5 ;  /* 0x0000004e08007211 */ /* 0x000fe400078f28ff */
[--C-:B------:R-:W-:Y:S02]  /*6d90*/  SHF.R.S32.HI R5, RZ, 0x2, R3.reuse ;  /* 0x00000002ff057819 */ /* 0x100fe40000011403 */
[----:B-1----:R-:W-:Y:S02]  /*6da0*/  SHF.R.S32.HI R2, RZ, 0x1f, R3 ;  /* 0x0000001fff027819 */ /* 0x002fe40000011403 */
[----:B------:R-:W-:Y:S02]  /*6db0*/  SHF.R.S32.HI R4, RZ, 0x5, R0 ;  /* 0x00000005ff047819 */ /* 0x000fe40000011400 */
[----:B------:R-:W-:-:S02]  /*6dc0*/  LEA.HI R2, R2, R5, RZ, 0x3 ;  /* 0x0000000502027211 */ /* 0x000fc400078f18ff */
[----:B------:R-:W-:Y:S02]  /*6dd0*/  LEA.HI R0, R0, R4, RZ, 0x1 ;  /* 0x0000000400007211 */ /* 0x000fe400078f08ff */
[----:B------:R-:W-:Y:S02]  /*6de0*/  LOP3.LUT R2, R2, 0xfffffff8, RZ, 0xc0, !PT ;  /* 0xfffffff802027812 */ /* 0x000fe400078ec0ff */
[----:B------:R-:W-:Y:S02]  /*6df0*/  LOP3.LUT R0, R0, 0x1ffffe, RZ, 0xc0, !PT ;  /* 0x001ffffe00007812 */ /* 0x000fe400078ec0ff */
[-C--:B------:R-:W-:Y:S01]  /*6e00*/  LEA.HI R10, R8, R78.reuse, RZ, 0x4 ;  /* 0x0000004e080a7211 */ /* 0x080fe200078f20ff */
[----:B------:R-:W-:Y:S01]  /*6e10*/  IMAD.IADD R6, R5, 0x1, -R2 ;  /* 0x0000000105067824 */ /* 0x000fe200078e0a02 */
[----:B------:R-:W-:Y:S01]  /*6e20*/  LOP3.LUT R2, R3, 0x3ffffffc, RZ, 0xc0, !PT ;  /* 0x3ffffffc03027812 */ /* 0x000fe200078ec0ff */
[----:B------:R-:W-:Y:S01]  /*6e30*/  IMAD.IADD R7, R4, 0x1, -R0 ;  /* 0x0000000104077824 */ /* 0x000fe200078e0a00 */
[-C--:B------:R-:W-:Y:S01]  /*6e40*/  LEA.HI R0, R8, R78.reuse, RZ, 0x6 ;  /* 0x0000004e08007211 */ /* 0x080fe200078f30ff */
[----:B------:R-:W-:Y:S01]  /*6e50*/  IMAD.SHL.U32 R4, R6, 0x40, RZ ;  /* 0x0000004006047824 */ /* 0x000fe200078e00ff */
[----:B------:R-:W-:Y:S01]  /*6e60*/  LEA.HI R8, R8, R78, RZ, 0x7 ;  /* 0x0000004e08087211 */ /* 0x000fe200078f38ff */
[----:B------:R-:W-:Y:S01]  /*6e70*/  IMAD.IADD R3, R78, 0x1, -R2 ;  /* 0x000000014e037824 */ /* 0x000fe200078e0a02 */
[----:B------:R-:W-:-:S02]  /*6e80*/  SHF.R.U32.HI R5, RZ, 0x3, R0 ;  /* 0x00000003ff057819 */ /* 0x000fc40000011600 */
[----:B------:R-:W-:Y:S01]  /*6e90*/  LOP3.LUT R0, R10, 0xfffffff0, RZ, 0xc0, !PT ;  /* 0xfffffff00a007812 */ /* 0x000fe200078ec0ff */
[----:B------:R-:W-:Y:S01]  /*6ea0*/  IMAD R7, R7, 0x200, R3 ;  /* 0x0000020007077824 */ /* 0x000fe200078e0203 */
[----:B------:R-:W-:Y:S01]  /*6eb0*/  LOP3.LUT R2, R4, 0x1c0, RZ, 0xc0, !PT ;  /* 0x000001c004027812 */ /* 0x000fe200078ec0ff */
[----:B------:R-:W-:Y:S01]  /*6ec0*/  IMAD.SHL.U32 R8, R8, 0x4, RZ ;  /* 0x0000000408087824 */ /* 0x000fe200078e00ff */
[----:B------:R-:W-:Y:S01]  /*6ed0*/  LOP3.LUT P0, RZ, R6, 0x4, RZ, 0xc0, !PT ;  /* 0x0000000406ff7812 */ /* 0x000fe2000780c0ff */
[----:B------:R-:W-:Y:S01]  /*6ee0*/  IMAD.IADD R0, R78, 0x1, -R0 ;  /* 0x000000014e007824 */ /* 0x000fe200078e0a00 */
[----:B------:R-:W-:Y:S02]  /*6ef0*/  LOP3.LUT R4, R2, 0x18, R5, 0xf8, !PT ;  /* 0x0000001802047812 */ /* 0x000fe400078ef805 */
[----:B------:R-:W-:Y:S01]  /*6f00*/  SHF.R.U32.HI R3, RZ, 0x3, R2 ;  /* 0x00000003ff037819 */ /* 0x000fe20000011602 */
[----:B------:R-:W-:Y:S01]  /*6f10*/  IMAD.SHL.U32 R6, R0, 0x8, RZ ;  /* 0x0000000800067824 */ /* 0x000fe200078e00ff */
[----:B------:R-:W-:-:S02]  /*6f20*/  SHF.R.S32.HI R2, RZ, 0x1f, R0 ;  /* 0x0000001fff027819 */ /* 0x000fc40000011400 */
[----:B------:R-:W-:Y:S02]  /*6f30*/  LOP3.LUT R4, R4, R3, RZ, 0x3c, !PT ;  /* 0x0000000304047212 */ /* 0x000fe400078e3cff */
[----:B------:R-:W-:Y:S02]  /*6f40*/  LEA.HI R2, R2, R0, RZ, 0x3 ;  /* 0x0000000002027211 */ /* 0x000fe400078f18ff */
[----:B------:R-:W-:Y:S01]  /*6f50*/  SHF.R.S32.HI R10, RZ, 0x4, R10 ;  /* 0x00000004ff0a7819 */ /* 0x000fe2000001140a */
[----:B------:R-:W-:Y:S01]  /*6f60*/  IMAD.U32 R0, R7, 0x2, R4 ;  /* 0x0000000207007824 */ /* 0x000fe200078e0004 */
[----:B------:R-:W-:Y:S02]  /*6f70*/  LOP3.LUT R7, R8, 0xfffffe00, RZ, 0xc0, !PT ;  /* 0xfffffe0008077812 */ /* 0x000fe400078ec0ff */
[----:B------:R-:W-:Y:S01]  /*6f80*/  SHF.R.S32.HI R2, RZ, 0x3, R2 ;  /* 0x00000003ff027819 */ /* 0x000fe20000011402 */
[----:B------:R-:W-:Y:S01]  /*6f90*/  IMAD.SHL.U32 R0, R0, 0x2, RZ ;  /* 0x0000000200007824 */ /* 0x000fe200078e00ff */
[----:B------:R-:W-:Y:S01]  /*6fa0*/  F2FP.PACK_AB R4, R127, R126 ;  /* 0x0000007e7f04723e */ /* 0x000fe200000000ff */
[----:B------:R-:W-:-:S02]  /*6fb0*/  IMAD.SHL.U32 R3, R10, 0x40, RZ ;  /* 0x000000400a037824 */ /* 0x000fc400078e00ff */
[----:B------:R-:W-:Y:S01]  /*6fc0*/  IMAD R7, R2, 0x1800, R7 ;  /* 0x0000180002077824 */ /* 0x000fe200078e0207 */
[C---:B------:R-:W-:Y:S01]  /*6fd0*/  IADD3 R2, R0.reuse, 0x40, RZ ;  /* 0x0000004000027810 */ /* 0x040fe20007ffe0ff */
[----:B------:R-:W-:Y:S01]  /*6fe0*/  STS [R0+0x6080], R76 ;  /* 0x0060804c00007388 */ /* 0x000fe20000000800 */
[----:B------:R-:W-:Y:S02]  /*6ff0*/  @P0 IADD3 R2, R0, -0x40, RZ ;  /* 0xffffffc000020810 */ /* 0x000fe40007ffe0ff */
[----:B------:R-:W-:Y:S01]  /*7000*/  LOP3.LUT R5, R3, 0x1c0, RZ, 0xc0, !PT ;  /* 0x000001c003057812 */ /* 0x000fe200078ec0ff */
[----:B------:R-:W-:Y:S03]  /*7010*/  STS [R0+0x6480], R31 ;  /* 0x0064801f00007388 */ /* 0x000fe60000000800 */
[----:B------:R-:W-:Y:S01]  /*7020*/  LOP3.LUT R3, R5, 0x38, R6, 0xf8, !PT ;  /* 0x0000003805037812 */ /* 0x000fe200078ef806 */
[----:B------:R-:W-:Y:S01]  /*7030*/  STS [R2+0x6080], R48 ;  /* 0x0060803002007388 */ /* 0x000fe20000000800 */
[----:B------:R-:W-:-:S02]  /*7040*/  SHF.R.U32.HI R8, RZ, 0x3, R5 ;  /* 0x00000003ff087819 */ /* 0x000fc40000011605 */
[----:B------:R-:W-:Y:S01]  /*7050*/  F2FP.PACK_AB R5, R123, R122 ;  /* 0x0000007a7b05723e */ /* 0x000fe200000000ff */
[----:B------:R-:W-:Y:S01]  /*7060*/  STS [R2+0x6480], R50 ;  /* 0x0064803202007388 */ /* 0x000fe20000000800 */
[----:B------:R-:W-:Y:S02]  /*7070*/  LOP3.LUT R8, R3, R8, RZ, 0x3c, !PT ;  /* 0x0000000803087212 */ /* 0x000fe400078e3cff */
[----:B------:R-:W-:Y:S01]  /*7080*/  F2FP.PACK_AB R3, R121, R120 ;  /* 0x000000787903723e */ /* 0x000fe200000000ff */
[----:B------:R-:W-:Y:S02]  /*7090*/  STS [R0+0x7080], R32 ;  /* 0x0070802000007388 */ /* 0x000fe40000000800 */
[----:B------:R-:W-:Y:S02]  /*70a0*/  IMAD.IADD R7, R7, 0x1, R8 ;  /* 0x0000000107077824 */ /* 0x000fe400078e0208 */
        /* <DEDUP_REMOVED lines=40> */
[----:B------:R2:W-:Y:S01]  /*7330*/  STS [R0+0x5480], R13 ;  /* 0x0054800d00007388 */ /* 0x0005e20000000800 */
[----:B-1----:R-:W-:-:S03]  /*7340*/  SHF.R.S32.HI R11, RZ, 0x1f, R10 ;  /* 0x0000001fff0b7819 */ /* 0x002fc6000001140a */
[----:B------:R-:W-:Y:S04]  /*7350*/  STS [R2+0x5080], R3 ;  /* 0x0050800302007388 */ /* 0x000fe80000000800 */
[----:B------:R1:W-:Y:S04]  /*7360*/  STS [R2+0x5480], R5 ;  /* 0x0054800502007388 */ /* 0x0003e80000000800 */
[----:B------:R-:W3:Y:S04]  /*7370*/  S2R R12, SR_CTAID.X ;  /* 0x00000000000c7919 */ /* 0x000ee80000002500 */
[----:B------:R-:W4:Y:S04]  /*7380*/  S2R R22, SR_CTAID.Y ;  /* 0x0000000000167919 */ /* 0x000f280000002600 */
[----:B------:R-:W5:Y:S01]  /*7390*/  S2R R21, SR_CTAID.Z ;  /* 0x0000000000157919 */ /* 0x000f620000002700 */
[----:B--2---:R-:W-:-:S03]  /*73a0*/  IMAD.SHL.U32 R0, R7, 0x2, RZ ;  /* 0x0000000207007824 */ /* 0x004fc600078e00ff */
[----:B------:R-:W-:Y:S01]  /*73b0*/  BAR.SYNC.DEFER_BLOCKING 0x1, 0x100 ;  /* 0x0044000000007b1d */ /* 0x000fe20000010000 */
[----:B------:R-:W-:Y:S01]  /*73c0*/  SHF.R.S32.HI R7, RZ, 0x1f, R6 ;  /* 0x0000001fff077819 */ /* 0x000fe20000011406 */
[----:B-1----:R-:W-:-:S04]  /*73d0*/  IMAD.MOV.U32 R5, RZ, RZ, -0x60 ;  /* 0xffffffa0ff057424 */ /* 0x002fc800078e00ff */
[----:B---3--:R-:W-:Y:S01]  /*73e0*/  IMAD R5, R12, R5, c[0x0][0x2f0] ;  /* 0x0000bc000c057624 */ /* 0x008fe200078e0205 */
[----:B----4-:R-:W-:Y:S01]  /*73f0*/  SHF.R.S32.HI R23, RZ, 0x1f, R22 ;  /* 0x0000001fff177819 */ /* 0x010fe20000011416 */
[----:B------:R-:W-:-:S03]  /*7400*/  IMAD.WIDE.U32 R2, R22, c[0x0][0x338], R6 ;  /* 0x0000ce0016027a25 */ /* 0x000fc600078e0006 */
[----:B------:R-:W-:Y:S02]  /*7410*/  IMNMX R20, R5, 0x60, PT ;  /* 0x0000006005147817 */ /* 0x000fe40003800200 */
[----:B-----5:R-:W-:Y:S01]  /*7420*/  SHF.R.S32.HI R68, RZ, 0x1f, R21 ;  /* 0x0000001fff447819 */ /* 0x020fe20000011415 */
[----:B------:R-:W-:Y:S01]  /*7430*/  IMAD R4, R23, c[0x0][0x338], RZ ;  /* 0x0000ce0017047a24 */ /* 0x000fe200078e02ff */
[----:B------:R-:W-:-:S03]  /*7440*/  ISETP.GE.AND P6, PT, R10, R20, PT ;  /* 0x000000140a00720c */ /* 0x000fc60003fc6270 */
[----:B------:R-:W-:Y:S01]  /*7450*/  IMAD R4, R22, c[0x0][0x33c], R4 ;  /* 0x0000cf0016047a24 */ /* 0x000fe200078e0204 */
[----:B------:R1:W2:Y:S01]  /*7460*/  LDS.128 R24, [R0+0x6880] ;  /* 0x0068800000187984 */ /* 0x0002a20000000c00 */
[----:B------:R-:W-:Y:S02]  /*7470*/  ISETP.GE.OR P0, PT, R6, c[0x0][0x324], P6 ;  /* 0x0000c90006007a0c */ /* 0x000fe40003706670 */
[----:B------:R-:W-:Y:S01]  /*7480*/  IMAD.IADD R3, R3, 0x1, R4 ;  /* 0x0000000103037824 */ /* 0x000fe200078e0204 */
[----:B------:R1:W3:Y:S01]  /*7490*/  LDS.128 R28, [R0+0x7080] ;  /* 0x00708000001c7984 */ /* 0x0002e20000000c00 */
[----:B------:R-:W-:Y:S02]  /*74a0*/  IMAD R4, R68, c[0x0][0x340], RZ ;  /* 0x0000d00044047a24 */ /* 0x000fe400078e02ff */
[C---:B------:R-:W-:Y:S01]  /*74b0*/  IMAD.WIDE.U32 R8, R21.reuse, c[0x0][0x340], R2 ;  /* 0x0000d00015087a25 */ /* 0x040fe200078e0002 */
[----:B------:R1:W4:Y:S03]  /*74c0*/  LDS.128 R32, [R0+0x7880] ;  /* 0x0078800000207984 */ /* 0x0003260000000c00 */
[----:B------:R-:W-:Y:S01]  /*74d0*/  IMAD R4, R21, c[0x0][0x344], R4 ;  /* 0x0000d10015047a24 */ /* 0x000fe200078e0204 */
[----:B------:R1:W1:Y:S01]  /*74e0*/  LDS.128 R36, [R0+0x8080] ;  /* 0x0080800000247984 */ /* 0x0002620000000c00 */
[----:B------:R-:W-:-:S03]  /*74f0*/  IMAD.WIDE R2, R12, 0x60, R10 ;  /* 0x000000600c027825 */ /* 0x000fc600078e020a */
[----:B------:R1:W1:Y:S01]  /*7500*/  LDS.128 R40, [R0+0x8880] ;  /* 0x0088800000287984 */ /* 0x0002620000000c00 */
[----:B------:R-:W-:-:S03]  /*7510*/  IMAD.IADD R5, R9, 0x1, R4 ;  /* 0x0000000109057824 */ /* 0x000fc600078e0204 */
[----:B------:R1:W1:Y:S04]  /*7520*/  LDS.128 R44, [R0+0x80] ;  /* 0x00008000002c7984 */ /* 0x0002680000000c00 */
[----:B------:R1:W1:Y:S04]  /*7530*/  LDS.128 R48, [R0+0x880] ;  /* 0x0008800000307984 */ /* 0x0002680000000c00 */
[----:B------:R1:W1:Y:S04]  /*7540*/  LDS.128 R52, [R0+0x1080] ;  /* 0x0010800000347984 */ /* 0x0002680000000c00 */
[----:B------:R1:W1:Y:S04]  /*7550*/  LDS.128 R56, [R0+0x1880] ;  /* 0x0018800000387984 */ /* 0x0002680000000c00 */
[----:B------:R1:W1:Y:S04]  /*7560*/  LDS.128 R60, [R0+0x2080] ;  /* 0x00208000003c7984 */ /* 0x0002680000000c00 */
[----:B------:R1:W1:Y:S01]  /*7570*/  LDS.128 R64, [R0+0x2880] ;  /* 0x0028800000407984 */ /* 0x0002620000000c00 */
[----:B------:R-:W-:Y:S05]  /*7580*/  @P0 BRA `(.L_x_269) ;  /* 0x0000009000000947 */ /* 0x000fea0003800000 */
[----:B--2---:R2:W5:Y:S01]  /*7590*/  LDS.128 R16, [R0+0x6080] ;  /* 0x0060800000107984 */ /* 0x0045620000000c00 */
[----:B------:R-:W-:-:S05]  /*75a0*/  MOV R4, R8 ;  /* 0x0000000800047202 */ /* 0x000fca0000000f00 */
[----:B------:R-:W-:-:S05]  /*75b0*/  IMAD.WIDE.U32 R12, R2, c[0x0][0x330], R4 ;  /* 0x0000cc00020c7a25 */ /* 0x000fca00078e0004 */
[----:B------:R-:W-:Y:S01]  /*75c0*/  LEA R14, P0, R12, c[0x0][0x318], 0x1 ;  /* 0x0000c6000c0e7a11 */ /* 0x000fe200078008ff */
[----:B-12---:R-:W-:-:S04]  /*75d0*/  IMAD R0, R3, c[0x0][0x330], RZ ;  /* 0x0000cc0003007a24 */ /* 0x006fc800078e02ff */
[----:B------:R-:W-:-:S05]  /*75e0*/  IMAD R0, R2, c[0x0][0x334], R0 ;  /* 0x0000cd0002007a24 */ /* 0x000fca00078e0200 */
[----:B------:R-:W-:-:S04]  /*75f0*/  IADD3 R0, R13, R0, RZ ;  /* 0x000000000d007210 */ /* 0x000fc80007ffe0ff */
[----:B------:R-:W-:-:S05]  /*7600*/  LEA.HI.X R15, R12, c[0x0][0x31c], R0, 0x1, P0 ;  /* 0x0000c7000c0f7a11 */ /* 0x000fca00000f0c00 */
[----:B-----5:R1:W-:Y:S02]  /*7610*/  STG.E.128 [R14.64], R16 ;  /* 0x000000100e007986 */ /* 0x0203e4000c101d12 */
.L_x_269:
[----:B--2---:R-:W-:Y:S05]  /*7620*/  BSYNC B0 ;  /* 0x0000000000007941 */ /* 0x004fea0003800000 */
.L_x_268:
[----:B-1----:R-:W-:Y:S01]  /*7630*/  IADD3 R0, R10, 0x10, RZ ;  /* 0x000000100a007810 */ /* 0x002fe20007ffe0ff */
[----:B------:R-:W-:Y:S03]  /*7640*/  BSSY B0, `(.L_x_270) ;  /* 0x000000f000007945 */ /* 0x000fe60003800000 */
[----:B------:R-:W-:-:S04]  /*7650*/  ISETP.GE.AND P5, PT, R0, R20, PT ;  /* 0x000000140000720c */ /* 0x000fc80003fa6270 */
[----:B------:R-:W-:-:S13]  /*7660*/  ISETP.GE.OR P0, PT, R6, c[0x0][0x324], P5 ;  /* 0x0000c90006007a0c */ /* 0x000fda0002f06670 */
[----:B------:R-:W-:Y:S05]  /*7670*/  @P0 BRA `(.L_x_271) ;  /* 0x000000b000000947 */ /* 0x000fea0003800000 */
[----:B------:R-:W-:Y:S02]  /*7680*/  IADD3 R0, P0, R2, 0x10, RZ ;  /* 0x0000001002007810 */ /* 0x000fe40007f1e0ff */
[----:B------:R-:W-:-:S03]  /*7690*/  MOV R13, R5 ;  /* 0x00000005000d7202 */ /* 0x000fc60000000f00 */
[----:B------:R-:W-:-:S04]  /*76a0*/  IMAD.X R12, RZ, RZ, R3, P0 ;  /* 0x000000ffff0c7224 */ /* 0x000fc800000e0603 */
[----:B------:R-:W-:Y:S02]  /*76b0*/  IMAD R14, R12, c[0x0][0x330], RZ ;  /* 0x0000cc000c0e7a24 */ /* 0x000fe400078e02ff */
[----:B------:R-:W-:-:S04]  /*76c0*/  IMAD.MOV.U32 R12, RZ, RZ, R8 ;  /* 0x000000ffff0c7224 */ /* 0x000fc800078e0008 */
[----:B------:R-:W-:-:S04]  /*76d0*/  IMAD.WIDE.U32 R12, R0, c[0x0][0x330], R12 ;  /* 0x0000cc00000c7a25 */ /* 0x000fc800078e000c */
[----:B------:R-:W-:Y:S01]  /*76e0*/  IMAD R0, R0, c[0x0][0x334], R14 ;  /* 0x0000cd0000007a24 */ /* 0x000fe200078e020e */
[----:B------:R-:W-:-:S04]  /*76f0*/  LEA R14, P0, R12, c[0x0][0x318], 0x1 ;  /* 0x0000c6000c0e7a11 */ /* 0x000fc800078008ff */
[----:B------:R-:W-:-:S04]  /*7700*/  IADD3 R0, R13, R0, RZ ;  /* 0x000000000d007210 */ /* 0x000fc80007ffe0ff */
[----:B------:R-:W-:-:S05]  /*7710*/  LEA.HI.X R15, R12, c[0x0][0x31c], R0, 0x1, P0 ;  /* 0x0000c7000c0f7a11 */ /* 0x000fca00000f0c00 */
[----:B------:R1:W-:Y:S02]  /*7720*/  STG.E.128 [R14.64], R24 ;  /* 0x000000180e007986 */ /* 0x0003e4000c101d12 */
.L_x_271:
[----:B------:R-:W-:Y:S05]  /*7730*/  BSYNC B0 ;  /* 0x0000000000007941 */ /* 0x000fea0003800000 */
.L_x_270:
[----:B------:R-:W-:Y:S01]  /*7740*/  IADD3 R0, R10, 0x20, RZ ;  /* 0x000000200a007810 */ /* 0x000fe20007ffe0ff */
[----:B------:R-:W-:Y:S03]  /*7750*/  BSSY B0, `(.L_x_272) ;  /* 0x000000f000007945 */ /* 0x000fe60003800000 */
[----:B------:R-:W-:-:S04]  /*7760*/  ISETP.GE.AND P4, PT, R0, R20, PT ;  /* 0x000000140000720c */ /* 0x000fc80003f86270 */
[----:B------:R-:W-:-:S13]  /*7770*/  ISETP.GE.OR P0, PT, R6, c[0x0][0x324], P4 ;  /* 0x0000c90006007a0c */ /* 0x000fda0002706670 */
[----:B------:R-:W-:Y:S05]  /*7780*/  @P0 BRA `(.L_x_273) ;  /* 0x000000b000000947 */ /* 0x000fea0003800000 */
[----:B------:R-:W-:Y:S02]  /*7790*/  IADD3 R0, P0, R2, 0x20, RZ ;  /* 0x0000002002007810 */ /* 0x000fe40007f1e0ff */
[----:B------:R-:W-:-:S03]  /*77a0*/  MOV R13, R5 ;  /* 0x00000005000d7202 */ /* 0x000fc60000000f00 */
[----:B------:R-:W-:-:S04]  /*77b0*/  IMAD.X R12, RZ, RZ, R3, P0 ;  /* 0x000000ffff0c7224 */ /* 0x000fc800000e0603 */
[----:B-1----:R-:W-:Y:S02]  /*77c0*/  IMAD R14, R12, c[0x0][0x330], RZ ;  /* 0x0000cc000c0e7a24 */ /* 0x002fe400078e02ff */
[----:B------:R-:W-:-:S04]  /*77d0*/  IMAD.MOV.U32 R12, RZ, RZ, R8 ;  /* 0x000000ffff0c7224 */ /* 0x000fc800078e0008 */
[----:B------:R-:W-:-:S04]  /*77e0*/  IMAD.WIDE.U32 R12, R0, c[0x0][0x330], R12 ;  /* 0x0000cc00000c7a25 */ /* 0x000fc800078e000c */
[----:B------:R-:W-:Y:S01]  /*77f0*/  IMAD R0, R0, c[0x0][0x334], R14 ;  /* 0x0000cd0000007a24 */ /* 0x000fe200078e020e */
[----:B------:R-:W-:-:S04]  /*7800*/  LEA R14, P0, R12, c[0x0][0x318], 0x1 ;  /* 0x0000c6000c0e7a11 */ /* 0x000fc800078008ff */
[----:B------:R-:W-:-:S04]  /*7810*/  IADD3 R0, R13, R0, RZ ;  /* 0x000000000d007210 */ /* 0x000fc80007ffe0ff */
[----:B------:R-:W-:-:S05]  /*7820*/  LEA.HI.X R15, R12, c[0x0][0x31c], R0, 0x1, P0 ;  /* 0x0000c7000c0f7a11 */ /* 0x000fca00000f0c00 */
[----:B---3--:R1:W-:Y:S02]  /*7830*/  STG.E.128 [R14.64], R28 ;  /* 0x0000001c0e007986 */ /* 0x0083e4000c101d12 */
.L_x_273:
[----:B------:R-:W-:Y:S05]  /*7840*/  BSYNC B0 ;  /* 0x0000000000007941 */ /* 0x000fea0003800000 */
.L_x_272:
        /* <DEDUP_REMOVED lines=15> */
[----:B----4-:R1:W-:Y:S02]  /*7940*/  STG.E.128 [R14.64], R32 ;  /* 0x000000200e007986 */ /* 0x0103e4000c101d12 */
.L_x_275:
[----:B------:R-:W-:Y:S05]  /*7950*/  BSYNC B0 ;  /* 0x0000000000007941 */ /* 0x000fea0003800000 */
.L_x_274:
        /* <DEDUP_REMOVED lines=15> */
[----:B------:R1:W-:Y:S02]  /*7a50*/  STG.E.128 [R14.64], R36 ;  /* 0x000000240e007986 */ /* 0x0003e4000c101d12 */
.L_x_277:
[----:B------:R-:W-:Y:S05]  /*7a60*/  BSYNC B0 ;  /* 0x0000000000007941 */ /* 0x000fea0003800000 */
.L_x_276:
[----:B------:R-:W-:Y:S01]  /*7a70*/  IADD3 R0, R10, 0x50, RZ ;  /* 0x000000500a007810 */ /* 0x000fe20007ffe0ff */
[----:B------:R-:W-:Y:S03]  /*7a80*/  BSSY B0, `(.L_x_278) ;  /* 0x000000e000007945 */ /* 0x000fe60003800000 */
[----:B------:R-:W-:-:S04]  /*7a90*/  ISETP.GE.AND P1, PT, R0, R20, PT ;  /* 0x000000140000720c */ /* 0x000fc80003f26270 */
[----:B------:R-:W-:-:S13]  /*7aa0*/  ISETP.GE.OR P0, PT, R6, c[0x0][0x324], P1 ;  /* 0x0000c90006007a0c */ /* 0x000fda0000f06670 */
[----:B------:R-:W-:Y:S05]  /*7ab0*/  @P0 BRA `(.L_x_279) ;  /* 0x000000a000000947 */ /* 0x000fea0003800000 */
[----:B------:R-:W-:-:S04]  /*7ac0*/  IADD3 R0, P0, R2, 0x50, RZ ;  /* 0x0000005002007810 */ /* 0x000fc80007f1e0ff */
[----:B------:R-:W-:-:S05]  /*7ad0*/  IADD3.X R4, RZ, R3, RZ, P0, !PT ;  /* 0x00000003ff047210 */ /* 0x000fca00007fe4ff */
[----:B------:R-:W-:Y:S01]  /*7ae0*/  IMAD R10, R4, c[0x0][0x330], RZ ;  /* 0x0000cc00040a7a24 */ /* 0x000fe200078e02ff */
[----:B------:R-:W-:-:S05]  /*7af0*/  MOV R4, R8 ;  /* 0x0000000800047202 */ /* 0x000fca0000000f00 */
[----:B------:R-:W-:-:S04]  /*7b00*/  IMAD.WIDE.U32 R8, R0, c[0x0][0x330], R4 ;  /* 0x0000cc0000087a25 */ /* 0x000fc800078e0004 */
[----:B------:R-:W-:Y:S01]  /*7b10*/  IMAD R0, R0, c[0x0][0x334], R10 ;  /* 0x0000cd0000007a24 */ /* 0x000fe200078e020a */
[----:B------:R-:W-:-:S04]  /*7b20*/  LEA R4, P0, R8, c[0x0][0x318], 0x1 ;  /* 0x0000c60008047a11 */ /* 0x000fc800078008ff */
[----:B------:R-:W-:-:S04]  /*7b30*/  IADD3 R0, R9, R0, RZ ;  /* 0x0000000009007210 */ /* 0x000fc80007ffe0ff */
[----:B------:R-:W-:-:S05]  /*7b40*/  LEA.HI.X R5, R8, c[0x0][0x31c], R0, 0x1, P0 ;  /* 0x0000c70008057a11 */ /* 0x000fca00000f0c00 */
[----:B------:R2:W-:Y:S02]  /*7b50*/  STG.E.128 [R4.64], R40 ;  /* 0x0000002804007986 */ /* 0x0005e4000c101d12 */
.L_x_279:
[----:B------:R-:W-:Y:S05]  /*7b60*/  BSYNC B0 ;  /* 0x0000000000007941 */ /* 0x000fea0003800000 */
.L_x_278:
        /* <DEDUP_REMOVED lines=18> */
[----:B------:R2:W-:Y:S02]  /*7c90*/  STG.E.128 [R12.64], R44 ;  /* 0x0000002c0c007986 */ /* 0x0005e4000c101d12 */
.L_x_281:
[----:B------:R-:W-:Y:S05]  /*7ca0*/  BSYNC B0 ;  /* 0x0000000000007941 */ /* 0x000fea0003800000 */
.L_x_280:
[----:B------:R-:W-:Y:S01]  /*7cb0*/  ISETP.GE.OR P0, PT, R6, c[0x0][0x2f4], P5 ;  /* 0x0000bd0006007a0c */ /* 0x000fe20002f06670 */
[----:B------:R-:W-:-:S12]  /*7cc0*/  BSSY B0, `(.L_x_282) ;  /* 0x000000d000007945 */ /* 0x000fd80003800000 */
[----:B------:R-:W-:Y:S05]  /*7cd0*/  @P0 BRA `(.L_x_283) ;  /* 0x000000b000000947 */ /* 0x000fea0003800000 */
[----:B------:R-:W-:Y:S02]  /*7ce0*/  IADD3 R0, P0, R2, 0x10, RZ ;  /* 0x0000001002007810 */ /* 0x000fe40007f1e0ff */
[----:B------:R-:W-:-:S03]  /*7cf0*/  MOV R11, R5 ;  /* 0x00000005000b7202 */ /* 0x000fc60000000f00 */
[----:B------:R-:W-:-:S04]  /*7d00*/  IMAD.X R10, RZ, RZ, R3, P0 ;  /* 0x000000ffff0a7224 */ /* 0x000fc800000e0603 */
[----:B--2---:R-:W-:Y:S02]  /*7d10*/  IMAD R12, R10, c[0x0][0x300], RZ ;  /* 0x0000c0000a0c7a24 */ /* 0x004fe400078e02ff */
[----:B------:R-:W-:-:S04]  /*7d20*/  IMAD.MOV.U32 R10, RZ, RZ, R8 ;  /* 0x000000ffff0a7224 */ /* 0x000fc800078e0008 */
[----:B------:R-:W-:-:S04]  /*7d30*/  IMAD.WIDE.U32 R10, R0, c[0x0][0x300], R10 ;  /* 0x0000c000000a7a25 */ /* 0x000fc800078e000a */
[----:B------:R-:W-:Y:S01]  /*7d40*/  IMAD R0, R0, c[0x0][0x304], R12 ;  /* 0x0000c10000007a24 */ /* 0x000fe200078e020c */
[----:B------:R-:W-:-:S04]  /*7d50*/  LEA R12, P0, R10, c[0x0][0x2e8], 0x1 ;  /* 0x0000ba000a0c7a11 */ /* 0x000fc800078008ff */
[----:B------:R-:W-:-:S04]  /*7d60*/  IADD3 R0, R11, R0, RZ ;  /* 0x000000000b007210 */ /* 0x000fc80007ffe0ff */
[----:B------:R-:W-:-:S05]  /*7d70*/  LEA.HI.X R13, R10, c[0x0][0x2ec], R0, 0x1, P0 ;  /* 0x0000bb000a0d7a11 */ /* 0x000fca00000f0c00 */
[----:B------:R2:W-:Y:S02]  /*7d80*/  STG.E.128 [R12.64], R48 ;  /* 0x000000300c007986 */ /* 0x0005e4000c101d12 */
.L_x_283:
[----:B------:R-:W-:Y:S05]  /*7d90*/  BSYNC B0 ;  /* 0x0000000000007941 */ /* 0x000fea0003800000 */
.L_x_282:
        /* <DEDUP_REMOVED lines=14> */
.L_x_285:
[----:B------:R-:W-:Y:S05]  /*7e80*/  BSYNC B0 ;  /* 0x0000000000007941 */ /* 0x000fea0003800000 */
.L_x_284:
        /* <DEDUP_REMOVED lines=14> */
.L_x_287:
[----:B------:R-:W-:Y:S05]  /*7f70*/  BSYNC B0 ;  /* 0x0000000000007941 */ /* 0x000fea0003800000 */
.L_x_286:
        /* <DEDUP_REMOVED lines=14> */
.L_x_289:
[----:B------:R-:W-:Y:S05]  /*8060*/  BSYNC B0 ;  /* 0x0000000000007941 */ /* 0x000fea0003800000 */
.L_x_288:
[----:B------:R-:W-:-:S13]  /*8070*/  ISETP.GE.OR P0, PT, R6, c[0x0][0x2f4], P1 ;  /* 0x0000bd0006007a0c */ /* 0x000fda0000f06670 */
[----:B------:R-:W-:Y:S05]  /*8080*/  @P0 EXIT ;  /* 0x000000000000094d */ /* 0x000fea0003800000 */
[----:B------:R-:W-:-:S05]  /*8090*/  IADD3 R0, P0, R2, 0x50, RZ ;  /* 0x0000005002007810 */ /* 0x000fca0007f1e0ff */
[----:B------:R-:W-:Y:S01]  /*80a0*/  IMAD.X R2, RZ, RZ, R3, P0 ;  /* 0x000000ffff027224 */ /* 0x000fe200000e0603 */
[----:B------:R-:W-:-:S03]  /*80b0*/  MOV R3, R5 ;  /* 0x0000000500037202 */ /* 0x000fc60000000f00 */
[----:B------:R-:W-:Y:S02]  /*80c0*/  IMAD R6, R2, c[0x0][0x300], RZ ;  /* 0x0000c00002067a24 */ /* 0x000fe400078e02ff */
[----:B------:R-:W-:-:S04]  /*80d0*/  IMAD.MOV.U32 R2, RZ, RZ, R8 ;  /* 0x000000ffff027224 */ /* 0x000fc800078e0008 */
[----:B------:R-:W-:-:S04]  /*80e0*/  IMAD.WIDE.U32 R4, R0, c[0x0][0x300], R2 ;  /* 0x0000c00000047a25 */ /* 0x000fc800078e0002 */
[----:B------:R-:W-:Y:S01]  /*80f0*/  IMAD R0, R0, c[0x0][0x304], R6 ;  /* 0x0000c10000007a24 */ /* 0x000fe200078e0206 */
[----:B------:R-:W-:-:S04]  /*8100*/  LEA R2, P0, R4, c[0x0][0x2e8], 0x1 ;  /* 0x0000ba0004027a11 */ /* 0x000fc800078008ff */
[----:B------:R-:W-:-:S04]  /*8110*/  IADD3 R0, R5, R0, RZ ;  /* 0x0000000005007210 */ /* 0x000fc80007ffe0ff */
[----:B------:R-:W-:-:S05]  /*8120*/  LEA.HI.X R3, R4, c[0x0][0x2ec], R0, 0x1, P0 ;  /* 0x0000bb0004037a11 */ /* 0x000fca00000f0c00 */
[----:B------:R-:W-:Y:S01]  /*8130*/  STG.E.128 [R2.64], R64 ;  /* 0x0000004002007986 */ /* 0x000fe2000c101d12 */
[----:B------:R-:W-:Y:S05]  /*8140*/  EXIT ;  /* 0x000000000000794d */ /* 0x000fea0003800000 */
.L_x_267:
[----:B------:R-:W2:Y:S01]  /*8150*/  LDL.LU.64 R8, [R1+0x20] ;  /* 0x0000200001087983 */ /* 0x000ea20000300a00 */
[----:B------:R-:W-:Y:S01]  /*8160*/  IMAD.MOV.U32 R16, RZ, RZ, -0x60 ;  /* 0xffffffa0ff107424 */ /* 0x000fe200078e00ff */
[----:B------:R-:W-:Y:S02]  /*8170*/  BSSY B0, `(.L_x_290) ;  /* 0x0000023000007945 */ /* 0x000fe40003800000 */
[----:B------:R-:W3:Y:S04]  /*8180*/  S2R R3, SR_CTAID.X ;  /* 0x0000000000037919 */ /* 0x000ee80000002500 */
[----:B------:R-:W4:Y:S04]  /*8190*/  S2R R17, SR_CTAID.Y ;  /* 0x0000000000117919 */ /* 0x000f280000002600 */
[----:B------:R-:W5:Y:S01]  /*81a0*/  S2R R18, SR_CTAID.Z ;  /* 0x0000000000127919 */ /* 0x000f620000002700 */
[----:B---3--:R-:W-:Y:S01]  /*81b0*/  IMAD R16, R3, R16, c[0x0][0x2f0] ;  /* 0x0000bc0003107624 */ /* 0x008fe200078e0210 */
[----:B----4-:R-:W-:-:S02]  /*81c0*/  SHF.R.S32.HI R19, RZ, 0x1f, R17 ;  /* 0x0000001fff137819 */ /* 0x010fc40000011411 */
[----:B-----5:R-:W-:-:S03]  /*81d0*/  SHF.R.S32.HI R20, RZ, 0x1f, R18 ;  /* 0x0000001fff147819 */ /* 0x020fc60000011412 */
[----:B-1----:R-:W-:-:S04]  /*81e0*/  IMAD R2, R19, c[0x0][0x308], RZ ;  /* 0x0000c20013027a24 */ /* 0x002fc800078e02ff */
[----:B------:R-:W-:Y:S01]  /*81f0*/  IMAD R2, R17, c[0x0][0x30c], R2 ;  /* 0x0000c30011027a24 */ /* 0x000fe200078e0202 */
[----:B--2---:R-:W-:-:S04]  /*8200*/  SHF.R.S32.HI R0, RZ, 0x1f, R8 ;  /* 0x0000001fff007819 */ /* 0x004fc80000011408 */
[----:B------:R-:W-:-:S04]  /*8210*/  LEA.HI R0, R0, R8, RZ, 0x4 ;  /* 0x0000000800007211 */ /* 0x000fc800078f20ff */
[----:B------:R-:W-:Y:S02]  /*8220*/  LOP3.LUT R4, R0, 0x1ffffff0, RZ, 0xc0, !PT ;  /* 0x1ffffff000047812 */ /* 0x000fe400078ec0ff */
[----:B------:R-:W-:-:S03]  /*8230*/  SHF.R.S32.HI R6, RZ, 0x4, R0 ;  /* 0x00000004ff067819 */ /* 0x000fc60000011400 */
[----:B------:R-:W-:Y:S01]  /*8240*/  IMAD.IADD R4, R8, 0x1, -R4 ;  /* 0x0000000108047824 */ /* 0x000fe200078e0a04 */
[----:B------:R-:W-:Y:S01]  /*8250*/  ISETP.GE.AND P6, PT, R6, R16, PT ;  /* 0x000000100600720c */ /* 0x000fe20003fc6270 */
[----:B------:R-:W-:Y:S01]  /*8260*/  IMAD R8, R20, c[0x0][0x310], RZ ;  /* 0x0000c40014087a24 */ /* 0x000fe200078e02ff */
[----:B------:R-:W-:Y:S02]  /*8270*/  SHF.R.S32.HI R7, RZ, 0x1f, R6 ;  /* 0x0000001fff077819 */ /* 0x000fe40000011406 */
[----:B------:R-:W-:Y:S01]  /*8280*/  SHF.L.U32 R4, R4, 0x3, RZ ;  /* 0x0000000304047819 */ /* 0x000fe200000006ff */
[----:B------:R-:W-:-:S03]  /*8290*/  IMAD R8, R18, c[0x0][0x314], R8 ;  /* 0x0000c50012087a24 */ /* 0x000fc600078e0208 */
[----:B------:R-:W-:Y:S02]  /*82a0*/  SHF.R.S32.HI R5, RZ, 0x1f, R4 ;  /* 0x0000001fff057819 */ /* 0x000fe40000011404 */
[----:B------:R-:W-:-:S03]  /*82b0*/  ISETP.GE.OR P0, PT, R4, c[0x0][0x2f4], P6 ;  /* 0x0000bd0004007a0c */ /* 0x000fc60003706670 */
[----:B------:R-:W-:-:S05]  /*82c0*/  IMAD.WIDE.U32 R10, R17, c[0x0][0x308], R4 ;  /* 0x0000c200110a7a25 */ /* 0x000fca00078e0004 */
[----:B------:R-:W-:Y:S01]  /*82d0*/  IADD3 R11, R2, R11, RZ ;  /* 0x0000000b020b7210 */ /* 0x000fe20007ffe0ff */
[----:B------:R-:W-:-:S04]  /*82e0*/  IMAD.WIDE R2, R3, 0x60, R6 ;  /* 0x0000006003027825 */ /* 0x000fc800078e0206 */
[----:B------:R-:W-:-:S04]  /*82f0*/  IMAD.WIDE.U32 R10, R18, c[0x0][0x310], R10 ;  /* 0x0000c400120a7a25 */ /* 0x000fc800078e000a */
[----:B------:R-:W-:Y:S01]  /*8300*/  IMAD.IADD R9, R8, 0x1, R11 ;  /* 0x0000000108097824 */ /* 0x000fe200078e020b */
        /* <DEDUP_REMOVED lines=9> */
.L_x_291:
[----:B------:R-:W-:Y:S05]  /*83a0*/  BSYNC B0 ;  /* 0x0000000000007941 */ /* 0x000fea0003800000 */
.L_x_290:
        /* <DEDUP_REMOVED lines=15> */
[----:B------:R1:W-:Y:S02]  /*84a0*/  STG.E.128 [R14.64], RZ ;  /* 0x000000ff0e007986 */ /* 0x0003e4000c101d12 */
.L_x_293:
[----:B------:R-:W-:Y:S05]  /*84b0*/  BSYNC B0 ;  /* 0x0000000000007941 */ /* 0x000fea0003800000 */
.L_x_292:
        /* <DEDUP_REMOVED lines=16> */
.L_x_295:
[----:B------:R-:W-:Y:S05]  /*85c0*/  BSYNC B0 ;  /* 0x0000000000007941 */ /* 0x000fea0003800000 */
.L_x_294:
        /* <DEDUP_REMOVED lines=16> */
.L_x_297:
[----:B------:R-:W-:Y:S05]  /*86d0*/  BSYNC B0 ;  /* 0x0000000000007941 */ /* 0x000fea0003800000 */
.L_x_296:
        /* <DEDUP_REMOVED lines=16> */
.L_x_299:
[----:B------:R-:W-:Y:S05]  /*87e0*/  BSYNC B0 ;  /* 0x0000000000007941 */ /* 0x000fea0003800000 */
.L_x_298:
[----:B------:R-:W-:Y:S01]  /*87f0*/  IADD3 R6, R6, 0x50, RZ ;  /* 0x0000005006067810 */ /* 0x000fe20007ffe0ff */
[----:B------:R-:W-:Y:S03]  /*8800*/  BSSY B0, `(.L_x_300) ;  /* 0x000000e000007945 */ /* 0x000fe60003800000 */
[----:B------:R-:W-:-:S04]  /*8810*/  ISETP.GE.AND P1, PT, R6, R16, PT ;  /* 0x000000100600720c */ /* 0x000fc80003f26270 */
[----:B------:R-:W-:-:S13]  /*8820*/  ISETP.GE.OR P0, PT, R4, c[0x0][0x2f4], P1 ;  /* 0x0000bd0004007a0c */ /* 0x000fda0000f06670 */
[----:B------:R-:W-:Y:S05]  /*8830*/  @P0 BRA `(.L_x_301) ;  /* 0x000000a000000947 */ /* 0x000fea0003800000 */
[----:B------:R-:W-:Y:S02]  /*8840*/  IADD3 R0, P0, R2, 0x50, RZ ;  /* 0x0000005002007810 */ /* 0x000fe40007f1e0ff */
[----:B------:R-:W-:Y:S02]  /*8850*/  MOV R8, R10 ;  /* 0x0000000a00087202 */ /* 0x000fe40000000f00 */
[----:B------:R-:W-:-:S03]  /*8860*/  IADD3.X R6, RZ, R3, RZ, P0, !PT ;  /* 0x00000003ff067210 */ /* 0x000fc600007fe4ff */
[----:B------:R-:W-:-:S04]  /*8870*/  IMAD.WIDE.U32 R8, R0, c[0x0][0x300], R8 ;  /* 0x0000c00000087a25 */ /* 0x000fc800078e0008 */
[----:B------:R-:W-:-:S04]  /*8880*/  IMAD R6, R6, c[0x0][0x300], RZ ;  /* 0x0000c00006067a24 */ /* 0x000fc800078e02ff */
[----:B------:R-:W-:Y:S01]  /*8890*/  IMAD R0, R0, c[0x0][0x304], R6 ;  /* 0x0000c10000007a24 */ /* 0x000fe200078e0206 */
[----:B------:R-:W-:-:S04]  /*88a0*/  LEA R6, P0, R8, c[0x0][0x2e8], 0x1 ;  /* 0x0000ba0008067a11 */ /* 0x000fc800078008ff */
[----:B------:R-:W-:-:S04]  /*88b0*/  IADD3 R0, R0, R9, RZ ;  /* 0x0000000900007210 */ /* 0x000fc80007ffe0ff */
[----:B------:R-:W-:-:S05]  /*88c0*/  LEA.HI.X R7, R8, c[0x0][0x2ec], R0, 0x1, P0 ;  /* 0x0000bb0008077a11 */ /* 0x000fca00000f0c00 */
[----:B------:R2:W-:Y:S02]  /*88d0*/  STG.E.128 [R6.64], RZ ;  /* 0x000000ff06007986 */ /* 0x0005e4000c101d12 */
.L_x_301:
[----:B------:R-:W-:Y:S05]  /*88e0*/  BSYNC B0 ;  /* 0x0000000000007941 */ /* 0x000fea0003800000 */
.L_x_300:
[----:B------:R-:W-:Y:S01]  /*88f0*/  IMAD R0, R19, c[0x0][0x338], RZ ;  /* 0x0000ce0013007a24 */ /* 0x000fe200078e02ff */
[----:B------:R-:W-:Y:S01]  /*8900*/  ISETP.GE.OR P0, PT, R4, c[0x0][0x324], P6 ;  /* 0x0000c90004007a0c */ /* 0x000fe20003706670 */
[C---:B------:R-:W-:Y:S01]  /*8910*/  IMAD.WIDE.U32 R8, R17.reuse, c[0x0][0x338], R4 ;  /* 0x0000ce0011087a25 */ /* 0x040fe200078e0004 */
[----:B------:R-:W-:Y:S03]  /*8920*/  BSSY B0, `(.L_x_302) ;  /* 0x0000010000007945 */ /* 0x000fe60003800000 */
[----:B------:R-:W-:Y:S02]  /*8930*/  IMAD R0, R17, c[0x0][0x33c], R0 ;  /* 0x0000cf0011007a24 */ /* 0x000fe400078e0200 */
[----:B--2---:R-:W-:-:S03]  /*8940*/  IMAD R6, R20, c[0x0][0x340], RZ ;  /* 0x0000d00014067a24 */ /* 0x004fc600078e02ff */
        /* <DEDUP_REMOVED lines=13> */
.L_x_303:
[----:B------:R-:W-:Y:S05]  /*8a20*/  BSYNC B0 ;  /* 0x0000000000007941 */ /* 0x000fea0003800000 */
.L_x_302:
        /* <DEDUP_REMOVED lines=13> */
[----:B------:R2:W-:Y:S02]  /*8b00*/  STG.E.128 [R12.64], RZ ;  /* 0x000000ff0c007986 */ /* 0x0005e4000c101d12 */
.L_x_305:
[----:B------:R-:W-:Y:S05]  /*8b10*/  BSYNC B0 ;  /* 0x0000000000007941 */ /* 0x000fea0003800000 */
.L_x_304:
        /* <DEDUP_REMOVED lines=14> */
.L_x_307:
[----:B------:R-:W-:Y:S05]  /*8c00*/  BSYNC B0 ;  /* 0x0000000000007941 */ /* 0x000fea0003800000 */
.L_x_306:
        /* <DEDUP_REMOVED lines=14> */
.L_x_309:
[----:B------:R-:W-:Y:S05]  /*8cf0*/  BSYNC B0 ;  /* 0x0000000000007941 */ /* 0x000fea0003800000 */
.L_x_308:
        /* <DEDUP_REMOVED lines=14> */
.L_x_311:
[----:B------:R-:W-:Y:S05]  /*8de0*/  BSYNC B0 ;  /* 0x0000000000007941 */ /* 0x000fea0003800000 */
.L_x_310:
[----:B------:R-:W-:-:S13]  /*8df0*/  ISETP.GE.OR P0, PT, R4, c[0x0][0x324], P1 ;  /* 0x0000c90004007a0c */ /* 0x000fda0000f06670 */
[----:B------:R-:W-:Y:S05]  /*8e00*/  @P0 EXIT ;  /* 0x000000000000094d */ /* 0x000fea0003800000 */
        /* <DEDUP_REMOVED lines=9> */
[----:B------:R-:W-:Y:S01]  /*8ea0*/  STG.E.128 [R2.64], RZ ;  /* 0x000000ff02007986 */ /* 0x000fe2000c101d12 */
[----:B------:R-:W-:Y:S05]  /*8eb0*/  EXIT ;  /* 0x000000000000794d */ /* 0x000fea0003800000 */
.L_x_312:
        /* <DEDUP_REMOVED lines=12> */
.L_x_2295:


//--------------------- .text._ZN7cutlass13device_kernelIN5flash19enable_sm80_to_sm89INS1_16FlashAttnBwdSm80INS1_25CollectiveMainloopBwdSm80ILi2ELi1EN4cute5tupleIJNS5_1CILi64EEENS7_ILi96EEENS7_ILi128EEEEEENS_6half_tEfNS_4arch4Sm80ELb0ELb1ELb1ELb0ELb1ELb0ELb0ELb0ELi2ELi2ELi2ELi2ELb1EEENS1_21CollectiveEpilogueBwdISB_SC_SE_Li256ELb0ELb0ELi4EEENS1_19SingleTileSchedulerILb0ELb0ELb0ELi96EEEEEEEEEvNT_6ParamsE --------------------------
	.section	.text._ZN7cutlass13device_kernelIN5flash19enable_sm80_to_sm89INS1_16FlashAttnBwdSm80INS1_25CollectiveMainloopBwdSm80ILi2ELi1EN4cute5tupleIJNS5_1CILi64EEENS7_ILi96EEENS7_ILi128EEEEEENS_6half_tEfNS_4arch4Sm80ELb0ELb1ELb1ELb0ELb1ELb0ELb0ELb0ELi2ELi2ELi2ELi2ELb1EEENS1_21CollectiveEpilogueBwdISB_SC_SE_Li256ELb0ELb0ELi4EEENS1_19SingleTileSchedulerILb0ELb0ELb0ELi96EEEEEEEEEvNT_6ParamsE,"ax",@progbits
	.sectioninfo	@"SHI_REGISTERS=255"
	.align	128
.text._ZN7cutlass13device_kernelIN5flash19enable_sm80_to_sm89INS1_16FlashAttnBwdSm80INS1_25CollectiveMainloopBwdSm80ILi2ELi1EN4cute5tupleIJNS5_1CILi64EEENS7_ILi96EEENS7_ILi128EEEEEENS_6half_tEfNS_4arch4Sm80ELb0ELb1ELb1ELb0ELb1ELb0ELb0ELb0ELi2ELi2ELi2ELi2ELb1EEENS1_21CollectiveEpilogueBwdISB_SC_SE_Li256ELb0ELb0ELi4EEENS1_19SingleTileSchedulerILb0ELb0ELb0ELi96EEEEEEEEEvNT_6ParamsE:
        .type           _ZN7cutlass13device_kernelIN5flash19enable_sm80_to_sm89INS1_16FlashAttnBwdSm80INS1_25CollectiveMainloopBwdSm80ILi2ELi1EN4cute5tupleIJNS5_1CILi64EEENS7_ILi96EEENS7_ILi128EEEEEENS_6half_tEfNS_4arch4Sm80ELb0ELb1ELb1ELb0ELb1ELb0ELb0ELb0ELi2ELi2ELi2ELi2ELb1EEENS1_21CollectiveEpilogueBwdISB_SC_SE_Li256ELb0ELb0ELi4EEENS1_19SingleTileSchedulerILb0ELb0ELb0ELi96EEEEEEEEEvNT_6ParamsE,@function
        .size           _ZN7cutlass13device_kernelIN5flash19enable_sm80_to_sm89INS1_16FlashAttnBwdSm80INS1_25CollectiveMainloopBwdSm80ILi2ELi1EN4cute5tupleIJNS5_1CILi64EEENS7_ILi96EEENS7_ILi128EEEEEENS_6half_tEfNS_4arch4Sm80ELb0ELb1ELb1ELb0ELb1ELb0ELb0ELb0ELi2ELi2ELi2ELi2ELb1EEENS1_21CollectiveEpilogueBwdISB_SC_SE_Li256ELb0ELb0ELi4EEENS1_19SingleTileSchedulerILb0ELb0ELb0ELi96EEEEEEEEEvNT_6ParamsE,(.L_x_2296 - _ZN7cutlass13device_kernelIN5flash19enable_sm80_to_sm89INS1_16FlashAttnBwdSm80INS1_25CollectiveMainloopBwdSm80ILi2ELi1EN4cute5tupleIJNS5_1CILi64EEENS7_ILi96EEENS7_ILi128EEEEEENS_6half_tEfNS_4arch4Sm80ELb0ELb1ELb1ELb0ELb1ELb0ELb0ELb0ELi2ELi2ELi2ELi2ELb1EEENS1_21CollectiveEpilogueBwdISB_SC_SE_Li256ELb0ELb0ELi4EEENS1_19SingleTileSchedulerILb0ELb0ELb0ELi96EEEEEEEEEvNT_6ParamsE)
        .other          _ZN7cutlass13device_kernelIN5flash19enable_sm80_to_sm89INS1_16FlashAttnBwdSm80INS1_25CollectiveMainloopBwdSm80ILi2ELi1EN4cute5tupleIJNS5_1CILi64EEENS7_ILi96EEENS7_ILi128EEEEEENS_6half_tEfNS_4arch4Sm80ELb0ELb1ELb1ELb0ELb1ELb0ELb0ELb0ELi2ELi2ELi2ELi2ELb1EEENS1_21CollectiveEpilogueBwdISB_SC_SE_Li256ELb0ELb0ELi4EEENS1_19SingleTileSchedulerILb0ELb0ELb0ELi96EEEEEEEEEvNT_6ParamsE,@"STO_CUDA_ENTRY STV_DEFAULT"
_ZN7cutlass13device_kernelIN5flash19enable_sm80_to_sm89INS1_16FlashAttnBwdSm80INS1_25CollectiveMainloopBwdSm80ILi2ELi1EN4cute5tupleIJNS5_1CILi64EEENS7_ILi96EEENS7_ILi128EEEEEENS_6half_tEfNS_4arch4Sm80ELb0ELb1ELb1ELb0ELb1ELb0ELb0ELb0ELi2ELi2ELi2ELi2ELb1EEENS1_21CollectiveEpilogueBwdISB_SC_SE_Li256ELb0ELb0ELi4EEENS1_19SingleTileSchedulerILb0ELb0ELb0ELi96EEEEEEEEEvNT_6ParamsE:
        /* <DEDUP_REMOVED lines=27> */
.L_x_313:
        /* <DEDUP_REMOVED lines=583> */
.L_x_333:
        /* <DEDUP_REMOVED lines=191> */
.L_x_317:
[----:B------:R-:W-:Y:S11]  /*3210*/  ISETP.NE.AND P2, PT, R238, c[0x0][0x2a8], PT ;  /* 0x0000aa00ee007a0c */ /* 0x000ff60003f45270 */
[----:B------:R-:W-:Y:S02]  /*3220*/  @!UPT UIADD3 URZ, URZ, URZ, URZ ;  /* 0x0000003f3f3ff290 */ /* 0x000fe4000fffe03f */
[----:B------:R-:W-:Y:S05]  /*3230*/  @P2 IMAD.HI.U32 R3, R2, c[0x0][0x2ac], RZ ;  /* 0x0000ab0002032a27 */ /* 0x000fea00078e00ff */
[----:B------:R-:W-:Y:S02]  /*3240*/  @P2 SHF.R.U32.HI R2, RZ, c[0x0][0x2b0], R3 ;  /* 0x0000ac00ff022a19 */ /* 0x000fe40000011603 */
.L_x_318:
[----:B------:R-:W-:Y:S05]  /*3250*/  BSYNC B0 ;  /* 0x0000000000007941 */ /* 0x000fea0003800000 */
.L_x_316:
        /* <DEDUP_REMOVED lines=8> */
.L_x_315:
        /* <DEDUP_REMOVED lines=17> */
.L_x_321:
[----:B------:R-:W-:Y:S11]  /*33f0*/  ISETP.NE.AND P2, PT, R238, c[0x0][0x2a8], PT ;  /* 0x0000aa00ee007a0c */ /* 0x000ff60003f45270 */
[----:B------:R-:W-:Y:S02]  /*3400*/  @!UPT UIADD3 URZ, URZ, URZ, URZ ;  /* 0x0000003f3f3ff290 */ /* 0x000fe4000fffe03f */
[----:B------:R-:W-:Y:S05]  /*3410*/  @P2 IMAD.HI.U32 R3, R2, c[0x0][0x2ac], RZ ;  /* 0x0000ab0002032a27 */ /* 0x000fea00078e00ff */
[----:B------:R-:W-:Y:S02]  /*3420*/  @P2 SHF.R.U32.HI R2, RZ, c[0x0][0x2b0], R3 ;  /* 0x0000ac00ff022a19 */ /* 0x000fe40000011603 */
.L_x_322:
[----:B------:R-:W-:Y:S05]  /*3430*/  BSYNC B0 ;  /* 0x0000000000007941 */ /* 0x000fea0003800000 */
.L_x_320:
[----:B------:R-:W3:Y:S02]  /*3440*/  LDL R3, [R1+0x8] ;  /* 0x0000080001037983 */ /* 0x000ee40000100800 */
[----:B---3--:R-:W-:Y:S05]  /*3450*/  IMAD R2, R2, c[0x0][0x2a8], R3 ;  /* 0x0000aa0002027a24 */ /* 0x008fea00078e0203 */
[----:B------:R-:W-:Y:S02]  /*3460*/  IADD3 R3, R2, c[0x0][0x2a8], RZ ;  /* 0x0000aa0002037a10 */ /* 0x000fe40007ffe0ff */
[----:B------:R-:W-:Y:S02]  /*3470*/  IMNMX R5, R5, R2, !PT ;  /* 0x0000000205057217 */ /* 0x000fe40007800200 */
[----:B------:R-:W-:Y:S02]  /*3480*/  IMNMX R6, R6, R3, PT ;  /* 0x0000000306067217 */ /* 0x000fe40003800200 */
.L_x_319:
        /* <DEDUP_REMOVED lines=17> */
.L_x_325:
[----:B------:R-:W-:Y:S11]  /*35a0*/  ISETP.NE.AND P2, PT, R238, c[0x0][0x2a8], PT ;  /* 0x0000aa00ee007a0c */ /* 0x000ff60003f45270 */
[----:B------:R-:W-:Y:S02]  /*35b0*/  @!UPT UIADD3 URZ, URZ, URZ, URZ ;  /* 0x0000003f3f3ff290 */ /* 0x000fe4000fffe03f */
[----:B------:R-:W-:Y:S05]  /*35c0*/  @P2 IMAD.HI.U32 R7, R2, c[0x0][0x2ac], RZ ;  /* 0x0000ab0002072a27 */ /* 0x000fea00078e00ff */
[----:B------:R-:W-:Y:S02]  /*35d0*/  @P2 SHF.R.U32.HI R2, RZ, c[0x0][0x2b0], R7 ;  /* 0x0000ac00ff022a19 */ /* 0x000fe40000011607 */
.L_x_326:
[----:B------:R-:W-:Y:S05]  /*35e0*/  BSYNC B0 ;  /* 0x0000000000007941 */ /* 0x000fea0003800000 */
.L_x_324:
[----:B------:R-:W3:Y:S02]  /*35f0*/  LDL R7, [R1+0x8] ;  /* 0x0000080001077983 */ /* 0x000ee40000100800 */
[----:B---3--:R-:W-:Y:S05]  /*3600*/  IMAD R2, R2, c[0x0][0x2a8], R7 ;  /* 0x0000aa0002027a24 */ /* 0x008fea00078e0207 */
[----:B------:R-:W-:Y:S02]  /*3610*/  IADD3 R7, R2, c[0x0][0x2a8], RZ ;  /* 0x0000aa0002077a10 */ /* 0x000fe40007ffe0ff */
[----:B------:R-:W-:Y:S02]  /*3620*/  IMNMX R3, R3, R2, !PT ;  /* 0x0000000203037217 */ /* 0x000fe40007800200 */
[----:B------:R-:W-:Y:S02]  /*3630*/  IMNMX R4, R4, R7, PT ;  /* 0x0000000704047217 */ /* 0x000fe40003800200 */
.L_x_323:
        /* <DEDUP_REMOVED lines=17> */
.L_x_329:
[----:B------:R-:W-:Y:S11]  /*3750*/  ISETP.NE.AND P2, PT, R238, c[0x0][0x2a8], PT ;  /* 0x0000aa00ee007a0c */ /* 0x000ff60003f45270 */
[----:B------:R-:W-:Y:S02]  /*3760*/  @!UPT UIADD3 URZ, URZ, URZ, URZ ;  /* 0x0000003f3f3ff290 */ /* 0x000fe4000fffe03f */
[----:B------:R-:W-:Y:S05]  /*3770*/  @P2 IMAD.HI.U32 R2, R0, c[0x0][0x2ac], RZ ;  /* 0x0000ab0000022a27 */ /* 0x000fea00078e00ff */
[----:B------:R-:W-:Y:S02]  /*3780*/  @P2 SHF.R.U32.HI R0, RZ, c[0x0][0x2b0], R2 ;  /* 0x0000ac00ff002a19 */ /* 0x000fe40000011602 */
.L_x_330:
[----:B------:R-:W-:Y:S05]  /*3790*/  BSYNC B0 ;  /* 0x0000000000007941 */ /* 0x000fea0003800000 */
.L_x_328:
[----:B------:R-:W2:Y:S02]  /*37a0*/  LDL R2, [R1+0x8] ;  /* 0x0000080001027983 */ /* 0x000ea40000100800 */
[----:B--2---:R-:W-:Y:S05]  /*37b0*/  IMAD R0, R0, c[0x0][0x2a8], R2 ;  /* 0x0000aa0000007a24 */ /* 0x004fea00078e0202 */
[----:B------:R-:W-:Y:S02]  /*37c0*/  IADD3 R2, R0, c[0x0][0x2a8], RZ ;  /* 0x0000aa0000027a10 */ /* 0x000fe40007ffe0ff */
[----:B------:R-:W-:Y:S02]  /*37d0*/  IMNMX R8, R8, R0, !PT ;  /* 0x0000000008087217 */ /* 0x000fe40007800200 */
[----:B------:R-:W-:Y:S02]  /*37e0*/  IMNMX R9, R9, R2, PT ;  /* 0x0000000209097217 */ /* 0x000fe40003800200 */
.L_x_327:
        /* <DEDUP_REMOVED lines=75> */
.L_x_331:
        /* <DEDUP_REMOVED lines=496> */
.L_x_332:
        /* <DEDUP_REMOVED lines=235> */
.L_x_314:
        /* <DEDUP_REMOVED lines=189> */
.L_x_336:
[----:B--2---:R-:W-:Y:S05]  /*7620*/  BSYNC B0 ;  /* 0x0000000000007941 */ /* 0x004fea0003800000 */
.L_x_335:
        /* <DEDUP_REMOVED lines=16> */
.L_x_338:
[----:B------:R-:W-:Y:S05]  /*7730*/  BSYNC B0 ;  /* 0x0000000000007941 */ /* 0x000fea0003800000 */
.L_x_337:
        /* <DEDUP_REMOVED lines=16> */
.L_x_340:
[----:B------:R-:W-:Y:S05]  /*7840*/  BSYNC B0 ;  /* 0x0000000000007941 */ /* 0x000fea0003800000 */
.L_x_339:
        /* <DEDUP_REMOVED lines=16> */
.L_x_342:
[----:B------:R-:W-:Y:S05]  /*7950*/  BSYNC B0 ;  /* 0x0000000000007941 */ /* 0x000fea0003800000 */
.L_x_341:
        /* <DEDUP_REMOVED lines=16> */
.L_x_344:
[----:B------:R-:W-:Y:S05]  /*7a60*/  BSYNC B0 ;  /* 0x0000000000007941 */ /* 0x000fea0003800000 */
.L_x_343:
        /* <DEDUP_REMOVED lines=15> */
.L_x_346:
[----:B------:R-:W-:Y:S05]  /*7b60*/  BSYNC B0 ;  /* 0x0000000000007941 */ /* 0x000fea0003800000 */
.L_x_345:
        /* <DEDUP_REMOVED lines=19> */
.L_x_348:
[----:B------:R-:W-:Y:S05]  /*7ca0*/  BSYNC B0 ;  /* 0x0000000000007941 */ /* 0x000fea0003800000 */
.L_x_347:
        /* <DEDUP_REMOVED lines=14> */
.L_x_350:
[----:B------:R-:W-:Y:S05]  /*7d90*/  BSYNC B0 ;  /* 0x0000000000007941 */ /* 0x000fea0003800000 */
.L_x_349:
        /* <DEDUP_REMOVED lines=14> */
.L_x_352:
[----:B------:R-:W-:Y:S05]  /*7e80*/  BSYNC B0 ;  /* 0x0000000000007941 */ /* 0x000fea0003800000 */
.L_x_351:
        /* <DEDUP_REMOVED lines=14> */
.L_x_354:
[----:B------:R-:W-:Y:S05]  /*7f70*/  BSYNC B0 ;  /* 0x0000000000007941 */ /* 0x000fea0003800000 */
.L_x_353:
        /* <DEDUP_REMOVED lines=14> */
.L_x_356:
[----:B------:R-:W-:Y:S05]  /*8060*/  BSYNC B0 ;  /* 0x0000000000007941 */ /* 0x000fea0003800000 */
.L_x_355:
        /* <DEDUP_REMOVED lines=14> */
.L_x_334:
        /* <DEDUP_REMOVED lines=37> */
.L_x_358:
[----:B------:R-:W-:Y:S05]  /*83a0*/  BSYNC B0 ;  /* 0x0000000000007941 */ /* 0x000fea0003800000 */
.L_x_357:
        /* <DEDUP_REMOVED lines=16> */
.L_x_360:
[----:B------:R-:W-:Y:S05]  /*84b0*/  BSYNC B0 ;  /* 0x0000000000007941 */ /* 0x000fea0003800000 */
.L_x_359:
        /* <DEDUP_REMOVED lines=16> */
.L_x_362:
[----:B------:R-:W-:Y:S05]  /*85c0*/  BSYNC B0 ;  /* 0x0000000000007941 */ /* 0x000fea0003800000 */
.L_x_361:
        /* <DEDUP_REMOVED lines=16> */
.L_x_364:
[----:B------:R-:W-:Y:S05]  /*86d0*/  BSYNC B0 ;  /* 0x0000000000007941 */ /* 0x000fea0003800000 */
.L_x_363:
        /* <DEDUP_REMOVED lines=16> */
.L_x_366:
[----:B------:R-:W-:Y:S05]  /*87e0*/  BSYNC B0 ;  /* 0x0000000000007941 */ /* 0x000fea0003800000 */
.L_x_365:
        /* <DEDUP_REMOVED lines=15> */
.L_x_368:
[----:B------:R-:W-:Y:S05]  /*88e0*/  BSYNC B0 ;  /* 0x0000000000007941 */ /* 0x000fea0003800000 */
.L_x_367:
        /* <DEDUP_REMOVED lines=19> */
.L_x_370:
[----:B------:R-:W-:Y:S05]  /*8a20*/  BSYNC B0 ;  /* 0x0000000000007941 */ /* 0x000fea0003800000 */
.L_x_369:
        /* <DEDUP_REMOVED lines=14> */
.L_x_372:
[----:B------:R-:W-:Y:S05]  /*8b10*/  BSYNC B0 ;  /* 0x0000000000007941 */ /* 0x000fea0003800000 */
.L_x_371:
        /* <DEDUP_REMOVED lines=14> */
.L_x_374:
[----:B------:R-:W-:Y:S05]  /*8c00*/  BSYNC B0 ;  /* 0x0000000000007941 */ /* 0x000fea0003800000 */
.L_x_373:
        /* <DEDUP_REMOVED lines=14> */
.L_x_376:
[----:B------:R-:W-:Y:S05]  /*8cf0*/  BSYNC B0 ;  /* 0x0000000000007941 */ /* 0x000fea0003800000 */
.L_x_375:
        /* <DEDUP_REMOVED lines=14> */
.L_x_378:
[----:B------:R-:W-:Y:S05]  /*8de0*/  BSYNC B0 ;  /* 0x0000000000007941 */ /* 0x000fea0003800000 */
.L_x_377:
        /* <DEDUP_REMOVED lines=13> */
.L_x_379:
        /* <DEDUP_REMOVED lines=12> */
.L_x_2296:


//--------------------- .text._ZN7cutlass13device_kernelIN5flash19enable_sm80_to_sm89INS1_16FlashAttnBwdSm80INS1_25CollectiveMainloopBwdSm80ILi2ELi1EN4cute5tupleIJNS5_1CILi64EEENS7_ILi96EEENS7_ILi128EEEEEENS_6half_tEfNS_4arch4Sm80ELb0ELb1ELb1ELb0ELb0ELb0ELb0ELb0ELi2ELi2ELi2ELi2ELb1EEENS1_24CollectiveEpilogueBwdGQAISB_fSE_Li256ELb0ELb0EEENS1_19SingleTileSchedulerILb0ELb0ELb0ELi96EEEEEEEEEvNT_6ParamsE --------------------------
	.section	.text._ZN7cutlass13device_kernelIN5flash19enable_sm80_to_sm89INS1_16FlashAttnBwdSm80INS1_25CollectiveMainloopBwdSm80ILi2ELi1EN4cute5tupleIJNS5_1CILi64EEENS7_ILi96EEENS7_ILi128EEEEEENS_6half_tEfNS_4arch4Sm80ELb0ELb1ELb1ELb0ELb0ELb0ELb0ELb0ELi2ELi2ELi2ELi2ELb1EEENS1_24CollectiveEpilogueBwdGQAISB_fSE_Li256ELb0ELb0EEENS1_19SingleTileSchedulerILb0ELb0ELb0ELi96EEEEEEEEEvNT_6ParamsE,"ax",@progbits
	.sectioninfo	@"SHI_REGISTERS=255"
	.align	128
.text._ZN7cutlass13device_kernelIN5flash19enable_sm80_to_sm89INS1_16FlashAttnBwdSm80INS1_25CollectiveMainloopBwdSm80ILi2ELi1EN4cute5tupleIJNS5_1CILi64EEENS7_ILi96EEENS7_ILi128EEEEEENS_6half_tEfNS_4arch4Sm80ELb0ELb1ELb1ELb0ELb0ELb0ELb0ELb0ELi2ELi2ELi2ELi2ELb1EEENS1_24CollectiveEpilogueBwdGQAISB_fSE_Li256ELb0ELb0EEENS1_19SingleTileSchedulerILb0ELb0ELb0ELi96EEEEEEEEEvNT_6ParamsE:
        .type           _ZN7cutlass13device_kernelIN5flash19enable_sm80_to_sm89INS1_16FlashAttnBwdSm80INS1_25CollectiveMainloopBwdSm80ILi2ELi1EN4cute5tupleIJNS5_1CILi64EEENS7_ILi96EEENS7_ILi128EEEEEENS_6half_tEfNS_4arch4Sm80ELb0ELb1ELb1ELb0ELb0ELb0ELb0ELb0ELi2ELi2ELi2ELi2ELb1EEENS1_24CollectiveEpilogueBwdGQAISB_fSE_Li256ELb0ELb0EEENS1_19SingleTileSchedulerILb0ELb0ELb0ELi96EEEEEEEEEvNT_6ParamsE,@function
        .size           _ZN7cutlass13device_kernelIN5flash19enable_sm80_to_sm89INS1_16FlashAttnBwdSm80INS1_25CollectiveMainloopBwdSm80ILi2ELi1EN4cute5tupleIJNS5_1CILi64EEENS7_ILi96EEENS7_ILi128EEEEEENS_6half_tEfNS_4arch4Sm80ELb0ELb1ELb1ELb0ELb0ELb0ELb0ELb0ELi2ELi2ELi2ELi2ELb1EEENS1_24CollectiveEpilogueBwdGQAISB_fSE_Li256ELb0ELb0EEENS1_19SingleTileSchedulerILb0ELb0ELb0ELi96EEEEEEEEEvNT_6ParamsE,(.L_x_2297 - _ZN7cutlass13device_kernelIN5flash19enable_sm80_to_sm89INS1_16FlashAttnBwdSm80INS1_25CollectiveMainloopBwdSm80ILi2ELi1EN4cute5tupleIJNS5_1CILi64EEENS7_ILi96EEENS7_ILi128EEEEEENS_6half_tEfNS_4arch4Sm80ELb0ELb1ELb1ELb0ELb0ELb0ELb0ELb0ELi2ELi2ELi2ELi2ELb1EEENS1_24CollectiveEpilogueBwdGQAISB_fSE_Li256ELb0ELb0EEENS1_19SingleTileSchedulerILb0ELb0ELb0ELi96EEEEEEEEEvNT_6ParamsE)
        .other          _ZN7cutlass13device_kernelIN5flash19enable_sm80_to_sm89INS1_16FlashAttnBwdSm80INS1_25CollectiveMainloopBwdSm80ILi2ELi1EN4cute5tupleIJNS5_1CILi64EEENS7_ILi96EEENS7_ILi128EEEEEENS_6half_tEfNS_4arch4Sm80ELb0ELb1ELb1ELb0ELb0ELb0ELb0ELb0ELi2ELi2ELi2ELi2ELb1EEENS1_24CollectiveEpilogueBwdGQAISB_fSE_Li256ELb0ELb0EEENS1_19SingleTileSchedulerILb0ELb0ELb0ELi96EEEEEEEEEvNT_6ParamsE,@"STO_CUDA_ENTRY STV_DEFAULT"
_ZN7cutlass13device_kernelIN5flash19enable_sm80_to_sm89INS1_16FlashAttnBwdSm80INS1_25CollectiveMainloopBwdSm80ILi2ELi1EN4cute5tupleIJNS5_1CILi64EEENS7_ILi96EEENS7_ILi128EEEEEENS_6half_tEfNS_4arch4Sm80ELb0ELb1ELb1ELb0ELb0ELb0ELb0ELb0ELi2ELi2ELi2ELi2ELb1EEENS1_24CollectiveEpilogueBwdGQAISB_fSE_Li256ELb0ELb0EEENS1_19SingleTileSchedulerILb0ELb0ELb0ELi96EEEEEEEEEvNT_6ParamsE:
        /* <DEDUP_REMOVED lines=13> */
[----:B-1----:R1:W-:Y:S01]  /*00d0*/  STL [R1], R2 ;  /* 0x0000000201007387 */ /* 0x0023e20000100800 */
        /* <DEDUP_REMOVED lines=13> */
.L_x_380:
        /* <DEDUP_REMOVED lines=9> */
[----:B------:R-:W-:Y:S01]  /*0240*/  CS2R R124, SRZ ;  /* 0x00000000007c7805 */ /* 0x000fe2000001ff00 */
[----:B------:R-:W-:Y:S01]  /*0250*/  ULDC.64 UR22, c[0x0][0x118] ;  /* 0x0000460000167ab9 */ /* 0x000fe20000000a00 */
[----:B------:R-:W-:Y:S01]  /*0260*/  CS2R R130, SRZ ;  /* 0x0000000000827805 */ /* 0x000fe2000001ff00 */
[----:B------:R-:W-:Y:S01]  /*0270*/  USHF.R.S32.HI UR4, URZ, 0x1f, UR5 ;  /* 0x0000001f3f047899 */ /* 0x000fe20008011405 */
[----:B------:R-:W-:Y:S01]  /*0280*/  CS2R R128, SRZ ;  /* 0x0000000000807805 */ /* 0x000fe2000001ff00 */
[----:B------:R-:W-:Y:S01]  /*0290*/  CS2R R118, SRZ ;  /* 0x0000000000767805 */ /* 0x000fe2000001ff00 */
[----:B------:R-:W-:Y:S01]  /*02a0*/  CS2R R116, SRZ ;  /* 0x0000000000747805 */ /* 0x000fe2000001ff00 */
[----:B------:R-:W-:Y:S01]  /*02b0*/  ULEA.HI UR4, UR4, UR5, URZ, 0x6 ;  /* 0x0000000504047291 */ /* 0x000fe2000f8f303f */
[----:B------:R-:W-:Y:S01]  /*02c0*/  CS2R R114, SRZ ;  /* 0x0000000000727805 */ /* 0x000fe2000001ff00 */
[----:B------:R-:W-:Y:S01]  /*02d0*/  CS2R R112, SRZ ;  /* 0x0000000000707805 */ /* 0x000fe2000001ff00 */
[----:B------:R-:W-:Y:S01]  /*02e0*/  CS2R R110, SRZ ;  /* 0x00000000006e7805 */ /* 0x000fe2000001ff00 */
[----:B------:R-:W-:Y:S01]  /*02f0*/  USHF.R.S32.HI UR12, URZ, 0x6, UR4 ;  /* 0x000000063f0c7899 */ /* 0x000fe20008011404 */
[----:B------:R-:W-:Y:S01]  /*0300*/  CS2R R108, SRZ ;  /* 0x00000000006c7805 */ /* 0x000fe2000001ff00 */
[----:B------:R-:W-:Y:S01]  /*0310*/  CS2R R98, SRZ ;  /* 0x0000000000627805 */ /* 0x000fe2000001ff00 */
[----:B------:R-:W-:Y:S01]  /*0320*/  CS2R R96, SRZ ;  /* 0x0000000000607805 */ /* 0x000fe2000001ff00 */
[----:B------:R-:W-:Y:S01]  /*0330*/  UISETP.LT.AND UP0, UPT, URZ, UR12, UPT ;  /* 0x0000000c3f00728c */ /* 0x000fe2000bf01270 */
[----:B------:R-:W-:Y:S01]  /*0340*/  CS2R R102, SRZ ;  /* 0x0000000000667805 */ /* 0x000fe2000001ff00 */
[----:B------:R-:W-:Y:S01]  /*0350*/  CS2R R100, SRZ ;  /* 0x0000000000647805 */ /* 0x000fe2000001ff00 */
[----:B------:R-:W-:Y:S01]  /*0360*/  CS2R R106, SRZ ;  /* 0x00000000006a7805 */ /* 0x000fe2000001ff00 */
[----:B------:R-:W-:Y:S01]  /*0370*/  USEL UR12, URZ, UR12, !UP0 ;  /* 0x0000000c3f0c7287 */ /* 0x000fe2000c000000 */
[----:B------:R-:W-:Y:S01]  /*0380*/  CS2R R104, SRZ ;  /* 0x0000000000687805 */ /* 0x000fe2000001ff00 */
[----:B------:R-:W-:Y:S01]  /*0390*/  CS2R R94, SRZ ;  /* 0x00000000005e7805 */ /* 0x000fe2000001ff00 */
[----:B------:R-:W-:Y:S01]  /*03a0*/  CS2R R92, SRZ ;  /* 0x00000000005c7805 */ /* 0x000fe2000001ff00 */
[----:B------:R-:W-:Y:S01]  /*03b0*/  UISETP.GT.AND UP0, UPT, UR13, UR12, UPT ;  /* 0x0000000c0d00728c */ /* 0x000fe2000bf04270 */
[----:B------:R-:W-:Y:S01]  /*03c0*/  CS2R R90, SRZ ;  /* 0x00000000005a7805 */ /* 0x000fe2000001ff00 */
        /* <DEDUP_REMOVED lines=32> */
[----:B------:R-:W-:Y:S01]  /*05d0*/  USHF.L.U32 UR14, UR12, 0x6, URZ ;  /* 0x000000060c0e7899 */ /* 0x000fe2000800063f */
[----:B------:R-:W-:Y:S01]  /*05e0*/  IMAD.MOV.U32 R78, RZ, RZ, R2 ;  /* 0x000000ffff4e7224 */ /* 0x000fe200078e0002 */
[----:B------:R-:W-:Y:S01]  /*05f0*/  ISETP.NE.AND P0, PT, R0, 0x1, PT ;  /* 0x000000010000780c */ /* 0x000fe20003f05270 */
[----:B-1----:R-:W-:Y:S01]  /*0600*/  IMAD R2, R34, c[0x0][0x270], RZ ;  /* 0x00009c0022027a24 */ /* 0x002fe200078e02ff */
[----:B------:R-:W-:Y:S01]  /*0610*/  ULDC.64 UR6, c[0x0][0x278] ;  /* 0x00009e0000067ab9 */ /* 0x000fe20000000a00 */
[C---:B------:R-:W-:Y:S01]  /*0620*/  IMAD.SHL.U32 R4, R78.reuse, 0x4, RZ ;  /* 0x000000044e047824 */ /* 0x040fe200078e00ff */
[----:B------:R-:W-:Y:S01]  /*0630*/  ISETP.GT.AND P2, PT, R78, 0xf, PT ;  /* 0x0000000f4e00780c */ /* 0x000fe20003f44270 */
[----:B------:R-:W-:Y:S01]  /*0640*/  IMAD.MOV.U32 R7, RZ, RZ, R76 ;  /* 0x000000ffff077224 */ /* 0x000fe200078e004c */
[----:B------:R-:W-:Y:S01]  /*0650*/  UIMAD.WIDE.U32 UR20, UR18, UR6, URZ ;  /* 0x00000006121472a5 */ /* 0x000fe2000f8e003f */
[----:B------:R-:W-:Y:S01]  /*0660*/  IMAD.MOV.U32 R79, RZ, RZ, R3 ;  /* 0x000000ffff4f7224 */ /* 0x000fe200078e0003 */
[----:B------:R-:W-:Y:S01]  /*0670*/  SHF.R.S32.HI R5, RZ, 0x1f, R4 ;  /* 0x0000001fff057819 */ /* 0x000fe20000011404 */
[----:B------:R-:W-:Y:S01]  /*0680*/  IMAD.U32 R8, RZ, RZ, UR14 ;  /* 0x0000000eff087e24 */ /* 0x000fe2000f8e00ff */
[----:B------:R-:W-:Y:S01]  /*0690*/  SHF.R.S32.HI R20, RZ, 0x1f, R78 ;  /* 0x0000001fff147819 */ /* 0x000fe2000001144e */
[----:B------:R-:W-:Y:S01]  /*06a0*/  ULDC.64 UR4, c[0x0][0x290] ;  /* 0x0000a40000047ab9 */ /* 0x000fe20000000a00 */
[----:B------:R-:W1:Y:S01]  /*06b0*/  S2R R35, SR_CTAID.Z ;  /* 0x0000000000237919 */ /* 0x000e620000002700 */
[----:B------:R-:W-:Y:S01]  /*06c0*/  @P0 IMAD.HI.U32 R0, R76, c[0x0][0x24c], RZ ;  /* 0x000093004c000a27 */ /* 0x000fe200078e00ff */
[CC--:B------:R-:W-:Y:S01]  /*06d0*/  LEA.HI R25, R20.reuse, R78.reuse, RZ, 0x5 ;  /* 0x0000004e14197211 */ /* 0x0c0fe200078f28ff */
[----:B------:R-:W-:Y:S01]  /*06e0*/  UIMAD.WIDE.U32 UR16, UR18, UR4, URZ ;  /* 0x00000004121072a5 */ /* 0x000fe2000f8e003f */
[-C--:B------:R-:W-:Y:S01]  /*06f0*/  LEA.HI R10, R20, R78.reuse, RZ, 0x2 ;  /* 0x0000004e140a7211 */ /* 0x080fe200078f10ff */
[----:B------:R2:W-:Y:S01]  /*0700*/  STL.64 [R1+0x10], R4 ;  /* 0x0000100401007387 */ /* 0x0005e20000100a00 */
[----:B------:R-:W-:Y:S01]  /*0710*/  @P0 SHF.R.U32.HI R7, RZ, c[0x0][0x250], R0 ;  /* 0x00009400ff070a19 */ /* 0x000fe20000011600 */
[C---:B------:R-:W-:Y:S01]  /*0720*/  IMAD R0, R76.reuse, c[0x0][0x274], R2 ;  /* 0x00009d004c007a24 */ /* 0x040fe200078e0202 */
[----:B------:R-:W-:Y:S01]  /*0730*/  SHF.R.S32.HI R6, RZ, 0x1f, R10 ;  /* 0x0000001fff067819 */ /* 0x000fe2000001140a */
[----:B------:R-:W-:Y:S01]  /*0740*/  IMAD.WIDE.U32 R2, R76, c[0x0][0x270], R4 ;  /* 0x00009c004c027a25 */ /* 0x000fe200078e0004 */
[----:B------:R-:W-:Y:S01]  /*0750*/  LEA.HI R24, R20, R78, RZ, 0x3 ;  /* 0x0000004e14187211 */ /* 0x000fe200078f18ff */
[----:B------:R-:W-:Y:S01]  /*0760*/  USHF.R.S32.HI UR15, URZ, 0x1f, UR18 ;  /* 0x0000001f3f0f7899 */ /* 0x000fe20008011412 */
[----:B------:R-:W3:Y:S01]  /*0770*/  S2R R18, SR_CTAID.X ;  /* 0x0000000000127919 */ /* 0x000ee20000002500 */
[----:B------:R-:W-:Y:S01]  /*0780*/  IMAD.IADD R11, R3, 0x1, R0 ;  /* 0x00000001030b7824 */ /* 0x000fe200078e0200 */
[----:B------:R-:W-:Y:S01]  /*0790*/  @!P2 IADD3 R28, P4, P3, R8, UR20, R2 ;  /* 0x00000014081cac10 */ /* 0x000fe2000fb9e002 */
[----:B------:R-:W-:Y:S01]  /*07a0*/  IMAD R0, R34, c[0x0][0x288], RZ ;  /* 0x0000a20022007a24 */ /* 0x000fe200078e02ff */
[----:B------:R-:W-:Y:S01]  /*07b0*/  SHF.R.S32.HI R36, RZ, 0x3, R24 ;  /* 0x00000003ff247819 */ /* 0x000fe20000011418 */
[C---:B------:R-:W-:Y:S01]  /*07c0*/  IMAD.WIDE.U32 R2, R76.reuse, c[0x0][0x288], R4 ;  /* 0x0000a2004c027a25 */ /* 0x040fe200078e0004 */
[----:B------:R-:W-:Y:S01]  /*07d0*/  UIMAD UR4, UR15, UR4, URZ ;  /* 0x000000040f0472a4 */ /* 0x000fe2000f8e023f */
[----:B------:R-:W-:Y:S01]  /*07e0*/  SHF.R.S32.HI R79, RZ, 0x1f, R78 ;  /* 0x0000001fff4f7819 */ /* 0x000fe2000001144e */
[----:B------:R-:W-:Y:S01]  /*07f0*/  UIMAD UR6, UR15, UR6, URZ ;  /* 0x000000060f0672a4 */ /* 0x000fe2000f8e023f */
[----:B------:R-:W-:Y:S01]  /*0800*/  IMAD R0, R76, c[0x0][0x28c], R0 ;  /* 0x0000a3004c007a24 */ /* 0x000fe200078e0200 */
[----:B------:R-:W-:Y:S01]  /*0810*/  IADD3 R31, P1, P0, R8, UR16, R2 ;  /* 0x00000010081f7c10 */ /* 0x000fe2000f83e002 */
[----:B------:R-:W-:Y:S01]  /*0820*/  UIMAD UR5, UR18, UR5, UR4 ;  /* 0x00000005120572a4 */ /* 0x000fe2000f8e0204 */
[----:B------:R-:W-:Y:S01]  /*0830*/  SHF.R.S32.HI R37, RZ, 0x1f, R36 ;  /* 0x0000001fff257819 */ /* 0x000fe20000011424 */
[----:B------:R-:W-:Y:S01]  /*0840*/  IMAD.IADD R9, R3, 0x1, R0 ;  /* 0x0000000103097824 */ /* 0x000fe200078e0200 */
[----:B------:R-:W-:Y:S01]  /*0850*/  LOP3.LUT R3, R24, 0xfffffff8, RZ, 0xc0, !PT ;  /* 0xfffffff818037812 */ /* 0x000fe200078ec0ff */
[----:B------:R-:W-:Y:S01]  /*0860*/  USHF.R.S32.HI UR4, URZ, 0x1f, UR14 ;  /* 0x0000001f3f047899 */ /* 0x000fe2000801140e */
[----:B------:R-:W-:Y:S01]  /*0870*/  IMAD.MOV.U32 R221, RZ, RZ, 0x40 ;  /* 0x00000040ffdd7424 */ /* 0x000fe200078e00ff */
[----:B------:R-:W-:Y:S01]  /*0880*/  UIMAD UR6, UR18, UR7, UR6 ;  /* 0x00000007120672a4 */ /* 0x000fe2000f8e0206 */
[----:B------:R-:W-:Y:S01]  /*0890*/  STL.64 [R1+0x8], R36 ;  /* 0x0000082401007387 */ /* 0x000fe20000100a00 */
[----:B------:R-:W-:Y:S01]  /*08a0*/  IMAD.IADD R22, R78, 0x1, -R3 ;  /* 0x000000014e167824 */ /* 0x000fe200078e0a03 */
[----:B--2---:R-:W-:Y:S01]  /*08b0*/  SHF.R.S32.HI R5, RZ, 0x5, R25 ;  /* 0x00000005ff057819 */ /* 0x004fe20000011419 */
[----:B------:R-:W-:Y:S01]  /*08c0*/  UIADD3 UR10, UR21, UR6, URZ ;  /* 0x00000006150a7290 */ /* 0x000fe2000fffe03f */
[----:B------:R-:W-:Y:S01]  /*08d0*/  SHF.R.S32.HI R4, RZ, 0x2, R10 ;  /* 0x00000002ff047819 */ /* 0x000fe2000001140a */
[----:B------:R-:W-:Y:S01]  /*08e0*/  IMAD.SHL.U32 R14, R22, 0x8, RZ ;  /* 0x00000008160e7824 */ /* 0x000fe200078e00ff */
[----:B------:R-:W-:Y:S01]  /*08f0*/  LEA.HI R2, R25, R5, RZ, 0x1 ;  /* 0x0000000519027211 */ /* 0x000fe200078f08ff */
[----:B------:R-:W-:Y:S01]  /*0900*/  UIADD3 UR11, UR17, UR5, URZ ;  /* 0x00000005110b7290 */ /* 0x000fe2000fffe03f */
[----:B------:R-:W-:Y:S01]  /*0910*/  LEA.HI R0, R6, R4, RZ, 0x3 ;  /* 0x0000000406007211 */ /* 0x000fe200078f18ff */
[----:B------:R-:W-:Y:S01]  /*0920*/  IMAD.U32 R3, RZ, RZ, UR4 ;  /* 0x00000004ff037e24 */ /* 0x000fe2000f8e00ff */
[----:B------:R-:W-:Y:S01]  /*0930*/  LOP3.LUT R2, R2, 0xfffffffe, RZ, 0xc0, !PT ;  /* 0xfffffffe02027812 */ /* 0x000fe200078ec0ff */
[----:B------:R-:W-:Y:S01]  /*0940*/  ULDC.64 UR4, c[0x0][0x1b8] ;  /* 0x00006e0000047ab9 */ /* 0x000fe20000000a00 */
[----:B------:R-:W-:Y:S01]  /*0950*/  LOP3.LUT R0, R0, 0xfffffff8, RZ, 0xc0, !PT ;  /* 0xfffffff800007812 */ /* 0x000fe200078ec0ff */
[----:B------:R-:W-:Y:S01]  /*0960*/  UIMAD UR4, UR15, UR4, URZ ;  /* 0x000000040f0472a4 */ /* 0x000fe2000f8e023f */
[----:B------:R-:W-:Y:S01]  /*0970*/  @!P2 IADD3.X R32, R3, UR10, R11, P4, P3 ;  /* 0x0000000a0320ac10 */ /* 0x000fe2000a7e640b */
[----:B------:R-:W-:Y:S01]  /*0980*/  IMAD.IADD R26, R5, 0x1, -R2 ;  /* 0x00000001051a7824 */ /* 0x000fe200078e0a02 */
[----:B------:R-:W-:Y:S01]  /*0990*/  IADD3.X R33, R3, UR11, R9, P1, P0 ;  /* 0x0000000b03217c10 */ /* 0x000fe20008fe0409 */
[----:B------:R-:W-:Y:S01]  /*09a0*/  IMAD.IADD R5, R4, 0x1, -R0 ;  /* 0x0000000104057824 */ /* 0x000fe200078e0a00 */
[----:B------:R-:W-:Y:S01]  /*09b0*/  LEA.HI R0, R20, R78, RZ, 0x6 ;  /* 0x0000004e14007211 */ /* 0x000fe200078f30ff */
[----:B------:R-:W-:Y:S01]  /*09c0*/  IMAD.SHL.U32 R2, R36, 0x40, RZ ;  /* 0x0000004024027824 */ /* 0x000fe200078e00ff */
[----:B------:R-:W-:Y:S01]  /*09d0*/  SHF.R.S32.HI R15, RZ, 0x1f, R14 ;  /* 0x0000001fff0f7819 */ /* 0x000fe2000001140e */
[C---:B------:R-:W-:Y:S01]  /*09e0*/  IMAD.SHL.U32 R9, R5.reuse, 0x4, RZ ;  /* 0x0000000405097824 */ /* 0x040fe200078e00ff */
[----:B------:R-:W-:Y:S01]  /*09f0*/  SHF.R.S32.HI R21, RZ, 0x6, R0 ;  /* 0x00000006ff157819 */ /* 0x000fe20000011400 */
[----:B------:R-:W-:Y:S01]  /*0a00*/  IMAD.SHL.U32 R30, R26, 0x200, RZ ;  /* 0x000002001a1e7824 */ /* 0x000fe200078e00ff */
[----:B------:R-:W-:Y:S01]  /*0a10*/  LOP3.LUT R0, R2, 0x1c0, RZ, 0xc0, !PT ;  /* 0x000001c002007812 */ /* 0x000fe200078ec0ff */
[----:B------:R-:W-:Y:S01]  /*0a20*/  ULDC.64 UR6, c[0x0][0x1e8] ;  /* 0x00007a0000067ab9 */ /* 0x000fe20000000a00 */
[----:B------:R-:W-:Y:S01]  /*0a30*/  LOP3.LUT P0, RZ, R5, 0x1, RZ, 0xc0, !PT ;  /* 0x0000000105ff7812 */ /* 0x000fe2000780c0ff */
[C---:B------:R-:W-:Y:S01]  /*0a40*/  IMAD.SHL.U32 R23, R21.reuse, 0x200, RZ ;  /* 0x0000020015177824 */ /* 0x040fe200078e00ff */
[----:B------:R-:W-:Y:S01]  /*0a50*/  LOP3.LUT R4, R0, 0x38, R14, 0xf8, !PT ;  /* 0x0000003800047812 */ /* 0x000fe200078ef80e */
[----:B------:R-:W-:Y:S01]  /*0a60*/  IMAD.SHL.U32 R3, R21, 0x8, RZ ;  /* 0x0000000815037824 */ /* 0x000fe200078e00ff */
[----:B------:R-:W-:Y:S01]  /*0a70*/  SHF.R.U32.HI R2, RZ, 0x3, R0 ;  /* 0x00000003ff027819 */ /* 0x000fe20000011600 */
[----:B------:R-:W-:Y:S01]  /*0a80*/  UIMAD UR6, UR15, UR6, URZ ;  /* 0x000000060f0672a4 */ /* 0x000fe2000f8e023f */
[----:B------:R-:W-:Y:S01]  /*0a90*/  SHF.R.S32.HI R0, RZ, 0x1f, R7 ;  /* 0x0000001fff007819 */ /* 0x000fe20000011407 */
[----:B------:R-:W-:Y:S01]  /*0aa0*/  UIMAD UR4, UR18, UR5, UR4 ;  /* 0x00000005120472a4 */ /* 0x000fe2000f8e0204 */
[----:B------:R-:W-:Y:S01]  /*0ab0*/  LOP3.LUT R248, R23, R4, R2, 0xf6, !PT ;  /* 0x0000000417f87212 */ /* 0x000fe200078ef602 */
[----:B------:R-:W-:Y:S01]  /*0ac0*/  UIMAD UR6, UR18, UR7, UR6 ;  /* 0x00000007120672a4 */ /* 0x000fe2000f8e0206 */
[----:B------:R-:W-:Y:S01]  /*0ad0*/  LOP3.LUT R29, R3, 0x18, RZ, 0xc0, !PT ;  /* 0x00000018031d7812 */ /* 0x000fe200078ec0ff */
[C---:B------:R-:W-:Y:S01]  /*0ae0*/  IMAD R2, R0.reuse, c[0x0][0x1e0], RZ ;  /* 0x0000780000027a24 */ /* 0x040fe200078e02ff */
[----:B------:R-:W-:Y:S01]  /*0af0*/  UIMAD UR19, UR19, -0x60, URZ ;  /* 0xffffffa0131378a4 */ /* 0x000fe2000f8e023f */
[----:B------:R-:W-:Y:S01]  /*0b00*/  IMAD R0, R0, c[0x0][0x1b0], RZ ;  /* 0x00006c0000007a24 */ /* 0x000fe200078e02ff */
[----:B------:R-:W-:Y:S01]  /*0b10*/  UMOV UR27, 0x6 ;  /* 0x00000006001b7882 */ /* 0x000fe20000000000 */
[C---:B------:R-:W-:Y:S01]  /*0b20*/  IMAD R4, R7.reuse, c[0x0][0x1e4], R2 ;  /* 0x0000790007047a24 */ /* 0x040fe200078e0202 */
[----:B------:R-:W-:Y:S01]  /*0b30*/  ULDC.64 UR8, c[0x0][0x208] ;  /* 0x0000820000087ab9 */ /* 0x000fe20000000a00 */
[----:B------:R-:W-:Y:S01]  /*0b40*/  IMAD R8, R7, c[0x0][0x1b4], R0 ;  /* 0x00006d0007087a24 */ /* 0x000fe200078e0200 */
[C---:B------:R-:W-:Y:S01]  /*0b50*/  IADD3 R27, R14.reuse, 0x40, RZ ;  /* 0x000000400e1b7810 */ /* 0x040fe20007ffe0ff */
[----:B------:R-:W-:Y:S01]  /*0b60*/  IMAD.SHL.U32 R0, R5, 0x20, RZ ;  /* 0x0000002005007824 */ /* 0x000fe200078e00ff */
[----:B------:R-:W-:Y:S01]  /*0b70*/  USHF.L.U64.HI UR7, UR8, UR27, UR9 ;  /* 0x0000001b08077299 */ /* 0x000fe20008010209 */
[----:B------:R-:W-:Y:S01]  /*0b80*/  IMAD.WIDE.U32 R2, R7, c[0x0][0x1e0], R14 ;  /* 0x0000780007027a25 */ /* 0x000fe200078e000e */
[----:B------:R-:W-:Y:S01]  /*0b90*/  USHF.L.U32 UR25, UR8, 0x6, URZ ;  /* 0x0000000608197899 */ /* 0x000fe2000800063f */
[----:B------:R-:W-:Y:S01]  /*0ba0*/  ISETP.GE.AND P5, PT, R14, c[0x0][0x1cc], PT ;  /* 0x000073000e007a0c */ /* 0x000fe20003fa6270 */
[----:B------:R-:W-:Y:S01]  /*0bb0*/  USHF.R.S32.HI UR24, URZ, 0x1f, UR12 ;  /* 0x0000001f3f187899 */ /* 0x000fe2000801140c */
[----:B------:R-:W-:Y:S01]  /*0bc0*/  LOP3.LUT R0, R29, 0xe0, R0, 0xf8, !PT ;  /* 0x000000e01d007812 */ /* 0x000fe200078ef800 */
[----:B------:R-:W-:Y:S01]  /*0bd0*/  IMAD.WIDE.U32 R6, R7, c[0x0][0x1b0], R14 ;  /* 0x00006c0007067a25 */ /* 0x000fe200078e000e */
[----:B------:R-:W-:Y:S01]  /*0be0*/  ISETP.GE.AND P4, PT, R27, c[0x0][0x1cc], PT ;  /* 0x000073001b007a0c */ /* 0x000fe20003f86270 */
[----:B------:R-:W-:Y:S01]  /*0bf0*/  UIMAD UR7, UR7, UR12, URZ ;  /* 0x0000000c070772a4 */ /* 0x000fe2000f8e023f */
[----:B------:R-:W-:Y:S01]  /*0c00*/  LOP3.LUT R16, R0, 0x18, R9, 0x78, !PT ;  /* 0x0000001800107812 */ /* 0x000fe200078e7809 */
[----:B------:R-:W-:Y:S01]  /*0c10*/  IMAD R0, R37, c[0x0][0x178], RZ ;  /* 0x00005e0025007a24 */ /* 0x000fe200078e02ff */
[----:B------:R-:W-:Y:S01]  /*0c20*/  LOP3.LUT R9, R10, 0x3ffffffc, RZ, 0xc0, !PT ;  /* 0x3ffffffc0a097812 */ /* 0x000fe200078ec0ff */
[----:B------:R-:W-:Y:S01]  /*0c30*/  IMAD.IADD R5, R3, 0x1, R4 ;  /* 0x0000000103057824 */ /* 0x000fe200078e0204 */
[----:B------:R-:W-:Y:S01]  /*0c40*/  UIMAD UR7, UR24, UR25, UR7 ;  /* 0x00000019180772a4 */ /* 0x000fe2000f8e0207 */
[----:B------:R-:W-:Y:S01]  /*0c50*/  IMAD.MOV.U32 R4, RZ, RZ, R2 ;  /* 0x000000ffff047224 */ /* 0x000fe200078e0002 */
[----:B------:R-:W-:Y:S01]  /*0c60*/  ISETP.GE.AND P6, PT, R27, c[0x0][0x19c], PT ;  /* 0x000067001b007a0c */ /* 0x000fe20003fc6270 */
        /* <DEDUP_REMOVED lines=10> */
[----:B------:R-:W-:Y:S01]  /*0d10*/  IMAD.IADD R12, R78, 0x1, -R9 ;  /* 0x000000014e0c7824 */ /* 0x000fe200078e0a09 */
[----:B------:R-:W-:Y:S01]  /*0d20*/  CS2R R118, SRZ ;  /* 0x0000000000767805 */ /* 0x000fe2000001ff00 */
[----:B------:R-:W-:Y:S01]  /*0d30*/  IMAD.IADD R7, R7, 0x1, R0 ;  /* 0x0000000107077824 */ /* 0x000fe200078e0200 */
[----:B------:R-:W-:Y:S01]  /*0d40*/  CS2R R116, SRZ ;  /* 0x0000000000747805 */ /* 0x000fe2000001ff00 */
[----:B------:R-:W-:Y:S01]  /*0d50*/  IMAD R0, R12, 0x2, R30 ;  /* 0x000000020c007824 */ /* 0x000fe200078e021e */
[----:B------:R-:W-:Y:S01]  /*0d60*/  CS2R R114, SRZ ;  /* 0x0000000000727805 */ /* 0x000fe2000001ff00 */
[----:B------:R-:W-:Y:S01]  /*0d70*/  IMAD R8, R37, c[0x0][0x208], RZ ;  /* 0x0000820025087a24 */ /* 0x000fe200078e02ff */
[----:B------:R-:W-:Y:S01]  /*0d80*/  CS2R R112, SRZ ;  /* 0x0000000000707805 */ /* 0x000fe2000001ff00 */
[----:B------:R-:W-:Y:S01]  /*0d90*/  IMAD.IADD R0, R0, 0x1, R16 ;  /* 0x0000000100007824 */ /* 0x000fe200078e0210 */
[----:B------:R-:W-:Y:S01]  /*0da0*/  CS2R R110, SRZ ;  /* 0x00000000006e7805 */ /* 0x000fe2000001ff00 */
[----:B------:R-:W-:Y:S01]  /*0db0*/  IMAD R13, R36, c[0x0][0x20c], R8 ;  /* 0x00008300240d7a24 */ /* 0x000fe200078e0208 */
[----:B------:R-:W-:Y:S01]  /*0dc0*/  CS2R R108, SRZ ;  /* 0x00000000006c7805 */ /* 0x000fe2000001ff00 */
[----:B-1----:R-:W-:Y:S01]  /*0dd0*/  IMAD.WIDE.U32 R8, R35, c[0x0][0x1e8], R4 ;  /* 0x00007a0023087a25 */ /* 0x002fe200078e0004 */
[----:B------:R-:W-:Y:S01]  /*0de0*/  CS2R R106, SRZ ;  /* 0x00000000006a7805 */ /* 0x000fe2000001ff00 */
[----:B------:R-:W-:Y:S01]  /*0df0*/  CS2R R104, SRZ ;  /* 0x0000000000687805 */ /* 0x000fe2000001ff00 */
[----:B------:R-:W-:Y:S01]  /*0e00*/  CS2R R102, SRZ ;  /* 0x0000000000667805 */ /* 0x000fe2000001ff00 */
[----:B------:R-:W-:Y:S01]  /*0e10*/  IMAD.SHL.U32 R233, R0, 0x2, RZ ;  /* 0x0000000200e97824 */ /* 0x000fe200078e00ff */
[----:B------:R-:W-:Y:S01]  /*0e20*/  IADD3 R9, R9, UR6, RZ ;  /* 0x0000000609097c10 */ /* 0x000fe2000fffe0ff */
[----:B------:R-:W-:Y:S01]  /*0e30*/  IMAD.WIDE.U32 R10, R36, c[0x0][0x208], R14 ;  /* 0x00008200240a7a25 */ /* 0x000fe200078e000e */
[----:B------:R-:W-:Y:S01]  /*0e40*/  CS2R R100, SRZ ;  /* 0x0000000000647805 */ /* 0x000fe2000001ff00 */
[----:B------:R-:W-:Y:S01]  /*0e50*/  CS2R R98, SRZ ;  /* 0x0000000000627805 */ /* 0x000fe2000001ff00 */
[----:B------:R-:W-:Y:S01]  /*0e60*/  IADD3 R0, R233, 0x12480, RZ ;  /* 0x00012480e9007810 */ /* 0x000fe20007ffe0ff */
[----:B------:R-:W-:Y:S01]  /*0e70*/  IMAD.WIDE.U32 R4, R35, c[0x0][0x1b8], R2 ;  /* 0x00006e0023047a25 */ /* 0x000fe200078e0002 */
[----:B------:R-:W-:Y:S01]  /*0e80*/  IADD3 R234, R233, 0x126c0, RZ ;  /* 0x000126c0e9ea7810 */ /* 0x000fe20007ffe0ff */
[----:B------:R-:W-:Y:S01]  /*0e90*/  CS2R R96, SRZ ;  /* 0x0000000000607805 */ /* 0x000fe2000001ff00 */
[----:B------:R-:W-:Y:S01]  /*0ea0*/  @P0 IADD3 R234, R0, 0x1c0, RZ ;  /* 0x000001c000ea0810 */ /* 0x000fe20007ffe0ff */
[----:B------:R-:W-:Y:S01]  /*0eb0*/  IMAD R12, R34, c[0x0][0x180], RZ ;  /* 0x00006000220c7a24 */ /* 0x000fe200078e02ff */
[----:B------:R-:W-:Y:S01]  /*0ec0*/  CS2R R94, SRZ ;  /* 0x00000000005e7805 */ /* 0x000fe2000001ff00 */
[----:B------:R-:W-:Y:S01]  /*0ed0*/  IMAD.IADD R3, R11, 0x1, R13 ;  /* 0x000000010b037824 */ /* 0x000fe200078e020d */
[----:B------:R-:W-:Y:S01]  /*0ee0*/  IADD3 R11, R5, UR4, RZ ;  /* 0x00000004050b7c10 */ /* 0x000fe2000fffe0ff */
[----:B------:R-:W-:Y:S01]  /*0ef0*/  IMAD.MOV.U32 R2, RZ, RZ, R10 ;  /* 0x000000ffff027224 */ /* 0x000fe200078e000a */
[----:B------:R-:W-:Y:S01]  /*0f00*/  ULDC.64 UR4, c[0x0][0x218] ;  /* 0x0000860000047ab9 */ /* 0x000fe20000000a00 */
[----:B---3--:R-:W-:Y:S01]  /*0f10*/  IMAD.WIDE R18, R18, 0x60, R36 ;  /* 0x0000006012127825 */ /* 0x008fe200078e0224 */
[----:B------:R-:W-:Y:S01]  /*0f20*/  UIMAD UR4, UR15, UR4, URZ ;  /* 0x000000040f0472a4 */ /* 0x000fe2000f8e023f */
[----:B------:R-:W-:Y:S01]  /*0f30*/  CS2R R92, SRZ ;  /* 0x00000000005c7805 */ /* 0x000fe2000001ff00 */
[----:B------:R-:W-:Y:S01]  /*0f40*/  CS2R R90, SRZ ;  /* 0x00000000005a7805 */ /* 0x000fe2000001ff00 */
[----:B------:R-:W-:Y:S01]  /*0f50*/  IMAD.MOV.U32 R10, RZ, RZ, R4 ;  /* 0x000000ffff0a7224 */ /* 0x000fe200078e0004 */
[----:B------:R-:W-:Y:S01]  /*0f60*/  UIMAD UR6, UR18, UR5, UR4 ;  /* 0x00000005120672a4 */ /* 0x000fe2000f8e0204 */
[C---:B------:R-:W-:Y:S01]  /*0f70*/  IMAD R12, R76.reuse, c[0x0][0x184], R12 ;  /* 0x000061004c0c7a24 */ /* 0x040fe200078e020c */
[----:B------:R-:W-:Y:S01]  /*0f80*/  CS2R R88, SRZ ;  /* 0x0000000000587805 */ /* 0x000fe2000001ff00 */
[----:B------:R-:W-:Y:S01]  /*0f90*/  IMAD.WIDE.U32 R4, R76, c[0x0][0x180], R6 ;  /* 0x000060004c047a25 */ /* 0x000fe200078e0006 */
[----:B------:R-:W-:Y:S01]  /*0fa0*/  ULDC.64 UR4, c[0x0][0x1d8] ;  /* 0x0000760000047ab9 */ /* 0x000fe20000000a00 */
[----:B------:R-:W-:Y:S01]  /*0fb0*/  CS2R R86, SRZ ;  /* 0x0000000000567805 */ /* 0x000fe2000001ff00 */
[----:B------:R-:W-:Y:S01]  /*0fc0*/  USHF.L.U64.HI UR26, UR4, UR27, UR5 ;  /* 0x0000001b041a7299 */ /* 0x000fe20008010205 */
[----:B------:R-:W-:Y:S01]  /*0fd0*/  IMAD R6, R34, c[0x0][0x210], RZ ;  /* 0x0000840022067a24 */ /* 0x000fe200078e02ff */
[----:B------:R-:W-:Y:S01]  /*0fe0*/  CS2R R84, SRZ ;  /* 0x0000000000547805 */ /* 0x000fe2000001ff00 */
[----:B------:R-:W-:Y:S01]  /*0ff0*/  IMAD R0, R19, c[0x0][0x1d8], RZ ;  /* 0x0000760013007a24 */ /* 0x000fe200078e02ff */
[----:B------:R-:W-:Y:S01]  /*1000*/  CS2R R74, SRZ ;  /* 0x00000000004a7805 */ /* 0x000fe2000001ff00 */
[----:B------:R-:W-:Y:S01]  /*1010*/  IMAD.IADD R13, R5, 0x1, R12 ;  /* 0x00000001050d7824 */ /* 0x000fe200078e020c */
[----:B------:R-:W-:Y:S01]  /*1020*/  CS2R R72, SRZ ;  /* 0x0000000000487805 */ /* 0x000fe2000001ff00 */
[C---:B------:R-:W-:Y:S01]  /*1030*/  IMAD R5, R76.reuse, c[0x0][0x214], R6 ;  /* 0x000085004c057a24 */ /* 0x040fe200078e0206 */
[----:B------:R-:W-:Y:S01]  /*1040*/  CS2R R70, SRZ ;  /* 0x0000000000467805 */ /* 0x000fe2000001ff00 */
[----:B------:R-:W-:Y:S01]  /*1050*/  IMAD.WIDE.U32 R2, R76, c[0x0][0x210], R2 ;  /* 0x000084004c027a25 */ /* 0x000fe200078e0002 */
[----:B------:R-:W-:Y:S01]  /*1060*/  CS2R R68, SRZ ;  /* 0x0000000000447805 */ /* 0x000fe2000001ff00 */
[----:B------:R-:W-:Y:S01]  /*1070*/  CS2R R66, SRZ ;  /* 0x0000000000427805 */ /* 0x000fe2000001ff00 */
[----:B------:R-:W-:Y:S01]  /*1080*/  CS2R R64, SRZ ;  /* 0x0000000000407805 */ /* 0x000fe2000001ff00 */
[C---:B------:R-:W-:Y:S01]  /*1090*/  IMAD R0, R18.reuse, c[0x0][0x1dc], R0 ;  /* 0x0000770012007a24 */ /* 0x040fe200078e0200 */
[----:B------:R-:W-:Y:S01]  /*10a0*/  CS2R R62, SRZ ;  /* 0x00000000003e7805 */ /* 0x000fe2000001ff00 */
[C---:B------:R-:W-:Y:S01]  /*10b0*/  IMAD.WIDE.U32 R8, R18.reuse, c[0x0][0x1d8], R8 ;  /* 0x0000760012087a25 */ /* 0x040fe200078e0008 */
[----:B------:R-:W-:Y:S01]  /*10c0*/  CS2R R60, SRZ ;  /* 0x00000000003c7805 */ /* 0x000fe2000001ff00 */
[----:B------:R-:W-:Y:S01]  /*10d0*/  CS2R R58, SRZ ;  /* 0x00000000003a7805 */ /* 0x000fe2000001ff00 */
[----:B------:R-:W-:Y:S01]  /*10e0*/  CS2R R56, SRZ ;  /* 0x0000000000387805 */ /* 0x000fe2000001ff00 */
[----:B------:R-:W-:Y:S01]  /*10f0*/  IMAD.MOV.U32 R12, RZ, RZ, R4 ;  /* 0x000000ffff0c7224 */ /* 0x000fe200078e0004 */
        /* <DEDUP_REMOVED lines=10> */
[----:B------:R-:W-:Y:S01]  /*11a0*/  LEA R2, P0, R8, c[0x0][0x1c0], 0x1 ;  /* 0x0000700008027a11 */ /* 0x000fe200078008ff */
[----:B------:R-:W-:Y:S01]  /*11b0*/  IMAD.U32 R10, RZ, RZ, UR19 ;  /* 0x00000013ff0a7e24 */ /* 0x000fe2000f8e00ff */
[----:B------:R-:W-:Y:S01]  /*11c0*/  CS2R R42, SRZ ;  /* 0x00000000002a7805 */ /* 0x000fe2000001ff00 */
[----:B------:R-:W-:Y:S01]  /*11d0*/  IMAD.IADD R0, R9, 0x1, R0 ;  /* 0x0000000109007824 */ /* 0x000fe200078e0200 */
[----:B------:R-:W-:Y:S01]  /*11e0*/  UISETP.GE.AND UP6, UPT, UR19, 0x1, UPT ;  /* 0x000000011300788c */ /* 0x000fe2000bfc6270 */
[----:B------:R-:W-:Y:S01]  /*11f0*/  IMAD R15, R18, c[0x0][0x1ac], R15 ;  /* 0x00006b00120f7a24 */ /* 0x000fe200078e020f */
[----:B------:R-:W-:Y:S01]  /*1200*/  IADD3 R10, R10, c[0x0][0x198], -R36 ;  /* 0x000066000a0a7a10 */ /* 0x000fe20007ffe824 */
[----:B------:R-:W-:Y:S01]  /*1210*/  IMAD.WIDE.U32 R40, R35, c[0x0][0x218], R4 ;  /* 0x0000860023287a25 */ /* 0x000fe200078e0004 */
[----:B------:R-:W-:Y:S01]  /*1220*/  LEA.HI.X R3, R8, c[0x0][0x1c4], R0, 0x1, P0 ;  /* 0x0000710008037a11 */ /* 0x000fe200000f0c00 */
[----:B------:R-:W-:Y:S01]  /*1230*/  UISETP.GE.AND UP5, UPT, UR19, 0x2, UPT ;  /* 0x000000021300788c */ /* 0x000fe2000bfa6270 */
[----:B------:R-:W-:Y:S01]  /*1240*/  ISETP.LT.OR P3, PT, R10, 0x1, P5 ;  /* 0x000000010a00780c */ /* 0x000fe20002f61670 */
[----:B------:R-:W-:Y:S01]  /*1250*/  IMAD.IADD R0, R7, 0x1, R15 ;  /* 0x0000000107007824 */ /* 0x000fe200078e020f */
[----:B------:R-:W-:Y:S01]  /*1260*/  LEA R4, P0, R6, c[0x0][0x190], 0x1 ;  /* 0x0000640006047a11 */ /* 0x000fe200078008ff */
[----:B------:R-:W-:Y:S01]  /*1270*/  IMAD.U32 R7, RZ, RZ, UR25 ;  /* 0x00000019ff077e24 */ /* 0x000fe2000f8e00ff */
[----:B------:R-:W-:Y:S01]  /*1280*/  IADD3 R39, R41, UR6, RZ ;  /* 0x0000000629277c10 */ /* 0x000fe2000fffe0ff */
[----:B------:R-:W-:Y:S01]  /*1290*/  IMAD.MOV.U32 R38, RZ, RZ, R40 ;  /* 0x000000ffff267224 */ /* 0x000fe200078e0028 */
[----:B------:R-:W-:Y:S01]  /*12a0*/  ISETP.LT.OR P1, PT, R10, 0x1, P4 ;  /* 0x000000010a00780c */ /* 0x000fe20002721670 */
[----:B------:R-:W-:Y:S01]  /*12b0*/  USHF.L.U32 UR25, UR4, 0x6, URZ ;  /* 0x0000000604197899 */ /* 0x000fe2000800063f */
[----:B------:R-:W-:Y:S01]  /*12c0*/  LEA.HI.X R5, R6, c[0x0][0x194], R0, 0x1, P0 ;  /* 0x0000650006057a11 */ /* 0x000fe200000f0c00 */
[----:B------:R-:W-:Y:S01]  /*12d0*/  IMAD.WIDE.U32 R6, R7, UR12, R38 ;  /* 0x0000000c07067c25 */ /* 0x000fe2000f8e0026 */
[----:B------:R-:W-:Y:S01]  /*12e0*/  ULDC.64 UR4, c[0x0][0x1a8] ;  /* 0x00006a0000047ab9 */ /* 0x000fe20000000a00 */
[----:B------:R1:W-:Y:S01]  /*12f0*/  STL.64 [R1+0x30], R40 ;  /* 0x0000302801007387 */ /* 0x0003e20000100a00 */
[----:B------:R-:W-:Y:S01]  /*1300*/  USHF.L.U64.HI UR27, UR4, UR27, UR5 ;  /* 0x0000001b041b7299 */ /* 0x000fe20008010205 */
[----:B------:R-:W-:Y:S01]  /*1310*/  IMAD.SHL.U32 R248, R248, 0x2, RZ ;  /* 0x00000002f8f87824 */ /* 0x000fe200078e00ff */
[----:B------:R-:W-:Y:S01]  /*1320*/  IADD3 R0, R7, UR7, RZ ;  /* 0x0000000707007c10 */ /* 0x000fe2000fffe0ff */
[----:B------:R-:W-:Y:S01]  /*1330*/  IMAD.U32 R8, RZ, RZ, UR25 ;  /* 0x00000019ff087e24 */ /* 0x000fe2000f8e00ff */
[----:B------:R-:W-:Y:S01]  /*1340*/  LEA R16, P0, R6, c[0x0][0x1f0], 0x1 ;  /* 0x00007c0006107a11 */ /* 0x000fe200078008ff */
[----:B------:R-:W-:Y:S01]  /*1350*/  USHF.L.U32 UR28, UR4, 0x6, URZ ;  /* 0x00000006041c7899 */ /* 0x000fe2000800063f */
[----:B------:R-:W-:Y:S01]  /*1360*/  @!PT LDS RZ, [RZ] ;  /* 0x00000000fffff984 */ /* 0x000fe20000000800 */
[----:B------:R-:W-:Y:S01]  /*1370*/  @!PT LDS RZ, [RZ] ;  /* 0x00000000fffff984 */ /* 0x000fe20000000800 */
[----:B------:R-:W-:Y:S01]  /*1380*/  @!PT LDS RZ, [RZ] ;  /* 0x00000000fffff984 */ /* 0x000fe20000000800 */
[----:B------:R2:W-:Y:S01]  /*1390*/  LDGSTS.E.BYPASS.LTC128B.128 [R248+0x6080], [R2.64], !P3 ;  /* 0x0608000002f87fae */ /* 0x0005e2000d901d56 */
[----:B------:R-:W-:Y:S01]  /*13a0*/  ISETP.LT.OR P3, PT, R10, 0x21, P5 ;  /* 0x000000210a00780c */ /* 0x000fe20002f61670 */
[----:B------:R-:W-:Y:S01]  /*13b0*/  ULDC.64 UR4, c[0x0][0x178] ;  /* 0x00005e0000047ab9 */ /* 0x000fe20000000a00 */
[----:B------:R-:W-:Y:S01]  /*13c0*/  LEA.HI.X R17, R6, c[0x0][0x1f4], R0, 0x1, P0 ;  /* 0x00007d0006117a11 */ /* 0x000fe200000f0c00 */
[----:B------:R2:W-:Y:S01]  /*13d0*/  LDGSTS.E.BYPASS.LTC128B.128 [R248+0x9080], [R2.64+0x80], !P1 ;  /* 0x0908008002f87fae */ /* 0x0005e2000c901d56 */
[----:B------:R-:W-:Y:S01]  /*13e0*/  IADD3 R8, P1, P0, R8, 0x80, R2 ;  /* 0x0000008008087810 */ /* 0x000fe2000783e002 */
[----:B------:R-:W-:Y:S01]  /*13f0*/  UIMAD UR24, UR24, UR4, URZ ;  /* 0x00000004181872a4 */ /* 0x000fe2000f8e023f */
[C---:B------:R-:W-:Y:S01]  /*1400*/  ISETP.LT.OR P5, PT, R10.reuse, 0x41, P5 ;  /* 0x000000410a00780c */ /* 0x040fe20002fa1670 */
[----:B------:R-:W-:Y:S01]  /*1410*/  ULDC.64 UR6, c[0x0][0x188] ;  /* 0x0000620000067ab9 */ /* 0x000fe20000000a00 */
[----:B------:R-:W-:Y:S01]  /*1420*/  IADD3.X R9, RZ, UR26, R3, P1, P0 ;  /* 0x0000001aff097c10 */ /* 0x000fe20008fe0403 */
[----:B------:R-:W-:Y:S01]  /*1430*/  UIMAD UR6, UR15, UR6, URZ ;  /* 0x000000060f0672a4 */ /* 0x000fe2000f8e023f */
[C---:B------:R-:W-:Y:S01]  /*1440*/  ISETP.LT.OR P1, PT, R10.reuse, 0x21, P4 ;  /* 0x000000210a00780c */ /* 0x040fe20002721670 */
[----:B------:R-:W-:Y:S01]  /*1450*/  UIMAD.WIDE.U32 UR30, UR12, UR4, URZ ;  /* 0x000000040c1e72a5 */ /* 0x000fe2000f8e003f */
[----:B------:R-:W-:Y:S01]  /*1460*/  ISETP.LT.OR P4, PT, R10, 0x41, P4 ;  /* 0x000000410a00780c */ /* 0x000fe20002781670 */
[----:B------:R-:W-:Y:S01]  /*1470*/  UIMAD UR24, UR12, UR5, UR24 ;  /* 0x000000050c1872a4 */ /* 0x000fe2000f8e0218 */
[----:B------:R-:W-:Y:S01]  /*1480*/  IMAD.WIDE.U32 R12, R35, c[0x0][0x188], R12 ;  /* 0x00006200230c7a25 */ /* 0x000fe200078e000c */
[----:B------:R-:W-:Y:S01]  /*1490*/  UIMAD UR6, UR18, UR7, UR6 ;  /* 0x00000007120672a4 */ /* 0x000fe2000f8e0206 */
[----:B------:R3:W-:Y:S01]  /*14a0*/  STL.64 [R1+0x20], R38 ;  /* 0x0000202601007387 */ /* 0x0007e20000100a00 */
[----:B------:R-:W-:Y:S01]  /*14b0*/  UIADD3 UR24, UR31, UR24, URZ ;  /* 0x000000181f187290 */ /* 0x000fe2000fffe03f */
[----:B------:R-:W-:Y:S01]  /*14c0*/  IMAD.MOV.U32 R225, RZ, RZ, 0x20 ;  /* 0x00000020ffe17424 */ /* 0x000fe200078e00ff */
[----:B------:R-:W-:Y:S01]  /*14d0*/  ULDC UR7, c[0x0][0x168] ;  /* 0x00005a0000077ab9 */ /* 0x000fe20000000800 */
[----:B------:R-:W-:Y:S01]  /*14e0*/  STL [R1+0x4], R79 ;  /* 0x0000044f01007387 */ /* 0x000fe20000100800 */
[----:B------:R-:W-:Y:S01]  /*14f0*/  IADD3 R11, R13, UR6, RZ ;  /* 0x000000060d0b7c10 */ /* 0x000fe2000fffe0ff */
[----:B------:R-:W-:Y:S01]  /*1500*/  IMAD R15, R34, c[0x0][0x238], RZ ;  /* 0x00008e00220f7a24 */ /* 0x000fe200078e02ff */
[----:B------:R-:W-:Y:S01]  /*1510*/  UMOV UR6, 0x5 ;  /* 0x0000000500067882 */ /* 0x000fe20000000000 */
[----:B------:R-:W-:Y:S01]  /*1520*/  IMAD.U32 R0, RZ, RZ, UR24 ;  /* 0x00000018ff007e24 */ /* 0x000fe2000f8e00ff */
[----:B------:R-:W-:Y:S01]  /*1530*/  STL.64 [R1+0x28], R12 ;  /* 0x0000280c01007387 */ /* 0x000fe20000100a00 */
[----:B------:R-:W-:Y:S01]  /*1540*/  IMAD.WIDE.U32 R18, R76, c[0x0][0x238], R78 ;  /* 0x00008e004c127a25 */ /* 0x000fe200078e004e */
[----:B------:R-:W-:Y:S01]  /*1550*/  USHF.L.U64.HI UR9, UR8, UR6, UR9 ;  /* 0x0000000608097299 */ /* 0x000fe20008010209 */
[----:B-1----:R-:W-:Y:S01]  /*1560*/  CS2R R40, SRZ ;  /* 0x0000000000287805 */ /* 0x002fe2000001ff00 */
[----:B------:R1:W-:Y:S01]  /*1570*/  STL [R1+0x1c], R11 ;  /* 0x00001c0b01007387 */ /* 0x0003e20000100800 */
[----:B--2---:R-:W-:Y:S01]  /*1580*/  IADD3 R2, P0, R2, UR25, RZ ;  /* 0x0000001902027c10 */ /* 0x004fe2000ff1e0ff */
[----:B------:R-:W-:Y:S01]  /*1590*/  IMAD R15, R76, c[0x0][0x23c], R15 ;  /* 0x00008f004c0f7a24 */ /* 0x000fe200078e020f */
[----:B------:R-:W-:Y:S01]  /*15a0*/  USHF.L.U32 UR8, UR8, 0x5, URZ ;  /* 0x0000000508087899 */ /* 0x000fe2000800063f */
[----:B------:R-:W-:Y:S01]  /*15b0*/  IMAD.MOV.U32 R227, RZ, RZ, 0x10 ;  /* 0x00000010ffe37424 */ /* 0x000fe200078e00ff */
[----:B------:R-:W-:Y:S01]  /*15c0*/  IADD3.X R3, R3, UR26, RZ, P0, !PT ;  /* 0x0000001a03037c10 */ /* 0x000fe200087fe4ff */
[----:B------:R-:W-:Y:S01]  /*15d0*/  USHF.L.U32 UR24, UR4, 0x5, URZ ;  /* 0x0000000504187899 */ /* 0x000fe2000800063f */
[----:B------:R-:W-:Y:S01]  /*15e0*/  IADD3 R6, P0, R2, UR25, RZ ;  /* 0x0000001902067c10 */ /* 0x000fe2000ff1e0ff */
[----:B------:R-:W-:-:S02]  /*15f0*/  ULDC UR6, c[0x0][0x2a0] ;  /* 0x0000a80000067ab9 */ /* 0x000fc40000000800 */
[----:B------:R2:W-:Y:S01]  /*1600*/  LDGSTS.E.BYPASS.LTC128B.128 [R248+0x7080], [R2.64], !P3 ;  /* 0x0708000002f87fae */ /* 0x0005e2000d901d56 */
[----:B------:R-:W-:Y:S01]  /*1610*/  IADD3.X R7, R3, UR26, RZ, P0, !PT ;  /* 0x0000001a03077c10 */ /* 0x000fe200087fe4ff */
[----:B------:R-:W-:Y:S01]  /*1620*/  ULDC UR26, c[0x0][0x198] ;  /* 0x00006600001a7ab9 */ /* 0x000fe20000000800 */
[----:B------:R-:W-:Y:S01]  /*1630*/  ISETP.GE.AND P0, PT, R14, c[0x0][0x19c], PT ;  /* 0x000067000e007a0c */ /* 0x000fe20003f06270 */
[----:B------:R4:W-:Y:S01]  /*1640*/  LDGSTS.E.BYPASS.LTC128B.128 [R248+0xa080], [R8.64], !P1 ;  /* 0x0a08000008f87fae */ /* 0x0009e2000c901d56 */
[----:B------:R-:W-:Y:S01]  /*1650*/  UIADD3 UR26, UR19, UR26, URZ ;  /* 0x0000001a131a7290 */ /* 0x000fe2000fffe03f */
[----:B---3--:R-:W-:Y:S01]  /*1660*/  CS2R R38, SRZ ;  /* 0x0000000000267805 */ /* 0x008fe2000001ff00 */
[C---:B------:R-:W-:Y:S01]  /*1670*/  ISETP.LT.OR P3, PT, R10.reuse, 0x21, P0 ;  /* 0x000000210a00780c */ /* 0x040fe20000761670 */
[----:B------:R3:W-:Y:S01]  /*1680*/  LDGSTS.E.BYPASS.LTC128B.128 [R248+0x8080], [R6.64], !P5 ;  /* 0x0808000006f87fae */ /* 0x0007e2000e901d56 */
[C---:B------:R-:W-:Y:S01]  /*1690*/  ISETP.LT.OR P5, PT, R10.reuse, 0x1, P0 ;  /* 0x000000010a00780c */ /* 0x040fe200007a1670 */
[----:B------:R-:W-:Y:S01]  /*16a0*/  ULOP3.LUT UR6, URZ, UR6, URZ, 0x33, !UPT ;  /* 0x000000063f067292 */ /* 0x000fe2000f8e333f */
[C---:B------:R-:W-:Y:S01]  /*16b0*/  ISETP.LT.OR P0, PT, R10.reuse, 0x41, P0 ;  /* 0x000000410a00780c */ /* 0x040fe20000701670 */
[----:B------:R3:W-:Y:S01]  /*16c0*/  LDGSTS.E.BYPASS.LTC128B.128 [R248+0xb080], [R6.64+0x80], !P4 ;  /* 0x0b08008006f87fae */ /* 0x0007e2000e101d56 */
[----:B------:R-:W-:Y:S01]  /*16d0*/  ISETP.LT.OR P4, PT, R10, 0x1, P6 ;  /* 0x000000010a00780c */ /* 0x000fe20003781670 */
[----:B------:R-:W-:-:S02]  /*16e0*/  UISETP.GE.AND UP4, UPT, UR19, 0x21, UPT ;  /* 0x000000211300788c */ /* 0x000fc4000bf86270 */
[----:B------:R-:W0:Y:S01]  /*16f0*/  LDGDEPBAR ;  /* 0x00000000000079af */ /* 0x000e220000000000 */
[----:B------:R-:W-:Y:S02]  /*1700*/  UISETP.GE.AND UP3, UPT, UR19, 0x22, UPT ;  /* 0x000000221300788c */ /* 0x000fe4000bf66270 */
[----:B------:R-:W-:Y:S02]  /*1710*/  UISETP.GE.AND UP2, UPT, UR19, 0x41, UPT ;  /* 0x000000411300788c */ /* 0x000fe4000bf46270 */
[----:B------:R-:W-:Y:S01]  /*1720*/  UISETP.GE.AND UP1, UPT, UR19, 0x42, UPT ;  /* 0x000000421300788c */ /* 0x000fe2000bf26270 */
[----:B------:R5:W-:Y:S01]  /*1730*/  LDGSTS.E.BYPASS.LTC128B.128 [R248+0x80], [R4.64], !P5 ;  /* 0x0008000004f87fae */ /* 0x000be2000e901d56 */
[C---:B------:R-:W-:Y:S02]  /*1740*/  ISETP.LT.OR P5, PT, R10.reuse, 0x21, P6 ;  /* 0x000000210a00780c */ /* 0x040fe400037a1670 */
[----:B------:R-:W-:Y:S01]  /*1750*/  ISETP.LT.OR P6, PT, R10, 0x41, P6 ;  /* 0x000000410a00780c */ /* 0x000fe200037c1670 */
[----:B------:R5:W-:Y:S01]  /*1760*/  LDGSTS.E.BYPASS.LTC128B.128 [R248+0x3080], [R4.64+0x80], !P4 ;  /* 0x0308008004f87fae */ /* 0x000be2000e101d56 */
[----:B--2---:R-:W-:Y:S01]  /*1770*/  IADD3 R2, P1, R4, UR28, RZ ;  /* 0x0000001c04027c10 */ /* 0x004fe2000ff3e0ff */
[----:B------:R-:W-:-:S03]  /*1780*/  IMAD.U32 R10, RZ, RZ, UR9 ;  /* 0x00000009ff0a7e24 */ /* 0x000fc6000f8e00ff */
[----:B------:R-:W-:-:S05]  /*1790*/  IADD3.X R3, R5, UR27, RZ, P1, !PT ;  /* 0x0000001b05037c10 */ /* 0x000fca0008ffe4ff */
[----:B------:R2:W-:Y:S01]  /*17a0*/  LDGSTS.E.BYPASS.LTC128B.128 [R248+0x1080], [R2.64], !P3 ;  /* 0x0108000002f87fae */ /* 0x0005e2000d901d56 */
[----:B------:R-:W-:Y:S01]  /*17b0*/  ISETP.GE.AND P3, PT, R27, c[0x0][0x16c], PT ;  /* 0x00005b001b007a0c */ /* 0x000fe20003f66270 */
[----:B---3--:R-:W-:Y:S02]  /*17c0*/  IMAD.U32 R6, RZ, RZ, UR30 ;  /* 0x0000001eff067e24 */ /* 0x008fe4000f8e00ff */
[----:B------:R-:W-:Y:S01]  /*17d0*/  IMAD.U32 R7, RZ, RZ, UR31 ;  /* 0x0000001fff077e24 */ /* 0x000fe2000f8e00ff */
[----:B------:R-:W-:Y:S02]  /*17e0*/  SEL R7, RZ, 0x2, P3 ;  /* 0x00000002ff077807 */ /* 0x000fe40001800000 */
[----:B----4-:R-:W-:-:S04]  /*17f0*/  LEA R9, P1, R6, R12, 0x6 ;  /* 0x0000000c06097211 */ /* 0x010fc800078230ff */
[----:B-1----:R-:W-:Y:S01]  /*1800*/  LEA.HI.X R11, R6, R11, R0, 0x6, P1 ;  /* 0x0000000b060b7211 */ /* 0x002fe200008f3400 */
[----:B------:R-:W-:Y:S02]  /*1810*/  IMAD.U32 R6, RZ, RZ, UR28 ;  /* 0x0000001cff067e24 */ /* 0x000fe4000f8e00ff */
[----:B------:R-:W-:-:S03]  /*1820*/  IMAD.SHL.U32 R0, R22, 0x40, RZ ;  /* 0x0000004016007824 */ /* 0x000fc600078e00ff */
[----:B-----5:R-:W-:Y:S02]  /*1830*/  IADD3 R4, P4, P1, R6, 0x80, R4 ;  /* 0x0000008006047810 */ /* 0x020fe4000799e004 */
[----:B------:R-:W-:Y:S02]  /*1840*/  LOP3.LUT R0, R0, 0x1c0, RZ, 0xc0, !PT ;  /* 0x000001c000007812 */ /* 0x000fe400078ec0ff */
[----:B------:R-:W-:Y:S02]  /*1850*/  IADD3.X R5, RZ, UR27, R5, P4, P1 ;  /* 0x0000001bff057c10 */ /* 0x000fe4000a7e2405 */
[----:B------:R-:W-:Y:S02]  /*1860*/  ISETP.GE.AND P4, PT, R14, c[0x0][0x16c], PT ;  /* 0x00005b000e007a0c */ /* 0x000fe40003f86270 */
[----:B------:R-:W-:Y:S01]  /*1870*/  LOP3.LUT R8, R0, 0x8, R24, 0xf8, !PT ;  /* 0x0000000800087812 */ /* 0x000fe200078ef818 */
[----:B------:R1:W-:Y:S01]  /*1880*/  LDGSTS.E.BYPASS.LTC128B.128 [R248+0x4080], [R4.64], !P5 ;  /* 0x0408000004f87fae */ /* 0x0003e2000e901d56 */
[----:B--2---:R-:W-:-:S02]  /*1890*/  IADD3 R2, P1, R2, UR28, RZ ;  /* 0x0000001c02027c10 */ /* 0x004fc4000ff3e0ff */
[----:B------:R-:W-:Y:S02]  /*18a0*/  SEL R6, RZ, 0x1, P4 ;  /* 0x00000001ff067807 */ /* 0x000fe40002000000 */
[----:B------:R-:W-:Y:S02]  /*18b0*/  IADD3.X R3, R3, UR27, RZ, P1, !PT ;  /* 0x0000001b03037c10 */ /* 0x000fe40008ffe4ff */
[----:B------:R-:W-:Y:S01]  /*18c0*/  SHF.R.U32.HI R0, RZ, 0x3, R0 ;  /* 0x00000003ff007819 */ /* 0x000fe20000011600 */
[----:B------:R-:W-:Y:S01]  /*18d0*/  IMAD.IADD R6, R7, 0x1, R6 ;  /* 0x0000000107067824 */ /* 0x000fe200078e0206 */
[----:B------:R-:W-:Y:S01]  /*18e0*/  LEA R12, P1, R9, c[0x0][0x160], 0x1 ;  /* 0x00005800090c7a11 */ /* 0x000fe200078208ff */
[----:B------:R2:W-:Y:S01]  /*18f0*/  LDGSTS.E.BYPASS.LTC128B.128 [R248+0x2080], [R2.64], !P0 ;  /* 0x0208000002f87fae */ /* 0x0005e2000c101d56 */
[----:B------:R-:W-:Y:S01]  /*1900*/  IMAD.U32 R7, RZ, RZ, UR4 ;  /* 0x00000004ff077e24 */ /* 0x000fe2000f8e00ff */
[----:B------:R-:W-:Y:S02]  /*1910*/  LOP3.LUT R0, R23, R8, R0, 0xf6, !PT ;  /* 0x0000000817007212 */ /* 0x000fe400078ef600 */
[----:B------:R2:W-:Y:S01]  /*1920*/  LDGSTS.E.BYPASS.LTC128B.128 [R248+0x5080], [R2.64+0x80], !P6 ;  /* 0x0508008002f87fae */ /* 0x0005e2000f101d56 */
[----:B------:R-:W-:Y:S01]  /*1930*/  LEA.HI.X R13, R9, c[0x0][0x164], R11, 0x1, P1 ;  /* 0x00005900090d7a11 */ /* 0x000fe200008f0c0b */
[----:B------:R-:W-:Y:S01]  /*1940*/  IMAD.U32 R11, RZ, RZ, UR8 ;  /* 0x00000008ff0b7e24 */ /* 0x000fe2000f8e00ff */
[----:B------:R-:W-:Y:S01]  /*1950*/  LEA R8, P1, R7, R12, 0x6 ;  /* 0x0000000c07087211 */ /* 0x000fe200078230ff */
[----:B------:R-:W0:Y:S01]  /*1960*/  LDGDEPBAR ;  /* 0x00000000000079af */ /* 0x000e220000000000 */
[----:B------:R-:W-:Y:S01]  /*1970*/  LOP3.LUT P6, RZ, R22, 0x2, RZ, 0xc0, !PT ;  /* 0x0000000216ff7812 */ /* 0x000fe200078cc0ff */
[----:B------:R-:W-:Y:S01]  /*1980*/  IMAD.SHL.U32 R217, R0, 0x2, RZ ;  /* 0x0000000200d97824 */ /* 0x000fe200078e00ff */
[----:B------:R-:W-:-:S02]  /*1990*/  LOP3.LUT P5, RZ, R6, 0x1, RZ, 0xc0, !PT ;  /* 0x0000000106ff7812 */ /* 0x000fc400078ac0ff */
[----:B------:R-:W-:Y:S02]  /*19a0*/  SEL R0, R225, 0xffffffe0, !P6 ;  /* 0xffffffe0e1007807 */ /* 0x000fe40007000000 */
[----:B------:R-:W-:Y:S01]  /*19b0*/  LOP3.LUT P0, RZ, R6, 0x2, RZ, 0xc0, !PT ;  /* 0x0000000206ff7812 */ /* 0x000fe2000780c0ff */
[----:B-1----:R-:W-:Y:S02]  /*19c0*/  IMAD.U32 R4, RZ, RZ, UR5 ;  /* 0x00000005ff047e24 */ /* 0x002fe4000f8e00ff */
[----:B------:R-:W-:-:S03]  /*19d0*/  IMAD.IADD R219, R217, 0x1, R0 ;  /* 0x00000001d9db7824 */ /* 0x000fc600078e0200 */
[----:B------:R-:W-:Y:S01]  /*19e0*/  LEA.HI.X R9, R7, R13, R4, 0x6, P1 ;  /* 0x0000000d07097211 */ /* 0x000fe200008f3404 */
[----:B------:R-:W-:Y:S01]  /*19f0*/  IMAD.U32 R4, RZ, RZ, UR8 ;  /* 0x00000008ff047e24 */ /* 0x000fe2000f8e00ff */
[C---:B------:R-:W-:Y:S01]  /*1a00*/  LOP3.LUT P1, RZ, R22.reuse, 0x4, RZ, 0xc0, !PT ;  /* 0x0000000416ff7812 */ /* 0x040fe2000782c0ff */
[----:B------:R-:W-:Y:S01]  /*1a10*/  IMAD.SHL.U32 R22, R22, 0x20, RZ ;  /* 0x0000002016167824 */ /* 0x000fe200078e00ff */
[----:B------:R-:W-:Y:S01]  /*1a20*/  LEA.HI R7, R20, R78, RZ, 0x4 ;  /* 0x0000004e14077211 */ /* 0x000fe200078f20ff */
[----:B------:R-:W-:Y:S01]  /*1a30*/  IMAD.U32 R20, RZ, RZ, UR14 ;  /* 0x0000000eff147e24 */ /* 0x000fe2000f8e00ff */
[----:B------:R-:W-:Y:S01]  /*1a40*/  SEL R221, R221, 0xffffffc0, !P1 ;  /* 0xffffffc0dddd7807 */ /* 0x000fe20004800000 */
[----:B------:R-:W-:Y:S01]  /*1a50*/  USHF.L.U64.HI UR14, UR4, 0x5, UR5 ;  /* 0x00000005040e7899 */ /* 0x000fe20008010205 */
[----:B------:R-:W-:Y:S01]  /*1a60*/  SHF.R.S32.HI R6, RZ, 0x4, R7 ;  /* 0x00000004ff067819 */ /* 0x000fe20000011407 */
[----:B--2---:R-:W-:Y:S01]  /*1a70*/  IMAD.IADD R3, R19, 0x1, R15 ;  /* 0x0000000113037824 */ /* 0x004fe200078e020f */
[----:B------:R-:W-:-:S04]  /*1a80*/  DEPBAR.LE SB0, 0x1 ;  /* 0x000080400000791a */ /* 0x000fc80000000000 */
[----:B------:R-:W-:Y:S01]  /*1a90*/  BAR.SYNC.DEFER_BLOCKING 0x0 ;  /* 0x0000000000007b1d */ /* 0x000fe20000010000 */
[----:B------:R-:W-:Y:S01]  /*1aa0*/  IMAD.IADD R218, R217, 0x1, R221 ;  /* 0x00000001d9da7824 */ /* 0x000fe200078e02dd */
[----:B------:R-:W-:Y:S01]  /*1ab0*/  IADD3 R2, -R36, c[0x0][0x168], -R20 ;  /* 0x00005a0024027a10 */ /* 0x000fe20007ffe914 */
[----:B------:R-:W-:Y:S01]  /*1ac0*/  IMAD.IADD R221, R221, 0x1, R219 ;  /* 0x00000001dddd7824 */ /* 0x000fe200078e02db */
[----:B------:R-:W-:Y:S01]  /*1ad0*/  LEA.HI R5, R7, R6, RZ, 0x1 ;  /* 0x0000000607057211 */ /* 0x000fe200078f08ff */
[----:B------:R-:W-:Y:S01]  /*1ae0*/  IMAD.IADD R0, R0, 0x1, R218 ;  /* 0x0000000100007824 */ /* 0x000fe200078e02da */
[C---:B------:R-:W-:Y:S01]  /*1af0*/  ISETP.LT.OR P1, PT, R2.reuse, 0x1, !P5 ;  /* 0x000000010200780c */ /* 0x040fe20006f21670 */
[----:B------:R-:W-:Y:S01]  /*1b00*/  ULDC.64 UR4, c[0x0][0x240] ;  /* 0x0000900000047ab9 */ /* 0x000fe20000000a00 */
[C---:B------:R-:W-:Y:S01]  /*1b10*/  ISETP.LT.OR P6, PT, R2.reuse, 0x1, !P0 ;  /* 0x000000010200780c */ /* 0x040fe200047c1670 */
[----:B------:R-:W-:Y:S01]  /*1b20*/  UIMAD UR4, UR15, UR4, URZ ;  /* 0x000000040f0472a4 */ /* 0x000fe2000f8e023f */
[----:B------:R-:W-:-:S02]  /*1b30*/  ISETP.LT.OR P5, PT, R2, 0x21, !P5 ;  /* 0x000000210200780c */ /* 0x000fc40006fa1670 */
[----:B------:R-:W-:Y:S01]  /*1b40*/  ISETP.LT.OR P0, PT, R2, 0x21, !P0 ;  /* 0x000000210200780c */ /* 0x000fe20004701670 */
[----:B------:R-:W-:Y:S01]  /*1b50*/  IMAD.MOV.U32 R2, RZ, RZ, R18 ;  /* 0x000000ffff027224 */ /* 0x000fe200078e0012 */
[----:B------:R-:W-:Y:S01]  /*1b60*/  LOP3.LUT R7, R7, 0xfffffff0, RZ, 0xc0, !PT ;  /* 0xfffffff007077812 */ /* 0x000fe200078ec0ff */
[----:B------:R-:W-:Y:S02]  /*1b70*/  UIMAD UR25, UR18, UR5, UR4 ;  /* 0x00000005121972a4 */ /* 0x000fe4000f8e0204 */
[----:B------:R-:W-:Y:S01]  /*1b80*/  IMAD.WIDE.U32 R76, R35, c[0x0][0x240], R2 ;  /* 0x00009000234c7a25 */ /* 0x000fe200078e0002 */
[----:B------:R-:W-:Y:S01]  /*1b90*/  LOP3.LUT R2, R25, 0xffffffe0, RZ, 0xc0, !PT ;  /* 0xffffffe019027812 */ /* 0x000fe200078ec0ff */
[----:B------:R-:W-:Y:S01]  /*1ba0*/  UMOV UR18, 0x1 ;  /* 0x0000000100127882 */ /* 0x000fe20000000000 */
[----:B------:R-:W-:Y:S01]  /*1bb0*/  SHF.R.S32.HI R3, RZ, 0x1f, R21 ;  /* 0x0000001fff037819 */ /* 0x000fe20000011415 */
[----:B------:R-:W-:Y:S01]  /*1bc0*/  UIADD3 UR7, UR26, -UR7, UR18 ;  /* 0x800000071a077290 */ /* 0x000fe2000fffe012 */
[----:B------:R-:W-:Y:S01]  /*1bd0*/  STL.64 [R1+0x38], R76 ;  /* 0x0000384c01007387 */ /* 0x000fe20000100a00 */
[----:B------:R-:W-:Y:S01]  /*1be0*/  IMAD.IADD R2, R78, 0x1, -R2 ;  /* 0x000000014e027824 */ /* 0x000fe200078e0a02 */
[----:B------:R-:W-:Y:S01]  /*1bf0*/  LEA.HI R3, R3, R21, RZ, 0x2 ;  /* 0x0000001503037211 */ /* 0x000fe200078f10ff */
[----:B------:R-:W-:Y:S01]  /*1c00*/  ULDC UR15, c[0x0][0x2a8] ;  /* 0x0000aa00000f7ab9 */ /* 0x000fe20000000800 */
[----:B------:R-:W1:Y:S01]  /*1c10*/  LDSM.16.M88.2 R178, [R0+0x6080] ;  /* 0x0060800000b2783b */ /* 0x000e620000000100 */
[----:B------:R-:W-:Y:S01]  /*1c20*/  UISETP.LE.AND UP0, UPT, UR18, UR15, UPT ;  /* 0x0000000f1200728c */ /* 0x000fe2000bf03270 */
[----:B------:R-:W-:Y:S01]  /*1c30*/  SHF.R.S32.HI R247, RZ, 0x1f, R2 ;  /* 0x0000001ffff77819 */ /* 0x000fe20000011402 */
[----:B------:R-:W-:Y:S01]  /*1c40*/  CS2R R34, SRZ ;  /* 0x0000000000227805 */ /* 0x000fe2000001ff00 */
[----:B------:R-:W2:Y:S01]  /*1c50*/  LDSM.16.M88.2 R180, [R0+0x7080] ;  /* 0x0070800000b4783b */ /* 0x000ea20000000100 */
[----:B------:R-:W-:Y:S01]  /*1c60*/  LOP3.LUT R3, R3, 0x1ffffffc, RZ, 0xc0, !PT ;  /* 0x1ffffffc03037812 */ /* 0x000fe200078ec0ff */
[----:B------:R-:W-:Y:S01]  /*1c70*/  UMOV UR4, URZ ;  /* 0x0000003f00047c82 */ /* 0x000fe20008000000 */
[----:B------:R-:W-:Y:S01]  /*1c80*/  LEA.HI R247, R247, R2, RZ, 0x2 ;  /* 0x00000002f7f77211 */ /* 0x000fe200078f10ff */
[----:B------:R-:W3:Y:S01]  /*1c90*/  LDSM.16.M88.2 R182, [R0+0x8080] ;  /* 0x0080800000b6783b */ /* 0x000ee20000000100 */
[----:B------:R-:W-:Y:S01]  /*1ca0*/  UMOV UR5, 0x1 ;  /* 0x0000000100057882 */ /* 0x000fe20000000000 */
[----:B------:R-:W-:Y:S01]  /*1cb0*/  IMAD.IADD R21, R21, 0x1, -R3 ;  /* 0x0000000115157824 */ /* 0x000fe200078e0a03 */
[----:B------:R-:W-:Y:S01]  /*1cc0*/  LOP3.LUT R3, R247, 0x7ffffffc, RZ, 0xc0, !PT ;  /* 0x7ffffffcf7037812 */ /* 0x000fe200078ec0ff */
[----:B------:R-:W4:Y:S01]  /*1cd0*/  LDSM.16.M88.2 R202, [R0+0x9080] ;  /* 0x0090800000ca783b */ /* 0x000f220000000100 */
[----:B------:R-:W-:-:S02]  /*1ce0*/  UP2UR UR15, UPR, URZ, 0x1 ;  /* 0x000000013f0f7883 */ /* 0x000fc40008000000 */
[----:B------:R-:W-:Y:S01]  /*1cf0*/  ULDC UR18, c[0x0][0x168] ;  /* 0x00005a0000127ab9 */ /* 0x000fe20000000800 */
[----:B------:R-:W1:Y:S04]  /*1d00*/  LDSM.16.M88.2 R204, [R0+0xa080] ;  /* 0x00a0800000cc783b */ /* 0x000e680000000100 */
[----:B------:R5:W1:Y:S04]  /*1d10*/  LDSM.16.M88.2 R206, [R0+0xb080] ;  /* 0x00b0800000ce783b */ /* 0x000a680000000100 */
[----:B------:R-:W1:Y:S04]  /*1d20*/  LDSM.16.M88.2 R160, [R217+0x6080] ;  /* 0x00608000d9a0783b */ /* 0x000e680000000100 */
[----:B------:R-:W1:Y:S04]  /*1d30*/  LDSM.16.M88.2 R162, [R217+0x7080] ;  /* 0x00708000d9a2783b */ /* 0x000e680000000100 */
[----:B------:R-:W1:Y:S04]  /*1d40*/  LDSM.16.M88.2 R164, [R217+0x8080] ;  /* 0x00808000d9a4783b */ /* 0x000e680000000100 */
[----:B------:R-:W1:Y:S04]  /*1d50*/  LDSM.16.M88.2 R166, [R219+0x6080] ;  /* 0x00608000dba6783b */ /* 0x000e680000000100 */
[----:B------:R-:W1:Y:S01]  /*1d60*/  LDSM.16.M88.2 R168, [R219+0x7080] ;  /* 0x00708000dba8783b */ /* 0x000e620000000100 */
[----:B-----5:R-:W-:-:S03]  /*1d70*/  LOP3.LUT R0, R5, 0xfffffffe, RZ, 0xc0, !PT ;  /* 0xfffffffe05007812 */ /* 0x020fc600078ec0ff */
[----:B------:R-:W1:Y:S04]  /*1d80*/  LDSM.16.M88.2 R170, [R219+0x8080] ;  /* 0x00808000dbaa783b */ /* 0x000e680000000100 */
[----:B------:R-:W1:Y:S01]  /*1d90*/  LDSM.16.M88.2 R184, [R217+0x9080] ;  /* 0x00908000d9b8783b */ /* 0x000e620000000100 */
[----:B------:R-:W-:Y:S01]  /*1da0*/  IMAD.IADD R6, R6, 0x1, -R0 ;  /* 0x0000000106067824 */ /* 0x000fe200078e0a00 */
[----:B------:R-:W-:Y:S02]  /*1db0*/  IADD3 R0, -R20, c[0x0][0x168], -R36 ;  /* 0x00005a0014007a10 */ /* 0x000fe40007ffe924 */
[----:B------:R-:W1:Y:S01]  /*1dc0*/  LDSM.16.M88.2 R186, [R217+0xa080] ;  /* 0x00a08000d9ba783b */ /* 0x000e620000000100 */
[----:B------:R-:W-:Y:S01]  /*1dd0*/  IMAD.SHL.U32 R223, R6, 0x8, RZ ;  /* 0x0000000806df7824 */ /* 0x000fe200078e00ff */
[----:B------:R-:W-:-:S02]  /*1de0*/  CS2R R36, SRZ ;  /* 0x0000000000247805 */ /* 0x000fc4000001ff00 */
[----:B------:R-:W1:Y:S02]  /*1df0*/  LDSM.16.M88.2 R188, [R217+0xb080] ;  /* 0x00b08000d9bc783b */ /* 0x000e640000000100 */
[----:B------:R-:W-:Y:S02]  /*1e00*/  LOP3.LUT R223, R223, 0x8, RZ, 0xc0, !PT ;  /* 0x00000008dfdf7812 */ /* 0x000fe400078ec0ff */
        /* <DEDUP_REMOVED lines=16> */
[----:B------:R-:W-:Y:S02]  /*1f10*/  LEA.HI.X R5, R11, R17, R10, 0x1, P1 ;  /* 0x000000110b057211 */ /* 0x000fe400008f0c0a */
[C---:B------:R-:W-:Y:S01]  /*1f20*/  @!P2 LEA R10, P1, R28.reuse, c[0x0][0x258], 0x2 ;  /* 0x000096001c0aaa11 */ /* 0x040fe200078210ff */
[----:B------:R5:W-:Y:S01]  /*1f30*/  LDGSTS.E.BYPASS.LTC128B.128 [R248+0x7080], [R8.64], !P5 ;  /* 0x0708000008f87fae */ /* 0x000be2000e901d56 */
[----:B------:R-:W-:Y:S02]  /*1f40*/  ISETP.GE.AND P6, PT, R27, c[0x0][0x1fc], PT ;  /* 0x00007f001b007a0c */ /* 0x000fe40003fc6270 */
[----:B------:R-:W-:Y:S01]  /*1f50*/  @!P2 LEA.HI.X R11, R28, c[0x0][0x25c], R32, 0x2, P1 ;  /* 0x000097001c0baa11 */ /* 0x000fe200008f1420 */
[----:B------:R5:W-:Y:S01]  /*1f60*/  LDGSTS.E.BYPASS.LTC128B.128 [R248+0x9080], [R8.64+0x80], !P0 ;  /* 0x0908008008f87fae */ /* 0x000be2000c101d56 */
[----:B------:R-:W-:Y:S02]  /*1f70*/  ISETP.GE.AND P1, PT, R14, c[0x0][0x1fc], PT ;  /* 0x00007f000e007a0c */ /* 0x000fe40003f26270 */
[----:B------:R-:W-:-:S02]  /*1f80*/  ISETP.LT.OR P5, PT, R0, 0x1, P6 ;  /* 0x000000010000780c */ /* 0x000fc400037a1670 */
[C---:B------:R-:W-:Y:S02]  /*1f90*/  ISETP.LT.OR P0, PT, R0.reuse, 0x1, P1 ;  /* 0x000000010000780c */ /* 0x040fe40000f01670 */
[C---:B------:R-:W-:Y:S02]  /*1fa0*/  ISETP.LT.OR P1, PT, R0.reuse, 0x21, P1 ;  /* 0x000000210000780c */ /* 0x040fe40000f21670 */
[----:B------:R-:W-:Y:S01]  /*1fb0*/  ISETP.LT.OR P6, PT, R0, 0x21, P6 ;  /* 0x000000210000780c */ /* 0x000fe200037c1670 */
[----:B------:R-:W-:-:S05]  /*1fc0*/  IMAD.SHL.U32 R0, R26, 0x10, RZ ;  /* 0x000000101a007824 */ /* 0x000fca00078e00ff */
[----:B------:R-:W-:Y:S02]  /*1fd0*/  LEA.HI.SX32 R247, R247, R0, 0x1e ;  /* 0x00000000f7f77211 */ /* 0x000fe400078ff2ff */
[----:B------:R-:W-:-:S04]  /*1fe0*/  LOP3.LUT R0, R0, 0x10, RZ, 0xc0, !PT ;  /* 0x0000001000007812 */ /* 0x000fc800078ec0ff */
[----:B------:R-:W-:Y:S01]  /*1ff0*/  LOP3.LUT R22, R0, 0xe0, R22, 0xf8, !PT ;  /* 0x000000e000167812 */ /* 0x000fe200078ef816 */
[----:B-----5:R-:W-:-:S05]  /*2000*/  @!P2 IMAD.SHL.U32 R8, R78, 0x10, RZ ;  /* 0x000000104e08a824 */ /* 0x020fca00078e00ff */
[----:B------:R5:W-:Y:S04]  /*2010*/  @!P2 LDGSTS.E.BYPASS.LTC128B.128 [R8+0x12080], [R10.64] ;  /* 0x120800000a08afae */ /* 0x000be8000b901d56 */
[----:B------:R-:W0:Y:S04]  /*2020*/  LDGDEPBAR ;  /* 0x00000000000079af */ /* 0x000e280000000000 */
[----:B------:R1:W-:Y:S01]  /*2030*/  LDGSTS.E.BYPASS.LTC128B.128 [R248+0xe080], [R16.64], !P0 ;  /* 0x0e08000010f87fae */ /* 0x0003e2000c101d56 */
[----:B------:R-:W-:-:S03]  /*2040*/  ISETP.GE.AND P0, PT, R14, c[0x0][0x1fc], PT ;  /* 0x00007f000e007a0c */ /* 0x000fc60003f06270 */
[----:B------:R1:W-:Y:S04]  /*2050*/  LDGSTS.E.BYPASS.LTC128B.128 [R248+0x10080], [R16.64+0x80], !P5 ;  /* 0x1008008010f87fae */ /* 0x0003e8000e901d56 */
[----:B------:R1:W-:Y:S01]  /*2060*/  LDGSTS.E.BYPASS.LTC128B.128 [R248+0xf080], [R4.64], !P1 ;  /* 0x0f08000004f87fae */ /* 0x0003e2000c901d56 */
[----:B------:R-:W-:-:S03]  /*2070*/  ISETP.GE.AND P1, PT, R27, c[0x0][0x1fc], PT ;  /* 0x00007f001b007a0c */ /* 0x000fc60003f26270 */
[----:B------:R1:W-:Y:S01]  /*2080*/  LDGSTS.E.BYPASS.LTC128B.128 [R248+0x11080], [R4.64+0x80], !P6 ;  /* 0x1108008004f87fae */ /* 0x0003e2000f101d56 */
[----:B------:R-:W-:Y:S01]  /*2090*/  ISETP.GE.AND P6, PT, R78, 0x10, PT ;  /* 0x000000104e00780c */ /* 0x000fe20003fc6270 */
[----:B-----5:R-:W-:Y:S01]  /*20a0*/  IMAD.IADD R10, R2, 0x1, -R3 ;  /* 0x00000001020a7824 */ /* 0x020fe200078e0a03 */
[C---:B------:R-:W-:Y:S01]  /*20b0*/  LEA R8, P5, R31.reuse, c[0x0][0x280], 0x2 ;  /* 0x0000a0001f087a11 */ /* 0x040fe200078a10ff */
[----:B------:R-:W-:Y:S02]  /*20c0*/  IMAD.IADD R2, R78, 0x1, -R7 ;  /* 0x000000014e027824 */ /* 0x000fe400078e0a07 */
[----:B------:R-:W-:Y:S01]  /*20d0*/  IMAD.SHL.U32 R3, R6, 0x20, RZ ;  /* 0x0000002006037824 */ /* 0x000fe200078e00ff */
[----:B------:R-:W-:Y:S01]  /*20e0*/  LEA.HI.X R9, R31, c[0x0][0x284], R33, 0x2, P5 ;  /* 0x0000a1001f097a11 */ /* 0x000fe200028f1421 */
[----:B------:R-:W-:Y:S01]  /*20f0*/  IMAD R21, R21, 0x4, R10 ;  /* 0x0000000415157824 */ /* 0x000fe200078e020a */
[----:B------:R-:W-:Y:S01]  /*2100*/  SHF.R.S32.HI R7, RZ, 0x1f, R2 ;  /* 0x0000001fff077819 */ /* 0x000fe20000011402 */
[----:B------:R-:W-:Y:S01]  /*2110*/  IMAD.SHL.U32 R220, R2, 0x4, RZ ;  /* 0x0000000402dc7824 */ /* 0x000fe200078e00ff */
[----:B------:R-:W-:Y:S01]  /*2120*/  LOP3.LUT R11, R29, 0x20, R3, 0xf8, !PT ;  /* 0x000000201d0b7812 */ /* 0x000fe200078ef803 */
[----:B------:R-:W-:Y:S01]  /*2130*/  IMAD.SHL.U32 R251, R21, 0x2, RZ ;  /* 0x0000000215fb7824 */ /* 0x000fe200078e00ff */
[----:B------:R-:W-:Y:S01]  /*2140*/  LEA.HI R7, R7, R2, RZ, 0x3 ;  /* 0x0000000207077211 */ /* 0x000fe200078f18ff */
[----:B------:R-:W-:Y:S01]  /*2150*/  CS2R R32, SRZ ;  /* 0x0000000000207805 */ /* 0x000fe2000001ff00 */
[----:B------:R-:W-:Y:S01]  /*2160*/  SEL R10, RZ, 0x1, P0 ;  /* 0x00000001ff0a7807 */ /* 0x000fe20000000000 */
[----:B------:R-:W-:Y:S01]  /*2170*/  CS2R R28, SRZ ;  /* 0x00000000001c7805 */ /* 0x000fe2000001ff00 */
[----:B------:R-:W-:-:S02]  /*2180*/  LOP3.LUT R0, R7, 0xfffffff8, RZ, 0xc0, !PT ;  /* 0xfffffff807007812 */ /* 0x000fc400078ec0ff */
[C---:B------:R-:W-:Y:S02]  /*2190*/  LOP3.LUT P5, RZ, R2.reuse, 0x4, RZ, 0xc0, !PT ;  /* 0x0000000402ff7812 */ /* 0x040fe400078ac0ff */
[----:B------:R-:W-:Y:S01]  /*21a0*/  IADD3 R250, -R251, UR7, RZ ;  /* 0x00000007fbfa7c10 */ /* 0x000fe2000fffe1ff */
[C---:B------:R-:W-:Y:S01]  /*21b0*/  IMAD.IADD R0, R2.reuse, 0x1, -R0 ;  /* 0x0000000102007824 */ /* 0x040fe200078e0a00 */
[----:B-1----:R-:W-:Y:S01]  /*21c0*/  SEL R5, RZ, 0xffffffff, P1 ;  /* 0xffffffffff057807 */ /* 0x002fe20000800000 */
[----:B------:R-:W-:Y:S01]  /*21d0*/  IMAD.SHL.U32 R4, R2, 0x20, RZ ;  /* 0x0000002002047824 */ /* 0x000fe200078e00ff */
[----:B------:R-:W-:Y:S01]  /*21e0*/  SEL R222, R227, 0xfffffff0, !P5 ;  /* 0xfffffff0e3de7807 */ /* 0x000fe20006800000 */
[C---:B------:R-:W-:Y:S01]  /*21f0*/  IMAD.SHL.U32 R3, R0.reuse, 0x40, RZ ;  /* 0x0000004000037824 */ /* 0x040fe200078e00ff */
[----:B------:R-:W-:Y:S01]  /*2200*/  LOP3.LUT P1, RZ, R0, 0x2, RZ, 0xc0, !PT ;  /* 0x0000000200ff7812 */ /* 0x000fe2000782c0ff */
[----:B------:R-:W-:Y:S01]  /*2210*/  IMAD.SHL.U32 R2, R6, 0x100, RZ ;  /* 0x0000010006027824 */ /* 0x000fe200078e00ff */
[----:B------:R-:W-:-:S02]  /*2220*/  LOP3.LUT P0, RZ, R0, 0x4, RZ, 0xc0, !PT ;  /* 0x0000000400ff7812 */ /* 0x000fc4000780c0ff */
[----:B------:R-:W-:Y:S01]  /*2230*/  LOP3.LUT R0, R223, 0x1e0, R4, 0xf8, !PT ;  /* 0x000001e0df007812 */ /* 0x000fe200078ef804 */
[----:B------:R-:W-:Y:S01]  /*2240*/  IMAD.SHL.U32 R4, R5, 0x2, RZ ;  /* 0x0000000205047824 */ /* 0x000fe200078e00ff */
[----:B------:R-:W-:Y:S02]  /*2250*/  LOP3.LUT R3, R3, 0x1c0, RZ, 0xc0, !PT ;  /* 0x000001c003037812 */ /* 0x000fe400078ec0ff */
[----:B------:R-:W-:Y:S02]  /*2260*/  LOP3.LUT R220, R0, 0x38, R220, 0x78, !PT ;  /* 0x0000003800dc7812 */ /* 0x000fe400078e78dc */
[----:B------:R-:W-:Y:S02]  /*2270*/  SHF.R.U32.HI R0, RZ, 0x3, R3 ;  /* 0x00000003ff007819 */ /* 0x000fe40000011603 */
[----:B------:R-:W-:Y:S02]  /*2280*/  LOP3.LUT R4, R4, 0x2, R10, 0xe2, !PT ;  /* 0x0000000204047812 */ /* 0x000fe400078ee20a */
[----:B------:R-:W-:-:S02]  /*2290*/  LOP3.LUT R223, R0, R3, R223, 0x1e, !PT ;  /* 0x0000000300df7212 */ /* 0x000fc400078e1edf */
[----:B------:R-:W-:Y:S01]  /*22a0*/  LOP3.LUT R3, R0, R11, R3, 0x1e, !PT ;  /* 0x0000000b00037212 */ /* 0x000fe200078e1e03 */
[----:B------:R-:W-:Y:S01]  /*22b0*/  IMAD.SHL.U32 R0, R7, 0x40, RZ ;  /* 0x0000004007007824 */ /* 0x000fe200078e00ff */
[----:B------:R-:W-:Y:S01]  /*22c0*/  LOP3.LUT R2, R22, 0x100, R2, 0xf8, !PT ;  /* 0x0000010016027812 */ /* 0x000fe200078ef802 */
[----:B------:R1:W-:Y:S01]  /*22d0*/  STL [R1+0x18], R4 ;  /* 0x0000180401007387 */ /* 0x0003e20000100800 */
[----:B------:R-:W-:Y:S02]  /*22e0*/  LOP3.LUT R220, R220, R30, RZ, 0xfc, !PT ;  /* 0x0000001edcdc7212 */ /* 0x000fe400078efcff */
[----:B------:R-:W-:Y:S01]  /*22f0*/  LOP3.LUT R0, R0, 0xfffffe00, RZ, 0xc0, !PT ;  /* 0xfffffe0000007812 */ /* 0x000fe200078ec0ff */
[----:B------:R-:W-:Y:S01]  /*2300*/  CS2R R30, SRZ ;  /* 0x00000000001e7805 */ /* 0x000fe2000001ff00 */
[----:B------:R-:W-:Y:S02]  /*2310*/  LOP3.LUT R5, R2, 0x8, R24, 0xf8, !PT ;  /* 0x0000000802057812 */ /* 0x000fe400078ef818 */
[----:B------:R-:W-:-:S02]  /*2320*/  SEL R226, R225, 0xffffffe0, !P0 ;  /* 0xffffffe0e1e27807 */ /* 0x000fc40004000000 */
[----:B------:R-:W-:Y:S02]  /*2330*/  LOP3.LUT R229, R3, R0, RZ, 0xfc, !PT ;  /* 0x0000000003e57212 */ /* 0x000fe400078efcff */
[----:B------:R-:W-:Y:S02]  /*2340*/  IADD3 R3, R77, UR25, RZ ;  /* 0x000000194d037c10 */ /* 0x000fe4000fffe0ff */
[----:B------:R-:W-:Y:S01]  /*2350*/  SEL R227, R227, 0xfffffff0, !P1 ;  /* 0xfffffff0e3e37807 */ /* 0x000fe20004800000 */
[----:B------:R-:W-:Y:S01]  /*2360*/  IMAD.SHL.U32 R216, R229, 0x2, RZ ;  /* 0x00000002e5d87824 */ /* 0x000fe200078e00ff */
[----:B------:R-:W-:Y:S01]  /*2370*/  SEL R225, R225, 0xffffffe0, !P1 ;  /* 0xffffffe0e1e17807 */ /* 0x000fe20004800000 */
[----:B------:R-:W-:Y:S01]  /*2380*/  STL [R1+0x40], R3 ;  /* 0x0000400301007387 */ /* 0x000fe20000100800 */
[----:B------:R-:W-:Y:S01]  /*2390*/  LEA R220, R220, 0x15480, 0x1 ;  /* 0x00015480dcdc7811 */ /* 0x000fe200078e08ff */
[----:B------:R-:W-:Y:S01]  /*23a0*/  IMAD.IADD R232, R227, 0x1, R226 ;  /* 0x00000001e3e87824 */ /* 0x000fe200078e02e2 */
[----:B------:R-:W-:-:S02]  /*23b0*/  IADD3 R252, -R251, UR26, RZ ;  /* 0x0000001afbfc7c10 */ /* 0x000fc4000fffe1ff */
[----:B------:R-:W-:Y:S01]  /*23c0*/  IADD3 R249, R250, c[0x0][0x2a4], RZ ;  /* 0x0000a900faf97a10 */ /* 0x000fe20007ffe0ff */
[----:B------:R-:W-:Y:S01]  /*23d0*/  IMAD R222, R222, 0x2, R220 ;  /* 0x00000002dede7824 */ /* 0x000fe200078e02dc */
[----:B------:R-:W-:Y:S02]  /*23e0*/  IADD3 R251, -R251, UR19, RZ ;  /* 0x00000013fbfb7c10 */ /* 0x000fe4000fffe1ff */
[----:B-1----:R-:W-:Y:S01]  /*23f0*/  LOP3.LUT R4, R2, 0x1c0, RZ, 0xc0, !PT ;  /* 0x000001c002047812 */ /* 0x002fe200078ec0ff */
[----:B------:R-:W-:Y:S01]  /*2400*/  IMAD R2, R26, 0x400, R0 ;  /* 0x000004001a027824 */ /* 0x000fe200078e0200 */
[----:B------:R-:W-:Y:S02]  /*2410*/  IADD3 R0, R248, 0x6080, RZ ;  /* 0x00006080f8007810 */ /* 0x000fe40007ffe0ff */
[----:B------:R-:W-:Y:S01]  /*2420*/  SHF.R.U32.HI R4, RZ, 0x3, R4 ;  /* 0x00000003ff047819 */ /* 0x000fe20000011604 */
[----:B------:R-:W-:Y:S01]  /*2430*/  IMAD.IADD R223, R2, 0x1, R223 ;  /* 0x0000000102df7824 */ /* 0x000fe200078e02df */
[----:B------:R-:W-:Y:S01]  /*2440*/  IADD3 R250, R250, UR6, RZ ;  /* 0x00000006fafa7c10 */ /* 0x000fe2000fffe0ff */
[----:B------:R1:W-:Y:S01]  /*2450*/  STL [R1+0x44], R0 ;  /* 0x0000440001007387 */ /* 0x0003e20000100800 */
[----:B------:R-:W-:Y:S01]  /*2460*/  LOP3.LUT R2, R4, R5, RZ, 0x3c, !PT ;  /* 0x0000000504027212 */ /* 0x000fe200078e3cff */
[----:B------:R-:W-:-:S02]  /*2470*/  @!P6 IMAD.SHL.U32 R4, R78, 0x10, RZ ;  /* 0x000000104e04e824 */ /* 0x000fc400078e00ff */
[C---:B------:R-:W-:Y:S02]  /*2480*/  IMAD.IADD R228, R223.reuse, 0x1, R226 ;  /* 0x00000001dfe47824 */ /* 0x040fe400078e02e2 */
[C---:B------:R-:W-:Y:S01]  /*2490*/  IMAD.SHL.U32 R224, R223.reuse, 0x2, RZ ;  /* 0x00000002dfe07824 */ /* 0x040fe200078e00ff */
[----:B------:R2:W-:Y:S01]  /*24a0*/  @!P6 LDGSTS.E.BYPASS.LTC128B.128 [R4+0x12280], [R8.64] ;  /* 0x122800000804efae */ /* 0x0005e2000b901d56 */
[----:B------:R-:W-:Y:S02]  /*24b0*/  IMAD.IADD R231, R223, 0x1, R227 ;  /* 0x00000001dfe77824 */ /* 0x000fe400078e02e3 */
[----:B------:R-:W-:Y:S01]  /*24c0*/  IMAD.IADD R230, R227, 0x1, R228 ;  /* 0x00000001e3e67824 */ /* 0x000fe200078e02e4 */
[----:B------:R-:W0:Y:S01]  /*24d0*/  LDGDEPBAR ;  /* 0x00000000000079af */ /* 0x000e220000000000 */
[----:B------:R-:W-:-:S03]  /*24e0*/  IMAD.IADD R225, R224, 0x1, R225 ;  /* 0x00000001e0e17824 */ /* 0x000fc600078e02e1 */
[----:B------:R-:W0:Y:S01]  /*24f0*/  LDGDEPBAR ;  /* 0x00000000000079af */ /* 0x000e220000000000 */
[----:B-1-34-:R-:W-:-:S03]  /*2500*/  IMAD.SHL.U32 R0, R2, 0x2, RZ ;  /* 0x0000000202007824 */ /* 0x01afc600078e00ff */
.L_x_400:
[----:B------:R-:W-:Y:S04]  /*2510*/  DEPBAR.LE SB0, 0x1 ;  /* 0x000080400000791a */ /* 0x000fe80000000000 */
[----:B------:R-:W-:Y:S01]  /*2520*/  BAR.SYNC.DEFER_BLOCKING 0x0 ;  /* 0x0000000000007b1d */ /* 0x000fe20000010000 */
[----:B------:R-:W-:Y:S01]  /*2530*/  MOV R2, UR4 ;  /* 0x0000000400027c02 */ /* 0x000fe20008000f00 */
[----:B------:R-:W-:Y:S01]  /*2540*/  UISETP.NE.AND UP0, UPT, UR15, URZ, UPT ;  /* 0x0000003f0f00728c */ /* 0x000fe2000bf05270 */
[----:B------:R-:W-:Y:S02]  /*2550*/  MOV R148, UR4 ;  /* 0x0000000400947c02 */ /* 0x000fe40008000f00 */
[----:B------:R-:W-:Y:S02]  /*2560*/  LEA R2, R2, R223, 0xd ;  /* 0x000000df02027211 */ /* 0x000fe400078e68ff */
[----:B------:R-:W-:Y:S02]  /*2570*/  LEA R148, R148, R227, 0xd ;  /* 0x000000e394947211 */ /* 0x000fe400078e68ff */
[----:B------:R-:W-:Y:S02]  /*2580*/  SHF.L.U32 R156, R2, 0x1, RZ ;  /* 0x00000001029c7819 */ /* 0x000fe400000006ff */
[----:B------:R-:W-:Y:S01]  /*2590*/  MOV R149, UR4 ;  /* 0x0000000400957c02 */ /* 0x000fe20008000f00 */
[C---:B--2---:R-:W-:Y:S01]  /*25a0*/  IMAD.IADD R4, R223.reuse, 0x1, R148 ;  /* 0x00000001df047824 */ /* 0x044fe200078e0294 */
[----:B------:R-:W-:Y:S02]  /*25b0*/  IADD3 R148, R223, R148, R226 ;  /* 0x00000094df947210 */ /* 0x000fe40007ffe0e2 */
[----:B------:R-:W-:Y:S02]  /*25c0*/  LEA R149, R149, R232, 0xd ;  /* 0x000000e895957211 */ /* 0x000fe400078e68ff */
[----:B------:R-:W-:Y:S02]  /*25d0*/  SHF.L.U32 R154, R4, 0x1, RZ ;  /* 0x00000001049a7819 */ /* 0x000fe400000006ff */
[----:B------:R-:W-:Y:S02]  /*25e0*/  SHF.L.U32 R148, R148, 0x1, RZ ;  /* 0x0000000194947819 */ /* 0x000fe400000006ff */
[----:B------:R-:W-:Y:S01]  /*25f0*/  PLOP3.LUT P1, PT, PT, PT, UP0, 0x40, 0x0 ;  /* 0x000000000000781c */ /* 0x000fe20003f2e808 */
[----:B------:R-:W-:Y:S06]  /*2600*/  LDSM.16.M88.2 R2, [R217+0x80] ;  /* 0x00008000d902783b */ /* 0x000fec0000000100 */
[----:B------:R-:W1:Y:S08]  /*2610*/  LDSM.16.M88.4 R20, [R156+0x6080] ;  /* 0x006080009c14783b */ /* 0x000e700000000200 */
[----:B------:R-:W2:Y:S08]  /*2620*/  LDSM.16.M88.4 R24, [R156+0x7080] ;  /* 0x007080009c18783b */ /* 0x000eb00000000200 */
[----:B------:R-:W3:Y:S06]  /*2630*/  LDSM.16.M88.2 R16, [R217+0x1080] ;  /* 0x00108000d910783b */ /* 0x000eec0000000100 */
[----:B------:R-:W4:Y:S06]  /*2640*/  LDSM.16.M88.2 R76, [R217+0x2080] ;  /* 0x00208000d94c783b */ /* 0x000f2c0000000100 */
[----:B------:R-:W-:Y:S06]  /*2650*/  LDSM.16.M88.2 R78, [R219+0x80] ;  /* 0x00008000db4e783b */ /* 0x000fec0000000100 */
[----:B------:R-:W5:Y:S01]  /*2660*/  LDSM.16.M88.4 R80, [R154+0x6080] ;  /* 0x006080009a50783b */ /* 0x000f620000000200 */
[-C--:B-1----:R-:W-:Y:S07]  /*2670*/  HMMA.16816.F32 R4, R20, R2.reuse, RZ ;  /* 0x000000021404723c */ /* 0x082fee00000018ff */
[----:B------:R-:W1:Y:S01]  /*2680*/  LDSM.16.M88.4 R132, [R154+0x7080] ;  /* 0x007080009a84783b */ /* 0x000e620000000200 */
[C---:B--2---:R-:W-:Y:S07]  /*2690*/  HMMA.16816.F32 R8, R24.reuse, R2, RZ ;  /* 0x000000021808723c */ /* 0x044fee00000018ff */
[----:B------:R-:W2:Y:S01]  /*26a0*/  LDSM.16.M88.2 R136, [R219+0x1080] ;  /* 0x00108000db88783b */ /* 0x000ea20000000100 */
[-C--:B---3--:R-:W-:Y:S05]  /*26b0*/  HMMA.16816.F32 R12, R24, R16.reuse, RZ ;  /* 0x00000010180c723c */ /* 0x088fea00000018ff */
[----:B------:R-:W3:Y:S06]  /*26c0*/  LDSM.16.M88.2 R2, [R219+0x2080] ;  /* 0x00208000db02783b */ /* 0x000eec0000000100 */
[----:B------:R-:W-:Y:S01]  /*26d0*/  LDSM.16.M88.2 R138, [R218+0x80] ;  /* 0x00008000da8a783b */ /* 0x000fe20000000100 */
[C---:B------:R-:W-:Y:S05]  /*26e0*/  HMMA.16816.F32 R16, R20.reuse, R16, RZ ;  /* 0x000000101410723c */ /* 0x040fea00000018ff */
[----:B------:R-:W-:Y:S03]  /*26f0*/  LDSM.16.M88.2 R144, [R218+0x1080] ;  /* 0x00108000da90783b */ /* 0x000fe60000000100 */
[-C--:B----4-:R-:W-:Y:S03]  /*2700*/  HMMA.16816.F32 R20, R20, R76.reuse, RZ ;  /* 0x0000004c1414723c */ /* 0x090fe600000018ff */
[----:B------:R-:W-:Y:S05]  /*2710*/  LDSM.16.M88.2 R146, [R218+0x2080] ;  /* 0x00208000da92783b */ /* 0x000fea0000000100 */
[----:B------:R-:W-:Y:S01]  /*2720*/  HMMA.16816.F32 R24, R24, R76, RZ ;  /* 0x0000004c1818723c */ /* 0x000fe200000018ff */
[----:B------:R-:W-:Y:S06]  /*2730*/  LDSM.16.M88.2 R152, [R221+0x1080] ;  /* 0x00108000dd98783b */ /* 0x000fec0000000100 */
[----:B------:R-:W-:Y:S01]  /*2740*/  MOV R76, UR4 ;  /* 0x00000004004c7c02 */ /* 0x000fe20008000f00 */
[-C--:B-----5:R-:W-:Y:S05]  /*2750*/  HMMA.16816.F32 R4, R80, R78.reuse, R4 ;  /* 0x0000004e5004723c */ /* 0x0a0fea0000001804 */
[----:B------:R-:W-:Y:S03]  /*2760*/  LEA R76, R76, R226, 0xd ;  /* 0x000000e24c4c7211 */ /* 0x000fe600078e68ff */
[C---:B-1----:R-:W-:Y:S04]  /*2770*/  HMMA.16816.F32 R8, R132.reuse, R78, R8 ;  /* 0x0000004e8408723c */ /* 0x042fe80000001808 */
[C---:B------:R-:W-:Y:S04]  /*2780*/  IADD3 R76, R223.reuse, R76, RZ ;  /* 0x0000004cdf4c7210 */ /* 0x040fe80007ffe0ff */
[-C--:B--2---:R-:W-:Y:S04]  /*2790*/  HMMA.16816.F32 R12, R132, R136.reuse, R12 ;  /* 0x00000088840c723c */ /* 0x084fe8000000180c */
[----:B------:R-:W-:Y:S04]  /*27a0*/  IMAD.SHL.U32 R155, R76, 0x2, RZ ;  /* 0x000000024c9b7824 */ /* 0x000fe800078e00ff */
[C---:B------:R-:W-:Y:S01]  /*27b0*/  HMMA.16816.F32 R16, R80.reuse, R136, R16 ;  /* 0x000000885010723c */ /* 0x040fe20000001810 */
[----:B------:R-:W1:Y:S06]  /*27c0*/  LDSM.16.M88.4 R76, [R155+0x6080] ;  /* 0x006080009b4c783b */ /* 0x000e6c0000000200 */
[----:B------:R-:W-:Y:S01]  /*27d0*/  IADD3 R136, R223, R149, RZ ;  /* 0x00000095df887210 */ /* 0x000fe20007ffe0ff */
[-C--:B---3--:R-:W-:Y:S01]  /*27e0*/  HMMA.16816.F32 R20, R80, R2.reuse, R20 ;  /* 0x000000025014723c */ /* 0x088fe20000001814 */
[----:B------:R-:W2:Y:S03]  /*27f0*/  LDSM.16.M88.4 R140, [R155+0x7080] ;  /* 0x007080009b8c783b */ /* 0x000ea60000000200 */
[----:B------:R-:W-:Y:S04]  /*2800*/  IMAD.SHL.U32 R208, R136, 0x2, RZ ;  /* 0x0000000288d07824 */ /* 0x000fe800078e00ff */
[----:B------:R-:W-:Y:S01]  /*2810*/  HMMA.16816.F32 R24, R132, R2, R24 ;  /* 0x000000028418723c */ /* 0x000fe20000001818 */
[----:B------:R-:W-:Y:S06]  /*2820*/  LDSM.16.M88.2 R136, [R221+0x80] ;  /* 0x00008000dd88783b */ /* 0x000fec0000000100 */
[----:B------:R-:W3:Y:S08]  /*2830*/  LDSM.16.M88.4 R80, [R148+0x6080] ;  /* 0x006080009450783b */ /* 0x000ef00000000200 */
[----:B------:R-:W4:Y:S08]  /*2840*/  LDSM.16.M88.4 R148, [R208+0x7080] ;  /* 0x00708000d094783b */ /* 0x000f300000000200 */
[----:B------:R-:W5:Y:S01]  /*2850*/  LDSM.16.M88.2 R2, [R221+0x2080] ;  /* 0x00208000dd02783b */ /* 0x000f620000000100 */
        /* <DEDUP_REMOVED lines=12> */
[C---:B----4-:R-:W-:Y:S07]  /*2920*/  HMMA.16816.F32 R8, R148.reuse, R136, R8 ;  /* 0x000000889408723c */ /* 0x050fee0000001808 */
[----:B------:R-:W-:Y:S01]  /*2930*/  MOV R136, UR4 ;  /* 0x0000000400887c02 */ /* 0x000fe20008000f00 */
[-C--:B------:R-:W-:Y:S08]  /*2940*/  HMMA.16816.F32 R12, R148, R152.reuse, R12 ;  /* 0x00000098940c723c */ /* 0x080ff0000000180c */
[C---:B------:R-:W-:Y:S08]  /*2950*/  HMMA.16816.F32 R16, R80.reuse, R152, R16 ;  /* 0x000000985010723c */ /* 0x040ff00000001810 */
[-C--:B-----5:R-:W-:Y:S01]  /*2960*/  HMMA.16816.F32 R20, R80, R2.reuse, R20 ;  /* 0x000000025014723c */ /* 0x0a0fe20000001814 */
[----:B------:R-:W3:Y:S06]  /*2970*/  LDSM.16.M88.2 R80, [R217+0x5080] ;  /* 0x00508000d950783b */ /* 0x000eec0000000100 */
[----:B------:R-:W-:Y:S01]  /*2980*/  LEA R82, R136, R231, 0xd ;  /* 0x000000e788527211 */ /* 0x000fe200078e68ff */
[----:B------:R-:W-:Y:S01]  /*2990*/  HMMA.16816.F32 R24, R148, R2, R24 ;  /* 0x000000029418723c */ /* 0x000fe20000001818 */
[----:B------:R-:W-:Y:S03]  /*29a0*/  LDSM.16.M88.2 R2, [R219+0x3080] ;  /* 0x00308000db02783b */ /* 0x000fe60000000100 */
[----:B------:R-:W-:Y:S03]  /*29b0*/  SHF.L.U32 R82, R82, 0x1, RZ ;  /* 0x0000000152527819 */ /* 0x000fe600000006ff */
[----:B------:R-:W-:Y:S01]  /*29c0*/  LDSM.16.M88.2 R148, [R218+0x5080] ;  /* 0x00508000da94783b */ /* 0x000fe20000000100 */
[-C--:B-1----:R-:W-:Y:S05]  /*29d0*/  HMMA.16816.F32 R4, R76, R132.reuse, R4 ;  /* 0x000000844c04723c */ /* 0x082fea0000001804 */
[----:B------:R1:W4:Y:S03]  /*29e0*/  LDSM.16.M88.4 R136, [R82+0x8080] ;  /* 0x008080005288783b */ /* 0x0003260000000200 */
[C---:B--2---:R-:W-:Y:S05]  /*29f0*/  HMMA.16816.F32 R8, R156.reuse, R132, R8 ;  /* 0x000000849c08723c */ /* 0x044fea0000001808 */
[----:B------:R-:W-:Y:S03]  /*2a00*/  LDSM.16.M88.2 R132, [R219+0x5080] ;  /* 0x00508000db84783b */ /* 0x000fe60000000100 */
[-C--:B------:R-:W-:Y:S03]  /*2a10*/  HMMA.16816.F32 R12, R156, R134.reuse, R12 ;  /* 0x000000869c0c723c */ /* 0x080fe6000000180c */
[----:B------:R-:W-:Y:S05]  /*2a20*/  LDSM.16.M88.2 R150, [R221+0x3080] ;  /* 0x00308000dd96783b */ /* 0x000fea0000000100 */
[C---:B------:R-:W-:Y:S01]  /*2a30*/  HMMA.16816.F32 R16, R76.reuse, R134, R16 ;  /* 0x000000864c10723c */ /* 0x040fe20000001810 */
[----:B------:R-:W-:Y:S03]  /*2a40*/  LDSM.16.M88.2 R134, [R218+0x3080] ;  /* 0x00308000da86783b */ /* 0x000fe60000000100 */
[----:B-1----:R-:W-:Y:S04]  /*2a50*/  MOV R82, UR4 ;  /* 0x0000000400527c02 */ /* 0x002fe80008000f00 */
[-C--:B---3--:R-:W-:Y:S04]  /*2a60*/  HMMA.16816.F32 R20, R76, R80.reuse, R20 ;  /* 0x000000504c14723c */ /* 0x088fe80000001814 */
[----:B------:R-:W-:Y:S03]  /*2a70*/  IMAD R82, R82, 0x2000, R228 ;  /* 0x0000200052527824 */ /* 0x000fe600078e02e4 */
[----:B------:R-:W-:Y:S01]  /*2a80*/  MOV R76, UR4 ;  /* 0x00000004004c7c02 */ /* 0x000fe20008000f00 */
[----:B------:R-:W-:Y:S01]  /*2a90*/  HMMA.16816.F32 R24, R156, R80, R24 ;  /* 0x000000509c18723c */ /* 0x000fe20000001818 */
[----:B------:R-:W-:Y:S03]  /*2aa0*/  LDSM.16.M88.2 R80, [R218+0x4080] ;  /* 0x00408000da50783b */ /* 0x000fe60000000100 */
[----:B------:R-:W-:Y:S02]  /*2ab0*/  SHF.L.U32 R144, R82, 0x1, RZ ;  /* 0x0000000152907819 */ /* 0x000fe400000006ff */
[----:B------:R-:W-:Y:S01]  /*2ac0*/  LEA R76, R76, R230, 0xd ;  /* 0x000000e64c4c7211 */ /* 0x000fe200078e68ff */
[----:B------:R-:W1:Y:S01]  /*2ad0*/  LDSM.16.M88.2 R82, [R219+0x4080] ;  /* 0x00408000db52783b */ /* 0x000e620000000100 */
[-C--:B----4-:R-:W-:Y:S05]  /*2ae0*/  HMMA.16816.F32 R4, R136, R2.reuse, R4 ;  /* 0x000000028804723c */ /* 0x090fea0000001804 */
[----:B------:R-:W2:Y:S01]  /*2af0*/  LDSM.16.M88.4 R144, [R144+0x8080] ;  /* 0x008080009090783b */ /* 0x000ea20000000200 */
[----:B------:R-:W-:Y:S02]  /*2b00*/  SHF.L.U32 R152, R76, 0x1, RZ ;  /* 0x000000014c987819 */ /* 0x000fe400000006ff */
[C---:B------:R-:W-:Y:S05]  /*2b10*/  HMMA.16816.F32 R8, R140.reuse, R2, R8 ;  /* 0x000000028c08723c */ /* 0x040fea0000001808 */
[----:B------:R-:W3:Y:S08]  /*2b20*/  LDSM.16.M88.4 R76, [R155+0x9080] ;  /* 0x009080009b4c783b */ /* 0x000ef00000000200 */
[----:B------:R-:W4:Y:S08]  /*2b30*/  LDSM.16.M88.4 R152, [R152+0x8080] ;  /* 0x008080009898783b */ /* 0x000f300000000200 */
[----:B------:R-:W-:Y:S01]  /*2b40*/  LDSM.16.M88.2 R2, [R221+0x4080] ;  /* 0x00408000dd02783b */ /* 0x000fe20000000100 */
[-C--:B-1----:R-:W-:Y:S08]  /*2b50*/  HMMA.16816.F32 R12, R140, R82.reuse, R12 ;  /* 0x000000528c0c723c */ /* 0x082ff0000000180c */
[C---:B------:R-:W-:Y:S08]  /*2b60*/  HMMA.16816.F32 R16, R136.reuse, R82, R16 ;  /* 0x000000528810723c */ /* 0x040ff00000001810 */
[-C--:B------:R-:W-:Y:S01]  /*2b70*/  HMMA.16816.F32 R20, R136, R132.reuse, R20 ;  /* 0x000000848814723c */ /* 0x080fe20000001814 */
[----:B------:R-:W1:Y:S07]  /*2b80*/  LDSM.16.M88.4 R136, [R208+0x9080] ;  /* 0x00908000d088783b */ /* 0x000e6e0000000200 */
[----:B------:R-:W-:Y:S08]  /*2b90*/  HMMA.16816.F32 R24, R140, R132, R24 ;  /* 0x000000848c18723c */ /* 0x000ff00000001818 */
[-C--:B--2---:R-:W-:Y:S08]  /*2ba0*/  HMMA.16816.F32 R4, R144, R134.reuse, R4 ;  /* 0x000000869004723c */ /* 0x084ff00000001804 */
[C---:B---3--:R-:W-:Y:S08]  /*2bb0*/  HMMA.16816.F32 R8, R76.reuse, R134, R8 ;  /* 0x000000864c08723c */ /* 0x048ff00000001808 */
[-C--:B------:R-:W-:Y:S08]  /*2bc0*/  HMMA.16816.F32 R12, R76, R80.reuse, R12 ;  /* 0x000000504c0c723c */ /* 0x080ff0000000180c */
[C---:B------:R-:W-:Y:S08]  /*2bd0*/  HMMA.16816.F32 R16, R144.reuse, R80, R16 ;  /* 0x000000509010723c */ /* 0x040ff00000001810 */
[-C--:B------:R-:W-:Y:S08]  /*2be0*/  HMMA.16816.F32 R20, R144, R148.reuse, R20 ;  /* 0x000000949014723c */ /* 0x080ff00000001814 */
[----:B------:R-:W-:Y:S08]  /*2bf0*/  HMMA.16816.F32 R24, R76, R148, R24 ;  /* 0x000000944c18723c */ /* 0x000ff00000001818 */
[-C--:B----4-:R-:W-:Y:S08]  /*2c00*/  HMMA.16816.F32 R4, R152, R150.reuse, R4 ;  /* 0x000000969804723c */ /* 0x090ff00000001804 */
[C---:B-1----:R-:W-:Y:S08]  /*2c10*/  HMMA.16816.F32 R8, R136.reuse, R150, R8 ;  /* 0x000000968808723c */ /* 0x042ff00000001808 */
[-C--:B------:R-:W-:Y:S08]  /*2c20*/  HMMA.16816.F32 R12, R136, R2.reuse, R12 ;  /* 0x00000002880c723c */ /* 0x080ff0000000180c */
[----:B------:R-:W-:Y:S01]  /*2c30*/  FMUL.FTZ R4, R4, c[0x0][0x2b4] ;  /* 0x0000ad0004047a20 */ /* 0x000fe20000410000 */
[C---:B------:R-:W-:Y:S03]  /*2c40*/  HMMA.16816.F32 R16, R152.reuse, R2, R16 ;  /* 0x000000029810723c */ /* 0x040fe60000001810 */
[----:B------:R-:W1:Y:S01]  /*2c50*/  MUFU.TANH R246, R4 ;  /* 0x0000000400f67308 */ /* 0x000e620000002400 */
[----:B------:R-:W-:Y:S02]  /*2c60*/  FMUL.FTZ R5, R5, c[0x0][0x2b4] ;  /* 0x0000ad0005057a20 */ /* 0x000fe40000410000 */
[----:B------:R-:W-:Y:S02]  /*2c70*/  FMUL.FTZ R6, R6, c[0x0][0x2b4] ;  /* 0x0000ad0006067a20 */ /* 0x000fe40000410000 */
[----:B------:R-:W-:Y:S04]  /*2c80*/  IMAD.U32 R2, RZ, RZ, UR4 ;  /* 0x00000004ff027e24 */ /* 0x000fe8000f8e00ff */
[----:B------:R-:W-:Y:S01]  /*2c90*/  FMUL.FTZ R7, R7, c[0x0][0x2b4] ;  /* 0x0000ad0007077a20 */ /* 0x000fe20000410000 */
[----:B------:R2:W3:Y:S01]  /*2ca0*/  MUFU.TANH R245, R5 ;  /* 0x0000000500f57308 */ /* 0x0004e20000002400 */
[-C--:B------:R-:W-:Y:S01]  /*2cb0*/  LEA R2, R2, R247.reuse, 0x6 ;  /* 0x000000f702027211 */ /* 0x080fe200078e30ff */
[----:B------:R-:W-:Y:S02]  /*2cc0*/  FMUL.FTZ R8, R8, c[0x0][0x2b4] ;  /* 0x0000ad0008087a20 */ /* 0x000fe40000410000 */
[----:B------:R-:W-:Y:S02]  /*2cd0*/  FMUL.FTZ R9, R9, c[0x0][0x2b4] ;  /* 0x0000ad0009097a20 */ /* 0x000fe40000410000 */
[----:B------:R-:W-:Y:S01]  /*2ce0*/  LDS R135, [R2.X4+0x12100] ;  /* 0x0121000002877984 */ /* 0x000fe20000004800 */
[----:B------:R-:W-:Y:S02]  /*2cf0*/  FMUL.FTZ R10, R10, c[0x0][0x2b4] ;  /* 0x0000ad000a0a7a20 */ /* 0x000fe40000410000 */
[----:B------:R-:W-:Y:S01]  /*2d00*/  FMUL.FTZ R11, R11, c[0x0][0x2b4] ;  /* 0x0000ad000b0b7a20 */ /* 0x000fe20000410000 */
        /* <DEDUP_REMOVED lines=8> */
[----:B------:R-:W-:Y:S01]  /*2d90*/  FMUL.FTZ R18, R18, c[0x0][0x2b4] ;  /* 0x0000ad0012127a20 */ /* 0x000fe20000410000 */
[----:B--2---:R-:W2:Y:S01]  /*2da0*/  LDSM.16.M88.2 R4, [R221+0x5080] ;  /* 0x00508000dd04783b */ /* 0x004ea20000000100 */
[----:B------:R-:W-:Y:S05]  /*2db0*/  FMUL.FTZ R19, R19, c[0x0][0x2b4] ;  /* 0x0000ad0013137a20 */ /* 0x000fea0000410000 */
[----:B------:R4:W1:Y:S10]  /*2dc0*/  MUFU.TANH R236, R8 ;  /* 0x0000000800ec7308 */ /* 0x0008740000002400 */
[----:B------:R4:W1:Y:S10]  /*2dd0*/  MUFU.TANH R235, R9 ;  /* 0x0000000900eb7308 */ /* 0x0008740000002400 */
[----:B------:R4:W1:Y:S10]  /*2de0*/  MUFU.TANH R239, R10 ;  /* 0x0000000a00ef7308 */ /* 0x0008740000002400 */
[----:B------:R4:W1:Y:S01]  /*2df0*/  MUFU.TANH R241, R11 ;  /* 0x0000000b00f17308 */ /* 0x0008620000002400 */
[-C--:B--2---:R-:W-:Y:S09]  /*2e00*/  HMMA.16816.F32 R20, R152, R4.reuse, R20 ;  /* 0x000000049814723c */ /* 0x084ff20000001814 */
[----:B------:R4:W2:Y:S01]  /*2e10*/  MUFU.TANH R215, R12 ;  /* 0x0000000c00d77308 */ /* 0x0008a20000002400 */
[----:B------:R-:W-:Y:S01]  /*2e20*/  HMMA.16816.F32 R24, R136, R4, R24 ;  /* 0x000000048818723c */ /* 0x000fe20000001818 */
[----:B------:R4:W1:Y:S04]  /*2e30*/  LDS R138, [R2.X4+0x12080] ;  /* 0x01208000028a7984 */ /* 0x0008680000004800 */
[----:B------:R4:W1:Y:S02]  /*2e40*/  LDS R136, [R2.X4+0x120a0] ;  /* 0x0120a00002887984 */ /* 0x0008640000004800 */
[----:B------:R-:W-:Y:S02]  /*2e50*/  MOV R5, UR12 ;  /* 0x0000000c00057c02 */ /* 0x000fe40008000f00 */
[----:B------:R4:W1:Y:S01]  /*2e60*/  MUFU.TANH R214, R13 ;  /* 0x0000000d00d67308 */ /* 0x0008620000002400 */
[----:B------:R4:W1:Y:S02]  /*2e70*/  LDS R137, [R2.X4+0x12120] ;  /* 0x0121200002897984 */ /* 0x0008640000004800 */
[----:B------:R-:W-:Y:S02]  /*2e80*/  LEA R5, R5, R247, 0x6 ;  /* 0x000000f705057211 */ /* 0x000fe400078e30ff */
[----:B------:R-:W-:Y:S02]  /*2e90*/  FMUL.FTZ R20, R20, c[0x0][0x2b4] ;  /* 0x0000ad0014147a20 */ /* 0x000fe40000410000 */
[----:B------:R-:W-:Y:S03]  /*2ea0*/  IADD3 R134, R5, R249, RZ ;  /* 0x000000f905867210 */ /* 0x000fe60007ffe0ff */
[----:B------:R4:W1:Y:S01]  /*2eb0*/  MUFU.TANH R238, R14 ;  /* 0x0000000e00ee7308 */ /* 0x0008620000002400 */
[----:B------:R-:W-:Y:S01]  /*2ec0*/  FMUL.FTZ R21, R21, c[0x0][0x2b4] ;  /* 0x0000ad0015157a20 */ /* 0x000fe20000410000 */
[----:B------:R-:W-:Y:S01]  /*2ed0*/  IADD3 R133, R5, R250, RZ ;  /* 0x000000fa05857210 */ /* 0x000fe20007ffe0ff */
[----:B------:R-:W-:Y:S01]  /*2ee0*/  FMUL.FTZ R22, R22, c[0x0][0x2b4] ;  /* 0x0000ad0016167a20 */ /* 0x000fe20000410000 */
[----:B------:R-:W-:Y:S01]  /*2ef0*/  IMNMX R134, R252, R134, PT ;  /* 0x00000086fc867217 */ /* 0x000fe20003800200 */
        /* <DEDUP_REMOVED lines=18> */
[----:B------:R-:W-:-:S05]  /*3020*/  @P1 BRA `(.L_x_382) ;  /* 0x0000018000001947 */ /* 0x000fca0003800000 */
[----:B--234-:R-:W-:Y:S01]  /*3030*/  IMAD.MOV.U32 R2, RZ, RZ, c[0x0][0x168] ;  /* 0x00005a00ff027624 */ /* 0x01cfe200078e00ff */
[----:B------:R-:W-:Y:S04]  /*3040*/  BSSY B0, `(.L_x_383) ;  /* 0x0000012000007945 */ /* 0x000fe80003800000 */
[----:B------:R-:W-:Y:S04]  /*3050*/  IADD3 R2, R5, c[0x0][0x198], -R2 ;  /* 0x0000660005027a10 */ /* 0x000fe80007ffe802 */
[----:B------:R-:W-:Y:S11]  /*3060*/  ISETP.GT.AND P1, PT, R2, -0x1, PT ;  /* 0xffffffff0200780c */ /* 0x000ff60003f24270 */
[----:B------:R-:W-:Y:S02]  /*3070*/  @!UPT UIADD3 URZ, URZ, URZ, URZ ;  /* 0x0000003f3f3ff290 */ /* 0x000fe4000fffe03f */
[----:B------:R-:W-:-:S05]  /*3080*/  @P1 BRA `(.L_x_384) ;  /* 0x0000008000001947 */ /* 0x000fca0003800000 */
[----:B------:R-:W-:Y:S01]  /*3090*/  LOP3.LUT R2, RZ, R2, RZ, 0x33, !PT ;  /* 0x00000002ff027212 */ /* 0x000fe200078e33ff */
[----:B------:R-:W-:Y:S05]  /*30a0*/  IMAD.MOV.U32 R3, RZ, RZ, 0x1 ;  /* 0x00000001ff037424 */ /* 0x000fea00078e00ff */
[----:B------:R-:W-:Y:S11]  /*30b0*/  ISETP.NE.AND P1, PT, R3, c[0x0][0x2a8], PT ;  /* 0x0000aa0003007a0c */ /* 0x000ff60003f25270 */
[----:B------:R-:W-:Y:S02]  /*30c0*/  @!UPT UIADD3 URZ, URZ, URZ, URZ ;  /* 0x0000003f3f3ff290 */ /* 0x000fe4000fffe03f */
[----:B------:R-:W-:Y:S05]  /*30d0*/  @P1 IMAD.HI.U32 R3, R2, c[0x0][0x2ac], RZ ;  /* 0x0000ab0002031a27 */ /* 0x000fea00078e00ff */
[----:B------:R-:W-:Y:S04]  /*30e0*/  @P1 SHF.R.U32.HI R2, RZ, c[0x0][0x2b0], R3 ;  /* 0x0000ac00ff021a19 */ /* 0x000fe80000011603 */
[----:B------:R-:W-:Y:S01]  /*30f0*/  LOP3.LUT R2, RZ, R2, RZ, 0x33, !PT ;  /* 0x00000002ff027212 */ /* 0x000fe200078e33ff */
[----:B------:R-:W-:-:S05]  /*3100*/  BRA `(.L_x_385) ;  /* 0x0000005000007947 */ /* 0x000fca0003800000 */
.L_x_384:
[----:B------:R-:W-:Y:S04]  /*3110*/  MOV R3, 0x1 ;  /* 0x0000000100037802 */ /* 0x000fe80000000f00 */
[----:B------:R-:W-:Y:S11]  /*3120*/  ISETP.NE.AND P1, PT, R3, c[0x0][0x2a8], PT ;  /* 0x0000aa0003007a0c */ /* 0x000ff60003f25270 */
[----:B------:R-:W-:Y:S02]  /*3130*/  @!UPT UIADD3 URZ, URZ, URZ, URZ ;  /* 0x0000003f3f3ff290 */ /* 0x000fe4000fffe03f */
[----:B------:R-:W-:Y:S05]  /*3140*/  @P1 IMAD.HI.U32 R3, R2, c[0x0][0x2ac], RZ ;  /* 0x0000ab0002031a27 */ /* 0x000fea00078e00ff */
[----:B------:R-:W-:Y:S02]  /*3150*/  @P1 SHF.R.U32.HI R2, RZ, c[0x0][0x2b0], R3 ;  /* 0x0000ac00ff021a19 */ /* 0x000fe40000011603 */
.L_x_385:
[----:B------:R-:W-:Y:S05]  /*3160*/  BSYNC B0 ;  /* 0x0000000000007941 */ /* 0x000fea0003800000 */
.L_x_383:
[----:B------:R-:W-:Y:S05]  /*3170*/  IMAD R2, R2, c[0x0][0x2a8], R251 ;  /* 0x0000aa0002027a24 */ /* 0x000fea00078e02fb */
[----:B------:R-:W-:Y:S02]  /*3180*/  IADD3 R3, R2, c[0x0][0x2a8], RZ ;  /* 0x0000aa0002037a10 */ /* 0x000fe40007ffe0ff */
[----:B------:R-:W-:Y:S02]  /*3190*/  IMNMX R133, R133, R2, !PT ;  /* 0x0000000285857217 */ /* 0x000fe40007800200 */
[----:B------:R-:W-:Y:S02]  /*31a0*/  IMNMX R134, R134, R3, PT ;  /* 0x0000000386867217 */ /* 0x000fe40003800200 */
.L_x_382:
[----:B--234-:R-:W-:Y:S01]  /*31b0*/  IADD3 R2, R5, 0x8, RZ ;  /* 0x0000000805027810 */ /* 0x01cfe20007ffe0ff */
[----:B------:R-:W-:Y:S04]  /*31c0*/  UISETP.NE.AND UP0, UPT, UR15, URZ, UPT ;  /* 0x0000003f0f00728c */ /* 0x000fe8000bf05270 */
[--C-:B------:R-:W-:Y:S02]  /*31d0*/  IMAD.IADD R4, R249, 0x1, R2.reuse ;  /* 0x00000001f9047824 */ /* 0x100fe400078e0202 */
[----:B------:R-:W-:Y:S01]  /*31e0*/  PLOP3.LUT P1, PT, PT, PT, UP0, 0x40, 0x0 ;  /* 0x000000000000781c */ /* 0x000fe20003f2e808 */
[----:B------:R-:W-:Y:S02]  /*31f0*/  IMAD.IADD R3, R250, 0x1, R2 ;  /* 0x00000001fa037824 */ /* 0x000fe400078e0202 */
[----:B------:R-:W-:Y:S10]  /*3200*/  IMNMX R4, R252, R4, PT ;  /* 0x00000004fc047217 */ /* 0x000ff40003800200 */
[----:B------:R-:W-:-:S05]  /*3210*/  @P1 BRA `(.L_x_386) ;  /* 0x0000018000001947 */ /* 0x000fca0003800000 */
[----:B------:R-:W-:Y:S01]  /*3220*/  IMAD.MOV.U32 R6, RZ, RZ, c[0x0][0x168] ;  /* 0x00005a00ff067624 */ /* 0x000fe200078e00ff */
        /* <DEDUP_REMOVED lines=13> */
.L_x_388:
[----:B------:R-:W-:Y:S04]  /*3300*/  MOV R6, 0x1 ;  /* 0x0000000100067802 */ /* 0x000fe80000000f00 */
[----:B------:R-:W-:Y:S11]  /*3310*/  ISETP.NE.AND P1, PT, R6, c[0x0][0x2a8], PT ;  /* 0x0000aa0006007a0c */ /* 0x000ff60003f25270 */
[----:B------:R-:W-:Y:S02]  /*3320*/  @!UPT UIADD3 URZ, URZ, URZ, URZ ;  /* 0x0000003f3f3ff290 */ /* 0x000fe4000fffe03f */
[----:B------:R-:W-:Y:S05]  /*3330*/  @P1 IMAD.HI.U32 R6, R2, c[0x0][0x2ac], RZ ;  /* 0x0000ab0002061a27 */ /* 0x000fea00078e00ff */
[----:B------:R-:W-:Y:S02]  /*3340*/  @P1 SHF.R.U32.HI R2, RZ, c[0x0][0x2b0], R6 ;  /* 0x0000ac00ff021a19 */ /* 0x000fe40000011606 */
.L_x_389:
[----:B------:R-:W-:Y:S05]  /*3350*/  BSYNC B0 ;  /* 0x0000000000007941 */ /* 0x000fea0003800000 */
.L_x_387:
[----:B------:R-:W-:Y:S05]  /*3360*/  IMAD R2, R2, c[0x0][0x2a8], R251 ;  /* 0x0000aa0002027a24 */ /* 0x000fea00078e02fb */
[----:B------:R-:W-:Y:S02]  /*3370*/  IADD3 R6, R2, c[0x0][0x2a8], RZ ;  /* 0x0000aa0002067a10 */ /* 0x000fe40007ffe0ff */
[----:B------:R-:W-:Y:S02]  /*3380*/  IMNMX R3, R3, R2, !PT ;  /* 0x0000000203037217 */ /* 0x000fe40007800200 */
[----:B------:R-:W-:Y:S02]  /*3390*/  IMNMX R4, R4, R6, PT ;  /* 0x0000000604047217 */ /* 0x000fe40003800200 */
.L_x_386:
[----:B------:R-:W-:Y:S01]  /*33a0*/  IADD3 R6, R5, 0x20, RZ ;  /* 0x0000002005067810 */ /* 0x000fe20007ffe0ff */
        /* <DEDUP_REMOVED lines=20> */
.L_x_392:
[----:B------:R-:W-:Y:S04]  /*34f0*/  MOV R7, 0x1 ;  /* 0x0000000100077802 */ /* 0x000fe80000000f00 */
[----:B------:R-:W-:Y:S11]  /*3500*/  ISETP.NE.AND P1, PT, R7, c[0x0][0x2a8], PT ;  /* 0x0000aa0007007a0c */ /* 0x000ff60003f25270 */
[----:B------:R-:W-:Y:S02]  /*3510*/  @!UPT UIADD3 URZ, URZ, URZ, URZ ;  /* 0x0000003f3f3ff290 */ /* 0x000fe4000fffe03f */
[----:B------:R-:W-:Y:S05]  /*3520*/  @P1 IMAD.HI.U32 R7, R6, c[0x0][0x2ac], RZ ;  /* 0x0000ab0006071a27 */ /* 0x000fea00078e00ff */
[----:B------:R-:W-:Y:S02]  /*3530*/  @P1 SHF.R.U32.HI R6, RZ, c[0x0][0x2b0], R7 ;  /* 0x0000ac00ff061a19 */ /* 0x000fe40000011607 */
.L_x_393:
[----:B------:R-:W-:Y:S05]  /*3540*/  BSYNC B0 ;  /* 0x0000000000007941 */ /* 0x000fea0003800000 */
.L_x_391:
[----:B------:R-:W-:Y:S05]  /*3550*/  IMAD R6, R6, c[0x0][0x2a8], R251 ;  /* 0x0000aa0006067a24 */ /* 0x000fea00078e02fb */
[----:B------:R-:W-:Y:S02]  /*3560*/  IADD3 R7, R6, c[0x0][0x2a8], RZ ;  /* 0x0000aa0006077a10 */ /* 0x000fe40007ffe0ff */
[----:B------:R-:W-:Y:S02]  /*3570*/  IMNMX R2, R2, R6, !PT ;  /* 0x0000000602027217 */ /* 0x000fe40007800200 */
[----:B------:R-:W-:Y:S02]  /*3580*/  IMNMX R8, R8, R7, PT ;  /* 0x0000000708087217 */ /* 0x000fe40003800200 */
.L_x_390:
        /* <DEDUP_REMOVED lines=21> */
.L_x_396:
[----:B------:R-:W-:Y:S04]  /*36e0*/  MOV R6, 0x1 ;  /* 0x0000000100067802 */ /* 0x000fe80000000f00 */
[----:B------:R-:W-:Y:S11]  /*36f0*/  ISETP.NE.AND P1, PT, R6, c[0x0][0x2a8], PT ;  /* 0x0000aa0006007a0c */ /* 0x000ff60003f25270 */
[----:B------:R-:W-:Y:S02]  /*3700*/  @!UPT UIADD3 URZ, URZ, URZ, URZ ;  /* 0x0000003f3f3ff290 */ /* 0x000fe4000fffe03f */
[----:B------:R-:W-:Y:S05]  /*3710*/  @P1 IMAD.HI.U32 R6, R5, c[0x0][0x2ac], RZ ;  /* 0x0000ab0005061a27 */ /* 0x000fea00078e00ff */
[----:B------:R-:W-:Y:S02]  /*3720*/  @P1 SHF.R.U32.HI R5, RZ, c[0x0][0x2b0], R6 ;  /* 0x0000ac00ff051a19 */ /* 0x000fe40000011606 */
.L_x_397:
[----:B------:R-:W-:Y:S05]  /*3730*/  BSYNC B0 ;  /* 0x0000000000007941 */ /* 0x000fea0003800000 */
.L_x_395:
[----:B------:R-:W-:Y:S05]  /*3740*/  IMAD R5, R5, c[0x0][0x2a8], R251 ;  /* 0x0000aa0005057a24 */ /* 0x000fea00078e02fb */
[----:B------:R-:W-:Y:S02]  /*3750*/  IADD3 R6, R5, c[0x0][0x2a8], RZ ;  /* 0x0000aa0005067a10 */ /* 0x000fe40007ffe0ff */
[----:B------:R-:W-:Y:S02]  /*3760*/  IMNMX R16, R16, R5, !PT ;  /* 0x0000000510107217 */ /* 0x000fe40007800200 */
[----:B------:R-:W-:Y:S02]  /*3770*/  IMNMX R132, R132, R6, PT ;  /* 0x0000000684847217 */ /* 0x000fe40003800200 */
.L_x_394:
[----:B------:R-:W-:Y:S04]  /*3780*/  DEPBAR.LE SB0, 0x0 ;  /* 0x000080000000791a */ /* 0x000fe80000000000 */
[----:B------:R-:W-:Y:S01]  /*3790*/  BAR.SYNC.DEFER_BLOCKING 0x0 ;  /* 0x0000000000007b1d */ /* 0x000fe20000010000 */
[----:B------:R-:W-:Y:S04]  /*37a0*/  UIADD3 UR19, UR12, 0x1, URZ ;  /* 0x000000010c137890 */ /* 0x000fe8000fffe03f */
[----:B------:R-:W-:Y:S06]  /*37b0*/  UISETP.GE.AND UP0, UPT, UR19, UR13, UPT ;  /* 0x0000000d1300728c */ /* 0x000fec000bf06270 */
[----:B------:R-:W-:Y:S01]  /*37c0*/  PLOP3.LUT P1, PT, PT, PT, UP0, 0x80, 0x0 ;  /* 0x000000000000781c */ /* 0x000fe20003f2f008 */
[----:B------:R2:W3:Y:S04]  /*37d0*/  LDSM.16.M88.4 R20, [R224+0xe080] ;  /* 0x00e08000e014783b */ /* 0x0004e80000000200 */
[----:B------:R2:W4:Y:S04]  /*37e0*/  LDSM.16.M88.4 R24, [R224+0xf080] ;  /* 0x00f08000e018783b */ /* 0x0005280000000200 */
[----:B------:R2:W1:Y:S04]  /*37f0*/  LDSM.16.M88.4 R76, [R225+0xe080] ;  /* 0x00e08000e14c783b */ /* 0x0004680000000200 */
[----:B------:R2:W1:Y:S01]  /*3800*/  LDSM.16.M88.4 R80, [R225+0xf080] ;  /* 0x00f08000e150783b */ /* 0x0004620000000200 */
[----:B------:R-:W-:-:S05]  /*3810*/  @P1 BRA `(.L_x_398) ;  /* 0x0000039000001947 */ /* 0x000fca0003800000 */
[----:B------:R-:W5:Y:S01]  /*3820*/  LDL.64 R6, [R1+0x10] ;  /* 0x0000100001067983 */ /* 0x000f620000100a00 */
        /* <DEDUP_REMOVED lines=9> */
[----:B------:R-:W-:Y:S02]  /*38c0*/  UIMAD UR25, UR19, UR7, UR25 ;  /* 0x00000007131972a4 */ /* 0x000fe4000f8e0219 */
[----:B------:R-:W-:Y:S01]  /*38d0*/  UIMAD UR7, UR19, -0x40, UR18 ;  /* 0xffffffc0130778a4 */ /* 0x000fe2000f8e0212 */
[----:B------:R-:W4:Y:S01]  /*38e0*/  LDL R17, [R1+0x44] ;  /* 0x0000440001117983 */ /* 0x000f220000100800 */
[----:B------:R-:W-:Y:S03]  /*38f0*/  UIADD3 UR25, UR27, UR25, URZ ;  /* 0x000000191b197290 */ /* 0x000fe6000fffe03f */
[----:B------:R-:W4:Y:S01]  /*3900*/  LDL.64 R18, [R1] ;  /* 0x0000000001127983 */ /* 0x000f220000100a00 */
[----:B------:R-:W-:Y:S03]  /*3910*/  USHF.L.U64.HI UR25, UR26, 0x6, UR25 ;  /* 0x000000061a197899 */ /* 0x000fe60008010219 */
[----:B------:R-:W1:Y:S02]  /*3920*/  @!P2 S2R R9, SR_CTAID.Y ;  /* 0x000000000009a919 */ /* 0x000e640000002600 */
[----:B-1----:R-:W-:Y:S05]  /*3930*/  @!P2 SHF.R.S32.HI R5, RZ, 0x1f, R9 ;  /* 0x0000001fff05a819 */ /* 0x002fea0000011409 */
[----:B------:R-:W-:Y:S01]  /*3940*/  @!P2 IMAD R10, R5, c[0x0][0x270], RZ ;  /* 0x00009c00050aaa24 */ /* 0x000fe200078e02ff */
[----:B------:R-:W-:Y:S01]  /*3950*/  @!P2 LEA R5, R11, 0x40, 0x6 ;  /* 0x000000400b05a811 */ /* 0x000fe200078e30ff */
[----:B------:R-:W-:Y:S02]  /*3960*/  IMAD.U32 R11, RZ, RZ, UR14 ;  /* 0x0000000eff0b7e24 */ /* 0x000fe4000f8e00ff */
[C---:B------:R-:W-:Y:S02]  /*3970*/  @!P2 IMAD R10, R9.reuse, c[0x0][0x274], R10 ;  /* 0x00009d00090aaa24 */ /* 0x040fe400078e020a */
[----:B-----5:R-:W-:Y:S04]  /*3980*/  @!P2 IMAD.WIDE.U32 R6, R9, c[0x0][0x270], R6 ;  /* 0x00009c000906aa25 */ /* 0x020fe800078e0006 */
[----:B------:R-:W-:Y:S01]  /*3990*/  @!P2 IMAD.IADD R7, R7, 0x1, R10 ;  /* 0x000000010707a824 */ /* 0x000fe200078e020a */
[----:B------:R-:W-:Y:S02]  /*39a0*/  @!P2 IADD3 R9, P5, P1, R5, UR20, R6 ;  /* 0x000000140509ac10 */ /* 0x000fe4000f9be006 */
[----:B------:R-:W-:Y:S02]  /*39b0*/  @!P2 SHF.R.S32.HI R6, RZ, 0x1f, R5 ;  /* 0x0000001fff06a819 */ /* 0x000fe40000011405 */
[----:B--2---:R-:W-:Y:S02]  /*39c0*/  IADD3 R5, P6, R140, UR6, RZ ;  /* 0x000000068c057c10 */ /* 0x004fe4000ffde0ff */
[----:B------:R-:W-:Y:S01]  /*39d0*/  @!P2 IADD3.X R15, R6, UR10, R7, P5, P1 ;  /* 0x0000000a060fac10 */ /* 0x000fe2000afe2407 */
[----:B------:R-:W-:Y:S01]  /*39e0*/  IMAD.U32 R7, RZ, RZ, UR24 ;  /* 0x00000018ff077e24 */ /* 0x000fe2000f8e00ff */
[C---:B------:R-:W-:Y:S02]  /*39f0*/  LEA R12, P1, R5.reuse, c[0x0][0x160], 0x1 ;  /* 0x00005800050c7a11 */ /* 0x040fe400078208ff */
[----:B---3--:R-:W-:Y:S02]  /*3a00*/  IADD3.X R10, R14, UR25, RZ, P6, !PT ;  /* 0x000000190e0a7c10 */ /* 0x008fe4000b7fe4ff */
[----:B----4-:R-:W-:Y:S02]  /*3a10*/  IADD3 R6, -R142, UR7, RZ ;  /* 0x000000078e067c10 */ /* 0x010fe4000fffe1ff */
[----:B------:R-:W-:Y:S02]  /*3a20*/  IADD3 R7, P6, P5, R140, UR6, R7 ;  /* 0x000000068c077c10 */ /* 0x000fe4000fdde007 */
[----:B------:R-:W-:Y:S01]  /*3a30*/  LEA.HI.X R13, R5, c[0x0][0x164], R10, 0x1, P1 ;  /* 0x00005900050d7a11 */ /* 0x000fe200008f0c0a */
[----:B------:R-:W-:Y:S01]  /*3a40*/  IMAD.U32 R5, RZ, RZ, UR5 ;  /* 0x00000005ff057e24 */ /* 0x000fe2000f8e00ff */
[----:B------:R-:W-:Y:S02]  /*3a50*/  ISETP.LT.OR P1, PT, R6, 0x1, P4 ;  /* 0x000000010600780c */ /* 0x000fe40002721670 */
[----:B------:R-:W-:Y:S01]  /*3a60*/  IADD3.X R11, R14, UR25, R11, P6, P5 ;  /* 0x000000190e0b7c10 */ /* 0x000fe2000b7ea40b */
[----:B------:R-:W-:Y:S01]  /*3a70*/  IMAD R5, R5, 0x4000, R17 ;  /* 0x0000400005057824 */ /* 0x000fe200078e0211 */
[----:B------:R-:W-:Y:S02]  /*3a80*/  LEA R10, P6, R7, c[0x0][0x160], 0x1 ;  /* 0x00005800070a7a11 */ /* 0x000fe400078c08ff */
[----:B------:R-:W-:Y:S02]  /*3a90*/  @!P2 LEA R14, P5, R9, c[0x0][0x258], 0x2 ;  /* 0x00009600090eaa11 */ /* 0x000fe400078a10ff */
[----:B------:R-:W-:Y:S01]  /*3aa0*/  LEA.HI.X R11, R7, c[0x0][0x164], R11, 0x1, P6 ;  /* 0x00005900070b7a11 */ /* 0x000fe200030f0c0b */
[----:B------:R-:W-:Y:S01]  /*3ab0*/  IMAD.U32 R7, RZ, RZ, UR5 ;  /* 0x00000005ff077e24 */ /* 0x000fe2000f8e00ff */
[C---:B------:R-:W-:Y:S02]  /*3ac0*/  ISETP.LT.OR P6, PT, R6.reuse, 0x1, P3 ;  /* 0x000000010600780c */ /* 0x040fe40001fc1670 */
[----:B------:R-:W-:Y:S01]  /*3ad0*/  @!P2 LEA.HI.X R15, R9, c[0x0][0x25c], R15, 0x2, P5 ;  /* 0x00009700090faa11 */ /* 0x000fe200028f140f */
[----:B------:R-:W-:Y:S01]  /*3ae0*/  @!PT LDS RZ, [RZ] ;  /* 0x00000000fffff984 */ /* 0x000fe20000000800 */
[----:B------:R-:W-:Y:S01]  /*3af0*/  @!PT LDS RZ, [RZ] ;  /* 0x00000000fffff984 */ /* 0x000fe20000000800 */
[----:B------:R-:W-:Y:S01]  /*3b00*/  @!PT LDS RZ, [RZ] ;  /* 0x00000000fffff984 */ /* 0x000fe20000000800 */
[----:B------:R1:W-:Y:S01]  /*3b10*/  LDGSTS.E.BYPASS.LTC128B.128 [R5], [R12.64], !P1 ;  /* 0x000000000c057fae */ /* 0x0003e2000c901d56 */
[C---:B------:R-:W-:Y:S02]  /*3b20*/  ISETP.LT.OR P5, PT, R6.reuse, 0x21, P4 ;  /* 0x000000210600780c */ /* 0x040fe400027a1670 */
[----:B------:R-:W-:Y:S01]  /*3b30*/  ISETP.LT.OR P1, PT, R6, 0x21, P3 ;  /* 0x000000210600780c */ /* 0x000fe20001f21670 */
[----:B------:R-:W-:Y:S04]  /*3b40*/  @!P2 IMAD R6, R7, 0x10, R18 ;  /* 0x000000100706a824 */ /* 0x000fe800078e0212 */
[----:B------:R-:W-:Y:S02]  /*3b50*/  @!P2 IMAD.SHL.U32 R6, R6, 0x4, RZ ;  /* 0x000000040606a824 */ /* 0x000fe400078e00ff */
[----:B------:R1:W-:Y:S02]  /*3b60*/  LDGSTS.E.BYPASS.LTC128B.128 [R5+0x2000], [R12.64+0x80], !P6 ;  /* 0x020000800c057fae */ /* 0x0003e4000f101d56 */
[----:B------:R-:W-:Y:S02]  /*3b70*/  @!P2 IMAD.SHL.U32 R6, R6, 0x4, RZ ;  /* 0x000000040606a824 */ /* 0x000fe400078e00ff */
[----:B------:R1:W-:Y:S04]  /*3b80*/  LDGSTS.E.BYPASS.LTC128B.128 [R5+0x1000], [R10.64], !P5 ;  /* 0x010000000a057fae */ /* 0x0003e8000e901d56 */
[----:B------:R1:W-:Y:S04]  /*3b90*/  LDGSTS.E.BYPASS.LTC128B.128 [R5+0x3000], [R10.64+0x80], !P1 ;  /* 0x030000800a057fae */ /* 0x0003e8000c901d56 */
[----:B------:R1:W-:Y:S02]  /*3ba0*/  @!P2 LDGSTS.E.BYPASS.LTC128B.128 [R6+0x12080], [R14.64] ;  /* 0x120800000e06afae */ /* 0x0003e4000b901d56 */
.L_x_398:
[----:B------:R-:W-:Y:S01]  /*3bb0*/  PLOP3.LUT P1, PT, PT, PT, UP6, 0x40, 0x0 ;  /* 0x000000000000781c */ /* 0x000fe20003f2e868 */
[----:B------:R-:W0:Y:S01]  /*3bc0*/  LDGDEPBAR ;  /* 0x00000000000079af */ /* 0x000e220000000000 */
[----:B------:R-:W-:Y:S02]  /*3bd0*/  PLOP3.LUT P6, PT, PT, PT, UP5, 0x40, 0x0 ;  /* 0x000000000000781c */ /* 0x000fe40003fce858 */
[----:B------:R-:W-:Y:S02]  /*3be0*/  PLOP3.LUT P5, PT, PT, PT, UP4, 0x40, 0x0 ;  /* 0x000000000000781c */ /* 0x000fe40003fae848 */
[C---:B------:R-:W-:Y:S02]  /*3bf0*/  ISETP.GT.AND P1, PT, R3.reuse, RZ, P1 ;  /* 0x000000ff0300720c */ /* 0x040fe40000f24270 */
[C---:B------:R-:W-:Y:S02]  /*3c00*/  ISETP.GT.AND P6, PT, R3.reuse, 0x1, P6 ;  /* 0x000000010300780c */ /* 0x040fe400037c4270 */
[----:B------:R-:W-:Y:S02]  /*3c10*/  ISETP.GT.AND P5, PT, R3, 0x20, P5 ;  /* 0x000000200300780c */ /* 0x000fe40002fa4270 */
[C---:B------:R-:W-:Y:S02]  /*3c20*/  ISETP.LT.OR P1, PT, R4.reuse, 0x1, P1 ;  /* 0x000000010400780c */ /* 0x040fe40000f21670 */
[C---:B------:R-:W-:Y:S02]  /*3c30*/  ISETP.LT.OR P5, PT, R4.reuse, 0x21, P5 ;  /* 0x000000210400780c */ /* 0x040fe40002fa1670 */
[----:B------:R-:W-:Y:S02]  /*3c40*/  ISETP.LT.OR P6, PT, R4, 0x2, P6 ;  /* 0x000000020400780c */ /* 0x000fe400037c1670 */
[----:B-1----:R-:W-:Y:S02]  /*3c50*/  FSEL R150, R209, -INF , !P1 ;  /* 0xff800000d1967808 */ /* 0x002fe40004800000 */
[----:B------:R-:W-:Y:S02]  /*3c60*/  FSEL R148, R158, -INF , !P5 ;  /* 0xff8000009e947808 */ /* 0x000fe40006800000 */
[----:B------:R-:W-:Y:S01]  /*3c70*/  FSEL R149, R157, -INF , !P6 ;  /* 0xff8000009d957808 */ /* 0x000fe20007000000 */
[--C-:B------:R-:W-:Y:S01]  /*3c80*/  FFMA.FTZ R150, R150, c[0x0][0x29c], -R136.reuse ;  /* 0x0000a70096967a23 */ /* 0x100fe20000010888 */
[----:B------:R-:W-:Y:S01]  /*3c90*/  PLOP3.LUT P1, PT, PT, PT, UP3, 0x40, 0x0 ;  /* 0x000000000000781c */ /* 0x000fe20003f2e838 */
[--C-:B------:R-:W-:Y:S01]  /*3ca0*/  FFMA.FTZ R148, R148, c[0x0][0x29c], -R136.reuse ;  /* 0x0000a70094947a23 */ /* 0x100fe20000010888 */
[----:B------:R-:W-:Y:S01]  /*3cb0*/  PLOP3.LUT P6, PT, PT, PT, UP2, 0x40, 0x0 ;  /* 0x000000000000781c */ /* 0x000fe20003fce828 */
[--C-:B------:R-:W-:Y:S01]  /*3cc0*/  FFMA.FTZ R149, R149, c[0x0][0x29c], -R136.reuse ;  /* 0x0000a70095957a23 */ /* 0x100fe20000010888 */
[----:B------:R-:W-:Y:S01]  /*3cd0*/  PLOP3.LUT P5, PT, PT, PT, UP1, 0x40, 0x0 ;  /* 0x000000000000781c */ /* 0x000fe20003fae818 */
[----:B------:R-:W1:Y:S01]  /*3ce0*/  MUFU.EX2 R150, R150 ;  /* 0x0000009600967308 */ /* 0x000e620000000800 */
[C---:B------:R-:W-:Y:S02]  /*3cf0*/  ISETP.GT.AND P1, PT, R3.reuse, 0x21, P1 ;  /* 0x000000210300780c */ /* 0x040fe40000f24270 */
[C---:B------:R-:W-:Y:S02]  /*3d00*/  ISETP.GT.AND P6, PT, R3.reuse, 0x40, P6 ;  /* 0x000000400300780c */ /* 0x040fe400037c4270 */
[----:B------:R-:W-:Y:S02]  /*3d10*/  ISETP.GT.AND P5, PT, R3, 0x41, P5 ;  /* 0x000000410300780c */ /* 0x000fe40002fa4270 */
[C---:B------:R-:W-:Y:S02]  /*3d20*/  ISETP.LT.OR P1, PT, R4.reuse, 0x22, P1 ;  /* 0x000000220400780c */ /* 0x040fe40000f21670 */
[C---:B------:R-:W-:Y:S01]  /*3d30*/  ISETP.LT.OR P6, PT, R4.reuse, 0x41, P6 ;  /* 0x000000410400780c */ /* 0x040fe200037c1670 */
[----:B------:R-:W5:Y:S01]  /*3d40*/  MUFU.EX2 R149, R149 ;  /* 0x0000009500957308 */ /* 0x000f620000000800 */
[----:B------:R-:W-:Y:S02]  /*3d50*/  ISETP.LT.OR P5, PT, R4, 0x42, P5 ;  /* 0x000000420400780c */ /* 0x000fe40002fa1670 */
[-C--:B---3--:R-:W-:Y:S03]  /*3d60*/  HMMA.16816.F32 R4, R20, R160.reuse, RZ ;  /* 0x000000a01404723c */ /* 0x088fe600000018ff */
[----:B------:R-:W-:Y:S02]  /*3d70*/  FSEL R147, R208, -INF , !P1 ;  /* 0xff800000d0937808 */ /* 0x000fe40004800000 */
[----:B------:R-:W-:Y:S02]  /*3d80*/  FSEL R146, R156, -INF , !P6 ;  /* 0xff8000009c927808 */ /* 0x000fe40007000000 */
[----:B------:R-:W-:Y:S01]  /*3d90*/  FSEL R140, R155, -INF , !P5 ;  /* 0xff8000009b8c7808 */ /* 0x000fe20006800000 */
[----:B------:R-:W3:Y:S01]  /*3da0*/  MUFU.EX2 R148, R148 ;  /* 0x0000009400947308 */ /* 0x000ee20000000800 */
[----:B------:R-:W-:Y:S02]  /*3db0*/  PLOP3.LUT P1, PT, PT, PT, UP6, 0x40, 0x0 ;  /* 0x000000000000781c */ /* 0x000fe40003f2e868 */
[----:B------:R-:W-:Y:S01]  /*3dc0*/  PLOP3.LUT P6, PT, PT, PT, UP5, 0x40, 0x0 ;  /* 0x000000000000781c */ /* 0x000fe20003fce858 */
[--C-:B------:R-:W-:Y:S01]  /*3dd0*/  FFMA.FTZ R147, R147, c[0x0][0x29c], -R136.reuse ;  /* 0x0000a70093937a23 */ /* 0x100fe20000010888 */
[----:B------:R-:W-:Y:S01]  /*3de0*/  PLOP3.LUT P5, PT, PT, PT, UP4, 0x40, 0x0 ;  /* 0x000000000000781c */ /* 0x000fe20003fae848 */
[--C-:B------:R-:W-:Y:S01]  /*3df0*/  FFMA.FTZ R146, R146, c[0x0][0x29c], -R136.reuse ;  /* 0x0000a70092927a23 */ /* 0x100fe20000010888 */
[----:B------:R-:W-:Y:S01]  /*3e00*/  ISETP.GT.AND P1, PT, R2, RZ, P1 ;  /* 0x000000ff0200720c */ /* 0x000fe20000f24270 */
[----:B------:R-:W-:Y:S01]  /*3e10*/  FFMA.FTZ R136, R140, c[0x0][0x29c], -R136 ;  /* 0x0000a7008c887a23 */ /* 0x000fe20000010888 */
[C---:B------:R-:W-:Y:S01]  /*3e20*/  ISETP.GT.AND P6, PT, R2.reuse, 0x1, P6 ;  /* 0x000000010200780c */ /* 0x040fe200037c4270 */
[----:B------:R-:W-:Y:S01]  /*3e30*/  MUFU.EX2 R147, R147 ;  /* 0x0000009300937308 */ /* 0x000fe20000000800 */
[----:B------:R-:W-:Y:S02]  /*3e40*/  ISETP.GT.AND P5, PT, R2, 0x20, P5 ;  /* 0x000000200200780c */ /* 0x000fe40002fa4270 */
[C---:B------:R-:W-:Y:S02]  /*3e50*/  ISETP.LT.OR P1, PT, R8.reuse, 0x1, P1 ;  /* 0x000000010800780c */ /* 0x040fe40000f21670 */
[C---:B------:R-:W-:Y:S02]  /*3e60*/  ISETP.LT.OR P6, PT, R8.reuse, 0x2, P6 ;  /* 0x000000020800780c */ /* 0x040fe400037c1670 */
[----:B------:R-:W-:Y:S02]  /*3e70*/  ISETP.LT.OR P5, PT, R8, 0x21, P5 ;  /* 0x000000210800780c */ /* 0x000fe40002fa1670 */
[----:B------:R-:W-:Y:S02]  /*3e80*/  FSEL R145, R236, -INF , !P1 ;  /* 0xff800000ec917808 */ /* 0x000fe40004800000 */
        /* <DEDUP_REMOVED lines=8> */
[----:B------:R-:W-:Y:S01]  /*3f10*/  MUFU.EX2 R145, R145 ;  /* 0x0000009100917308 */ /* 0x000fe20000000800 */
[C---:B------:R-:W-:Y:S02]  /*3f20*/  ISETP.GT.AND P6, PT, R2.reuse, 0x40, P6 ;  /* 0x000000400200780c */ /* 0x040fe400037c4270 */
[C---:B------:R-:W-:Y:S02]  /*3f30*/  ISETP.GT.AND P5, PT, R2.reuse, 0x41, P5 ;  /* 0x000000410200780c */ /* 0x040fe40002fa4270 */
[----:B------:R-:W-:Y:S01]  /*3f40*/  ISETP.GT.AND P1, PT, R2, 0x21, P1 ;  /* 0x000000210200780c */ /* 0x000fe20000f24270 */
[----:B------:R-:W-:Y:S01]  /*3f50*/  IMAD.MOV.U32 R2, RZ, RZ, 0x40 ;  /* 0x00000040ff027424 */ /* 0x000fe200078e00ff */
[C---:B------:R-:W-:Y:S02]  /*3f60*/  ISETP.LT.OR P6, PT, R8.reuse, 0x41, P6 ;  /* 0x000000410800780c */ /* 0x040fe400037c1670 */
[C---:B------:R-:W-:Y:S01]  /*3f70*/  ISETP.LT.OR P5, PT, R8.reuse, 0x42, P5 ;  /* 0x000000420800780c */ /* 0x040fe20002fa1670 */
[----:B------:R-:W-:Y:S01]  /*3f80*/  MUFU.EX2 R144, R144 ;  /* 0x0000009000907308 */ /* 0x000fe20000000800 */
[----:B------:R-:W-:Y:S02]  /*3f90*/  ISETP.LT.OR P1, PT, R8, 0x22, P1 ;  /* 0x000000220800780c */ /* 0x000fe40000f21670 */
[C---:B----4-:R-:W-:Y:S02]  /*3fa0*/  HMMA.16816.F32 R8, R24.reuse, R160, RZ ;  /* 0x000000a01808723c */ /* 0x050fe400000018ff */
[----:B------:R-:W-:Y:S02]  /*3fb0*/  FSEL R141, R211, -INF , !P6 ;  /* 0xff800000d38d7808 */ /* 0x000fe40007000000 */
[----:B------:R-:W-:Y:S02]  /*3fc0*/  FSEL R151, R210, -INF , !P5 ;  /* 0xff800000d2977808 */ /* 0x000fe40006800000 */
[----:B------:R-:W-:Y:S01]  /*3fd0*/  FSEL R142, R214, -INF , !P1 ;  /* 0xff800000d68e7808 */ /* 0x000fe20004800000 */
[----:B------:R-:W-:Y:S01]  /*3fe0*/  MUFU.EX2 R143, R143 ;  /* 0x0000008f008f7308 */ /* 0x000fe20000000800 */
[-C--:B------:R-:W-:Y:S01]  /*3ff0*/  HMMA.16816.F32 R12, R24, R162.reuse, RZ ;  /* 0x000000a2180c723c */ /* 0x080fe200000018ff */
[----:B------:R-:W-:Y:S02]  /*4000*/  PLOP3.LUT P1, PT, PT, PT, UP6, 0x40, 0x0 ;  /* 0x000000000000781c */ /* 0x000fe40003f2e868 */
[----:B------:R-:W-:Y:S01]  /*4010*/  PLOP3.LUT P6, PT, PT, PT, UP5, 0x40, 0x0 ;  /* 0x000000000000781c */ /* 0x000fe20003fce858 */
[--C-:B------:R-:W-:Y:S01]  /*4020*/  FFMA.FTZ R142, R142, c[0x0][0x29c], -R135.reuse ;  /* 0x0000a7008e8e7a23 */ /* 0x100fe20000010887 */
[----:B------:R-:W-:Y:S01]  /*4030*/  PLOP3.LUT P5, PT, PT, PT, UP4, 0x40, 0x0 ;  /* 0x000000000000781c */ /* 0x000fe20003fae848 */
[--C-:B------:R-:W-:Y:S01]  /*4040*/  FFMA.FTZ R141, R141, c[0x0][0x29c], -R135.reuse ;  /* 0x0000a7008d8d7a23 */ /* 0x100fe20000010887 */
[C---:B------:R-:W-:Y:S01]  /*4050*/  ISETP.GT.AND P1, PT, R16.reuse, RZ, P1 ;  /* 0x000000ff1000720c */ /* 0x040fe20000f24270 */
[----:B------:R-:W-:Y:S01]  /*4060*/  FFMA.FTZ R135, R151, c[0x0][0x29c], -R135 ;  /* 0x0000a70097877a23 */ /* 0x000fe20000010887 */
[C---:B------:R-:W-:Y:S01]  /*4070*/  ISETP.GT.AND P6, PT, R16.reuse, 0x1, P6 ;  /* 0x000000011000780c */ /* 0x040fe200037c4270 */
[----:B------:R-:W4:Y:S01]  /*4080*/  MUFU.EX2 R151, R146 ;  /* 0x0000009200977308 */ /* 0x000f220000000800 */
[----:B------:R-:W-:Y:S02]  /*4090*/  ISETP.GT.AND P5, PT, R16, 0x20, P5 ;  /* 0x000000201000780c */ /* 0x000fe40002fa4270 */
[C---:B------:R-:W-:Y:S02]  /*40a0*/  ISETP.LT.OR P1, PT, R132.reuse, 0x1, P1 ;  /* 0x000000018400780c */ /* 0x040fe40000f21670 */
[C---:B------:R-:W-:Y:S02]  /*40b0*/  ISETP.LT.OR P6, PT, R132.reuse, 0x2, P6 ;  /* 0x000000028400780c */ /* 0x040fe400037c1670 */
[----:B------:R-:W-:Y:S02]  /*40c0*/  ISETP.LT.OR P5, PT, R132, 0x21, P5 ;  /* 0x000000218400780c */ /* 0x000fe40002fa1670 */
[----:B------:R-:W-:Y:S01]  /*40d0*/  FSEL R152, R239, -INF , !P1 ;  /* 0xff800000ef987808 */ /* 0x000fe20004800000 */
[----:B------:R2:W1:Y:S01]  /*40e0*/  MUFU.EX2 R146, R136 ;  /* 0x0000008800927308 */ /* 0x0004620000000800 */
[----:B------:R-:W-:Y:S02]  /*40f0*/  FSEL R153, R241, -INF , !P6 ;  /* 0xff800000f1997808 */ /* 0x000fe40007000000 */
[----:B------:R-:W-:Y:S02]  /*4100*/  FSEL R154, R238, -INF , !P5 ;  /* 0xff800000ee9a7808 */ /* 0x000fe40006800000 */
[----:B------:R-:W-:Y:S02]  /*4110*/  PLOP3.LUT P1, PT, PT, PT, UP3, 0x40, 0x0 ;  /* 0x000000000000781c */ /* 0x000fe40003f2e838 */
[----:B------:R-:W-:Y:S02]  /*4120*/  PLOP3.LUT P6, PT, PT, PT, UP2, 0x40, 0x0 ;  /* 0x000000000000781c */ /* 0x000fe40003fce828 */
[----:B------:R-:W-:Y:S01]  /*4130*/  PLOP3.LUT P5, PT, PT, PT, UP1, 0x40, 0x0 ;  /* 0x000000000000781c */ /* 0x000fe20003fae818 */
[----:B------:R-:W1:Y:S01]  /*4140*/  MUFU.EX2 R142, R142 ;  /* 0x0000008e008e7308 */ /* 0x000e620000000800 */
[C---:B------:R-:W-:Y:S02]  /*4150*/  ISETP.GT.AND P1, PT, R16.reuse, 0x21, P1 ;  /* 0x000000211000780c */ /* 0x040fe40000f24270 */
[C---:B------:R-:W-:Y:S02]  /*4160*/  ISETP.GT.AND P6, PT, R16.reuse, 0x40, P6 ;  /* 0x000000401000780c */ /* 0x040fe400037c4270 */
[----:B------:R-:W-:Y:S02]  /*4170*/  ISETP.GT.AND P5, PT, R16, 0x41, P5 ;  /* 0x000000411000780c */ /* 0x000fe40002fa4270 */
[C---:B------:R-:W-:Y:S02]  /*4180*/  HMMA.16816.F32 R16, R20.reuse, R162, RZ ;  /* 0x000000a21410723c */ /* 0x040fe400000018ff */
[----:B------:R-:W-:Y:S02]  /*4190*/  SEL R2, R2, 0xffffffc0, !P0 ;  /* 0xffffffc002027807 */ /* 0x000fe40004000000 */
[----:B------:R-:W-:Y:S02]  /*41a0*/  ISETP.LT.OR P6, PT, R132, 0x41, P6 ;  /* 0x000000418400780c */ /* 0x000fe400037c1670 */
[----:B------:R-:W-:Y:S01]  /*41b0*/  IADD3 R3, R224, R2, RZ ;  /* 0x00000002e0037210 */ /* 0x000fe20007ffe0ff */
[----:B------:R-:W-:Y:S01]  /*41c0*/  IMAD.IADD R2, R2, 0x1, R225 ;  /* 0x0000000102027824 */ /* 0x000fe200078e02e1 */
[-C--:B------:R-:W-:Y:S01]  /*41d0*/  HMMA.16816.F32 R20, R20, R164.reuse, RZ ;  /* 0x000000a41414723c */ /* 0x080fe200000018ff */
[C---:B------:R-:W-:Y:S02]  /*41e0*/  ISETP.LT.OR P5, PT, R132.reuse, 0x42, P5 ;  /* 0x000000428400780c */ /* 0x040fe40002fa1670 */
[----:B------:R-:W-:Y:S01]  /*41f0*/  ISETP.LT.OR P1, PT, R132, 0x22, P1 ;  /* 0x000000228400780c */ /* 0x000fe20000f21670 */
[--C-:B------:R-:W-:Y:S03]  /*4200*/  FFMA.FTZ R132, R154, c[0x0][0x29c], -R137.reuse ;  /* 0x0000a7009a847a23 */ /* 0x100fe60000010889 */
[----:B------:R-:W-:Y:S01]  /*4210*/  FSEL R139, R237, -INF , !P1 ;  /* 0xff800000ed8b7808 */ /* 0x000fe20004800000 */
[----:B------:R-:W-:Y:S01]  /*4220*/  HMMA.16816.F32 R24, R24, R164, RZ ;  /* 0x000000a41818723c */ /* 0x000fe200000018ff */
[----:B------:R-:W-:Y:S03]  /*4230*/  PLOP3.LUT P1, PT, PT, PT, UP0, 0x80, 0x0 ;  /* 0x000000000000781c */ /* 0x000fe60003f2f008 */
[--C-:B------:R-:W-:Y:S04]  /*4240*/  FFMA.FTZ R139, R139, c[0x0][0x29c], -R137.reuse ;  /* 0x0000a7008b8b7a23 */ /* 0x100fe80000010889 */
[-C--:B------:R-:W-:Y:S08]  /*4250*/  HMMA.16816.F32 R4, R76, R166.reuse, R4 ;  /* 0x000000a64c04723c */ /* 0x080ff00000001804 */
[C---:B------:R-:W-:Y:S08]  /*4260*/  HMMA.16816.F32 R8, R80.reuse, R166, R8 ;  /* 0x000000a65008723c */ /* 0x040ff00000001808 */
[-C--:B------:R-:W-:Y:S08]  /*4270*/  HMMA.16816.F32 R12, R80, R168.reuse, R12 ;  /* 0x000000a8500c723c */ /* 0x080ff0000000180c */
[C---:B------:R-:W-:Y:S08]  /*4280*/  HMMA.16816.F32 R16, R76.reuse, R168, R16 ;  /* 0x000000a84c10723c */ /* 0x040ff00000001810 */
[-C--:B------:R-:W-:Y:S01]  /*4290*/  HMMA.16816.F32 R20, R76, R170.reuse, R20 ;  /* 0x000000aa4c14723c */ /* 0x080fe20000001814 */
[----:B------:R-:W1:Y:S07]  /*42a0*/  LDSM.16.M88.4 R76, [R3+0xe080] ;  /* 0x00e08000034c783b */ /* 0x000e6e0000000200 */
[----:B------:R-:W-:Y:S01]  /*42b0*/  HMMA.16816.F32 R24, R80, R170, R24 ;  /* 0x000000aa5018723c */ /* 0x000fe20000001818 */
[----:B------:R-:W2:Y:S07]  /*42c0*/  LDSM.16.M88.4 R80, [R3+0xf080] ;  /* 0x00f080000350783b */ /* 0x000eae0000000200 */
        /* <DEDUP_REMOVED lines=31> */
[----:B------:R2:W3:Y:S03]  /*44c0*/  LDSM.16.M88.4 R80, [R3+0x11080] ;  /* 0x011080000350783b */ /* 0x0004e60000000200 */
[----:B--2---:R-:W-:Y:S02]  /*44d0*/  FSEL R3, R213, -INF , !P6 ;  /* 0xff800000d5037808 */ /* 0x004fe40007000000 */
[----:B------:R-:W-:Y:S03]  /*44e0*/  PLOP3.LUT P6, PT, PT, PT, UP5, 0x40, 0x0 ;  /* 0x000000000000781c */ /* 0x000fe60003fce858 */
[----:B------:R-:W-:Y:S01]  /*44f0*/  FFMA.FTZ R140, R3, c[0x0][0x29c], -R137 ;  /* 0x0000a700038c7a23 */ /* 0x000fe20000010889 */
[C---:B------:R-:W-:Y:S01]  /*4500*/  ISETP.GT.AND P6, PT, R133.reuse, 0x1, P6 ;  /* 0x000000018500780c */ /* 0x040fe200037c4270 */
[----:B------:R-:W-:Y:S01]  /*4510*/  LDS R3, [R247.X4+0x122a0] ;  /* 0x0122a000f7037984 */ /* 0x000fe20000004800 */
[-C--:B-1----:R-:W-:Y:S03]  /*4520*/  HMMA.16816.F32 R4, R76, R196.reuse, R4 ;  /* 0x000000c44c04723c */ /* 0x082fe60000001804 */
[----:B------:R-:W-:Y:S02]  /*4530*/  MUFU.EX2 R140, R140 ;  /* 0x0000008c008c7308 */ /* 0x000fe40000000800 */
[----:B------:R-:W-:Y:S03]  /*4540*/  ISETP.LT.OR P6, PT, R134, 0x2, P6 ;  /* 0x000000028600780c */ /* 0x000fe600037c1670 */
[C---:B---3--:R-:W-:Y:S08]  /*4550*/  HMMA.16816.F32 R8, R80.reuse, R196, R8 ;  /* 0x000000c45008723c */ /* 0x048ff00000001808 */
[-C--:B------:R-:W-:Y:S08]  /*4560*/  HMMA.16816.F32 R12, R80, R198.reuse, R12 ;  /* 0x000000c6500c723c */ /* 0x080ff0000000180c */
[C---:B------:R-:W-:Y:S08]  /*4570*/  HMMA.16816.F32 R16, R76.reuse, R198, R16 ;  /* 0x000000c64c10723c */ /* 0x040ff00000001810 */
[-C--:B------:R-:W-:Y:S01]  /*4580*/  HMMA.16816.F32 R20, R76, R200.reuse, R20 ;  /* 0x000000c84c14723c */ /* 0x080fe20000001814 */
[----:B------:R-:W1:Y:S07]  /*4590*/  LDSM.16.M88.4 R76, [R2+0x10080] ;  /* 0x01008000024c783b */ /* 0x000e6e0000000200 */
[----:B------:R-:W-:Y:S01]  /*45a0*/  HMMA.16816.F32 R24, R80, R200, R24 ;  /* 0x000000c85018723c */ /* 0x000fe20000001818 */
[----:B------:R2:W3:Y:S03]  /*45b0*/  LDSM.16.M88.4 R80, [R2+0x11080] ;  /* 0x011080000250783b */ /* 0x0004e60000000200 */
[----:B--2---:R-:W-:Y:S02]  /*45c0*/  FSEL R2, R212, -INF , !P5 ;  /* 0xff800000d4027808 */ /* 0x004fe40006800000 */
[----:B------:R-:W-:Y:S04]  /*45d0*/  PLOP3.LUT P5, PT, PT, PT, UP6, 0x40, 0x0 ;  /* 0x000000000000781c */ /* 0x000fe80003fae868 */
[C---:B------:R-:W-:Y:S01]  /*45e0*/  ISETP.GT.AND P5, PT, R133.reuse, RZ, P5 ;  /* 0x000000ff8500720c */ /* 0x040fe20002fa4270 */
[-C--:B-1----:R-:W-:Y:S05]  /*45f0*/  HMMA.16816.F32 R4, R76, R202.reuse, R4 ;  /* 0x000000ca4c04723c */ /* 0x082fea0000001804 */
[----:B------:R-:W-:Y:S03]  /*4600*/  ISETP.LT.OR P5, PT, R134, 0x1, P5 ;  /* 0x000000018600780c */ /* 0x000fe60002fa1670 */
[C---:B---3--:R-:W-:Y:S04]  /*4610*/  HMMA.16816.F32 R8, R80.reuse, R202, R8 ;  /* 0x000000ca5008723c */ /* 0x048fe80000001808 */
[----:B------:R-:W-:Y:S02]  /*4620*/  FSEL R136, R246, -INF , !P5 ;  /* 0xff800000f6887808 */ /* 0x000fe40006800000 */
[----:B------:R-:W-:Y:S02]  /*4630*/  PLOP3.LUT P5, PT, PT, PT, UP3, 0x40, 0x0 ;  /* 0x000000000000781c */ /* 0x000fe40003fae838 */
[-C--:B------:R-:W-:Y:S03]  /*4640*/  HMMA.16816.F32 R12, R80, R204.reuse, R12 ;  /* 0x000000cc500c723c */ /* 0x080fe6000000180c */
[----:B------:R-:W-:Y:S01]  /*4650*/  ISETP.GT.AND P5, PT, R133, 0x21, P5 ;  /* 0x000000218500780c */ /* 0x000fe20002fa4270 */
[--C-:B------:R-:W-:Y:S03]  /*4660*/  FFMA.FTZ R136, R136, c[0x0][0x29c], -R138.reuse ;  /* 0x0000a70088887a23 */ /* 0x100fe6000001088a */
[----:B------:R-:W-:Y:S01]  /*4670*/  ISETP.LT.OR P5, PT, R134, 0x22, P5 ;  /* 0x000000228600780c */ /* 0x000fe20002fa1670 */
[C---:B------:R-:W-:Y:S02]  /*4680*/  HMMA.16816.F32 R16, R76.reuse, R204, R16 ;  /* 0x000000cc4c10723c */ /* 0x040fe40000001810 */
[----:B------:R-:W-:Y:S02]  /*4690*/  MUFU.EX2 R136, R136 ;  /* 0x0000008800887308 */ /* 0x000fe40000000800 */
[--C-:B------:R-:W-:Y:S02]  /*46a0*/  FADD.FTZ R6, R6, -R3.reuse ;  /* 0x8000000306067221 */ /* 0x100fe40000010000 */
[----:B------:R-:W-:Y:S02]  /*46b0*/  FADD.FTZ R7, R7, -R3 ;  /* 0x8000000307077221 */ /* 0x000fe40000010000 */
[-C--:B------:R-:W-:Y:S04]  /*46c0*/  HMMA.16816.F32 R20, R76, R206.reuse, R20 ;  /* 0x000000ce4c14723c */ /* 0x080fe80000001814 */
[----:B------:R-:W-:Y:S02]  /*46d0*/  FMUL.FTZ R6, R150, R6 ;  /* 0x0000000696067220 */ /* 0x000fe40000410000 */
[----:B-----5:R-:W-:Y:S01]  /*46e0*/  FMUL.FTZ R7, R149, R7 ;  /* 0x0000000795077220 */ /* 0x020fe20000410000 */
[----:B------:R-:W-:Y:S01]  /*46f0*/  FSEL R78, R243, -INF , !P5 ;  /* 0xff800000f34e7808 */ /* 0x000fe20006800000 */
[----:B------:R-:W-:Y:S01]  /*4700*/  HMMA.16816.F32 R24, R80, R206, R24 ;  /* 0x000000ce5018723c */ /* 0x000fe20000001818 */
[----:B------:R-:W-:Y:S03]  /*4710*/  PLOP3.LUT P5, PT, PT, PT, UP1, 0x40, 0x0 ;  /* 0x000000000000781c */ /* 0x000fe60003fae818 */
[--C-:B------:R-:W-:Y:S01]  /*4720*/  FFMA.FTZ R76, R152, c[0x0][0x29c], -R137.reuse ;  /* 0x0000a700984c7a23 */ /* 0x100fe20000010889 */
[----:B------:R-:W-:Y:S01]  /*4730*/  ISETP.GT.AND P5, PT, R133, 0x41, P5 ;  /* 0x000000418500780c */ /* 0x000fe20002fa4270 */
[----:B------:R1:W-:Y:S01]  /*4740*/  MUFU.EX2 R152, R135 ;  /* 0x0000008700987308 */ /* 0x0003e20000000800 */
[--C-:B------:R-:W-:Y:S01]  /*4750*/  FFMA.FTZ R77, R153, c[0x0][0x29c], -R137.reuse ;  /* 0x0000a700994d7a23 */ /* 0x100fe20000010889 */
[----:B------:R-:W-:Y:S01]  /*4760*/  F2FP.PACK_AB R81, R149, R150 ;  /* 0x000000969551723e */ /* 0x000fe200000000ff */
[----:B------:R-:W-:Y:S01]  /*4770*/  FFMA.FTZ R137, R2, c[0x0][0x29c], -R137 ;  /* 0x0000a70002897a23 */ /* 0x000fe20000010889 */
[----:B------:R-:W-:Y:S01]  /*4780*/  ISETP.LT.OR P5, PT, R134, 0x42, P5 ;  /* 0x000000428600780c */ /* 0x000fe20002fa1670 */
[----:B------:R-:W2:Y:S01]  /*4790*/  LDS R2, [R247.X4+0x12300] ;  /* 0x01230000f7027984 */ /* 0x000ea20000004800 */
[--C-:B------:R-:W-:Y:S02]  /*47a0*/  FADD.FTZ R18, R18, -R3.reuse ;  /* 0x8000000312127221 */ /* 0x100fe40000010000 */
[--C-:B------:R-:W-:Y:S02]  /*47b0*/  FADD.FTZ R19, R19, -R3.reuse ;  /* 0x8000000313137221 */ /* 0x100fe40000010000 */
[--C-:B------:R-:W-:Y:S01]  /*47c0*/  FADD.FTZ R22, R22, -R3.reuse ;  /* 0x8000000316167221 */ /* 0x100fe20000010000 */
[----:B------:R-:W3:Y:S01]  /*47d0*/  MUFU.EX2 R153, R141 ;  /* 0x0000008d00997308 */ /* 0x000ee20000000800 */
[----:B------:R-:W-:Y:S02]  /*47e0*/  FADD.FTZ R23, R23, -R3 ;  /* 0x8000000317177221 */ /* 0x000fe40000010000 */
[----:B------:R-:W-:Y:S01]  /*47f0*/  FFMA.FTZ R80, -R157, R157, 1 ;  /* 0x3f8000009d507423 */ /* 0x000fe2000001019d */
[----:B------:R-:W5:Y:S01]  /*4800*/  LDS R3, [R247.X4+0x12320] ;  /* 0x01232000f7037984 */ /* 0x000f620000004800 */
[----:B------:R-:W-:Y:S02]  /*4810*/  FFMA.FTZ R82, -R209, R209, 1 ;  /* 0x3f800000d1527423 */ /* 0x000fe400000101d1 */
[----:B------:R-:W-:Y:S02]  /*4820*/  FMUL.FTZ R18, R148, R18 ;  /* 0x0000001294127220 */ /* 0x000fe40000410000 */
[----:B------:R-:W-:Y:S01]  /*4830*/  FMUL.FTZ R82, R6, R82 ;  /* 0x0000005206527220 */ /* 0x000fe20000410000 */
[----:B------:R2:W-:Y:S01]  /*4840*/  MUFU.EX2 R157, R132 ;  /* 0x00000084009d7308 */ /* 0x0005e20000000800 */
[----:B------:R-:W-:Y:S01]  /*4850*/  FFMA.FTZ R6, -R158, R158, 1 ;  /* 0x3f8000009e067423 */ /* 0x000fe2000001019e */
[----:B-1----:R-:W-:Y:S01]  /*4860*/  FSEL R135, R245, -INF , !P6 ;  /* 0xff800000f5877808 */ /* 0x002fe20007000000 */
[----:B----4-:R-:W-:Y:S01]  /*4870*/  FMUL.FTZ R22, R151, R22 ;  /* 0x0000001697167220 */ /* 0x010fe20000410000 */
[----:B------:R-:W-:Y:S01]  /*4880*/  PLOP3.LUT P6, PT, PT, PT, UP4, 0x40, 0x0 ;  /* 0x000000000000781c */ /* 0x000fe20003fce848 */
[----:B------:R-:W-:Y:S02]  /*4890*/  FMUL.FTZ R23, R146, R23 ;  /* 0x0000001792177220 */ /* 0x000fe40000410000 */
[----:B------:R-:W-:Y:S01]  /*48a0*/  FMUL.FTZ R19, R147, R19 ;  /* 0x0000001393137220 */ /* 0x000fe20000410000 */
[----:B------:R-:W-:Y:S02]  /*48b0*/  ISETP.GT.AND P6, PT, R133, 0x20, P6 ;  /* 0x000000208500780c */ /* 0x000fe400037c4270 */
[----:B------:R1:W-:Y:S01]  /*48c0*/  MUFU.EX2 R159, R76 ;  /* 0x0000004c009f7308 */ /* 0x0003e20000000800 */
[--C-:B------:R-:W-:Y:S01]  /*48d0*/  FFMA.FTZ R135, R135, c[0x0][0x29c], -R138.reuse ;  /* 0x0000a70087877a23 */ /* 0x100fe2000001088a */
[----:B------:R-:W-:Y:S04]  /*48e0*/  ISETP.LT.OR P6, PT, R134, 0x21, P6 ;  /* 0x000000218600780c */ /* 0x000fe800037c1670 */
[----:B------:R-:W-:Y:S02]  /*48f0*/  FSEL R79, R244, -INF , !P6 ;  /* 0xff800000f44f7808 */ /* 0x000fe40007000000 */
[----:B------:R-:W-:Y:S02]  /*4900*/  PLOP3.LUT P6, PT, PT, PT, UP2, 0x40, 0x0 ;  /* 0x000000000000781c */ /* 0x000fe40003fce828 */
[----:B------:R4:W3:Y:S01]  /*4910*/  MUFU.EX2 R154, R77 ;  /* 0x0000004d009a7308 */ /* 0x0008e20000000800 */
[--C-:B------:R-:W-:Y:S01]  /*4920*/  FFMA.FTZ R83, R79, c[0x0][0x29c], -R138.reuse ;  /* 0x0000a7004f537a23 */ /* 0x100fe2000001088a */
[----:B------:R-:W-:Y:S01]  /*4930*/  ISETP.GT.AND P6, PT, R133, 0x40, P6 ;  /* 0x000000408500780c */ /* 0x000fe200037c4270 */
[----:B------:R-:W-:Y:S02]  /*4940*/  FMUL.FTZ R79, R7, R80 ;  /* 0x00000050074f7220 */ /* 0x000fe40000410000 */
[----:B------:R-:W-:Y:S01]  /*4950*/  FFMA.FTZ R7, -R156, R156, 1 ;  /* 0x3f8000009c077423 */ /* 0x000fe2000001019c */
[----:B------:R-:W-:Y:S01]  /*4960*/  ISETP.LT.OR P6, PT, R134, 0x41, P6 ;  /* 0x000000418600780c */ /* 0x000fe200037c1670 */
[----:B------:R-:W-:Y:S01]  /*4970*/  FMUL.FTZ R80, R18, R6 ;  /* 0x0000000612507220 */ /* 0x000fe20000410000 */
[----:B------:R-:W-:Y:S01]  /*4980*/  F2FP.PACK_AB R79, R79, R82 ;  /* 0x000000524f4f723e */ /* 0x000fe200000000ff */
[----:B------:R-:W-:Y:S01]  /*4990*/  FFMA.FTZ R6, -R155, R155, 1 ;  /* 0x3f8000009b067423 */ /* 0x000fe2000001019b */
[----:B------:R-:W-:Y:S01]  /*49a0*/  MUFU.EX2 R137, R137 ;  /* 0x0000008900897308 */ /* 0x000fe20000000800 */
[----:B--2---:R-:W-:Y:S02]  /*49b0*/  FFMA.FTZ R132, R78, c[0x0][0x29c], -R138 ;  /* 0x0000a7004e847a23 */ /* 0x004fe4000001088a */
[----:B------:R-:W-:Y:S01]  /*49c0*/  FFMA.FTZ R18, -R208, R208, 1 ;  /* 0x3f800000d0127423 */ /* 0x000fe200000101d0 */
[----:B-1----:R-:W-:Y:S01]  /*49d0*/  FSEL R76, R240, -INF , !P5 ;  /* 0xff800000f04c7808 */ /* 0x002fe20006800000 */
[----:B------:R-:W-:Y:S01]  /*49e0*/  FMUL.FTZ R7, R22, R7 ;  /* 0x0000000716077220 */ /* 0x000fe20000410000 */
[----:B------:R-:W-:Y:S01]  /*49f0*/  F2FP.PACK_AB R22, R142, R143 ;  /* 0x0000008f8e16723e */ /* 0x000fe200000000ff */
[----:B------:R-:W-:Y:S01]  /*4a00*/  FMUL.FTZ R6, R23, R6 ;  /* 0x0000000617067220 */ /* 0x000fe20000410000 */
[----:B------:R-:W-:Y:S01]  /*4a10*/  F2FP.PACK_AB R23, R144, R145 ;  /* 0x000000919017723e */ /* 0x000fe200000000ff */
[--C-:B------:R-:W-:Y:S01]  /*4a20*/  FADD.FTZ R9, R9, -R2.reuse ;  /* 0x8000000209097221 */ /* 0x100fe20000010000 */
[----:B------:R-:W-:Y:S01]  /*4a30*/  MUFU.EX2 R134, R132 ;  /* 0x0000008400867308 */ /* 0x000fe20000000800 */
[----:B------:R-:W-:Y:S01]  /*4a40*/  FMUL.FTZ R18, R19, R18 ;  /* 0x0000001213127220 */ /* 0x000fe20000410000 */
[----:B------:R-:W-:Y:S01]  /*4a50*/  F2FP.PACK_AB R78, R6, R7 ;  /* 0x00000007064e723e */ /* 0x000fe200000000ff */
[--C-:B------:R-:W-:Y:S01]  /*4a60*/  FADD.FTZ R8, R8, -R2.reuse ;  /* 0x8000000208087221 */ /* 0x100fe20000010000 */
[----:B----4-:R-:W-:Y:S01]  /*4a70*/  FSEL R77, R242, -INF , !P6 ;  /* 0xff800000f24d7808 */ /* 0x010fe20007000000 */
[----:B------:R-:W-:Y:S01]  /*4a80*/  FMUL.FTZ R9, R144, R9 ;  /* 0x0000000990097220 */ /* 0x000fe20000410000 */
[----:B------:R-:W-:Y:S01]  /*4a90*/  F2FP.PACK_AB R80, R18, R80 ;  /* 0x000000501250723e */ /* 0x000fe200000000ff */
[--C-:B------:R-:W-:Y:S02]  /*4aa0*/  FADD.FTZ R13, R13, -R2.reuse ;  /* 0x800000020d0d7221 */ /* 0x100fe40000010000 */
[----:B------:R-:W-:Y:S01]  /*4ab0*/  FFMA.FTZ R6, -R235, R235, 1 ;  /* 0x3f800000eb067423 */ /* 0x000fe200000101eb */
[----:B------:R-:W1:Y:S01]  /*4ac0*/  MUFU.EX2 R141, R139 ;  /* 0x0000008b008d7308 */ /* 0x000e620000000800 */
[----:B------:R-:W-:Y:S02]  /*4ad0*/  FMUL.FTZ R8, R145, R8 ;  /* 0x0000000891087220 */ /* 0x000fe40000410000 */
[--C-:B------:R-:W-:Y:S02]  /*4ae0*/  FADD.FTZ R12, R12, -R2.reuse ;  /* 0x800000020c0c7221 */ /* 0x100fe40000010000 */
[----:B------:R-:W-:Y:S02]  /*4af0*/  FFMA.FTZ R7, -R236, R236, 1 ;  /* 0x3f800000ec077423 */ /* 0x000fe400000101ec */
[----:B------:R-:W-:Y:S02]  /*4b00*/  FMUL.FTZ R13, R142, R13 ;  /* 0x0000000d8e0d7220 */ /* 0x000fe40000410000 */
[----:B------:R-:W-:Y:S01]  /*4b10*/  FMUL.FTZ R18, R9, R6 ;  /* 0x0000000609127220 */ /* 0x000fe20000410000 */
[----:B------:R-:W2:Y:S01]  /*4b20*/  MUFU.EX2 R139, R135 ;  /* 0x00000087008b7308 */ /* 0x000ea20000000800 */
[----:B------:R-:W-:Y:S02]  /*4b30*/  FFMA.FTZ R6, -R214, R214, 1 ;  /* 0x3f800000d6067423 */ /* 0x000fe400000101d6 */
[--C-:B------:R-:W-:Y:S02]  /*4b40*/  FADD.FTZ R24, R24, -R2.reuse ;  /* 0x8000000218187221 */ /* 0x100fe40000010000 */
[----:B------:R-:W-:Y:S02]  /*4b50*/  FMUL.FTZ R12, R143, R12 ;  /* 0x0000000c8f0c7220 */ /* 0x000fe40000410000 */
[----:B------:R-:W-:Y:S02]  /*4b60*/  FMUL.FTZ R8, R8, R7 ;  /* 0x0000000708087220 */ /* 0x000fe40000410000 */
[----:B------:R-:W-:Y:S01]  /*4b70*/  FFMA.FTZ R7, -R215, R215, 1 ;  /* 0x3f800000d7077423 */ /* 0x000fe200000101d7 */
[----:B------:R4:W2:Y:S01]  /*4b80*/  MUFU.EX2 R135, R83 ;  /* 0x0000005300877308 */ /* 0x0008a20000000800 */
[----:B---3--:R-:W-:Y:S01]  /*4b90*/  FMUL.FTZ R24, R153, R24 ;  /* 0x0000001899187220 */ /* 0x008fe20000410000 */
[----:B------:R-:W-:Y:S01]  /*4ba0*/  F2FP.PACK_AB R18, R18, R8 ;  /* 0x000000081212723e */ /* 0x000fe200000000ff */
[----:B------:R-:W-:Y:S01]  /*4bb0*/  FMUL.FTZ R19, R13, R6 ;  /* 0x000000060d137220 */ /* 0x000fe20000410000 */
[----:B------:R-:W-:Y:S01]  /*4bc0*/  F2FP.PACK_AB R13, R152, R153 ;  /* 0x00000099980d723e */ /* 0x000fe200000000ff */
[----:B------:R-:W-:Y:S02]  /*4bd0*/  FFMA.FTZ R6, -R211, R211, 1 ;  /* 0x3f800000d3067423 */ /* 0x000fe400000101d3 */
[--C-:B-----5:R-:W-:Y:S02]  /*4be0*/  FADD.FTZ R10, R10, -R3.reuse ;  /* 0x800000030a0a7221 */ /* 0x120fe40000010000 */
[----:B------:R-:W-:Y:S01]  /*4bf0*/  FMUL.FTZ R7, R12, R7 ;  /* 0x000000070c077220 */ /* 0x000fe20000410000 */
[----:B------:R-:W-:Y:S01]  /*4c00*/  F2FP.PACK_AB R12, R154, R159 ;  /* 0x0000009f9a0c723e */ /* 0x000fe200000000ff */
[----:B------:R-:W-:Y:S02]  /*4c10*/  FMUL.FTZ R82, R24, R6 ;  /* 0x0000000618527220 */ /* 0x000fe40000410000 */
[----:B------:R-:W-:Y:S01]  /*4c20*/  FMUL.FTZ R10, R159, R10 ;  /* 0x0000000a9f0a7220 */ /* 0x000fe20000410000 */
[----:B------:R-:W-:Y:S01]  /*4c30*/  F2FP.PACK_AB R19, R19, R7 ;  /* 0x000000071313723e */ /* 0x000fe200000000ff */
[--C-:B------:R-:W-:Y:S02]  /*4c40*/  FADD.FTZ R11, R11, -R3.reuse ;  /* 0x800000030b0b7221 */ /* 0x100fe40000010000 */
[----:B------:R-:W-:Y:S02]  /*4c50*/  FFMA.FTZ R6, -R239, R239, 1 ;  /* 0x3f800000ef067423 */ /* 0x000fe400000101ef */
[----:B------:R-:W-:Y:S02]  /*4c60*/  FADD.FTZ R25, R25, -R2 ;  /* 0x8000000219197221 */ /* 0x000fe40000010000 */
[----:B------:R-:W-:Y:S01]  /*4c70*/  FMUL.FTZ R7, R154, R11 ;  /* 0x0000000b9a077220 */ /* 0x000fe20000410000 */
[----:B-1----:R-:W-:Y:S01]  /*4c80*/  F2FP.PACK_AB R11, R141, R157 ;  /* 0x0000009d8d0b723e */ /* 0x002fe200000000ff */
[----:B------:R-:W-:Y:S02]  /*4c90*/  FMUL.FTZ R24, R10, R6 ;  /* 0x000000060a187220 */ /* 0x000fe40000410000 */
[--C-:B------:R-:W-:Y:S02]  /*4ca0*/  FADD.FTZ R26, R26, -R3.reuse ;  /* 0x800000031a1a7221 */ /* 0x100fe40000010000 */
[--C-:B------:R-:W-:Y:S02]  /*4cb0*/  FADD.FTZ R14, R14, -R3.reuse ;  /* 0x800000030e0e7221 */ /* 0x100fe40000010000 */
[----:B------:R-:W-:Y:S02]  /*4cc0*/  FFMA.FTZ R6, -R241, R241, 1 ;  /* 0x3f800000f1067423 */ /* 0x000fe400000101f1 */
[--C-:B------:R-:W-:Y:S02]  /*4cd0*/  FADD.FTZ R27, R27, -R3.reuse ;  /* 0x800000031b1b7221 */ /* 0x100fe40000010000 */
[----:B------:R-:W-:Y:S02]  /*4ce0*/  FMUL.FTZ R25, R152, R25 ;  /* 0x0000001998197220 */ /* 0x000fe40000410000 */
[----:B------:R-:W-:Y:S02]  /*4cf0*/  FFMA.FTZ R2, -R210, R210, 1 ;  /* 0x3f800000d2027423 */ /* 0x000fe400000101d2 */
[----:B------:R-:W-:Y:S02]  /*4d00*/  FMUL.FTZ R132, R157, R14 ;  /* 0x0000000e9d847220 */ /* 0x000fe40000410000 */
[----:B------:R-:W-:Y:S02]  /*4d10*/  FMUL.FTZ R14, R140, R26 ;  /* 0x0000001a8c0e7220 */ /* 0x000fe40000410000 */
[----:B------:R-:W-:Y:S02]  /*4d20*/  FMUL.FTZ R27, R137, R27 ;  /* 0x0000001b891b7220 */ /* 0x000fe40000410000 */
[----:B------:R-:W-:Y:S02]  /*4d30*/  FADD.FTZ R15, R15, -R3 ;  /* 0x800000030f0f7221 */ /* 0x000fe40000010000 */
[----:B------:R-:W-:Y:S01]  /*4d40*/  FMUL.FTZ R10, R7, R6 ;  /* 0x00000006070a7220 */ /* 0x000fe20000410000 */
[----:B------:R-:W-:Y:S01]  /*4d50*/  F2FP.PACK_AB R6, R137, R140 ;  /* 0x0000008c8906723e */ /* 0x000fe200000000ff */
[----:B------:R-:W-:Y:S02]  /*4d60*/  FFMA.FTZ R7, -R213, R213, 1 ;  /* 0x3f800000d5077423 */ /* 0x000fe400000101d5 */
[----:B------:R-:W-:Y:S01]  /*4d70*/  FFMA.FTZ R3, -R212, R212, 1 ;  /* 0x3f800000d4037423 */ /* 0x000fe200000101d4 */
[----:B------:R-:W-:Y:S01]  /*4d80*/  F2FP.PACK_AB R10, R10, R24 ;  /* 0x000000180a0a723e */ /* 0x000fe200000000ff */
[----:B------:R-:W-:Y:S02]  /*4d90*/  FMUL.FTZ R25, R25, R2 ;  /* 0x0000000219197220 */ /* 0x000fe40000410000 */
[----:B------:R-:W-:Y:S01]  /*4da0*/  FMUL.FTZ R14, R14, R7 ;  /* 0x000000070e0e7220 */ /* 0x000fe20000410000 */
[----:B------:R-:W1:Y:S01]  /*4db0*/  LDS R2, [R247.X4+0x12280] ;  /* 0x01228000f7027984 */ /* 0x000e620000004800 */
[----:B------:R-:W-:Y:S01]  /*4dc0*/  FMUL.FTZ R7, R27, R3 ;  /* 0x000000031b077220 */ /* 0x000fe20000410000 */
[----:B--2---:R-:W-:Y:S01]  /*4dd0*/  F2FP.PACK_AB R3, R139, R136 ;  /* 0x000000888b03723e */ /* 0x004fe200000000ff */
[--C-:B------:R-:W-:Y:S01]  /*4de0*/  FFMA.FTZ R133, R77, c[0x0][0x29c], -R138.reuse ;  /* 0x0000a7004d857a23 */ /* 0x100fe2000001088a */
[----:B------:R-:W-:Y:S01]  /*4df0*/  F2FP.PACK_AB R77, R146, R151 ;  /* 0x00000097924d723e */ /* 0x000fe200000000ff */
[----:B------:R-:W-:Y:S01]  /*4e00*/  FFMA.FTZ R138, R76, c[0x0][0x29c], -R138 ;  /* 0x0000a7004c8a7a23 */ /* 0x000fe2000001088a */
[----:B------:R-:W-:Y:S01]  /*4e10*/  F2FP.PACK_AB R76, R147, R148 ;  /* 0x00000094934c723e */ /* 0x000fe200000000ff */
[----:B------:R2:W-:Y:S01]  /*4e20*/  STS [R233+0x12480], R3 ;  /* 0x01248003e9007388 */ /* 0x0005e20000000800 */
[----:B------:R-:W-:Y:S01]  /*4e30*/  F2FP.PACK_AB R7, R7, R14 ;  /* 0x0000000e0707723e */ /* 0x000fe200000000ff */
[----:B------:R-:W-:Y:S01]  /*4e40*/  MUFU.EX2 R133, R133 ;  /* 0x0000008500857308 */ /* 0x000fe20000000800 */
[----:B----4-:R-:W-:Y:S01]  /*4e50*/  FMUL.FTZ R83, R141, R15 ;  /* 0x0000000f8d537220 */ /* 0x010fe20000410000 */
[----:B------:R-:W-:Y:S01]  /*4e60*/  STS [R234], R81 ;  /* 0x00000051ea007388 */ /* 0x000fe20000000800 */
[----:B------:R-:W-:Y:S02]  /*4e70*/  FFMA.FTZ R9, -R238, R238, 1 ;  /* 0x3f800000ee097423 */ /* 0x000fe400000101ee */
[----:B------:R-:W-:Y:S01]  /*4e80*/  FFMA.FTZ R8, -R237, R237, 1 ;  /* 0x3f800000ed087423 */ /* 0x000fe200000101ed */
[----:B------:R-:W-:Y:S01]  /*4e90*/  STS [R233+0x12c80], R23 ;  /* 0x012c8017e9007388 */ /* 0x000fe20000000800 */
[----:B------:R-:W-:Y:S02]  /*4ea0*/  FMUL.FTZ R15, R132, R9 ;  /* 0x00000009840f7220 */ /* 0x000fe40000410000 */
[----:B------:R-:W-:Y:S01]  /*4eb0*/  FMUL.FTZ R9, R83, R8 ;  /* 0x0000000853097220 */ /* 0x000fe20000410000 */
[----:B------:R3:W-:Y:S01]  /*4ec0*/  STS [R234+0x800], R12 ;  /* 0x0008000cea007388 */ /* 0x0007e20000000800 */
[----:B------:R-:W4:Y:S01]  /*4ed0*/  MUFU.EX2 R138, R138 ;  /* 0x0000008a008a7308 */ /* 0x000f220000000800 */
[----:B------:R-:W-:Y:S02]  /*4ee0*/  F2FP.PACK_AB R8, R25, R82 ;  /* 0x000000521908723e */ /* 0x000fe400000000ff */
[----:B------:R-:W-:Y:S02]  /*4ef0*/  F2FP.PACK_AB R9, R9, R15 ;  /* 0x0000000f0909723e */ /* 0x000fe400000000ff */
[----:B--2---:R-:W-:Y:S05]  /*4f00*/  F2FP.PACK_AB R3, R134, R135 ;  /* 0x000000878603723e */ /* 0x004fea00000000ff */
[----:B------:R4:W-:Y:S01]  /*4f10*/  STS [R233+0x13480], R3 ;  /* 0x01348003e9007388 */ /* 0x0009e20000000800 */
[--C-:B-1----:R-:W-:Y:S03]  /*4f20*/  FADD.FTZ R5, R5, -R2.reuse ;  /* 0x8000000205057221 */ /* 0x102fe60000010000 */
[----:B------:R-:W-:Y:S01]  /*4f30*/  STS [R234+0x1000], R76 ;  /* 0x0010004cea007388 */ /* 0x000fe20000000800 */
[--C-:B------:R-:W-:Y:S02]  /*4f40*/  FADD.FTZ R4, R4, -R2.reuse ;  /* 0x8000000204047221 */ /* 0x100fe40000010000 */
[----:B---3--:R-:W-:Y:S01]  /*4f50*/  FMUL.FTZ R12, R139, R5 ;  /* 0x000000058b0c7220 */ /* 0x008fe20000410000 */
[----:B------:R-:W-:Y:S01]  /*4f60*/  STS [R233+0x13c80], R22 ;  /* 0x013c8016e9007388 */ /* 0x000fe20000000800 */
[----:B------:R-:W-:Y:S02]  /*4f70*/  FMUL.FTZ R14, R136, R4 ;  /* 0x00000004880e7220 */ /* 0x000fe40000410000 */
[----:B------:R-:W-:Y:S01]  /*4f80*/  FFMA.FTZ R4, -R245, R245, 1 ;  /* 0x3f800000f5047423 */ /* 0x000fe200000101f5 */
[----:B------:R-:W-:Y:S01]  /*4f90*/  STS [R234+0x1800], R11 ;  /* 0x0018000bea007388 */ /* 0x000fe20000000800 */
[----:B------:R-:W-:Y:S02]  /*4fa0*/  FFMA.FTZ R5, -R246, R246, 1 ;  /* 0x3f800000f6057423 */ /* 0x000fe400000101f6 */
[----:B------:R-:W-:Y:S02]  /*4fb0*/  FMUL.FTZ R4, R12, R4 ;  /* 0x000000040c047220 */ /* 0x000fe40000410000 */
[----:B------:R-:W-:Y:S02]  /*4fc0*/  FMUL.FTZ R5, R14, R5 ;  /* 0x000000050e057220 */ /* 0x000fe40000410000 */
[--C-:B------:R-:W-:Y:S02]  /*4fd0*/  FADD.FTZ R16, R16, -R2.reuse ;  /* 0x8000000210107221 */ /* 0x100fe40000010000 */
[--C-:B------:R-:W-:Y:S02]  /*4fe0*/  FADD.FTZ R17, R17, -R2.reuse ;  /* 0x8000000211117221 */ /* 0x100fe40000010000 */
[----:B------:R-:W-:Y:S01]  /*4ff0*/  FMUL.FTZ R16, R135, R16 ;  /* 0x0000001087107220 */ /* 0x000fe20000410000 */
[----:B----4-:R-:W-:Y:S01]  /*5000*/  F2FP.PACK_AB R3, R138, R133 ;  /* 0x000000858a03723e */ /* 0x010fe200000000ff */
[----:B------:R-:W-:Y:S02]  /*5010*/  FMUL.FTZ R17, R134, R17 ;  /* 0x0000001186117220 */ /* 0x000fe40000410000 */
[--C-:B------:R-:W-:Y:S02]  /*5020*/  FADD.FTZ R20, R20, -R2.reuse ;  /* 0x8000000214147221 */ /* 0x100fe40000010000 */
[----:B------:R1:W-:Y:S01]  /*5030*/  STS [R233+0x14480], R3 ;  /* 0x01448003e9007388 */ /* 0x0003e20000000800 */
[----:B------:R-:W-:Y:S02]  /*5040*/  FADD.FTZ R21, R21, -R2 ;  /* 0x8000000215157221 */ /* 0x000fe40000010000 */
[----:B------:R-:W-:Y:S01]  /*5050*/  FMUL.FTZ R20, R133, R20 ;  /* 0x0000001485147220 */ /* 0x000fe20000410000 */
[----:B------:R-:W-:Y:S01]  /*5060*/  STS [R234+0x2000], R77 ;  /* 0x0020004dea007388 */ /* 0x000fe20000000800 */
[----:B------:R-:W-:Y:S02]  /*5070*/  FMUL.FTZ R21, R138, R21 ;  /* 0x000000158a157220 */ /* 0x000fe40000410000 */
[----:B------:R-:W-:Y:S01]  /*5080*/  FFMA.FTZ R2, -R240, R240, 1 ;  /* 0x3f800000f0027423 */ /* 0x000fe200000101f0 */
[----:B------:R-:W-:Y:S03]  /*5090*/  STS [R233+0x14c80], R13 ;  /* 0x014c800de9007388 */ /* 0x000fe60000000800 */
[----:B------:R-:W-:Y:S01]  /*50a0*/  FMUL.FTZ R2, R21, R2 ;  /* 0x0000000215027220 */ /* 0x000fe20000410000 */
[----:B------:R2:W-:Y:S04]  /*50b0*/  STS [R234+0x2800], R6 ;  /* 0x00280006ea007388 */ /* 0x0005e80000000800 */
[----:B------:R-:W-:Y:S01]  /*50c0*/  BAR.SYNC.DEFER_BLOCKING 0x0 ;  /* 0x0000000000007b1d */ /* 0x000fe20000010000 */
[----:B-1----:R-:W-:Y:S01]  /*50d0*/  F2FP.PACK_AB R3, R4, R5 ;  /* 0x000000050403723e */ /* 0x002fe200000000ff */
[----:B------:R-:W-:Y:S02]  /*50e0*/  FFMA.FTZ R5, -R243, R243, 1 ;  /* 0x3f800000f3057423 */ /* 0x000fe400000101f3 */
[----:B------:R-:W-:Y:S02]  /*50f0*/  FFMA.FTZ R4, -R242, R242, 1 ;  /* 0x3f800000f2047423 */ /* 0x000fe400000101f2 */
[----:B------:R-:W-:Y:S02]  /*5100*/  FMUL.FTZ R5, R17, R5 ;  /* 0x0000000511057220 */ /* 0x000fe40000410000 */
[----:B------:R-:W-:Y:S02]  /*5110*/  FMUL.FTZ R4, R20, R4 ;  /* 0x0000000414047220 */ /* 0x000fe40000410000 */
[----:B--2---:R-:W-:Y:S03]  /*5120*/  FFMA.FTZ R6, -R244, R244, 1 ;  /* 0x3f800000f4067423 */ /* 0x004fe600000101f4 */
[----:B------:R-:W-:Y:S01]  /*5130*/  F2FP.PACK_AB R2, R2, R4 ;  /* 0x000000040202723e */ /* 0x000fe200000000ff */
[----:B------:R1:W-:Y:S01]  /*5140*/  STS [R233+0x15480], R3 ;  /* 0x01548003e9007388 */ /* 0x0003e20000000800 */
[----:B------:R-:W-:Y:S03]  /*5150*/  FMUL.FTZ R6, R16, R6 ;  /* 0x0000000610067220 */ /* 0x000fe60000410000 */
[----:B------:R-:W-:Y:S04]  /*5160*/  STS [R234+0x3000], R79 ;  /* 0x0030004fea007388 */ /* 0x000fe80000000800 */
[----:B------:R-:W-:Y:S04]  /*5170*/  STS [R233+0x15c80], R18 ;  /* 0x015c8012e9007388 */ /* 0x000fe80000000800 */
[----:B------:R-:W-:Y:S01]  /*5180*/  STS [R234+0x3800], R10 ;  /* 0x0038000aea007388 */ /* 0x000fe20000000800 */
[----:B-1----:R-:W-:Y:S05]  /*5190*/  F2FP.PACK_AB R3, R5, R6 ;  /* 0x000000060503723e */ /* 0x002fea00000000ff */
        /* <DEDUP_REMOVED lines=21> */
[----:B------:R-:W-:Y:S01]  /*52f0*/  LDSM.16.MT88.4 R136, [R216+0xf080] ;  /* 0x00f08000d888783b */ /* 0x000fe20000004200 */
[-C--:B------:R-:W-:Y:S07]  /*5300*/  HMMA.16816.F32 R44, R12, R10.reuse, R44 ;  /* 0x0000000a0c2c723c */ /* 0x080fee000000182c */
[----:B------:R-:W-:Y:S01]  /*5310*/  LDSM.16.MT88.4 R140, [R0+0x13c80] ;  /* 0x013c8000008c783b */ /* 0x000fe20000004200 */
[C---:B------:R-:W-:Y:S07]  /*5320*/  HMMA.16816.F32 R48, R4.reuse, R10, R48 ;  /* 0x0000000a0430723c */ /* 0x040fee0000001830 */
[----:B------:R-:W5:Y:S01]  /*5330*/  LDSM.16.MT88.4 R8, [R216+0x10880] ;  /* 0x01088000d808783b */ /* 0x000f620000004200 */
[-C--:B----4-:R-:W-:Y:S07]  /*5340*/  HMMA.16816.F32 R52, R4, R20.reuse, R52 ;  /* 0x000000140434723c */ /* 0x090fee0000001834 */
[----:B------:R-:W-:Y:S01]  /*5350*/  LDSM.16.MT88.4 R144, [R0+0x14080] ;  /* 0x014080000090783b */ /* 0x000fe20000004200 */
[-C--:B------:R-:W-:Y:S07]  /*5360*/  HMMA.16816.F32 R56, R12, R20.reuse, R56 ;  /* 0x000000140c38723c */ /* 0x080fee0000001838 */
[----:B------:R-:W-:Y:S01]  /*5370*/  LDSM.16.MT88.4 R148, [R0+0x15080] ;  /* 0x015080000094783b */ /* 0x000fe20000004200 */
[C---:B------:R-:W-:Y:S08]  /*5380*/  HMMA.16816.F32 R60, R16.reuse, R20, R60 ;  /* 0x00000014103c723c */ /* 0x040ff0000000183c */
[-C--:B------:R-:W-:Y:S01]  /*5390*/  HMMA.16816.F32 R64, R16, R22.reuse, R64 ;  /* 0x000000161040723c */ /* 0x080fe20000001840 */
[----:B------:R-:W4:Y:S07]  /*53a0*/  LDSM.16.MT88.4 R16, [R0+0x12c80] ;  /* 0x012c80000010783b */ /* 0x000f2e0000004200 */
[-C--:B------:R-:W-:Y:S01]  /*53b0*/  HMMA.16816.F32 R68, R12, R22.reuse, R68 ;  /* 0x000000160c44723c */ /* 0x080fe20000001844 */
[----:B------:R-:W4:Y:S07]  /*53c0*/  LDSM.16.MT88.4 R12, [R0+0x14c80] ;  /* 0x014c8000000c783b */ /* 0x000f2e0000004200 */
[----:B------:R-:W-:Y:S01]  /*53d0*/  HMMA.16816.F32 R72, R4, R22, R72 ;  /* 0x000000160448723c */ /* 0x000fe20000001848 */
[----:B------:R-:W4:Y:S07]  /*53e0*/  LDSM.16.MT88.4 R4, [R216+0x11080] ;  /* 0x01108000d804783b */ /* 0x000f2e0000004200 */
[-C--:B-1----:R-:W-:Y:S01]  /*53f0*/  HMMA.16816.F32 R28, R24, R76.reuse, R28 ;  /* 0x0000004c181c723c */ /* 0x082fe2000000181c */
[----:B------:R-:W-:Y:S07]  /*5400*/  LDSM.16.MT88.4 R20, [R0+0x13080] ;  /* 0x013080000014783b */ /* 0x000fee0000004200 */
[-C--:B--2---:R-:W-:Y:S08]  /*5410*/  HMMA.16816.F32 R32, R80, R76.reuse, R32 ;  /* 0x0000004c5020723c */ /* 0x084ff00000001820 */
[C---:B---3--:R-:W-:Y:S08]  /*5420*/  HMMA.16816.F32 R36, R132.reuse, R76, R36 ;  /* 0x0000004c8424723c */ /* 0x048ff00000001824 */
[-C--:B------:R-:W-:Y:S08]  /*5430*/  HMMA.16816.F32 R40, R132, R78.reuse, R40 ;  /* 0x0000004e8428723c */ /* 0x080ff00000001828 */
[-C--:B------:R-:W-:Y:S08]  /*5440*/  HMMA.16816.F32 R44, R80, R78.reuse, R44 ;  /* 0x0000004e502c723c */ /* 0x080ff0000000182c */
[C---:B------:R-:W-:Y:S01]  /*5450*/  HMMA.16816.F32 R48, R24.reuse, R78, R48 ;  /* 0x0000004e1830723c */ /* 0x040fe20000001830 */
[----:B------:R-:W1:Y:S07]  /*5460*/  LDSM.16.MT88.4 R76, [R216+0xf880] ;  /* 0x00f88000d84c783b */ /* 0x000e6e0000004200 */
[-C--:B-----5:R-:W-:Y:S08]  /*5470*/  HMMA.16816.F32 R52, R24, R8.reuse, R52 ;  /* 0x000000081834723c */ /* 0x0a0ff00000001834 */
[-C--:B------:R-:W-:Y:S08]  /*5480*/  HMMA.16816.F32 R56, R80, R8.reuse, R56 ;  /* 0x000000085038723c */ /* 0x080ff00000001838 */
[C---:B------:R-:W-:Y:S08]  /*5490*/  HMMA.16816.F32 R60, R132.reuse, R8, R60 ;  /* 0x00000008843c723c */ /* 0x040ff0000000183c */
[-C--:B------:R-:W-:Y:S08]  /*54a0*/  HMMA.16816.F32 R64, R132, R10.reuse, R64 ;  /* 0x0000000a8440723c */ /* 0x080ff00000001840 */
[-C--:B------:R-:W-:Y:S08]  /*54b0*/  HMMA.16816.F32 R68, R80, R10.reuse, R68 ;  /* 0x0000000a5044723c */ /* 0x080ff00000001844 */
[----:B------:R-:W-:Y:S01]  /*54c0*/  HMMA.16816.F32 R72, R24, R10, R72 ;  /* 0x0000000a1848723c */ /* 0x000fe20000001848 */
[----:B------:R-:W2:Y:S07]  /*54d0*/  LDSM.16.MT88.4 R8, [R216+0x11880] ;  /* 0x01188000d808783b */ /* 0x000eae0000004200 */
[-C--:B----4-:R-:W-:Y:S01]  /*54e0*/  HMMA.16816.F32 R28, R16, R136.reuse, R28 ;  /* 0x00000088101c723c */ /* 0x090fe2000000181c */
[----:B------:R-:W-:Y:S07]  /*54f0*/  BAR.SYNC.DEFER_BLOCKING 0x0 ;  /* 0x0000000000007b1d */ /* 0x000fee0000010000 */
[-C--:B------:R-:W-:Y:S08]  /*5500*/  HMMA.16816.F32 R32, R140, R136.reuse, R32 ;  /* 0x000000888c20723c */ /* 0x080ff00000001820 */
[C---:B------:R-:W-:Y:S08]  /*5510*/  HMMA.16816.F32 R36, R12.reuse, R136, R36 ;  /* 0x000000880c24723c */ /* 0x040ff00000001824 */
[-C--:B------:R-:W-:Y:S08]  /*5520*/  HMMA.16816.F32 R40, R12, R138.reuse, R40 ;  /* 0x0000008a0c28723c */ /* 0x080ff00000001828 */
[-C--:B------:R-:W-:Y:S08]  /*5530*/  HMMA.16816.F32 R44, R140, R138.reuse, R44 ;  /* 0x0000008a8c2c723c */ /* 0x080ff0000000182c */
[C---:B------:R-:W-:Y:S08]  /*5540*/  HMMA.16816.F32 R48, R16.reuse, R138, R48 ;  /* 0x0000008a1030723c */ /* 0x040ff00000001830 */
[-C--:B------:R-:W-:Y:S08]  /*5550*/  HMMA.16816.F32 R52, R16, R4.reuse, R52 ;  /* 0x000000041034723c */ /* 0x080ff00000001834 */
[-C--:B------:R-:W-:Y:S01]  /*5560*/  HMMA.16816.F32 R56, R140, R4.reuse, R56 ;  /* 0x000000048c38723c */ /* 0x080fe20000001838 */
[----:B------:R3:W4:Y:S07]  /*5570*/  LDSM.16.M88.4 R80, [R220] ;  /* 0x00000000dc50783b */ /* 0x00072e0000000200 */
[C---:B------:R-:W-:Y:S01]  /*5580*/  HMMA.16816.F32 R60, R12.reuse, R4, R60 ;  /* 0x000000040c3c723c */ /* 0x040fe2000000183c */
[----:B------:R3:W2:Y:S07]  /*5590*/  LDSM.16.M88.4 R132, [R220+0x800] ;  /* 0x00080000dc84783b */ /* 0x0006ae0000000200 */
[-C--:B------:R-:W-:Y:S01]  /*55a0*/  HMMA.16816.F32 R64, R12, R6.reuse, R64 ;  /* 0x000000060c40723c */ /* 0x080fe20000001840 */
[----:B------:R3:W2:Y:S07]  /*55b0*/  LDSM.16.MT88.4 R136, [R216+0x3080] ;  /* 0x00308000d888783b */ /* 0x0006ae0000004200 */
[-C--:B------:R-:W-:Y:S01]  /*55c0*/  HMMA.16816.F32 R68, R140, R6.reuse, R68 ;  /* 0x000000068c44723c */ /* 0x080fe20000001844 */
[----:B------:R3:W2:Y:S07]  /*55d0*/  LDSM.16.M88.4 R140, [R222] ;  /* 0x00000000de8c783b */ /* 0x0006ae0000000200 */
[----:B------:R-:W-:Y:S01]  /*55e0*/  HMMA.16816.F32 R72, R16, R6, R72 ;  /* 0x000000061048723c */ /* 0x000fe20000001848 */
[----:B------:R3:W2:Y:S07]  /*55f0*/  LDSM.16.MT88.4 R16, [R216+0x80] ;  /* 0x00008000d810783b */ /* 0x0006ae0000004200 */
        /* <DEDUP_REMOVED lines=17> */
[----:B------:R-:W-:Y:S01]  /*5710*/  ULDC.64 UR6, c[0x0][0x208] ;  /* 0x0000820000067ab9 */ /* 0x000fe20000000a00 */
[----:B------:R-:W-:Y:S01]  /*5720*/  IMAD.U32 R8, RZ, RZ, UR8 ;  /* 0x00000008ff087e24 */ /* 0x000fe2000f8e00ff */
[----:B------:R-:W-:Y:S01]  /*5730*/  USHF.L.U32 UR26, UR19, 0x6, URZ ;  /* 0x00000006131a7899 */ /* 0x000fe2000800063f */
[----:B------:R-:W3:Y:S01]  /*5740*/  LDL.64 R244, [R1+0x30] ;  /* 0x0000300001f47983 */ /* 0x000ee20000100a00 */
[----:B------:R-:W-:Y:S02]  /*5750*/  UIMAD.WIDE.U32 UR28, UR19, UR6, URZ ;  /* 0x00000006131c72a5 */ /* 0x000fe4000f8e003f */
[----:B------:R-:W-:Y:S01]  /*5760*/  USHF.R.S32.HI UR25, URZ, 0x1f, UR19 ;  /* 0x0000001f3f197899 */ /* 0x000fe20008011413 */
[----:B------:R-:W4:Y:S01]  /*5770*/  LDL.64 R238, [R1+0x20] ;  /* 0x0000200001ee7983 */ /* 0x000f220000100a00 */
[----:B------:R-:W-:Y:S02]  /*5780*/  IMAD.U32 R9, RZ, RZ, UR26 ;  /* 0x0000001aff097e24 */ /* 0x000fe4000f8e00ff */
[----:B------:R-:W-:Y:S01]  /*5790*/  UIMAD UR25, UR25, UR6, URZ ;  /* 0x00000006191972a4 */ /* 0x000fe2000f8e023f */
[----:B------:R-:W5:Y:S03]  /*57a0*/  LDL.64 R212, [R1+0x8] ;  /* 0x0000080001d47983 */ /* 0x000f660000100a00 */
[----:B------:R-:W-:Y:S01]  /*57b0*/  UIMAD UR6, UR19, UR7, UR25 ;  /* 0x00000007130672a4 */ /* 0x000fe2000f8e0219 */
[----:B------:R-:W5:Y:S01]  /*57c0*/  LDL R236, [R1+0x18] ;  /* 0x0000180001ec7983 */ /* 0x000f620000100800 */
[----:B------:R-:W-:Y:S02]  /*57d0*/  USHF.R.S32.HI UR25, URZ, 0x1f, UR26 ;  /* 0x0000001f3f197899 */ /* 0x000fe4000801141a */
[----:B------:R-:W-:Y:S01]  /*57e0*/  USHF.L.U32 UR7, UR28, 0x6, URZ ;  /* 0x000000061c077899 */ /* 0x000fe2000800063f */
[----:B------:R-:W1:Y:S01]  /*57f0*/  S2R R4, SR_CTAID.Y ;  /* 0x0000000000047919 */ /* 0x000e620000002600 */
[----:B------:R-:W-:Y:S02]  /*5800*/  UIADD3 UR6, UR29, UR6, URZ ;  /* 0x000000061d067290 */ /* 0x000fe4000fffe03f */
[----:B------:R-:W-:Y:S02]  /*5810*/  IMAD.U32 R10, RZ, RZ, UR25 ;  /* 0x00000019ff0a7e24 */ /* 0x000fe4000f8e00ff */
[----:B------:R-:W-:Y:S01]  /*5820*/  USHF.L.U64.HI UR6, UR28, 0x6, UR6 ;  /* 0x000000061c067899 */ /* 0x000fe20008010206 */
[----:B-1----:R-:W-:Y:S05]  /*5830*/  SHF.R.S32.HI R5, RZ, 0x1f, R4 ;  /* 0x0000001fff057819 */ /* 0x002fea0000011404 */
[----:B------:R-:W-:Y:S04]  /*5840*/  IMAD R5, R5, c[0x0][0x288], RZ ;  /* 0x0000a20005057a24 */ /* 0x000fe800078e02ff */
[C---:B------:R-:W-:Y:S02]  /*5850*/  IMAD R5, R4.reuse, c[0x0][0x28c], R5 ;  /* 0x0000a30004057a24 */ /* 0x040fe400078e0205 */
[----:B--2---:R-:W-:Y:S02]  /*5860*/  IMAD.MOV.U32 R2, RZ, RZ, R214 ;  /* 0x000000ffff027224 */ /* 0x004fe400078e00d6 */
[----:B------:R-:W-:Y:S02]  /*5870*/  IMAD.MOV.U32 R3, RZ, RZ, R215 ;  /* 0x000000ffff037224 */ /* 0x000fe400078e00d7 */
[----:B------:R-:W2:Y:S02]  /*5880*/  LDL.64 R214, [R1] ;  /* 0x0000000001d67983 */ /* 0x000ea40000100a00 */
[----:B------:R-:W-:Y:S01]  /*5890*/  IMAD.WIDE.U32 R2, R4, c[0x0][0x288], R2 ;  /* 0x0000a20004027a25 */ /* 0x000fe200078e0002 */
[----:B---3--:R-:W-:Y:S04]  /*58a0*/  IADD3 R4, P6, R244, UR7, RZ ;  /* 0x00000007f4047c10 */ /* 0x008fe8000ffde0ff */
[----:B------:R-:W-:Y:S01]  /*58b0*/  IADD3 R9, P5, P1, R9, UR16, R2 ;  /* 0x0000001009097c10 */ /* 0x000fe2000f9be002 */
[----:B------:R-:W-:Y:S01]  /*58c0*/  IMAD.IADD R2, R3, 0x1, R5 ;  /* 0x0000000103027824 */ /* 0x000fe200078e0205 */
[C---:B----4-:R-:W-:Y:S01]  /*58d0*/  IADD3.X R3, R239.reuse, UR6, RZ, P6, !PT ;  /* 0x00000006ef037c10 */ /* 0x050fe2000b7fe4ff */
[----:B------:R-:W-:Y:S01]  /*58e0*/  IMAD.U32 R5, RZ, RZ, UR9 ;  /* 0x00000009ff057e24 */ /* 0x000fe2000f8e00ff */
[----:B------:R-:W-:Y:S02]  /*58f0*/  LEA R6, P6, R4, c[0x0][0x1f0], 0x1 ;  /* 0x00007c0004067a11 */ /* 0x000fe400078c08ff */
[----:B------:R-:W-:Y:S01]  /*5900*/  IADD3.X R10, R10, UR11, R2, P5, P1 ;  /* 0x0000000b0a0a7c10 */ /* 0x000fe2000afe2402 */
[----:B------:R-:W-:Y:S01]  /*5910*/  IMAD.U32 R2, RZ, RZ, UR26 ;  /* 0x0000001aff027e24 */ /* 0x000fe2000f8e00ff */
[----:B------:R-:W-:Y:S02]  /*5920*/  LEA.HI.X R7, R4, c[0x0][0x1f4], R3, 0x1, P6 ;  /* 0x00007d0004077a11 */ /* 0x000fe400030f0c03 */
[----:B-----5:R-:W-:Y:S02]  /*5930*/  LOP3.LUT P5, RZ, R236, 0x1, RZ, 0xc0, !PT ;  /* 0x00000001ecff7812 */ /* 0x020fe400078ac0ff */
[----:B------:R-:W-:Y:S02]  /*5940*/  IADD3 R3, P6, P1, R244, UR7, R8 ;  /* 0x00000007f4037c10 */ /* 0x000fe4000f9de008 */
[----:B------:R-:W-:Y:S02]  /*5950*/  IADD3 R2, -R212, c[0x0][0x168], -R2 ;  /* 0x00005a00d4027a10 */ /* 0x000fe40007ffe902 */
[----:B------:R-:W-:Y:S02]  /*5960*/  IADD3.X R5, R239, UR6, R5, P6, P1 ;  /* 0x00000006ef057c10 */ /* 0x000fe4000b7e2405 */
[C---:B------:R-:W-:Y:S02]  /*5970*/  ISETP.LT.OR P6, PT, R2.reuse, 0x1, !P5 ;  /* 0x000000010200780c */ /* 0x040fe40006fc1670 */
[C---:B------:R-:W-:Y:S02]  /*5980*/  LEA R4, P1, R3.reuse, c[0x0][0x1f0], 0x1 ;  /* 0x00007c0003047a11 */ /* 0x040fe400078208ff */
[----:B------:R-:W-:Y:S02]  /*5990*/  ISETP.LT.OR P5, PT, R2, 0x21, !P5 ;  /* 0x000000210200780c */ /* 0x000fe40006fa1670 */
[----:B------:R-:W-:Y:S02]  /*59a0*/  LEA.HI.X R5, R3, c[0x0][0x1f4], R5, 0x1, P1 ;  /* 0x00007d0003057a11 */ /* 0x000fe400008f0c05 */
[C---:B------:R-:W-:Y:S04]  /*59b0*/  LEA R8, P1, R9.reuse, c[0x0][0x280], 0x2 ;  /* 0x0000a00009087a11 */ /* 0x040fe800078210ff */
[----:B------:R-:W-:Y:S01]  /*59c0*/  LEA.HI.X R9, R9, c[0x0][0x284], R10, 0x2, P1 ;  /* 0x0000a10009097a11 */ /* 0x000fe200008f140a */
[----:B------:R-:W-:Y:S01]  /*59d0*/  @!PT LDS RZ, [RZ] ;  /* 0x00000000fffff984 */ /* 0x000fe20000000800 */
[----:B------:R-:W-:Y:S01]  /*59e0*/  @!PT LDS RZ, [RZ] ;  /* 0x00000000fffff984 */ /* 0x000fe20000000800 */
[----:B------:R-:W-:Y:S01]  /*59f0*/  @!PT LDS RZ, [RZ] ;  /* 0x00000000fffff984 */ /* 0x000fe20000000800 */
[----:B------:R1:W-:Y:S01]  /*5a00*/  LDGSTS.E.BYPASS.LTC128B.128 [R248+0xe080], [R6.64], !P6 ;  /* 0x0e08000006f87fae */ /* 0x0003e2000f101d56 */
[----:B------:R-:W-:Y:S04]  /*5a10*/  LOP3.LUT P1, RZ, R236, 0x2, RZ, 0xc0, !PT ;  /* 0x00000002ecff7812 */ /* 0x000fe8000782c0ff */
[C---:B------:R-:W-:Y:S02]  /*5a20*/  ISETP.LT.OR P6, PT, R2.reuse, 0x1, !P1 ;  /* 0x000000010200780c */ /* 0x040fe40004fc1670 */
[----:B------:R-:W-:Y:S11]  /*5a30*/  ISETP.LT.OR P1, PT, R2, 0x21, !P1 ;  /* 0x000000210200780c */ /* 0x000ff60004f21670 */
[----:B------:R1:W-:Y:S04]  /*5a40*/  LDGSTS.E.BYPASS.LTC128B.128 [R248+0x10080], [R6.64+0x80], !P6 ;  /* 0x1008008006f87fae */ /* 0x0003e8000f101d56 */
[----:B------:R1:W-:Y:S04]  /*5a50*/  LDGSTS.E.BYPASS.LTC128B.128 [R248+0xf080], [R4.64], !P5 ;  /* 0x0f08000004f87fae */ /* 0x0003e8000e901d56 */
[----:B------:R1:W-:Y:S01]  /*5a60*/  LDGSTS.E.BYPASS.LTC128B.128 [R248+0x11080], [R4.64+0x80], !P1 ;  /* 0x1108008004f87fae */ /* 0x0003e2000c901d56 */
[----:B--2---:R-:W-:Y:S05]  /*5a70*/  @!P2 IMAD.SHL.U32 R2, R214, 0x10, RZ ;  /* 0x00000010d602a824 */ /* 0x004fea00078e00ff */
[----:B------:R1:W-:Y:S02]  /*5a80*/  @!P2 LDGSTS.E.BYPASS.LTC128B.128 [R2+0x12280], [R8.64] ;  /* 0x122800000802afae */ /* 0x0003e4000b901d56 */
.L_x_399:
[-C--:B-1-34-:R-:W-:Y:S01]  /*5a90*/  HMMA.16816.F32 R4, R80, R16.reuse, RZ ;  /* 0x000000105004723c */ /* 0x09afe200000018ff */
[----:B------:R-:W2:Y:S01]  /*5aa0*/  LDL.64 R236, [R1+0x38] ;  /* 0x0000380001ec7983 */ /* 0x000ea20000100a00 */
[----:B------:R-:W-:Y:S02]  /*5ab0*/  USHF.L.U32 UR12, UR12, 0xd, URZ ;  /* 0x0000000d0c0c7899 */ /* 0x000fe4000800063f */
[----:B------:R-:W-:Y:S01]  /*5ac0*/  IMAD.U32 R2, RZ, RZ, UR4 ;  /* 0x00000004ff027e24 */ /* 0x000fe2000f8e00ff */
[----:B------:R-:W3:Y:S01]  /*5ad0*/  LDL R235, [R1+0x40] ;  /* 0x0000400001eb7983 */ /* 0x000ee20000100800 */
[----:B------:R-:W-:Y:S02]  /*5ae0*/  UIADD3 UR6, UR4, 0x1, URZ ;  /* 0x0000000104067890 */ /* 0x000fe4000fffe03f */
[C---:B------:R-:W-:Y:S01]  /*5af0*/  HMMA.16816.F32 R8, R132.reuse, R16, RZ ;  /* 0x000000108408723c */ /* 0x040fe200000018ff */
[----:B------:R-:W-:Y:S01]  /*5b00*/  LDSM.16.M88.4 R144, [R220+0x1000] ;  /* 0x00100000dc90783b */ /* 0x000fe20000000200 */
[----:B------:R-:W-:Y:S02]  /*5b10*/  UISETP.GE.AND UP0, UPT, UR4, 0x1, UPT ;  /* 0x000000010400788c */ /* 0x000fe4000bf06270 */
[----:B------:R-:W-:Y:S01]  /*5b20*/  IMAD R2, R2, 0x2000, R229 ;  /* 0x0000200002027824 */ /* 0x000fe200078e02e5 */
[----:B------:R-:W1:Y:S01]  /*5b30*/  LDSM.16.MT88.4 R148, [R216+0x1080] ;  /* 0x00108000d894783b */ /* 0x000e620000004200 */
[----:B------:R-:W-:Y:S02]  /*5b40*/  USEL UR4, UR6, URZ, !UP0 ;  /* 0x0000003f06047287 */ /* 0x000fe4000c000000 */
[-C--:B------:R-:W-:Y:S01]  /*5b50*/  HMMA.16816.F32 R12, R132, R18.reuse, RZ ;  /* 0x00000012840c723c */ /* 0x080fe200000018ff */
[----:B------:R-:W4:Y:S01]  /*5b60*/  LDSM.16.M88.4 R212, [R220+0x1800] ;  /* 0x00180000dcd4783b */ /* 0x000f220000000200 */
[----:B------:R-:W-:Y:S02]  /*5b70*/  UISETP.GE.AND UP0, UPT, UR19, UR13, UPT ;  /* 0x0000000d1300728c */ /* 0x000fe4000bf06270 */
[----:B------:R-:W-:Y:S01]  /*5b80*/  IMAD.SHL.U32 R2, R2, 0x2, RZ ;  /* 0x0000000202027824 */ /* 0x000fe200078e00ff */
[----:B------:R-:W0:Y:S01]  /*5b90*/  LDGDEPBAR ;  /* 0x00000000000079af */ /* 0x000e220000000000 */
[----:B------:R-:W-:Y:S02]  /*5ba0*/  UIADD3 UR6, UR5, 0x1, URZ ;  /* 0x0000000105067890 */ /* 0x000fe4000fffe03f */
[C---:B------:R-:W-:Y:S01]  /*5bb0*/  HMMA.16816.F32 R16, R80.reuse, R18, RZ ;  /* 0x000000125010723c */ /* 0x040fe200000018ff */
[----:B------:R-:W-:Y:S01]  /*5bc0*/  PLOP3.LUT P1, PT, PT, PT, UP0, 0x80, 0x0 ;  /* 0x000000000000781c */ /* 0x000fe20003f2f008 */
[----:B------:R-:W-:Y:S04]  /*5bd0*/  UISETP.GE.AND UP0, UPT, UR5, 0x1, UPT ;  /* 0x000000010500788c */ /* 0x000fe8000bf06270 */
[----:B------:R-:W-:Y:S02]  /*5be0*/  USEL UR5, UR6, URZ, !UP0 ;  /* 0x0000003f06057287 */ /* 0x000fe4000c000000 */
[-C--:B------:R-:W-:Y:S08]  /*5bf0*/  HMMA.16816.F32 R20, R80, R136.reuse, RZ ;  /* 0x000000885014723c */ /* 0x080ff000000018ff */
[C---:B------:R-:W-:Y:S08]  /*5c00*/  HMMA.16816.F32 R24, R132.reuse, R136, RZ ;  /* 0x000000888418723c */ /* 0x040ff000000018ff */
[-C--:B------:R-:W-:Y:S01]  /*5c10*/  HMMA.16816.F32 R76, R132, R138.reuse, RZ ;  /* 0x0000008a844c723c */ /* 0x080fe200000018ff */
[----:B------:R-:W5:Y:S07]  /*5c20*/  LDSM.16.MT88.4 R132, [R216+0x4080] ;  /* 0x00408000d884783b */ /* 0x000f6e0000004200 */
[----:B------:R-:W-:Y:S01]  /*5c30*/  HMMA.16816.F32 R80, R80, R138, RZ ;  /* 0x0000008a5050723c */ /* 0x000fe200000018ff */
[----:B------:R-:W-:Y:S07]  /*5c40*/  LDSM.16.M88.4 R136, [R222+0x1000] ;  /* 0x00100000de88783b */ /* 0x000fee0000000200 */
[-C--:B------:R-:W-:Y:S08]  /*5c50*/  HMMA.16816.F32 R4, R140, R152.reuse, R4 ;  /* 0x000000988c04723c */ /* 0x080ff00000001804 */
        /* <DEDUP_REMOVED lines=9> */
[----:B------:R-:W5:Y:S04]  /*5cf0*/  LDSM.16.MT88.4 R140, [R216+0x1880] ;  /* 0x00188000d88c783b */ /* 0x000f680000004200 */
[----:B------:R-:W-:Y:S03]  /*5d00*/  LDSM.16.MT88.4 R208, [R216+0x2080] ;  /* 0x00208000d8d0783b */ /* 0x000fe60000004200 */
[-C--:B-1----:R-:W-:Y:S08]  /*5d10*/  HMMA.16816.F32 R4, R144, R148.reuse, R4 ;  /* 0x000000949004723c */ /* 0x082ff00000001804 */
[C---:B----4-:R-:W-:Y:S08]  /*5d20*/  HMMA.16816.F32 R8, R212.reuse, R148, R8 ;  /* 0x00000094d408723c */ /* 0x050ff00000001808 */
[-C--:B------:R-:W-:Y:S08]  /*5d30*/  HMMA.16816.F32 R12, R212, R150.reuse, R12 ;  /* 0x00000096d40c723c */ /* 0x080ff0000000180c */
[C---:B------:R-:W-:Y:S01]  /*5d40*/  HMMA.16816.F32 R16, R144.reuse, R150, R16 ;  /* 0x000000969010723c */ /* 0x040fe20000001810 */
[----:B------:R-:W1:Y:S07]  /*5d50*/  LDSM.16.M88.4 R148, [R222+0x1800] ;  /* 0x00180000de94783b */ /* 0x000e6e0000000200 */
[-C--:B-----5:R-:W-:Y:S08]  /*5d60*/  HMMA.16816.F32 R20, R144, R132.reuse, R20 ;  /* 0x000000849014723c */ /* 0x0a0ff00000001814 */
[C---:B------:R-:W-:Y:S08]  /*5d70*/  HMMA.16816.F32 R24, R212.reuse, R132, R24 ;  /* 0x00000084d418723c */ /* 0x040ff00000001818 */
[-C--:B------:R-:W-:Y:S08]  /*5d80*/  HMMA.16816.F32 R76, R212, R134.reuse, R76 ;  /* 0x00000086d44c723c */ /* 0x080ff0000000184c */
[----:B------:R-:W-:Y:S01]  /*5d90*/  HMMA.16816.F32 R80, R144, R134, R80 ;  /* 0x000000869050723c */ /* 0x000fe20000001850 */
[----:B------:R-:W4:Y:S04]  /*5da0*/  LDSM.16.M88.4 R132, [R220+0x2800] ;  /* 0x00280000dc84783b */ /* 0x000f280000000200 */
[----:B------:R-:W5:Y:S03]  /*5db0*/  LDSM.16.MT88.4 R144, [R216+0x5080] ;  /* 0x00508000d890783b */ /* 0x000f660000004200 */
[-C--:B------:R-:W-:Y:S08]  /*5dc0*/  HMMA.16816.F32 R4, R136, R140.reuse, R4 ;  /* 0x0000008c8804723c */ /* 0x080ff00000001804 */
[C---:B-1----:R-:W-:Y:S08]  /*5dd0*/  HMMA.16816.F32 R8, R148.reuse, R140, R8 ;  /* 0x0000008c9408723c */ /* 0x042ff00000001808 */
        /* <DEDUP_REMOVED lines=9> */
[----:B------:R-:W1:Y:S03]  /*5e70*/  LDSM.16.MT88.4 R152, [R216+0x5880] ;  /* 0x00588000d898783b */ /* 0x000e660000004200 */
[-C--:B------:R-:W-:Y:S08]  /*5e80*/  HMMA.16816.F32 R4, R156, R208.reuse, R4 ;  /* 0x000000d09c04723c */ /* 0x080ff00000001804 */
[C---:B----4-:R-:W-:Y:S08]  /*5e90*/  HMMA.16816.F32 R8, R132.reuse, R208, R8 ;  /* 0x000000d08408723c */ /* 0x050ff00000001808 */
[-C--:B------:R-:W-:Y:S08]  /*5ea0*/  HMMA.16816.F32 R12, R132, R210.reuse, R12 ;  /* 0x000000d2840c723c */ /* 0x080ff0000000180c */
[C---:B------:R-:W-:Y:S08]  /*5eb0*/  HMMA.16816.F32 R16, R156.reuse, R210, R16 ;  /* 0x000000d29c10723c */ /* 0x040ff00000001810 */
[-C--:B-----5:R-:W-:Y:S08]  /*5ec0*/  HMMA.16816.F32 R20, R156, R144.reuse, R20 ;  /* 0x000000909c14723c */ /* 0x0a0ff00000001814 */
[C---:B------:R-:W-:Y:S04]  /*5ed0*/  HMMA.16816.F32 R24, R132.reuse, R144, R24 ;  /* 0x000000908418723c */ /* 0x040fe80000001818 */
[----:B--2---:R-:W-:Y:S04]  /*5ee0*/  IADD3 R3, P5, R236, UR12, RZ ;  /* 0x0000000cec037c10 */ /* 0x004fe8000ffbe0ff */
[-C--:B------:R-:W-:Y:S07]  /*5ef0*/  HMMA.16816.F32 R76, R132, R146.reuse, R76 ;  /* 0x00000092844c723c */ /* 0x080fee000000184c */
[----:B------:R-:W-:Y:S01]  /*5f00*/  IMAD.U32 R133, RZ, RZ, UR12 ;  /* 0x0000000cff857e24 */ /* 0x000fe2000f8e00ff */
[----:B------:R-:W-:Y:S01]  /*5f10*/  HMMA.16816.F32 R80, R156, R146, R80 ;  /* 0x000000929c50723c */ /* 0x000fe20000001850 */
[----:B------:R-:W-:Y:S03]  /*5f20*/  UMOV UR12, UR19 ;  /* 0x00000013000c7c82 */ /* 0x000fe60008000000 */
[----:B---3--:R-:W-:Y:S02]  /*5f30*/  LEA.HI.X.SX32 R133, R133, R235, 0x1, P5 ;  /* 0x000000eb85857211 */ /* 0x008fe400028f0eff */
[C---:B------:R-:W-:Y:S02]  /*5f40*/  LEA R132, P5, R3.reuse, c[0x0][0x220], 0x2 ;  /* 0x0000880003847a11 */ /* 0x040fe400078a10ff */
[-C--:B-1----:R-:W-:Y:S05]  /*5f50*/  HMMA.16816.F32 R4, R136, R140.reuse, R4 ;  /* 0x0000008c8804723c */ /* 0x082fea0000001804 */
[----:B------:R-:W-:Y:S03]  /*5f60*/  LEA.HI.X R133, R3, c[0x0][0x224], R133, 0x2, P5 ;  /* 0x0000890003857a11 */ /* 0x000fe600028f1485 */
[C---:B------:R-:W-:Y:S08]  /*5f70*/  HMMA.16816.F32 R8, R148.reuse, R140, R8 ;  /* 0x0000008c9408723c */ /* 0x040ff00000001808 */
[-C--:B------:R-:W-:Y:S07]  /*5f80*/  HMMA.16816.F32 R12, R148, R142.reuse, R12 ;  /* 0x0000008e940c723c */ /* 0x080fee000000180c */
        /* <DEDUP_REMOVED lines=27> */
[----:B------:R-:W-:Y:S04]  /*6140*/  LDSM.16.MT88.4 R140, [R0+0x18080] ;  /* 0x01808000008c783b */ /* 0x000fe80000004200 */
[----:B------:R-:W-:Y:S01]  /*6150*/  RED.E.ADD.F32.FTZ.RN.STRONG.GPU [R132.64+0x4400], R21 ;  /* 0x004400158400798e */ /* 0x000fe2000c10e796 */
[-C--:B-1----:R-:W-:Y:S03]  /*6160*/  HMMA.16816.F32 R84, R4, R8.reuse, R84 ;  /* 0x000000080454723c */ /* 0x082fe60000001854 */
[----:B------:R-:W-:Y:S04]  /*6170*/  RED.E.ADD.F32.FTZ.RN.STRONG.GPU [R132.64+0x4800], R22 ;  /* 0x004800168400798e */ /* 0x000fe8000c10e796 */
[----:B------:R-:W-:Y:S04]  /*6180*/  RED.E.ADD.F32.FTZ.RN.STRONG.GPU [R132.64+0x4c00], R23 ;  /* 0x004c00178400798e */ /* 0x000fe8000c10e796 */
[----:B------:R-:W1:Y:S04]  /*6190*/  LDSM.16.MT88.4 R20, [R2+0x8080] ;  /* 0x008080000214783b */ /* 0x000e680000004200 */
[----:B------:R-:W-:Y:S01]  /*61a0*/  RED.E.ADD.F32.FTZ.RN.STRONG.GPU [R132.64+0x5000], R24 ;  /* 0x005000188400798e */ /* 0x000fe2000c10e796 */
[-C--:B--2---:R-:W-:Y:S03]  /*61b0*/  HMMA.16816.F32 R88, R12, R8.reuse, R88 ;  /* 0x000000080c58723c */ /* 0x084fe60000001858 */
[----:B------:R-:W-:Y:S04]  /*61c0*/  RED.E.ADD.F32.FTZ.RN.STRONG.GPU [R132.64+0x5400], R25 ;  /* 0x005400198400798e */ /* 0x000fe8000c10e796 */
[----:B------:R-:W-:Y:S01]  /*61d0*/  RED.E.ADD.F32.FTZ.RN.STRONG.GPU [R132.64+0x5800], R26 ;  /* 0x0058001a8400798e */ /* 0x000fe2000c10e796 */
[C---:B---3--:R-:W-:Y:S03]  /*61e0*/  HMMA.16816.F32 R92, R16.reuse, R8, R92 ;  /* 0x00000008105c723c */ /* 0x048fe6000000185c */
[----:B------:R-:W-:Y:S04]  /*61f0*/  RED.E.ADD.F32.FTZ.RN.STRONG.GPU [R132.64+0x5c00], R27 ;  /* 0x005c001b8400798e */ /* 0x000fe8000c10e796 */
[----:B------:R-:W-:Y:S01]  /*6200*/  LDSM.16.MT88.4 R24, [R0+0x15880] ;  /* 0x015880000018783b */ /* 0x000fe20000004200 */
[-C--:B------:R-:W-:Y:S03]  /*6210*/  HMMA.16816.F32 R96, R16, R10.reuse, R96 ;  /* 0x0000000a1060723c */ /* 0x080fe60000001860 */
[----:B------:R-:W-:Y:S04]  /*6220*/  RED.E.ADD.F32.FTZ.RN.STRONG.GPU [R132.64+0x6000], R80 ;  /* 0x006000508400798e */ /* 0x000fe8000c10e796 */
[----:B------:R-:W-:Y:S01]  /*6230*/  RED.E.ADD.F32.FTZ.RN.STRONG.GPU [R132.64+0x6400], R81 ;  /* 0x006400518400798e */ /* 0x000fe2000c10e796 */
[-C--:B------:R-:W-:Y:S03]  /*6240*/  HMMA.16816.F32 R100, R12, R10.reuse, R100 ;  /* 0x0000000a0c64723c */ /* 0x080fe60000001864 */
[----:B------:R-:W-:Y:S04]  /*6250*/  RED.E.ADD.F32.FTZ.RN.STRONG.GPU [R132.64+0x6800], R82 ;  /* 0x006800528400798e */ /* 0x000fe8000c10e796 */
[----:B------:R-:W-:Y:S01]  /*6260*/  RED.E.ADD.F32.FTZ.RN.STRONG.GPU [R132.64+0x6c00], R83 ;  /* 0x006c00538400798e */ /* 0x000fe2000c10e796 */
        /* <DEDUP_REMOVED lines=10> */
[----:B------:R-:W2:Y:S04]  /*6310*/  LDSM.16.MT88.4 R132, [R0+0x17880] ;  /* 0x017880000084783b */ /* 0x000ea80000004200 */
[----:B------:R-:W-:Y:S01]  /*6320*/  LDSM.16.MT88.4 R8, [R2+0x7080] ;  /* 0x007080000208783b */ /* 0x000fe20000004200 */
[-C--:B------:R-:W-:Y:S03]  /*6330*/  HMMA.16816.F32 R120, R16, R22.reuse, R120 ;  /* 0x000000161078723c */ /* 0x080fe60000001878 */
[----:B------:R-:W-:Y:S05]  /*6340*/  LDSM.16.MT88.4 R16, [R0+0x17c80] ;  /* 0x017c80000010783b */ /* 0x000fea0000004200 */
        /* <DEDUP_REMOVED lines=95> */
.L_x_381:
[----:B------:R-:W-:Y:S05]  /*6940*/  @P1 EXIT ;  /* 0x000000000000194d */ /* 0x000fea0003800000 */
[----:B------:R-:W2:Y:S01]  /*6950*/  LDL.LU.64 R4, [R1] ;  /* 0x0000000001047983 */ /* 0x000ea20000300a00 */
[----:B------:R-:W3:Y:S01]  /*6960*/  S2UR UR5, SR_CTAID.X ;  /* 0x00000000000579c3 */ /* 0x000ee20000002500 */
[----:B-1----:R-:W-:Y:S02]  /*6970*/  MOV R2, 0x1 ;  /* 0x0000000100027802 */ /* 0x002fe40000000f00 */
[----:B------:R-:W1:Y:S04]  /*6980*/  S2R R0, SR_CTAID.Y ;  /* 0x0000000000007919 */ /* 0x000e680000002600 */
[----:B------:R-:W-:Y:S01]  /*6990*/  BAR.SYNC.DEFER_BLOCKING 0x1, 0x100 ;  /* 0x0044000000007b1d */ /* 0x000fe20000010000 */
[----:B------:R-:W-:-:S05]  /*69a0*/  ISETP.NE.AND P1, PT, R2, c[0x0][0x338], PT ;  /* 0x0000ce0002007a0c */ /* 0x000fca0003f25270 */
[----:B------:R-:W4:Y:S01]  /*69b0*/  S2R R11, SR_CTAID.Z ;  /* 0x00000000000b7919 */ /* 0x000f220000002700 */
[----:B---3--:R-:W-:-:S07]  /*69c0*/  UIMAD UR5, UR5, 0x3000, URZ ;  /* 0x00003000050578a4 */ /* 0x008fce000f8e023f */
[----:B-1----:R-:W-:Y:S01]  /*69d0*/  @P1 IMAD.HI.U32 R3, R0, c[0x0][0x33c], RZ ;  /* 0x0000cf0000031a27 */ /* 0x002fe200078e00ff */
[----:B------:R-:W-:-:S04]  /*69e0*/  USHF.R.S32.HI UR4, URZ, 0x1f, UR5 ;  /* 0x0000001f3f047899 */ /* 0x000fc80008011405 */
[----:B------:R-:W-:Y:S02]  /*69f0*/  @P1 SHF.R.U32.HI R0, RZ, c[0x0][0x340], R3 ;  /* 0x0000d000ff001a19 */ /* 0x000fe40000011603 */
[----:B--2---:R-:W-:-:S04]  /*6a00*/  IADD3 R2, P0, R4, UR5, RZ ;  /* 0x0000000504027c10 */ /* 0x004fc8000ff1e0ff */
[----:B------:R-:W-:Y:S02]  /*6a10*/  LEA.HI.X.SX32 R3, R4, UR4, 0x1, P0 ;  /* 0x0000000404037c11 */ /* 0x000fe400080f0eff */
[----:B------:R-:W-:-:S05]  /*6a20*/  SHF.R.S32.HI R4, RZ, 0x1f, R0 ;  /* 0x0000001fff047819 */ /* 0x000fca0000011400 */
[C---:B------:R-:W-:Y:S02]  /*6a30*/  IMAD R6, R4.reuse, c[0x0][0x328], RZ ;  /* 0x0000ca0004067a24 */ /* 0x040fe400078e02ff */
[----:B------:R-:W-:Y:S02]  /*6a40*/  IMAD R7, R4, c[0x0][0x300], RZ ;  /* 0x0000c00004077a24 */ /* 0x000fe400078e02ff */
[----:B------:R-:W-:-:S04]  /*6a50*/  IMAD.WIDE.U32 R4, R0, c[0x0][0x328], R2 ;  /* 0x0000ca0000047a25 */ /* 0x000fc800078e0002 */
[----:B------:R-:W-:-:S04]  /*6a60*/  IMAD.WIDE.U32 R2, R0, c[0x0][0x300], R2 ;  /* 0x0000c00000027a25 */ /* 0x000fc800078e0002 */
[C---:B------:R-:W-:Y:S02]  /*6a70*/  IMAD R6, R0.reuse, c[0x0][0x32c], R6 ;  /* 0x0000cb0000067a24 */ /* 0x040fe400078e0206 */
[----:B------:R-:W-:Y:S01]  /*6a80*/  IMAD R0, R0, c[0x0][0x304], R7 ;  /* 0x0000c10000007a24 */ /* 0x000fe200078e0207 */
[----:B----4-:R-:W-:Y:S02]  /*6a90*/  SHF.R.S32.HI R7, RZ, 0x1f, R11 ;  /* 0x0000001fff077819 */ /* 0x010fe4000001140b */
[----:B------:R-:W-:Y:S02]  /*6aa0*/  IADD3 R5, R5, R6, RZ ;  /* 0x0000000605057210 */ /* 0x000fe40007ffe0ff */
[----:B------:R-:W-:Y:S01]  /*6ab0*/  IADD3 R3, R3, R0, RZ ;  /* 0x0000000003037210 */ /* 0x000fe20007ffe0ff */
[----:B------:R-:W-:Y:S02]  /*6ac0*/  IMAD R10, R7, c[0x0][0x330], RZ ;  /* 0x0000cc00070a7a24 */ /* 0x000fe400078e02ff */
[----:B------:R-:W-:-:S04]  /*6ad0*/  IMAD.WIDE.U32 R8, R11, c[0x0][0x330], R4 ;  /* 0x0000cc000b087a25 */ /* 0x000fc800078e0004 */
[----:B------:R-:W-:Y:S01]  /*6ae0*/  IMAD R10, R11, c[0x0][0x334], R10 ;  /* 0x0000cd000b0a7a24 */ /* 0x000fe200078e020a */
[----:B------:R-:W-:Y:S01]  /*6af0*/  LEA R4, P1, R8, c[0x0][0x310], 0x2 ;  /* 0x0000c40008047a11 */ /* 0x000fe200078210ff */
        /* <DEDUP_REMOVED lines=105> */
.L_x_401:
        /* <DEDUP_REMOVED lines=15> */
.L_x_2297:


//--------------------- .text._ZN7cutlass13device_kernelIN5flash19enable_sm80_to_sm89INS1_16FlashAttnBwdSm80INS1_25CollectiveMainloopBwdSm80ILi2ELi1EN4cute5tupleIJNS5_1CILi64EEENS7_ILi96EEENS7_ILi128EEEEEENS_6half_tEfNS_4arch4Sm80ELb0ELb1ELb1ELb0ELb1ELb0ELb0ELb0ELi2ELi2ELi2ELi2ELb1EEENS1_24CollectiveEpilogueBwdGQAISB_fSE_Li256ELb0ELb1EEENS1_19SingleTileSchedulerILb0ELb0ELb0ELi96EEEEEEEEEvNT_6ParamsE --------------------------
	.section	.text._ZN7cutlass13device_kernelIN5flash19enable_sm80_to_sm89INS1_16FlashAttnBwdSm80INS1_25CollectiveMainloopBwdSm80ILi2ELi1EN4cute5tupleIJNS5_1CILi64EEENS7_ILi96EEENS7_ILi128EEEEEENS_6half_tEfNS_4arch4Sm80ELb0ELb1ELb1ELb0ELb1ELb0ELb0ELb0ELi2ELi2ELi2ELi2ELb1EEENS1_24CollectiveEpilogueBwdGQAISB_fSE_Li256ELb0ELb1EEENS1_19SingleTileSchedulerILb0ELb0ELb0ELi96EEEEEEEEEvNT_6ParamsE,"ax",@progbits
	.sectioninfo	@"SHI_REGISTERS=255"
	.align	128
.text._ZN7cutlass13device_kernelIN5flash19enable_sm80_to_sm89INS1_16FlashAttnBwdSm80INS1_25CollectiveMainloopBwdSm80ILi2ELi1EN4cute5tupleIJNS5_1CILi64EEENS7_ILi96EEENS7_ILi128EEEEEENS_6half_tEfNS_4arch4Sm80ELb0ELb1ELb1ELb0ELb1ELb0ELb0ELb0ELi2ELi2ELi2ELi2ELb1EEENS1_24CollectiveEpilogueBwdGQAISB_fSE_Li256ELb0ELb1EEENS1_19SingleTileSchedulerILb0ELb0ELb0ELi96EEEEEEEEEvNT_6ParamsE:
        .type           _ZN7cutlass13device_kernelIN5flash19enable_sm80_to_sm89INS1_16FlashAttnBwdSm80INS1_25CollectiveMainloopBwdSm80ILi2ELi1EN4cute5tupleIJNS5_1CILi64EEENS7_ILi96EEENS7_ILi128EEEEEENS_6half_tEfNS_4arch4Sm80ELb0ELb1ELb1ELb0ELb1ELb0ELb0ELb0ELi2ELi2ELi2ELi2ELb1EEENS1_24CollectiveEpilogueBwdGQAISB_fSE_Li256ELb0ELb1EEENS1_19SingleTileSchedulerILb0ELb0ELb0ELi96EEEEEEEEEvNT_6ParamsE,@function
        .size           _ZN7cutlass13device_kernelIN5flash19enable_sm80_to_sm89INS1_16FlashAttnBwdSm80INS1_25CollectiveMainloopBwdSm80ILi2ELi1EN4cute5tupleIJNS5_1CILi64EEENS7_ILi96EEENS7_ILi128EEEEEENS_6half_tEfNS_4arch4Sm80ELb0ELb1ELb1ELb0ELb1ELb0ELb0ELb0ELi2ELi2ELi2ELi2ELb1EEENS1_24CollectiveEpilogueBwdGQAISB_fSE_Li256ELb0ELb1EEENS1_19SingleTileSchedulerILb0ELb0ELb0ELi96EEEEEEEEEvNT_6ParamsE,(.L_x_2298 - _ZN7cutlass13device_kernelIN5flash19enable_sm80_to_sm89INS1_16FlashAttnBwdSm80INS1_25CollectiveMainloopBwdSm80ILi2ELi1EN4cute5tupleIJNS5_1CILi64EEENS7_ILi96EEENS7_ILi128EEEEEENS_6half_tEfNS_4arch4Sm80ELb0ELb1ELb1ELb0ELb1ELb0ELb0ELb0ELi2ELi2ELi2ELi2ELb1EEENS1_24CollectiveEpilogueBwdGQAISB_fSE_Li256ELb0ELb1EEENS1_19SingleTileSchedulerILb0ELb0ELb0ELi96EEEEEEEEEvNT_6ParamsE)
        .other          _ZN7cutlass13device_kernelIN5flash19enable_sm80_to_sm89INS1_16FlashAttnBwdSm80INS1_25CollectiveMainloopBwdSm80ILi2ELi1EN4cute5tupleIJNS5_1CILi64EEENS7_ILi96EEENS7_ILi128EEEEEENS_6half_tEfNS_4arch4Sm80ELb0ELb1ELb1ELb0ELb1ELb0ELb0ELb0ELi2ELi2ELi2ELi2ELb1EEENS1_24CollectiveEpilogueBwdGQAISB_fSE_Li256ELb0ELb1EEENS1_19SingleTileSchedulerILb0ELb0ELb0ELi96EEEEEEEEEvNT_6ParamsE,@"STO_CUDA_ENTRY STV_DEFAULT"
_ZN7cutlass13device_kernelIN5flash19enable_sm80_to_sm89INS1_16FlashAttnBwdSm80INS1_25CollectiveMainloopBwdSm80ILi2ELi1EN4cute5tupleIJNS5_1CILi64EEENS7_ILi96EEENS7_ILi128EEEEEENS_6half_tEfNS_4arch4Sm80ELb0ELb1ELb1ELb0ELb1ELb0ELb0ELb0ELi2ELi2ELi2ELi2ELb1EEENS1_24CollectiveEpilogueBwdGQAISB_fSE_Li256ELb0ELb1EEENS1_19SingleTileSchedulerILb0ELb0ELb0ELi96EEEEEEEEEvNT_6ParamsE:
        /* <DEDUP_REMOVED lines=27> */
.L_x_402:
        /* <DEDUP_REMOVED lines=322> */
[----:B------:R-:W-:Y:S01]  /*15d0*/  IMAD.MOV.U32 R223, RZ, RZ, 0x10 ;  /* 0x00000010ffdf7424 */ /* 0x000fe200078e00ff */
[----:B------:R-:W-:Y:S01]  /*15e0*/  CS2R R42, SRZ ;  /* 0x00000000002a7805 */ /* 0x000fe2000001ff00 */
[----:B------:R5:W-:Y:S01]  /*15f0*/  LDGSTS.E.BYPASS.LTC128B.128 [R77+0xa080], [R8.64], !P6 ;  /* 0x0a080000084d7fae */ /* 0x000be2000f101d52 */
[C---:B------:R-:W-:Y:S01]  /*1600*/  ISETP.LT.OR P6, PT, R10.reuse, 0x21, P4 ;  /* 0x000000210a00780c */ /* 0x040fe200027c1670 */
[----:B------:R-:W-:Y:S01]  /*1610*/  IMAD.MOV.U32 R231, RZ, RZ, 0x20 ;  /* 0x00000020ffe77424 */ /* 0x000fe200078e00ff */
[----:B-1----:R-:W-:Y:S01]  /*1620*/  CS2R R40, SRZ ;  /* 0x0000000000287805 */ /* 0x002fe2000001ff00 */
[----:B------:R1:W-:Y:S01]  /*1630*/  LDGSTS.E.BYPASS.LTC128B.128 [R77+0x8080], [R6.64], !P2 ;  /* 0x08080000064d7fae */ /* 0x0003e2000d101d52 */
[C---:B------:R-:W-:Y:S01]  /*1640*/  ISETP.LT.OR P2, PT, R10.reuse, 0x1, P4 ;  /* 0x000000010a00780c */ /* 0x040fe20002741670 */
[----:B------:R-:W-:Y:S01]  /*1650*/  IMAD.MOV.U32 R226, RZ, RZ, 0x10 ;  /* 0x00000010ffe27424 */ /* 0x000fe200078e00ff */
[----:B---3--:R-:W-:Y:S01]  /*1660*/  CS2R R38, SRZ ;  /* 0x0000000000267805 */ /* 0x008fe2000001ff00 */
[----:B------:R1:W-:Y:S01]  /*1670*/  LDGSTS.E.BYPASS.LTC128B.128 [R77+0xb080], [R6.64+0x80], !P1 ;  /* 0x0b080080064d7fae */ /* 0x0003e2000c901d52 */
[----:B------:R-:W-:Y:S01]  /*1680*/  ISETP.LT.OR P1, PT, R10, 0x1, P3 ;  /* 0x000000010a00780c */ /* 0x000fe20001f21670 */
[----:B------:R-:W-:-:S02]  /*1690*/  ULDC UR22, c[0x0][0x2a0] ;  /* 0x0000a80000167ab9 */ /* 0x000fc40000000800 */
[----:B------:R-:W0:Y:S01]  /*16a0*/  LDGDEPBAR ;  /* 0x00000000000079af */ /* 0x000e220000000000 */
[----:B------:R-:W-:Y:S02]  /*16b0*/  UISETP.GE.AND UP6, UPT, UR21, 0x1, UPT ;  /* 0x000000011500788c */ /* 0x000fe4000bfc6270 */
        /* <DEDUP_REMOVED lines=12> */
[----:B------:R-:W-:-:S02]  /*1780*/  UMOV UR23, 0x1 ;  /* 0x0000000100177882 */ /* 0x000fc40000000000 */
[----:B------:R-:W-:Y:S01]  /*1790*/  STL [R1+0x54], R33 ;  /* 0x0000542101007387 */ /* 0x000fe20000100800 */
[----:B------:R-:W-:-:S03]  /*17a0*/  ULOP3.LUT UR22, URZ, UR22, URZ, 0x33, !UPT ;  /* 0x000000163f167292 */ /* 0x000fc6000f8e333f */
[----:B------:R4:W-:Y:S01]  /*17b0*/  LDGSTS.E.BYPASS.LTC128B.128 [R77+0x1080], [R2.64], !P6 ;  /* 0x01080000024d7fae */ /* 0x0009e2000f101d52 */
[----:B-1----:R-:W-:Y:S01]  /*17c0*/  IMAD.U32 R6, RZ, RZ, UR28 ;  /* 0x0000001cff067e24 */ /* 0x002fe2000f8e00ff */
        /* <DEDUP_REMOVED lines=10> */
[----:B---3--:R-:W-:Y:S02]  /*1870*/  IADD3 R4, P0, R2, UR26, RZ ;  /* 0x0000001a02047c10 */ /* 0x008fe4000ff1e0ff */
[C---:B------:R-:W-:Y:S02]  /*1880*/  ISETP.LT.OR P1, PT, R10.reuse, 0x21, P3 ;  /* 0x000000210a00780c */ /* 0x040fe40001f21670 */
[----:B------:R-:W-:Y:S01]  /*1890*/  IADD3.X R5, R3, UR25, RZ, P0, !PT ;  /* 0x0000001903057c10 */ /* 0x000fe200087fe4ff */
[----:B------:R-:W-:Y:S01]  /*18a0*/  ULDC UR25, c[0x0][0x198] ;  /* 0x0000660000197ab9 */ /* 0x000fe20000000800 */
[----:B----4-:R-:W-:Y:S01]  /*18b0*/  SEL R3, RZ, 0x2, P4 ;  /* 0x00000002ff037807 */ /* 0x010fe20002000000 */
[----:B------:R-:W-:Y:S01]  /*18c0*/  UIADD3 UR25, UR21, UR25, URZ ;  /* 0x0000001915197290 */ /* 0x000fe2000fffe03f */
[----:B------:R-:W-:-:S02]  /*18d0*/  ISETP.LT.OR P4, PT, R10, 0x41, P3 ;  /* 0x000000410a00780c */ /* 0x000fc40001f81670 */
[----:B------:R-:W-:Y:S02]  /*18e0*/  LOP3.LUT R8, R0, 0x8, R216, 0xf8, !PT ;  /* 0x0000000800087812 */ /* 0x000fe400078ef8d8 */
[----:B------:R-:W-:Y:S02]  /*18f0*/  SHF.R.U32.HI R2, RZ, 0x3, R0 ;  /* 0x00000003ff027819 */ /* 0x000fe40000011600 */
[----:B------:R-:W-:Y:S01]  /*1900*/  SEL R0, RZ, 0x1, P6 ;  /* 0x00000001ff007807 */ /* 0x000fe20003000000 */
[----:B------:R1:W-:Y:S01]  /*1910*/  LDGSTS.E.BYPASS.LTC128B.128 [R77+0x4080], [R6.64], !P1 ;  /* 0x04080000064d7fae */ /* 0x0003e2000c901d52 */
[----:B------:R-:W-:Y:S01]  /*1920*/  LOP3.LUT R2, R23, R8, R2, 0xf6, !PT ;  /* 0x0000000817027212 */ /* 0x000fe200078ef602 */
[----:B------:R-:W-:Y:S01]  /*1930*/  IMAD.U32 R8, RZ, RZ, UR4 ;  /* 0x00000004ff087e24 */ /* 0x000fe2000f8e00ff */
[----:B--2---:R-:W-:Y:S01]  /*1940*/  LEA R12, P0, R9, c[0x0][0x160], 0x1 ;  /* 0x00005800090c7a11 */ /* 0x004fe200078008ff */
        /* <DEDUP_REMOVED lines=23> */
[----:B------:R-:W-:-:S02]  /*1ac0*/  ULDC UR15, c[0x0][0x290] ;  /* 0x0000a400000f7ab9 */ /* 0x000fc40000000800 */
        /* <DEDUP_REMOVED lines=24> */
[----:B------:R-:W-:Y:S01]  /*1c50*/  USHF.L.U32 UR9, UR4, 0x5, URZ ;  /* 0x0000000504097899 */ /* 0x000fe2000800063f */
[----:B------:R-:W-:Y:S01]  /*1c60*/  LOP3.LUT R2, R2, 0xfffffffe, RZ, 0xc0, !PT ;  /* 0xfffffffe02027812 */ /* 0x000fe200078ec0ff */
[----:B------:R-:W-:-:S02]  /*1c70*/  UIMAD UR15, UR12, UR15, URZ ;  /* 0x0000000f0c0f72a4 */ /* 0x000fc4000f8e023f */
[----:B------:R-:W-:Y:S01]  /*1c80*/  UMOV UR4, URZ ;  /* 0x0000003f00047c82 */ /* 0x000fe20008000000 */
[----:B------:R-:W1:Y:S01]  /*1c90*/  LDSM.16.M88.2 R178, [R0+0x6080] ;  /* 0x0060800000b2783b */ /* 0x000e620000000100 */
[----:B------:R-:W-:Y:S01]  /*1ca0*/  IMAD.IADD R3, R3, 0x1, -R2 ;  /* 0x0000000103037824 */ /* 0x000fe200078e0a02 */
[----:B------:R-:W-:Y:S02]  /*1cb0*/  IADD3 R2, -R23, c[0x0][0x168], -R34 ;  /* 0x00005a0017027a10 */ /* 0x000fe40007ffe922 */
[----:B------:R-:W2:Y:S01]  /*1cc0*/  LDSM.16.M88.2 R180, [R0+0x7080] ;  /* 0x0070800000b4783b */ /* 0x000ea20000000100 */
[----:B------:R-:W-:Y:S01]  /*1cd0*/  IMAD.SHL.U32 R220, R3, 0x8, RZ ;  /* 0x0000000803dc7824 */ /* 0x000fe200078e00ff */
[----:B------:R-:W-:Y:S02]  /*1ce0*/  CS2R R34, SRZ ;  /* 0x0000000000227805 */ /* 0x000fe4000001ff00 */
[----:B------:R-:W3:Y:S02]  /*1cf0*/  LDSM.16.M88.2 R182, [R0+0x8080] ;  /* 0x0080800000b6783b */ /* 0x000ee40000000100 */
[----:B------:R-:W-:-:S02]  /*1d00*/  LOP3.LUT R220, R220, 0x8, RZ, 0xc0, !PT ;  /* 0x00000008dcdc7812 */ /* 0x000fc400078ec0ff */
        /* <DEDUP_REMOVED lines=35> */
[----:B------:R-:W-:Y:S02]  /*1f40*/  IMAD.WIDE.U32 R20, R11, c[0x0][0x240], R4 ;  /* 0x000090000b147a25 */ /* 0x000fe400078e0004 */
        /* <DEDUP_REMOVED lines=77> */
[----:B------:R-:W-:Y:S01]  /*2420*/  STL [R1+0x44], R5 ;  /* 0x0000440501007387 */ /* 0x000fe20000100800 */
[----:B------:R-:W-:Y:S01]  /*2430*/  SEL R224, R231, 0xffffffe0, !P1 ;  /* 0xffffffe0e7e07807 */ /* 0x000fe20004800000 */
[----:B------:R-:W-:Y:S01]  /*2440*/  CS2R R28, SRZ ;  /* 0x00000000001c7805 */ /* 0x000fe2000001ff00 */
[----:B------:R-:W-:Y:S01]  /*2450*/  LEA R221, R221, 0x15480, 0x1 ;  /* 0x00015480dddd7811 */ /* 0x000fe200078e08ff */
[----:B------:R-:W-:Y:S01]  /*2460*/  STL [R1+0x50], R3 ;  /* 0x0000500301007387 */ /* 0x000fe20000100800 */
[----:B------:R-:W-:Y:S01]  /*2470*/  SEL R226, R226, 0xfffffff0, !P0 ;  /* 0xfffffff0e2e27807 */ /* 0x000fe20004000000 */
[----:B------:R-:W-:Y:S02]  /*2480*/  IMAD.IADD R227, R220, 0x1, R224 ;  /* 0x00000001dce37824 */ /* 0x000fe400078e02e0 */
[----:B------:R-:W0:Y:S01]  /*2490*/  LDGDEPBAR ;  /* 0x00000000000079af */ /* 0x000e220000000000 */
[----:B------:R-:W-:-:S02]  /*24a0*/  IMAD R223, R223, 0x2, R221 ;  /* 0x00000002dfdf7824 */ /* 0x000fc400078e02dd */
[----:B------:R-:W-:Y:S01]  /*24b0*/  IMAD.IADD R230, R226, 0x1, R224 ;  /* 0x00000001e2e67824 */ /* 0x000fe200078e02e0 */
[----:B------:R-:W0:Y:S01]  /*24c0*/  LDGDEPBAR ;  /* 0x00000000000079af */ /* 0x000e220000000000 */
[----:B------:R-:W-:Y:S02]  /*24d0*/  IMAD.IADD R229, R220, 0x1, R226 ;  /* 0x00000001dce57824 */ /* 0x000fe400078e02e2 */
[----:B------:R-:W-:Y:S02]  /*24e0*/  IMAD.IADD R228, R226, 0x1, R227 ;  /* 0x00000001e2e47824 */ /* 0x000fe400078e02e3 */
[----:B-----5:R-:W-:-:S05]  /*24f0*/  IMAD.SHL.U32 R0, R19, 0x2, RZ ;  /* 0x0000000213007824 */ /* 0x020fca00078e00ff */
[C---:B------:R-:W-:Y:S02]  /*2500*/  IADD3 R2, -R0.reuse, UR25, RZ ;  /* 0x0000001900027c10 */ /* 0x040fe4000fffe1ff */
[C---:B------:R-:W-:Y:S02]  /*2510*/  IADD3 R234, -R0.reuse, UR6, RZ ;  /* 0x0000000600ea7c10 */ /* 0x040fe4000fffe1ff */
[----:B------:R-:W-:Y:S01]  /*2520*/  IADD3 R0, -R0, UR21, RZ ;  /* 0x0000001500007c10 */ /* 0x000fe2000fffe1ff */
[----:B------:R5:W-:Y:S01]  /*2530*/  STL [R1+0x4], R2 ;  /* 0x0000040201007387 */ /* 0x000be20000100800 */
[----:B------:R-:W-:-:S03]  /*2540*/  ULDC UR21, c[0x0][0x168] ;  /* 0x00005a0000157ab9 */ /* 0x000fc60000000800 */
[----:B------:R1:W-:Y:S01]  /*2550*/  STL [R1+0x8], R0 ;  /* 0x0000080001007387 */ /* 0x0003e20000100800 */
[----:B-----5:R-:W-:-:S05]  /*2560*/  IMAD.MOV.U32 R2, RZ, RZ, 0x1 ;  /* 0x00000001ff027424 */ /* 0x020fca00078e00ff */
[----:B-1234-:R-:W-:Y:S02]  /*2570*/  ISETP.LE.AND P2, PT, R2, c[0x0][0x2a8], PT ;  /* 0x0000aa0002007a0c */ /* 0x01efe40003f43270 */
.L_x_422:
        /* <DEDUP_REMOVED lines=191> */
.L_x_406:
[----:B------:R-:W-:Y:S11]  /*3170*/  ISETP.NE.AND P2, PT, R238, c[0x0][0x2a8], PT ;  /* 0x0000aa00ee007a0c */ /* 0x000ff60003f45270 */
[----:B------:R-:W-:Y:S02]  /*3180*/  @!UPT UIADD3 URZ, URZ, URZ, URZ ;  /* 0x0000003f3f3ff290 */ /* 0x000fe4000fffe03f */
[----:B------:R-:W-:Y:S05]  /*3190*/  @P2 IMAD.HI.U32 R3, R2, c[0x0][0x2ac], RZ ;  /* 0x0000ab0002032a27 */ /* 0x000fea00078e00ff */
[----:B------:R-:W-:Y:S02]  /*31a0*/  @P2 SHF.R.U32.HI R2, RZ, c[0x0][0x2b0], R3 ;  /* 0x0000ac00ff022a19 */ /* 0x000fe40000011603 */
.L_x_407:
[----:B------:R-:W-:Y:S05]  /*31b0*/  BSYNC B0 ;  /* 0x0000000000007941 */ /* 0x000fea0003800000 */
.L_x_405:
        /* <DEDUP_REMOVED lines=8> */
.L_x_404:
        /* <DEDUP_REMOVED lines=17> */
.L_x_410:
[----:B------:R-:W-:Y:S11]  /*3350*/  ISETP.NE.AND P2, PT, R238, c[0x0][0x2a8], PT ;  /* 0x0000aa00ee007a0c */ /* 0x000ff60003f45270 */
[----:B------:R-:W-:Y:S02]  /*3360*/  @!UPT UIADD3 URZ, URZ, URZ, URZ ;  /* 0x0000003f3f3ff290 */ /* 0x000fe4000fffe03f */
[----:B------:R-:W-:Y:S05]  /*3370*/  @P2 IMAD.HI.U32 R3, R2, c[0x0][0x2ac], RZ ;  /* 0x0000ab0002032a27 */ /* 0x000fea00078e00ff */
[----:B------:R-:W-:Y:S02]  /*3380*/  @P2 SHF.R.U32.HI R2, RZ, c[0x0][0x2b0], R3 ;  /* 0x0000ac00ff022a19 */ /* 0x000fe40000011603 */
.L_x_411:
[----:B------:R-:W-:Y:S05]  /*3390*/  BSYNC B0 ;  /* 0x0000000000007941 */ /* 0x000fea0003800000 */
.L_x_409:
[----:B------:R-:W3:Y:S02]  /*33a0*/  LDL R3, [R1+0x8] ;  /* 0x0000080001037983 */ /* 0x000ee40000100800 */
[----:B---3--:R-:W-:Y:S05]  /*33b0*/  IMAD R2, R2, c[0x0][0x2a8], R3 ;  /* 0x0000aa0002027a24 */ /* 0x008fea00078e0203 */
[----:B------:R-:W-:Y:S02]  /*33c0*/  IADD3 R3, R2, c[0x0][0x2a8], RZ ;  /* 0x0000aa0002037a10 */ /* 0x000fe40007ffe0ff */
[----:B------:R-:W-:Y:S02]  /*33d0*/  IMNMX R5, R5, R2, !PT ;  /* 0x0000000205057217 */ /* 0x000fe40007800200 */
[----:B------:R-:W-:Y:S02]  /*33e0*/  IMNMX R6, R6, R3, PT ;  /* 0x0000000306067217 */ /* 0x000fe40003800200 */
.L_x_408:
        /* <DEDUP_REMOVED lines=17> */
.L_x_414:
[----:B------:R-:W-:Y:S11]  /*3500*/  ISETP.NE.AND P2, PT, R238, c[0x0][0x2a8], PT ;  /* 0x0000aa00ee007a0c */ /* 0x000ff60003f45270 */
[----:B------:R-:W-:Y:S02]  /*3510*/  @!UPT UIADD3 URZ, URZ, URZ, URZ ;  /* 0x0000003f3f3ff290 */ /* 0x000fe4000fffe03f */
[----:B------:R-:W-:Y:S05]  /*3520*/  @P2 IMAD.HI.U32 R7, R2, c[0x0][0x2ac], RZ ;  /* 0x0000ab0002072a27 */ /* 0x000fea00078e00ff */
[----:B------:R-:W-:Y:S02]  /*3530*/  @P2 SHF.R.U32.HI R2, RZ, c[0x0][0x2b0], R7 ;  /* 0x0000ac00ff022a19 */ /* 0x000fe40000011607 */
.L_x_415:
[----:B------:R-:W-:Y:S05]  /*3540*/  BSYNC B0 ;  /* 0x0000000000007941 */ /* 0x000fea0003800000 */
.L_x_413:
[----:B------:R-:W3:Y:S02]  /*3550*/  LDL R7, [R1+0x8] ;  /* 0x0000080001077983 */ /* 0x000ee40000100800 */
[----:B---3--:R-:W-:Y:S05]  /*3560*/  IMAD R2, R2, c[0x0][0x2a8], R7 ;  /* 0x0000aa0002027a24 */ /* 0x008fea00078e0207 */
[----:B------:R-:W-:Y:S02]  /*3570*/  IADD3 R7, R2, c[0x0][0x2a8], RZ ;  /* 0x0000aa0002077a10 */ /* 0x000fe40007ffe0ff */
[----:B------:R-:W-:Y:S02]  /*3580*/  IMNMX R3, R3, R2, !PT ;  /* 0x0000000203037217 */ /* 0x000fe40007800200 */
[----:B------:R-:W-:Y:S02]  /*3590*/  IMNMX R4, R4, R7, PT ;  /* 0x0000000704047217 */ /* 0x000fe40003800200 */
.L_x_412:
        /* <DEDUP_REMOVED lines=17> */
.L_x_418:
[----:B------:R-:W-:Y:S11]  /*36b0*/  ISETP.NE.AND P2, PT, R238, c[0x0][0x2a8], PT ;  /* 0x0000aa00ee007a0c */ /* 0x000ff60003f45270 */
[----:B------:R-:W-:Y:S02]  /*36c0*/  @!UPT UIADD3 URZ, URZ, URZ, URZ ;  /* 0x0000003f3f3ff290 */ /* 0x000fe4000fffe03f */
[----:B------:R-:W-:Y:S05]  /*36d0*/  @P2 IMAD.HI.U32 R2, R0, c[0x0][0x2ac], RZ ;  /* 0x0000ab0000022a27 */ /* 0x000fea00078e00ff */
[----:B------:R-:W-:Y:S02]  /*36e0*/  @P2 SHF.R.U32.HI R0, RZ, c[0x0][0x2b0], R2 ;  /* 0x0000ac00ff002a19 */ /* 0x000fe40000011602 */
.L_x_419:
[----:B------:R-:W-:Y:S05]  /*36f0*/  BSYNC B0 ;  /* 0x0000000000007941 */ /* 0x000fea0003800000 */
.L_x_417:
[----:B------:R-:W2:Y:S02]  /*3700*/  LDL R2, [R1+0x8] ;  /* 0x0000080001027983 */ /* 0x000ea40000100800 */
[----:B--2---:R-:W-:Y:S05]  /*3710*/  IMAD R0, R0, c[0x0][0x2a8], R2 ;  /* 0x0000aa0000007a24 */ /* 0x004fea00078e0202 */
[----:B------:R-:W-:Y:S02]  /*3720*/  IADD3 R2, R0, c[0x0][0x2a8], RZ ;  /* 0x0000aa0000027a10 */ /* 0x000fe40007ffe0ff */
[----:B------:R-:W-:Y:S02]  /*3730*/  IMNMX R8, R8, R0, !PT ;  /* 0x0000000008087217 */ /* 0x000fe40007800200 */
[----:B------:R-:W-:Y:S02]  /*3740*/  IMNMX R9, R9, R2, PT ;  /* 0x0000000209097217 */ /* 0x000fe40003800200 */
.L_x_416:
        /* <DEDUP_REMOVED lines=75> */
.L_x_420:
        /* <DEDUP_REMOVED lines=496> */
.L_x_421:
        /* <DEDUP_REMOVED lines=235> */
.L_x_403:
[----:B------:R-:W-:Y:S05]  /*69b0*/  @P0 EXIT ;  /* 0x000000000000094d */ /* 0x000fea0003800000 */
[----:B------:R-:W2:Y:S01]  /*69c0*/  LDL.64 R4, [R1+0x20] ;  /* 0x0000200001047983 */ /* 0x000ea20000100a00 */
[----:B------:R-:W3:Y:S01]  /*69d0*/  S2UR UR6, SR_CTAID.X ;  /* 0x00000000000679c3 */ /* 0x000ee20000002500 */
[----:B------:R-:W-:Y:S01]  /*69e0*/  IMAD.MOV.U32 R0, RZ, RZ, c[0x0][0x338] ;  /* 0x0000ce00ff007624 */ /* 0x000fe200078e00ff */
[----:B------:R-:W-:Y:S01]  /*69f0*/  ULDC UR5, c[0x0][0x358] ;  /* 0x0000d60000057ab9 */ /* 0x000fe20000000800 */
[----:B-1----:R-:W1:Y:S01]  /*6a00*/  S2R R2, SR_CTAID.Y ;  /* 0x0000000000027919 */ /* 0x002e620000002600 */
[----:B------:R-:W-:Y:S01]  /*6a10*/  ULDC UR4, c[0x0][0x2f4] ;  /* 0x0000bd0000047ab9 */ /* 0x000fe20000000800 */
[----:B------:R-:W-:Y:S02]  /*6a20*/  BSSY B0, `(.L_x_423) ;  /* 0x000001d000007945 */ /* 0x000fe40003800000 */
[----:B------:R-:W-:Y:S01]  /*6a30*/  BAR.SYNC.DEFER_BLOCKING 0x1, 0x100 ;  /* 0x0044000000007b1d */ /* 0x000fe20000010000 */
[----:B------:R-:W-:-:S05]  /*6a40*/  ISETP.NE.AND P0, PT, R0, 0x1, PT ;  /* 0x000000010000780c */ /* 0x000fca0003f05270 */
[----:B------:R-:W4:Y:S01]  /*6a50*/  S2R R15, SR_CTAID.Z ;  /* 0x00000000000f7919 */ /* 0x000f220000002700 */
[----:B---3--:R-:W-:-:S07]  /*6a60*/  UIMAD UR5, UR6, UR5, URZ ;  /* 0x00000005060572a4 */ /* 0x008fce000f8e023f */
[----:B-1----:R-:W-:Y:S01]  /*6a70*/  @P0 IMAD.HI.U32 R0, R2, c[0x0][0x33c], RZ ;  /* 0x0000cf0002000a27 */ /* 0x002fe200078e00ff */
[----:B------:R-:W-:-:S03]  /*6a80*/  UIMAD UR5, UR5, UR4, URZ ;  /* 0x00000004050572a4 */ /* 0x000fc6000f8e023f */
[----:B------:R-:W-:Y:S01]  /*6a90*/  IMAD.MOV.U32 R7, RZ, RZ, R2 ;  /* 0x000000ffff077224 */ /* 0x000fe200078e0002 */
[----:B------:R-:W-:Y:S01]  /*6aa0*/  @P0 SHF.R.U32.HI R7, RZ, c[0x0][0x340], R0 ;  /* 0x0000d000ff070a19 */ /* 0x000fe20000011600 */
[----:B------:R-:W-:-:S03]  /*6ab0*/  USHF.R.S32.HI UR4, URZ, 0x1f, UR5 ;  /* 0x0000001f3f047899 */ /* 0x000fc60008011405 */
[----:B------:R-:W-:Y:S01]  /*6ac0*/  SHF.R.S32.HI R10, RZ, 0x1f, R7 ;  /* 0x0000001fff0a7819 */ /* 0x000fe20000011407 */
[----:B----4-:R-:W-:Y:S01]  /*6ad0*/  IMAD R3, R15, c[0x0][0x2f4], RZ ;  /* 0x0000bd000f037a24 */ /* 0x010fe200078e02ff */
[----:B------:R-:W-:Y:S01]  /*6ae0*/  SHF.R.S32.HI R16, RZ, 0x1f, R15 ;  /* 0x0000001fff107819 */ /* 0x000fe2000001140f */
[----:B------:R-:W-:-:S03]  /*6af0*/  IMAD.MOV R6, RZ, RZ, -R7 ;  /* 0x000000ffff067224 */ /* 0x000fc600078e0a07 */
[----:B------:R-:W-:Y:S01]  /*6b00*/  SHF.R.S32.HI R14, RZ, 0x1f, R3 ;  /* 0x0000001fff0e7819 */ /* 0x000fe20000011403 */
[----:B------:R-:W-:Y:S01]  /*6b10*/  IMAD R6, R6, c[0x0][0x338], R2 ;  /* 0x0000ce0006067a24 */ /* 0x000fe200078e0202 */
[----:B------:R-:W-:-:S04]  /*6b20*/  IADD3 R0, P1, P0, R3, UR5, R7 ;  /* 0x0000000503007c10 */ /* 0x000fc8000f83e007 */
[----:B------:R-:W-:Y:S01]  /*6b30*/  IADD3.X R14, R14, UR4, R10, P1, P0 ;  /* 0x000000040e0e7c10 */ /* 0x000fe20008fe040a */
[----:B------:R-:W-:-:S03]  /*6b40*/  IMAD.SHL.U32 R11, R0, 0x4, RZ ;  /* 0x00000004000b7824 */ /* 0x000fc600078e00ff */
[----:B------:R-:W-:Y:S02]  /*6b50*/  SHF.L.U64.HI R14, R0, 0x2, R14 ;  /* 0x00000002000e7819 */ /* 0x000fe4000001020e */
[----:B--2---:R-:W-:Y:S02]  /*6b60*/  ISETP.NE.AND P1, PT, R4, RZ, PT ;  /* 0x000000ff0400720c */ /* 0x004fe40003f25270 */
[----:B------:R-:W-:-:S04]  /*6b70*/  IADD3 R4, P0, R11, c[0x0][0x350], RZ ;  /* 0x0000d4000b047a10 */ /* 0x000fc80007f1e0ff */
[----:B------:R-:W-:-:S07]  /*6b80*/  IADD3.X R5, R14, c[0x0][0x354], RZ, P0, !PT ;  /* 0x0000d5000e057a10 */ /* 0x000fce00007fe4ff */
[----:B------:R-:W-:Y:S05]  /*6b90*/  @P1 BRA `(.L_x_424) ;  /* 0x0000005000001947 */ /* 0x000fea0003800000 */
.L_x_425:
[----:B------:R-:W2:Y:S01]  /*6ba0*/  LDG.E.STRONG.GPU R0, [R4.64] ;  /* 0x0000001204007981 */ /* 0x000ea2000c1ef900 */
[----:B------:R-:W-:Y:S01]  /*6bb0*/  YIELD ;  /* 0x0000000000007946 */ /* 0x000fe20003800000 */
[----:B--2---:R-:W-:Y:S01]  /*6bc0*/  ISETP.NE.AND P0, PT, R0, R6, PT ;  /* 0x000000060000720c */ /* 0x004fe20003f05270 */
[----:B------:R-:W-:-:S12]  /*6bd0*/  CCTL.IVALL ;  /* 0x00000000ff00798f */ /* 0x000fd80002000000 */
[----:B------:R-:W-:Y:S05]  /*6be0*/  @P0 BRA `(.L_x_425) ;  /* 0xffffffb000000947 */ /* 0x000fea000383ffff */
.L_x_424:
[----:B------:R-:W-:Y:S05]  /*6bf0*/  BSYNC B0 ;  /* 0x0000000000007941 */ /* 0x000fea0003800000 */
.L_x_423:
[----:B------:R-:W-:Y:S01]  /*6c00*/  MOV R17, 0xffffffff ;  /* 0xffffffff00117802 */ /* 0x000fe20000000f00 */
[----:B------:R-:W-:Y:S05]  /*6c10*/  BRA.CONV ~URZ, `(.L_x_426) ;  /* 0x000000237f007947 */ /* 0x000fea000b800000 */
[----:B------:R-:W-:Y:S02]  /*6c20*/  MOV R2, 0x6c40 ;  /* 0x00006c4000027802 */ /* 0x000fe40000000f00 */
[----:B------:R-:W-:Y:S05]  /*6c30*/  CALL.REL.NOINC `($__internal_2_$__cuda_sm70_warpsync) ;  /* 0x00000a9000007944 */ /* 0x000fea0003c00000 */
.L_x_426:
[----:B------:R-:W2:Y:S01]  /*6c40*/  LDL.LU.64 R2, [R1+0x20] ;  /* 0x0000200001027983 */ /* 0x000ea20000300a00 */
[----:B------:R-:W-:Y:S01]  /*6c50*/  UIMAD UR5, UR6, 0x3000, URZ ;  /* 0x00003000060578a4 */ /* 0x000fe2000f8e023f */
[----:B------:R-:W-:Y:S02]  /*6c60*/  IMAD R0, R10, c[0x0][0x328], RZ ;  /* 0x0000ca000a007a24 */ /* 0x000fe400078e02ff */
[----:B------:R-:W-:Y:S01]  /*6c70*/  IMAD R12, R16, c[0x0][0x330], RZ ;  /* 0x0000cc00100c7a24 */ /* 0x000fe200078e02ff */
[----:B------:R-:W-:Y:S01]  /*6c80*/  USHF.R.S32.HI UR4, URZ, 0x1f, UR5 ;  /* 0x0000001f3f047899 */ /* 0x000fe20008011405 */
[----:B------:R-:W-:Y:S01]  /*6c90*/  IMAD R0, R7, c[0x0][0x32c], R0 ;  /* 0x0000cb0007007a24 */ /* 0x000fe200078e0200 */
[----:B------:R-:W-:-:S06]  /*6ca0*/  NOP ;  /* 0x0000000000007918 */ /* 0x000fcc0000000000 */
[----:B--2---:R-:W-:-:S04]  /*6cb0*/  IADD3 R8, P0, R2, UR5, RZ ;  /* 0x0000000502087c10 */ /* 0x004fc8000ff1e0ff */
[----:B------:R-:W-:-:S05]  /*6cc0*/  LEA.HI.X.SX32 R9, R2, UR4, 0x1, P0 ;  /* 0x0000000402097c11 */ /* 0x000fca00080f0eff */
[----:B------:R-:W-:-:S05]  /*6cd0*/  IMAD.WIDE.U32 R2, R7, c[0x0][0x328], R8 ;  /* 0x0000ca0007027a25 */ /* 0x000fca00078e0008 */
[----:B------:R-:W-:Y:S01]  /*6ce0*/  IADD3 R3, R3, R0, RZ ;  /* 0x0000000003037210 */ /* 0x000fe20007ffe0ff */
[----:B------:R-:W-:-:S04]  /*6cf0*/  IMAD R0, R15, c[0x0][0x334], R12 ;  /* 0x0000cd000f007a24 */ /* 0x000fc800078e020c */
        /* <DEDUP_REMOVED lines=53> */
[----:B-1----:R-:W-:Y:S02]  /*7050*/  MOV R2, 0x7070 ;  /* 0x0000707000027802 */ /* 0x002fe40000000f00 */
[----:B------:R-:W-:Y:S05]  /*7060*/  CALL.REL.NOINC `($__internal_2_$__cuda_sm70_warpsync) ;  /* 0x0000066000007944 */ /* 0x000fea0003c00000 */
.L_x_427:
        /* <DEDUP_REMOVED lines=12> */
.L_x_429:
[----:B------:R-:W-:Y:S05]  /*7130*/  BSYNC B0 ;  /* 0x0000000000007941 */ /* 0x000fea0003800000 */
.L_x_428:
[----:B--2---:R-:W-:Y:S01]  /*7140*/  IADD3 R4, P0, R11, c[0x0][0x348], RZ ;  /* 0x0000d2000b047a10 */ /* 0x004fe20007f1e0ff */
[----:B------:R-:W-:Y:S03]  /*7150*/  BSSY B0, `(.L_x_430) ;  /* 0x0000008000007945 */ /* 0x000fe60003800000 */
[----:B------:R-:W-:Y:S01]  /*7160*/  IADD3.X R5, R14, c[0x0][0x34c], RZ, P0, !PT ;  /* 0x0000d3000e057a10 */ /* 0x000fe200007fe4ff */
[----:B------:R-:W-:Y:S05]  /*7170*/  @P1 BRA `(.L_x_431) ;  /* 0x0000005000001947 */ /* 0x000fea0003800000 */
.L_x_432:
[----:B------:R-:W2:Y:S01]  /*7180*/  LDG.E.STRONG.GPU R0, [R4.64] ;  /* 0x0000001204007981 */ /* 0x000ea2000c1ef900 */
[----:B------:R-:W-:Y:S01]  /*7190*/  YIELD ;  /* 0x0000000000007946 */ /* 0x000fe20003800000 */
[----:B--2---:R-:W-:Y:S01]  /*71a0*/  ISETP.NE.AND P0, PT, R0, R6, PT ;  /* 0x000000060000720c */ /* 0x004fe20003f05270 */
[----:B------:R-:W-:-:S12]  /*71b0*/  CCTL.IVALL ;  /* 0x00000000ff00798f */ /* 0x000fd80002000000 */
[----:B------:R-:W-:Y:S05]  /*71c0*/  @P0 BRA `(.L_x_432) ;  /* 0xffffffb000000947 */ /* 0x000fea000383ffff */
.L_x_431:
[----:B------:R-:W-:Y:S05]  /*71d0*/  BSYNC B0 ;  /* 0x0000000000007941 */ /* 0x000fea0003800000 */
.L_x_430:
[----:B------:R-:W-:Y:S05]  /*71e0*/  BRA.CONV ~URZ, `(.L_x_433) ;  /* 0x000000237f007947 */ /* 0x000fea000b800000 */
[----:B-1----:R-:W-:Y:S02]  /*71f0*/  MOV R2, 0x7210 ;  /* 0x0000721000027802 */ /* 0x002fe40000000f00 */
[----:B------:R-:W-:Y:S05]  /*7200*/  CALL.REL.NOINC `($__internal_2_$__cuda_sm70_warpsync) ;  /* 0x000004c000007944 */ /* 0x000fea0003c00000 */
.L_x_433:
[----:B-1----:R-:W-:Y:S01]  /*7210*/  MOV R2, R8 ;  /* 0x0000000800027202 */ /* 0x002fe20000000f00 */
[----:B------:R-:W-:Y:S01]  /*7220*/  IMAD R0, R10, c[0x0][0x300], RZ ;  /* 0x0000c0000a007a24 */ /* 0x000fe200078e02ff */
[----:B------:R-:W-:Y:S01]  /*7230*/  MOV R3, R9 ;  /* 0x0000000900037202 */ /* 0x000fe20000000f00 */
[----:B------:R-:W-:Y:S01]  /*7240*/  IMAD R6, R16, c[0x0][0x308], RZ ;  /* 0x0000c20010067a24 */ /* 0x000fe200078e02ff */
[----:B------:R-:W-:-:S06]  /*7250*/  NOP ;  /* 0x0000000000007918 */ /* 0x000fcc0000000000 */
[----:B------:R-:W-:-:S04]  /*7260*/  IMAD.WIDE.U32 R2, R7, c[0x0][0x300], R2 ;  /* 0x0000c00007027a25 */ /* 0x000fc800078e0002 */
[----:B------:R-:W-:-:S05]  /*7270*/  IMAD R0, R7, c[0x0][0x304], R0 ;  /* 0x0000c10007007a24 */ /* 0x000fca00078e0200 */
        /* <DEDUP_REMOVED lines=57> */
.L_x_434:
        /* <DEDUP_REMOVED lines=12> */
        .weak           $__internal_2_$__cuda_sm70_warpsync
        .type           $__internal_2_$__cuda_sm70_warpsync,@function
        .size           $__internal_2_$__cuda_sm70_warpsync,(.L_x_2298 - $__internal_2_$__cuda_sm70_warpsync)
$__internal_2_$__cuda_sm70_warpsync:
[----:B------:R-:W-:Y:S01]  /*76d0*/  MOV R3, 0x0 ;  /* 0x0000000000037802 */ /* 0x000fe20000000f00 */
[----:B------:R-:W-:Y:S04]  /*76e0*/  WARPSYNC R17 ;  /* 0x0000001100007348 */ /* 0x000fe80003800000 */
[----:B------:R-:W-:Y:S05]  /*76f0*/  RET.REL.NODEC R2 `(_ZN7cutlass13device_kernelIN5flash19enable_sm80_to_sm89INS1_16FlashAttnBwdSm80INS1_25CollectiveMainloopBwdSm80ILi2ELi1EN4cute5tupleIJNS5_1CILi64EEENS7_ILi96EEENS7_ILi128EEEEEENS_6half_tEfNS_4arch4Sm80ELb0ELb1ELb1ELb0ELb1ELb0ELb0ELb0ELi2ELi2ELi2ELi2ELb1EEENS1_24CollectiveEpilogueBwdGQAISB_fSE_Li256ELb0ELb1EEENS1_19SingleTileSchedulerILb0ELb0ELb0ELi96EEEEEEEEEvNT_6ParamsE) ;  /* 0xffff890002007950 */ /* 0x000fea0003c3ffff */
.L_x_435:
        /* <DEDUP_REMOVED lines=16> */
.L_x_2298:


//--------------------- .text._ZN7cutlass13device_kernelIN5flash19enable_sm80_to_sm89INS1_16FlashAttnBwdSm80INS1_25CollectiveMainloopBwdSm80ILi2ELi1EN4cute5tupleIJNS5_1CILi64EEENS7_ILi96EEENS7_ILi128EEEEEENS_6half_tEfNS_4arch4Sm80ELb0ELb1ELb1ELb1ELb0ELb0ELb0ELb0ELi2ELi2ELi2ELi2ELb1EEENS1_21CollectiveEpilogueBwdISB_SC_SE_Li256ELb1ELb0ELi4EEENS1_19SingleTileSchedulerILb1ELb0ELb0ELi96EEEEEEEEEvNT_6ParamsE --------------------------
	.section	.text._ZN7cutlass13device_kernelIN5flash19enable_sm80_to_sm89INS1_16FlashAttnBwdSm80INS1_25CollectiveMainloopBwdSm80ILi2ELi1EN4cute5tupleIJNS5_1CILi64EEENS7_ILi96EEENS7_ILi128EEEEEENS_6half_tEfNS_4arch4Sm80ELb0ELb1ELb1ELb1ELb0ELb0ELb0ELb0ELi2ELi2ELi2ELi2ELb1EEENS1_21CollectiveEpilogueBwdISB_SC_SE_Li256ELb1ELb0ELi4EEENS1_19SingleTileSchedulerILb1ELb0ELb0ELi96EEEEEEEEEvNT_6ParamsE,"ax",@progbits
	.sectioninfo	@"SHI_REGISTERS=255"
	.align	128
.text._ZN7cutlass13device_kernelIN5flash19enable_sm80_to_sm89INS1_16FlashAttnBwdSm80INS1_25CollectiveMainloopBwdSm80ILi2ELi1EN4cute5tupleIJNS5_1CILi64EEENS7_ILi96EEENS7_ILi128EEEEEENS_6half_tEfNS_4arch4Sm80ELb0ELb1ELb1ELb1ELb0ELb0ELb0ELb0ELi2ELi2ELi2ELi2ELb1EEENS1_21CollectiveEpilogueBwdISB_SC_SE_Li256ELb1ELb0ELi4EEENS1_19SingleTileSchedulerILb1ELb0ELb0ELi96EEEEEEEEEvNT_6ParamsE:
        .type           _ZN7cutlass13device_kernelIN5flash19enable_sm80_to_sm89INS1_16FlashAttnBwdSm80INS1_25CollectiveMainloopBwdSm80ILi2ELi1EN4cute5tupleIJNS5_1CILi64EEENS7_ILi96EEENS7_ILi128EEEEEENS_6half_tEfNS_4arch4Sm80ELb0ELb1ELb1ELb1ELb0ELb0ELb0ELb0ELi2ELi2ELi2ELi2ELb1EEENS1_21CollectiveEpilogueBwdISB_SC_SE_Li256ELb1ELb0ELi4EEENS1_19SingleTileSchedulerILb1ELb0ELb0ELi96EEEEEEEEEvNT_6ParamsE,@function
        .size           _ZN7cutlass13device_kernelIN5flash19enable_sm80_to_sm89INS1_16FlashAttnBwdSm80INS1_25CollectiveMainloopBwdSm80ILi2ELi1EN4cute5tupleIJNS5_1CILi64EEENS7_ILi96EEENS7_ILi128EEEEEENS_6half_tEfNS_4arch4Sm80ELb0ELb1ELb1ELb1ELb0ELb0ELb0ELb0ELi2ELi2ELi2ELi2ELb1EEENS1_21CollectiveEpilogueBwdISB_SC_SE_Li256ELb1ELb0ELi4EEENS1_19SingleTileSchedulerILb1ELb0ELb0ELi96EEEEEEEEEvNT_6ParamsE,(.L_x_2300 - _ZN7cutlass13device_kernelIN5flash19enable_sm80_to_sm89INS1_16FlashAttnBwdSm80INS1_25CollectiveMainloopBwdSm80ILi2ELi1EN4cute5tupleIJNS5_1CILi64EEENS7_ILi96EEENS7_ILi128EEEEEENS_6half_tEfNS_4arch4Sm80ELb0ELb1ELb1ELb1ELb0ELb0ELb0ELb0ELi2ELi2ELi2ELi2ELb1EEENS1_21CollectiveEpilogueBwdISB_SC_SE_Li256ELb1ELb0ELi4EEENS1_19SingleTileSchedulerILb1ELb0ELb0ELi96EEEEEEEEEvNT_6ParamsE)
        .other          _ZN7cutlass13device_kernelIN5flash19enable_sm80_to_sm89INS1_16FlashAttnBwdSm80INS1_25CollectiveMainloopBwdSm80ILi2ELi1EN4cute5tupleIJNS5_1CILi64EEENS7_ILi96EEENS7_ILi128EEEEEENS_6half_tEfNS_4arch4Sm80ELb0ELb1ELb1ELb1ELb0ELb0ELb0ELb0ELi2ELi2ELi2ELi2ELb1EEENS1_21CollectiveEpilogueBwdISB_SC_SE_Li256ELb1ELb0ELi4EEENS1_19SingleTileSchedulerILb1ELb0ELb0ELi96EEEEEEEEEvNT_6ParamsE,@"STO_CUDA_ENTRY STV_DEFAULT"
_ZN7cutlass13device_kernelIN5flash19enable_sm80_to_sm89INS1_16FlashAttnBwdSm80INS1_25CollectiveMainloopBwdSm80ILi2ELi1EN4cute5tupleIJNS5_1CILi64EEENS7_ILi96EEENS7_ILi128EEEEEENS_6half_tEfNS_4arch4Sm80ELb0ELb1ELb1ELb1ELb0ELb0ELb0ELb0ELi2ELi2ELi2ELi2ELb1EEENS1_21CollectiveEpilogueBwdISB_SC_SE_Li256ELb1ELb0ELi4EEENS1_19SingleTileSchedulerILb1ELb0ELb0ELi96EEEEEEEEEvNT_6ParamsE:
[----:B------:R-:W-:Y:S02]  /*0000*/  MOV R1, c[0x0][0x28] ;  /* 0x00000a0000017a02 */ /* 0x000fe40000000f00 */
[----:B------:R-:W1:Y:S01]  /*0010*/  S2R R236, SR_TID.X ;  /* 0x0000000000ec7919 */ /* 0x000e620000002100 */
[----:B------:R-:W2:Y:S01]  /*0020*/  S2UR UR15, SR_CTAID.Z ;  /* 0x00000000000f79c3 */ /* 0x000ea20000002700 */
[----:B------:R-:W-:Y:S01]  /*0030*/  UMOV UR6, 0x4 ;  /* 0x0000000400067882 */ /* 0x000fe20000000000 */
[----:B------:R-:W-:Y:S01]  /*0040*/  IADD3 R1, R1, -0x48, RZ ;  /* 0xffffffb801017810 */ /* 0x000fe20007ffe0ff */
[----:B------:R-:W3:Y:S01]  /*0050*/  S2R R0, SR_CTAID.Y ;  /* 0x0000000000007919 */ /* 0x000ee20000002600 */
[----:B------:R-:W-:Y:S02]  /*0060*/  ULDC.64 UR4, c[0x0][0x3c0] ;  /* 0x0000f00000047ab9 */ /* 0x000fe40000000a00 */
[----:B------:R-:W-:Y:S02]  /*0070*/  ULDC.64 UR18, c[0x0][0x118] ;  /* 0x0000460000127ab9 */ /* 0x000fe40000000a00 */
[----:B------:R-:W4:Y:S01]  /*0080*/  S2UR UR10, SR_CTAID.X ;  /* 0x00000000000a79c3 */ /* 0x000f220000002500 */
[----:B-1----:R-:W-:Y:S01]  /*0090*/  SHF.R.U32.HI R2, RZ, 0x5, R236 ;  /* 0x00000005ff027819 */ /* 0x002fe200000116ec */
[----:B--2---:R-:W-:-:S05]  /*00a0*/  UIMAD.WIDE UR4, UR15, UR6, UR4 ;  /* 0x000000060f0472a5 */ /* 0x004fca000f8e0204 */
[----:B------:R-:W1:Y:S02]  /*00b0*/  SHFL.IDX PT, R2, R2, RZ, 0x1f ;  /* 0x00001fff02027589 */ /* 0x000e6400000e0000 */
[----:B-1----:R-:W-:-:S13]  /*00c0*/  ISETP.NE.AND P0, PT, R2, RZ, PT ;  /* 0x000000ff0200720c */ /* 0x002fda0003f05270 */
[----:B----4-:R-:W-:Y:S05]  /*00d0*/  @!P0 BRA `(.L_x_436) ;  /* 0x000001a000008947 */ /* 0x010fea0003800000 */
[----:B---3--:R-:W-:-:S04]  /*00e0*/  ISETP.NE.U32.AND P0, PT, RZ, c[0x0][0x3c0], PT ;  /* 0x0000f000ff007a0c */ /* 0x008fc80003f05070 */
[----:B------:R-:W-:-:S13]  /*00f0*/  ISETP.NE.AND.EX P0, PT, RZ, c[0x0][0x3c4], PT, P0 ;  /* 0x0000f100ff007a0c */ /* 0x000fda0003f05300 */
[----:B------:R-:W-:Y:S05]  /*0100*/  @!P0 BRA `(.L_x_437) ;  /* 0x0000005000008947 */ /* 0x000fea0003800000 */
[----:B------:R-:W-:Y:S02]  /*0110*/  MOV R2, UR4 ;  /* 0x0000000400027c02 */ /* 0x000fe40008000f00 */
[----:B------:R-:W-:-:S05]  /*0120*/  MOV R3, UR5 ;  /* 0x0000000500037c02 */ /* 0x000fca0008000f00 */
[----:B------:R-:W2:Y:S02]  /*0130*/  LDG.E R2, [R2.64] ;  /* 0x0000001202027981 */ /* 0x000ea4000c1e1900 */
[----:B--2---:R1:W2:Y:S02]  /*0140*/  R2UR UR5, R2 ;  /* 0x00000000020573c2 */ /* 0x0042a400000e0000 */
[----:B-12---:R-:W-:Y:S05]  /*0150*/  BRA `(.L_x_438) ;  /* 0x000000e000007947 */ /* 0x006fea0003800000 */
.L_x_437:
[----:B------:R-:W-:-:S04]  /*0160*/  ISETP.NE.U32.AND P0, PT, RZ, c[0x0][0x3b8], PT ;  /* 0x0000ee00ff007a0c */ /* 0x000fc80003f05070 */
[----:B------:R-:W-:-:S13]  /*0170*/  ISETP.NE.AND.EX P0, PT, RZ, c[0x0][0x3bc], PT, P0 ;  /* 0x0000ef00ff007a0c */ /* 0x000fda0003f05300 */
[----:B------:R-:W-:Y:S05]  /*0180*/  @!P0 BRA `(.L_x_439) ;  /* 0x000000a000008947 */ /* 0x000fea0003800000 */
[----:B------:R-:W-:Y:S02]  /*0190*/  ULDC.64 UR4, c[0x0][0x3b8] ;  /* 0x0000ee0000047ab9 */ /* 0x000fe40000000a00 */
[----:B------:R-:W-:-:S06]  /*01a0*/  UIMAD.WIDE UR4, UR15, UR6, UR4 ;  /* 0x000000060f0472a5 */ /* 0x000fcc000f8e0204 */
[----:B------:R-:W-:Y:S02]  /*01b0*/  MOV R4, UR4 ;  /* 0x0000000400047c02 */ /* 0x000fe40008000f00 */
[----:B------:R-:W-:-:S05]  /*01c0*/  MOV R5, UR5 ;  /* 0x0000000500057c02 */ /* 0x000fca0008000f00 */
[----:B------:R-:W2:Y:S04]  /*01d0*/  LDG.E R3, [R4.64] ;  /* 0x0000001204037981 */ /* 0x000ea8000c1e1900 */
[----:B------:R-:W3:Y:S01]  /*01e0*/  LDG.E R2, [R4.64+0x4] ;  /* 0x0000041204027981 */ /* 0x000ee2000c1e1900 */
[----:B--2---:R-:W1:Y:S08]  /*01f0*/  R2UR UR5, R3 ;  /* 0x00000000030573c2 */ /* 0x004e7000000e0000 */
[----:B---3--:R-:W1:Y:S02]  /*0200*/  R2UR UR4, R2 ;  /* 0x00000000020473c2 */ /* 0x008e6400000e0000 */
[----:B-1----:R-:W-:Y:S01]  /*0210*/  UIADD3 UR5, -UR5, UR4, URZ ;  /* 0x0000000405057290 */ /* 0x002fe2000fffe13f */
[----:B------:R-:W-:Y:S05]  /*0220*/  BRA `(.L_x_438) ;  /* 0x0000001000007947 */ /* 0x000fea0003800000 */
.L_x_439:
[----:B------:R-:W-:Y:S02]  /*0230*/  ULDC UR5, c[0x0][0x3a4] ;  /* 0x0000e90000057ab9 */ /* 0x000fe40000000800 */
.L_x_438:
[----:B------:R-:W-:-:S04]  /*0240*/  UIMAD UR4, UR10, 0x60, URZ ;  /* 0x000000600a0478a4 */ /* 0x000fc8000f8e023f */
[----:B------:R-:W-:-:S04]  /*0250*/  UISETP.GE.AND UP0, UPT, UR4, UR5, UPT ;  /* 0x000000050400728c */ /* 0x000fc8000bf06270 */
[----:B------:R-:W-:Y:S01]  /*0260*/  USEL UR15, UR15, 0xffffffff, !UP0 ;  /* 0xffffffff0f0f7887 */ /* 0x000fe2000c000000 */
[----:B------:R-:W-:Y:S05]  /*0270*/  BRA `(.L_x_440) ;  /* 0x0000019000007947 */ /* 0x000fea0003800000 */
.L_x_436:
        /* <DEDUP_REMOVED lines=8> */
.L_x_441:
        /* <DEDUP_REMOVED lines=13> */
.L_x_443:
[----:B------:R-:W-:Y:S02]  /*03d0*/  ULDC UR5, c[0x0][0x3a4] ;  /* 0x0000e90000057ab9 */ /* 0x000fe40000000800 */
.L_x_442:
[----:B------:R-:W-:-:S04]  /*03e0*/  UIMAD UR4, UR10, 0x60, URZ ;  /* 0x000000600a0478a4 */ /* 0x000fc8000f8e023f */
[----:B------:R-:W-:-:S04]  /*03f0*/  UISETP.GE.AND UP0, UPT, UR4, UR5, UPT ;  /* 0x000000050400728c */ /* 0x000fc8000bf06270 */
[----:B------:R-:W-:-:S06]  /*0400*/  USEL UR15, UR15, 0xffffffff, !UP0 ;  /* 0xffffffff0f0f7887 */ /* 0x000fcc000c000000 */
.L_x_440:
[----:B------:R-:W-:-:S13]  /*0410*/  ISETP.LE.AND P0, PT, RZ, UR15, PT ;  /* 0x0000000fff007c0c */ /* 0x000fda000bf03270 */
[----:B------:R-:W-:Y:S05]  /*0420*/  @!P0 EXIT ;  /* 0x000000000000894d */ /* 0x000fea0003800000 */
[----:B------:R-:W-:Y:S02]  /*0430*/  ULDC.64 UR4, c[0x0][0x2c8] ;  /* 0x0000b20000047ab9 */ /* 0x000fe40000000a00 */
[----:B------:R-:W-:Y:S02]  /*0440*/  UISETP.NE.U32.AND UP2, UPT, URZ, UR4, UPT ;  /* 0x000000043f00728c */ /* 0x000fe4000bf45070 */
[----:B------:R-:W-:Y:S02]  /*0450*/  ULDC.64 UR8, c[0x0][0x2c8] ;  /* 0x0000b20000087ab9 */ /* 0x000fe40000000a00 */
[----:B------:R-:W-:Y:S02]  /*0460*/  UISETP.NE.AND.EX UP2, UPT, URZ, UR5, UPT, UP2 ;  /* 0x000000053f00728c */ /* 0x000fe4000bf45320 */
[----:B------:R-:W-:Y:S02]  /*0470*/  UIMAD.WIDE UR8, UR15, UR6, UR8 ;  /* 0x000000060f0872a5 */ /* 0x000fe4000f8e0208 */
[----:B------:R-:W-:-:S02]  /*0480*/  ULDC.64 UR4, c[0x0][0x2d8] ;  /* 0x0000b60000047ab9 */ /* 0x000fc40000000a00 */
[----:B------:R-:W-:Y:S01]  /*0490*/  PLOP3.LUT P0, PT, PT, PT, UP2, 0x80, 0x0 ;  /* 0x000000000000781c */ /* 0x000fe20003f0f028 */
[----:B------:R-:W-:Y:S01]  /*04a0*/  UISETP.NE.U32.AND UP0, UPT, URZ, UR4, UPT ;  /* 0x000000043f00728c */ /* 0x000fe2000bf05070 */
[----:B------:R-:W-:Y:S02]  /*04b0*/  IMAD.U32 R8, RZ, RZ, UR8 ;  /* 0x00000008ff087e24 */ /* 0x000fe4000f8e00ff */
[----:B------:R-:W-:Y:S01]  /*04c0*/  IMAD.U32 R9, RZ, RZ, UR9 ;  /* 0x00000009ff097e24 */ /* 0x000fe2000f8e00ff */
[----:B------:R-:W-:-:S08]  /*04d0*/  UISETP.NE.AND.EX UP0, UPT, URZ, UR5, UPT, UP0 ;  /* 0x000000053f00728c */ /* 0x000fd0000bf05300 */
[----:B------:R-:W2:Y:S01]  /*04e0*/  @P0 LDG.E R3, [R8.64] ;  /* 0x0000001208030981 */ /* 0x000ea2000c1e1900 */
[----:B------:R-:W-:Y:S01]  /*04f0*/  ULDC.64 UR4, c[0x0][0x2d8] ;  /* 0x0000b60000047ab9 */ /* 0x000fe20000000a00 */
[----:B------:R-:W-:Y:S01]  /*0500*/  PLOP3.LUT P1, PT, PT, PT, UP0, 0x80, 0x0 ;  /* 0x000000000000781c */ /* 0x000fe20003f2f008 */
[----:B------:R-:W-:-:S06]  /*0510*/  @UP0 UIMAD.WIDE UR4, UR15, UR6, UR4 ;  /* 0x000000060f0402a5 */ /* 0x000fcc000f8e0204 */
[----:B------:R-:W-:Y:S01]  /*0520*/  MOV R10, UR4 ;  /* 0x00000004000a7c02 */ /* 0x000fe20008000f00 */
[----:B------:R-:W-:Y:S01]  /*0530*/  IMAD.U32 R11, RZ, RZ, UR5 ;  /* 0x00000005ff0b7e24 */ /* 0x000fe2000f8e00ff */
[----:B------:R-:W-:Y:S02]  /*0540*/  ULDC.64 UR4, c[0x0][0x2d0] ;  /* 0x0000b40000047ab9 */ /* 0x000fe40000000a00 */
[----:B------:R-:W-:Y:S01]  /*0550*/  UISETP.NE.U32.AND UP1, UPT, URZ, UR4, UPT ;  /* 0x000000043f00728c */ /* 0x000fe2000bf25070 */
[----:B------:R-:W-:Y:S01]  /*0560*/  MOV R2, RZ ;  /* 0x000000ff00027202 */ /* 0x000fe20000000f00 */
[----:B------:R-:W3:Y:S01]  /*0570*/  @P1 LDG.E R5, [R10.64] ;  /* 0x000000120a051981 */ /* 0x000ee2000c1e1900 */
[----:B------:R-:W-:Y:S01]  /*0580*/  IMAD.MOV.U32 R4, RZ, RZ, RZ ;  /* 0x000000ffff047224 */ /* 0x000fe200078e00ff */
[----:B------:R-:W-:-:S03]  /*0590*/  UISETP.NE.AND.EX UP1, UPT, URZ, UR5, UPT, UP1 ;  /* 0x000000053f00728c */ /* 0x000fc6000bf25310 */
[----:B------:R-:W-:Y:S01]  /*05a0*/  ULDC.64 UR4, c[0x0][0x2d0] ;  /* 0x0000b40000047ab9 */ /* 0x000fe20000000a00 */
[----:B------:R1:W5:Y:S01]  /*05b0*/  @P0 LDG.E R2, [R8.64] ;  /* 0x0000001208020981 */ /* 0x000362000c1e1900 */
[----:B------:R-:W-:Y:S01]  /*05c0*/  UIMAD.WIDE UR4, UR15, UR6, UR4 ;  /* 0x000000060f0472a5 */ /* 0x000fe2000f8e0204 */
[----:B------:R-:W-:-:S05]  /*05d0*/  PLOP3.LUT P2, PT, PT, PT, UP1, 0x80, 0x0 ;  /* 0x000000000000781c */ /* 0x000fca0003f4f018 */
[----:B------:R-:W-:Y:S01]  /*05e0*/  MOV R6, UR4 ;  /* 0x0000000400067c02 */ /* 0x000fe20008000f00 */
[----:B------:R-:W-:-:S07]  /*05f0*/  IMAD.U32 R7, RZ, RZ, UR5 ;  /* 0x00000005ff077e24 */ /* 0x000fce000f8e00ff */
[----:B------:R1:W5:Y:S01]  /*0600*/  @P2 LDG.E R4, [R6.64] ;  /* 0x0000001206042981 */ /* 0x000362000c1e1900 */
[----:B------:R-:W-:Y:S02]  /*0610*/  ULDC UR14, c[0x0][0x168] ;  /* 0x00005a00000e7ab9 */ /* 0x000fe40000000800 */
[----:B------:R-:W-:Y:S02]  /*0620*/  UMOV UR23, URZ ;  /* 0x0000003f00177c82 */ /* 0x000fe40008000000 */
[----:B------:R-:W-:Y:S01]  /*0630*/  ULDC UR13, c[0x0][0x198] ;  /* 0x00006600000d7ab9 */ /* 0x000fe20000000800 */
[----:B--2---:R-:W2:Y:S02]  /*0640*/  @P0 R2UR UR5, R3 ;  /* 0x00000000030503c2 */ /* 0x004ea400000e0000 */
[----:B--2---:R-:W-:-:S04]  /*0650*/  @UP2 ULEA UR5, UR15, UR5, 0x6 ;  /* 0x000000050f052291 */ /* 0x004fc8000f8e303f */
[----:B------:R-:W-:-:S04]  /*0660*/  @UP2 USHF.R.S32.HI UR4, URZ, 0x1f, UR5 ;  /* 0x0000001f3f042899 */ /* 0x000fc80008011405 */
[----:B------:R-:W-:Y:S01]  /*0670*/  @UP2 ULEA.HI UR4, UR4, UR5, URZ, 0x6 ;  /* 0x0000000504042291 */ /* 0x000fe2000f8f303f */
[----:B---3--:R1:W2:Y:S03]  /*0680*/  @P1 R2UR UR14, R5 ;  /* 0x00000000050e13c2 */ /* 0x0082a600000e0000 */
[----:B------:R-:W-:Y:S01]  /*0690*/  @UP2 ULOP3.LUT UR23, UR4, 0xffffffc0, URZ, 0xc0, !UPT ;  /* 0xffffffc004172892 */ /* 0x000fe2000f8ec03f */
[----:B------:R-:W-:Y:S06]  /*06a0*/  @P1 BRA `(.L_x_444) ;  /* 0x0000006000001947 */ /* 0x000fec0003800000 */
[----:B------:R-:W-:Y:S05]  /*06b0*/  @!P0 BRA `(.L_x_444) ;  /* 0x0000005000008947 */ /* 0x000fea0003800000 */
[----:B------:R-:W3:Y:S04]  /*06c0*/  LDG.E R3, [R8.64] ;  /* 0x0000001208037981 */ /* 0x000ee8000c1e1900 */
[----:B-1----:R-:W4:Y:S01]  /*06d0*/  LDG.E R5, [R8.64+0x4] ;  /* 0x0000041208057981 */ /* 0x002f22000c1e1900 */
[----:B--23--:R-:W1:Y:S08]  /*06e0*/  R2UR UR14, R3 ;  /* 0x00000000030e73c2 */ /* 0x00ce7000000e0000 */
[----:B----4-:R-:W1:Y:S02]  /*06f0*/  R2UR UR4, R5 ;  /* 0x00000000050473c2 */ /* 0x010e6400000e0000 */
[----:B-1----:R-:W-:-:S06]  /*0700*/  UIADD3 UR14, -UR14, UR4, URZ ;  /* 0x000000040e0e7290 */ /* 0x002fcc000fffe13f */
.L_x_444:
[----:B------:R-:W-:-:S04]  /*0710*/  ISETP.NE.U32.AND P0, PT, RZ, c[0x0][0x2e0], PT ;  /* 0x0000b800ff007a0c */ /* 0x000fc80003f05070 */
[----:B------:R-:W-:-:S13]  /*0720*/  ISETP.NE.AND.EX P0, PT, RZ, c[0x0][0x2e4], PT, P0 ;  /* 0x0000b900ff007a0c */ /* 0x000fda0003f05300 */
[----:B------:R-:W-:Y:S05]  /*0730*/  @!P0 BRA `(.L_x_445) ;  /* 0x0000007000008947 */ /* 0x000fea0003800000 */
[----:B------:R-:W-:Y:S02]  /*0740*/  ULDC.64 UR4, c[0x0][0x2e0] ;  /* 0x0000b80000047ab9 */ /* 0x000fe40000000a00 */
[----:B------:R-:W-:-:S06]  /*0750*/  UIMAD.WIDE UR4, UR15, UR6, UR4 ;  /* 0x000000060f0472a5 */ /* 0x000fcc000f8e0204 */
[----:B-1----:R-:W-:Y:S02]  /*0760*/  MOV R6, UR4 ;  /* 0x0000000400067c02 */ /* 0x002fe40008000f00 */
[----:B------:R-:W-:-:S05]  /*0770*/  MOV R7, UR5 ;  /* 0x0000000500077c02 */ /* 0x000fca0008000f00 */
[----:B------:R-:W3:Y:S02]  /*0780*/  LDG.E R6, [R6.64] ;  /* 0x0000001206067981 */ /* 0x000ee4000c1e1900 */
[----:B---3--:R1:W3:Y:S02]  /*0790*/  R2UR UR13, R6 ;  /* 0x00000000060d73c2 */ /* 0x0082e400000e0000 */
[----:B-1-3--:R-:W-:Y:S05]  /*07a0*/  BRA `(.L_x_446) ;  /* 0x0000006000007947 */ /* 0x00afea0003800000 */
.L_x_445:
[----:B------:R-:W-:Y:S05]  /*07b0*/  @!P2 BRA `(.L_x_446) ;  /* 0x000000500000a947 */ /* 0x000fea0003800000 */
[----:B------:R-:W3:Y:S04]  /*07c0*/  LDG.E R3, [R6.64] ;  /* 0x0000001206037981 */ /* 0x000ee8000c1e1900 */
[----:B-1----:R-:W4:Y:S01]  /*07d0*/  LDG.E R5, [R6.64+0x4] ;  /* 0x0000041206057981 */ /* 0x002f22000c1e1900 */
[----:B---3--:R-:W1:Y:S08]  /*07e0*/  R2UR UR13, R3 ;  /* 0x00000000030d73c2 */ /* 0x008e7000000e0000 */
[----:B----4-:R-:W1:Y:S02]  /*07f0*/  R2UR UR4, R5 ;  /* 0x00000000050473c2 */ /* 0x010e6400000e0000 */
[----:B-1----:R-:W-:-:S06]  /*0800*/  UIADD3 UR13, -UR13, UR4, URZ ;  /* 0x000000040d0d7290 */ /* 0x002fcc000fffe13f */
.L_x_446:
[----:B--2---:R-:W-:Y:S01]  /*0810*/  UIADD3 UR5, UR14, 0x3f, URZ ;  /* 0x0000003f0e057890 */ /* 0x004fe2000fffe03f */
[----:B------:R-:W-:-:S03]  /*0820*/  ISETP.LE.AND P0, PT, RZ, UR10, PT ;  /* 0x0000000aff007c0c */ /* 0x000fc6000bf03270 */
[----:B------:R-:W-:-:S04]  /*0830*/  USHF.R.S32.HI UR4, URZ, 0x1f, UR5 ;  /* 0x0000001f3f047899 */ /* 0x000fc80008011405 */
[----:B------:R-:W-:-:S04]  /*0840*/  ULEA.HI UR4, UR4, UR5, URZ, 0x6 ;  /* 0x0000000504047291 */ /* 0x000fc8000f8f303f */
[----:B------:R-:W-:Y:S02]  /*0850*/  USHF.R.S32.HI UR12, URZ, 0x6, UR4 ;  /* 0x000000063f0c7899 */ /* 0x000fe40008011404 */
[----:B------:R-:W-:Y:S05]  /*0860*/  @!P0 BRA `(.L_x_447) ;  /* 0x0000009000008947 */ /* 0x000fea0003800000 */
[----:B------:R-:W-:Y:S02]  /*0870*/  UIADD3 UR4, -UR13, 0x9f, UR14 ;  /* 0x0000009f0d047890 */ /* 0x000fe4000fffe10e */
[----:B------:R-:W-:Y:S02]  /*0880*/  ULDC UR5, c[0x0][0x2a0] ;  /* 0x0000a80000057ab9 */ /* 0x000fe40000000800 */
[----:B------:R-:W-:-:S04]  /*0890*/  UIMAD UR4, UR10, 0x60, UR4 ;  /* 0x000000600a0478a4 */ /* 0x000fc8000f8e0204 */
[----:B------:R-:W-:-:S04]  /*08a0*/  UIADD3 UR5, UR4, UR5, URZ ;  /* 0x0000000504057290 */ /* 0x000fc8000fffe03f */
[----:B------:R-:W-:-:S04]  /*08b0*/  USHF.R.S32.HI UR4, URZ, 0x1f, UR5 ;  /* 0x0000001f3f047899 */ /* 0x000fc80008011405 */
[----:B------:R-:W-:-:S04]  /*08c0*/  ULEA.HI UR4, UR4, UR5, URZ, 0x6 ;  /* 0x0000000504047291 */ /* 0x000fc8000f8f303f */
[----:B------:R-:W-:-:S04]  /*08d0*/  USHF.R.S32.HI UR4, URZ, 0x6, UR4 ;  /* 0x000000063f047899 */ /* 0x000fc80008011404 */
[----:B------:R-:W-:-:S04]  /*08e0*/  UISETP.LT.AND UP0, UPT, UR12, UR4, UPT ;  /* 0x000000040c00728c */ /* 0x000fc8000bf01270 */
[----:B------:R-:W-:Y:S02]  /*08f0*/  USEL UR12, UR12, UR4, UP0 ;  /* 0x000000040c0c7287 */ /* 0x000fe40008000000 */
.L_x_447:
[----:B------:R-:W-:Y:S01]  /*0900*/  UIADD3 UR4, -UR13, UR14, URZ ;  /* 0x0000000e0d047290 */ /* 0x000fe2000fffe13f */
[----:B------:R-:W-:Y:S01]  /*0910*/  PLOP3.LUT P0, PT, PT, PT, PT, 0x80, 0x0 ;  /* 0x000000000000781c */ /* 0x000fe20003f0f070 */
[----:B------:R-:W-:Y:S01]  /*0920*/  ULDC UR5, c[0x0][0x2a4] ;  /* 0x0000a90000057ab9 */ /* 0x000fe20000000800 */
[----:B------:R-:W-:Y:S01]  /*0930*/  CS2R R122, SRZ ;  /* 0x00000000007a7805 */ /* 0x000fe2000001ff00 */
[----:B------:R-:W-:Y:S01]  /*0940*/  UIMAD UR4, UR10, 0x60, UR4 ;  /* 0x000000600a0478a4 */ /* 0x000fe2000f8e0204 */
[----:B------:R-:W-:Y:S01]  /*0950*/  CS2R R120, SRZ ;  /* 0x0000000000787805 */ /* 0x000fe2000001ff00 */
[----:B------:R-:W-:Y:S01]  /*0960*/  CS2R R126, SRZ ;  /* 0x00000000007e7805 */ /* 0x000fe2000001ff00 */
[----:B------:R-:W-:Y:S01]  /*0970*/  CS2R R124, SRZ ;  /* 0x00000000007c7805 */ /* 0x000fe2000001ff00 */
[----:B------:R-:W-:Y:S01]  /*0980*/  UIADD3 UR5, UR4, -UR5, URZ ;  /* 0x8000000504057290 */ /* 0x000fe2000fffe03f */
[----:B------:R-:W-:Y:S01]  /*0990*/  CS2R R130, SRZ ;  /* 0x0000000000827805 */ /* 0x000fe2000001ff00 */
[----:B------:R-:W-:Y:S01]  /*09a0*/  CS2R R128, SRZ ;  /* 0x0000000000807805 */ /* 0x000fe2000001ff00 */
        /* <DEDUP_REMOVED lines=51> */
[----:B------:R-:W-:Y:S01]  /*0ce0*/  USHF.L.U32 UR4, UR23, 0x7, URZ ;  /* 0x0000000717047899 */ /* 0x000fe2000800063f */
[--C-:B------:R-:W-:Y:S01]  /*0cf0*/  SHF.R.S32.HI R15, RZ, 0x1f, R236.reuse ;  /* 0x0000001fff0f7819 */ /* 0x100fe200000114ec */
[----:B------:R-:W2:Y:S01]  /*0d00*/  S2R R12, SR_CTAID.X ;  /* 0x00000000000c7919 */ /* 0x000ea20000002500 */
[----:B-1----:R-:W-:Y:S01]  /*0d10*/  SHF.R.S32.HI R6, RZ, 0x1f, R236 ;  /* 0x0000001fff067819 */ /* 0x002fe200000114ec */
[----:B------:R-:W-:Y:S01]  /*0d20*/  USHF.R.S32.HI UR16, URZ, 0x1f, UR15 ;  /* 0x0000001f3f107899 */ /* 0x000fe2000801140f */
[----:B------:R-:W-:Y:S01]  /*0d30*/  ISETP.NE.AND P2, PT, R3, 0x1, PT ;  /* 0x000000010300780c */ /* 0x000fe20003f45270 */
[----:B------:R-:W-:Y:S01]  /*0d40*/  IMAD.U32 R3, RZ, RZ, UR4 ;  /* 0x00000004ff037e24 */ /* 0x000fe2000f8e00ff */
[----:B------:R-:W-:Y:S01]  /*0d50*/  IADD3 R24, P0, R236, UR4, RZ ;  /* 0x00000004ec187c10 */ /* 0x000fe2000ff1e0ff */
[----:B------:R-:W-:Y:S01]  /*0d60*/  USEL UR22, UR15, URZ, !UP1 ;  /* 0x0000003f0f167287 */ /* 0x000fe2000c800000 */
[----:B------:R-:W-:Y:S01]  /*0d70*/  LEA.HI R5, R15, R236, RZ, 0x3 ;  /* 0x000000ec0f057211 */ /* 0x000fe200078f18ff */
[----:B------:R-:W-:Y:S01]  /*0d80*/  USEL UR17, UR16, URZ, !UP1 ;  /* 0x0000003f10117287 */ /* 0x000fe2000c800000 */
[----:B------:R-:W-:Y:S01]  /*0d90*/  LEA.HI.X.SX32 R25, R3, R6, 0x1, P0 ;  /* 0x0000000603197211 */ /* 0x000fe200000f0eff */
[----:B------:R-:W-:Y:S01]  /*0da0*/  IMAD.MOV.U32 R3, RZ, RZ, R0 ;  /* 0x000000ffff037224 */ /* 0x000fe200078e0000 */
[----:B------:R-:W-:Y:S01]  /*0db0*/  LOP3.LUT R13, R5, 0xfffffff8, RZ, 0xc0, !PT ;  /* 0xfffffff8050d7812 */ /* 0x000fe200078ec0ff */
[----:B------:R-:W-:Y:S01]  /*0dc0*/  ULDC.64 UR4, c[0x0][0x1e8] ;  /* 0x00007a0000047ab9 */ /* 0x000fe20000000a00 */
[----:B------:R-:W-:Y:S01]  /*0dd0*/  SHF.R.S32.HI R239, RZ, 0x3, R5 ;  /* 0x00000003ffef7819 */ /* 0x000fe20000011405 */
[----:B------:R-:W-:Y:S01]  /*0de0*/  UIMAD UR4, UR17, UR4, URZ ;  /* 0x00000004110472a4 */ /* 0x000fe2000f8e023f */
[----:B------:R-:W-:Y:S01]  /*0df0*/  LEA.HI R8, R15, R236, RZ, 0x6 ;  /* 0x000000ec0f087211 */ /* 0x000fe200078f30ff */
[----:B------:R-:W-:Y:S01]  /*0e00*/  @P2 IMAD.HI.U32 R6, R0, c[0x0][0x24c], RZ ;  /* 0x0000930000062a27 */ /* 0x000fe200078e00ff */
[----:B------:R-:W-:Y:S01]  /*0e10*/  SHF.R.S32.HI R9, RZ, 0x1f, R239 ;  /* 0x0000001fff097819 */ /* 0x000fe200000114ef */
[----:B------:R-:W-:Y:S01]  /*0e20*/  UIMAD UR7, UR22, UR5, UR4 ;  /* 0x00000005160772a4 */ /* 0x000fe2000f8e0204 */
[C---:B-----5:R-:W-:Y:S01]  /*0e30*/  IADD3 R7, P1, R239.reuse, R2, RZ ;  /* 0x00000002ef077210 */ /* 0x060fe20007f3e0ff */
[C---:B------:R-:W-:Y:S01]  /*0e40*/  IMAD.SHL.U32 R237, R239.reuse, 0x40, RZ ;  /* 0x00000040efed7824 */ /* 0x040fe200078e00ff */
[----:B------:R-:W-:Y:S01]  /*0e50*/  @P2 SHF.R.U32.HI R3, RZ, c[0x0][0x250], R6 ;  /* 0x00009400ff032a19 */ /* 0x000fe20000011606 */
[----:B------:R-:W-:Y:S01]  /*0e60*/  IMAD.IADD R6, R236, 0x1, -R13 ;  /* 0x00000001ec067824 */ /* 0x000fe200078e0a0d */
[----:B------:R-:W-:Y:S01]  /*0e70*/  IADD3 R10, P0, R239, R4, RZ ;  /* 0x00000004ef0a7210 */ /* 0x000fe20007f1e0ff */
[----:B------:R-:W-:Y:S01]  /*0e80*/  UMOV UR6, 0x6 ;  /* 0x0000000600067882 */ /* 0x000fe20000000000 */
[----:B------:R-:W-:Y:S01]  /*0e90*/  SHF.R.S32.HI R18, RZ, 0x1f, R3 ;  /* 0x0000001fff127819 */ /* 0x000fe20000011403 */
[----:B------:R-:W-:Y:S01]  /*0ea0*/  IMAD.SHL.U32 R30, R6, 0x8, RZ ;  /* 0x00000008061e7824 */ /* 0x000fe200078e00ff */
[-C--:B------:R-:W-:Y:S01]  /*0eb0*/  LEA.HI.X.SX32 R2, R2, R9.reuse, 0x1, P1 ;  /* 0x0000000902027211 */ /* 0x080fe200008f0eff */
[----:B------:R-:W-:Y:S01]  /*0ec0*/  ULDC.64 UR8, c[0x0][0x1d8] ;  /* 0x0000760000087ab9 */ /* 0x000fe20000000a00 */
[----:B------:R-:W-:Y:S01]  /*0ed0*/  LEA.HI.X.SX32 R11, R4, R9, 0x1, P0 ;  /* 0x00000009040b7211 */ /* 0x000fe200000f0eff */
[C---:B------:R-:W-:Y:S01]  /*0ee0*/  IMAD R20, R18.reuse, c[0x0][0x1e0], RZ ;  /* 0x0000780012147a24 */ /* 0x040fe200078e02ff */
[----:B------:R-:W-:Y:S01]  /*0ef0*/  SHF.R.S32.HI R31, RZ, 0x1f, R30 ;  /* 0x0000001fff1f7819 */ /* 0x000fe2000001141e */
[----:B------:R-:W-:Y:S01]  /*0f00*/  IMAD R18, R18, c[0x0][0x1b0], RZ ;  /* 0x00006c0012127a24 */ /* 0x000fe200078e02ff */
[----:B------:R-:W-:Y:S01]  /*0f10*/  USHF.L.U64.HI UR20, UR8, UR6, UR9 ;  /* 0x0000000608147299 */ /* 0x000fe20008010209 */
[C---:B------:R-:W-:Y:S01]  /*0f20*/  IMAD R28, R2.reuse, c[0x0][0x178], RZ ;  /* 0x00005e00021c7a24 */ /* 0x040fe200078e02ff */
[----:B------:R-:W-:Y:S01]  /*0f30*/  USHF.L.U32 UR21, UR8, 0x6, URZ ;  /* 0x0000000608157899 */ /* 0x000fe2000800063f */
[----:B------:R-:W-:Y:S01]  /*0f40*/  IMAD R22, R2, c[0x0][0x208], RZ ;  /* 0x0000820002167a24 */ /* 0x000fe200078e02ff */
[----:B------:R-:W-:Y:S01]  /*0f50*/  USHF.R.S32.HI UR8, URZ, 0x1f, UR23 ;  /* 0x0000001f3f087899 */ /* 0x000fe20008011417 */
[C---:B------:R-:W-:Y:S01]  /*0f60*/  IMAD R20, R3.reuse, c[0x0][0x1e4], R20 ;  /* 0x0000790003147a24 */ /* 0x040fe200078e0214 */
[----:B------:R-:W-:Y:S01]  /*0f70*/  SHF.R.S32.HI R8, RZ, 0x6, R8 ;  /* 0x00000006ff087819 */ /* 0x000fe20000011408 */
[----:B------:R-:W-:Y:S01]  /*0f80*/  IMAD R18, R3, c[0x0][0x1b4], R18 ;  /* 0x00006d0003127a24 */ /* 0x000fe200078e0212 */
[----:B------:R-:W-:Y:S01]  /*0f90*/  LOP3.LUT R237, R237, 0x1c0, RZ, 0xc0, !PT ;  /* 0x000001c0eded7812 */ /* 0x000fe200078ec0ff */
[----:B------:R-:W-:Y:S01]  /*0fa0*/  IMAD.WIDE.U32 R16, R3, c[0x0][0x1e0], R30 ;  /* 0x0000780003107a25 */ /* 0x000fe200078e001e */
[----:B------:R-:W-:Y:S01]  /*0fb0*/  ULDC.64 UR4, c[0x0][0x1b8] ;  /* 0x00006e0000047ab9 */ /* 0x000fe20000000a00 */
[----:B------:R-:W-:Y:S01]  /*0fc0*/  ISETP.GE.AND P4, PT, R30, c[0x0][0x1cc], PT ;  /* 0x000073001e007a0c */ /* 0x000fe20003f86270 */
[----:B------:R-:W-:Y:S01]  /*0fd0*/  UIMAD UR10, UR10, -0x60, URZ ;  /* 0xffffffa00a0a78a4 */ /* 0x000fe2000f8e023f */
[----:B--2---:R-:W-:Y:S01]  /*0fe0*/  IMAD.WIDE R12, R12, 0x60, R10 ;  /* 0x000000600c0c7825 */ /* 0x004fe200078e020a */
[--C-:B------:R-:W-:Y:S01]  /*0ff0*/  LOP3.LUT R9, R237, 0x38, R30.reuse, 0xf8, !PT ;  /* 0x00000038ed097812 */ /* 0x100fe200078ef81e */
[----:B------:R-:W-:Y:S01]  /*1000*/  UIMAD UR4, UR17, UR4, URZ ;  /* 0x00000004110472a4 */ /* 0x000fe2000f8e023f */
[----:B------:R-:W-:Y:S01]  /*1010*/  SHF.R.U32.HI R237, RZ, 0x3, R237 ;  /* 0x00000003ffed7819 */ /* 0x000fe200000116ed */
[----:B------:R-:W-:Y:S01]  /*1020*/  IMAD.WIDE.U32 R2, R3, c[0x0][0x1b0], R30 ;  /* 0x00006c0003027a25 */ /* 0x000fe200078e001e */
[----:B------:R-:W-:Y:S01]  /*1030*/  USEL UR17, UR15, URZ, !UP2 ;  /* 0x0000003f0f117287 */ /* 0x000fe2000d000000 */
[----:B------:R-:W-:Y:S01]  /*1040*/  LOP3.LUT R4, R4, 0xfffffffe, RZ, 0xc0, !PT ;  /* 0xfffffffe04047812 */ /* 0x000fe200078ec0ff */
[----:B------:R-:W-:Y:S01]  /*1050*/  USEL UR16, UR16, URZ, !UP2 ;  /* 0x0000003f10107287 */ /* 0x000fe2000d000000 */
[C---:B------:R-:W-:Y:S01]  /*1060*/  IMAD R28, R7.reuse, c[0x0][0x17c], R28 ;  /* 0x00005f00071c7a24 */ /* 0x040fe200078e021c */
[----:B------:R-:W-:Y:S01]  /*1070*/  USHF.R.S32.HI UR24, URZ, 0x1f, UR11 ;  /* 0x0000001f3f187899 */ /* 0x000fe2000801140b */
[C---:B------:R-:W-:Y:S01]  /*1080*/  IMAD.WIDE.U32 R10, R7.reuse, c[0x0][0x178], R30 ;  /* 0x00005e00070a7a25 */ /* 0x040fe200078e001e */
[----:B------:R-:W-:Y:S01]  /*1090*/  CS2R R130, SRZ ;  /* 0x0000000000827805 */ /* 0x000fe2000001ff00 */
[----:B------:R-:W-:Y:S01]  /*10a0*/  CS2R R128, SRZ ;  /* 0x0000000000807805 */ /* 0x000fe2000001ff00 */
[----:B------:R-:W-:Y:S01]  /*10b0*/  CS2R R126, SRZ ;  /* 0x00000000007e7805 */ /* 0x000fe2000001ff00 */
[C---:B------:R-:W-:Y:S01]  /*10c0*/  IMAD R22, R7.reuse, c[0x0][0x20c], R22 ;  /* 0x0000830007167a24 */ /* 0x040fe200078e0216 */
[----:B------:R-:W-:Y:S01]  /*10d0*/  CS2R R124, SRZ ;  /* 0x00000000007c7805 */ /* 0x000fe2000001ff00 */
[----:B------:R-:W-:Y:S01]  /*10e0*/  IMAD.WIDE.U32 R26, R7, c[0x0][0x208], R30 ;  /* 0x00008200071a7a25 */ /* 0x000fe200078e001e */
[----:B------:R-:W-:Y:S01]  /*10f0*/  SHF.R.S32.HI R7, RZ, 0x1f, R0 ;  /* 0x0000001fff077819 */ /* 0x000fe20000011400 */
[----:B------:R-:W-:Y:S01]  /*1100*/  CS2R R122, SRZ ;  /* 0x00000000007a7805 */ /* 0x000fe2000001ff00 */
[----:B------:R-:W-:Y:S01]  /*1110*/  CS2R R120, SRZ ;  /* 0x0000000000787805 */ /* 0x000fe2000001ff00 */
[----:B------:R-:W-:Y:S01]  /*1120*/  IMAD.IADD R19, R3, 0x1, R18 ;  /* 0x0000000103137824 */ /* 0x000fe200078e0212 */
[----:B------:R-:W-:Y:S01]  /*1130*/  CS2R R118, SRZ ;  /* 0x0000000000767805 */ /* 0x000fe2000001ff00 */
[----:B------:R-:W-:Y:S01]  /*1140*/  IMAD.IADD R21, R17, 0x1, R20 ;  /* 0x0000000111157824 */ /* 0x000fe200078e0214 */
[----:B------:R-:W-:Y:S01]  /*1150*/  CS2R R116, SRZ ;  /* 0x0000000000747805 */ /* 0x000fe2000001ff00 */
[----:B------:R-:W-:Y:S01]  /*1160*/  IMAD.MOV.U32 R18, RZ, RZ, R2 ;  /* 0x000000ffff127224 */ /* 0x000fe200078e0002 */
[----:B------:R-:W-:Y:S01]  /*1170*/  CS2R R114, SRZ ;  /* 0x0000000000727805 */ /* 0x000fe2000001ff00 */
[----:B------:R-:W-:Y:S01]  /*1180*/  IMAD.IADD R23, R27, 0x1, R22 ;  /* 0x000000011b177824 */ /* 0x000fe200078e0216 */
[----:B------:R-:W-:Y:S01]  /*1190*/  CS2R R112, SRZ ;  /* 0x0000000000707805 */ /* 0x000fe2000001ff00 */
[----:B------:R-:W-:Y:S01]  /*11a0*/  IMAD.MOV.U32 R20, RZ, RZ, R16 ;  /* 0x000000ffff147224 */ /* 0x000fe200078e0010 */
[----:B------:R-:W-:Y:S01]  /*11b0*/  CS2R R110, SRZ ;  /* 0x00000000006e7805 */ /* 0x000fe2000001ff00 */
[----:B------:R-:W-:Y:S01]  /*11c0*/  IMAD.U32 R2, RZ, RZ, UR22 ;  /* 0x00000016ff027e24 */ /* 0x000fe2000f8e00ff */
[----:B------:R-:W-:Y:S01]  /*11d0*/  CS2R R108, SRZ ;  /* 0x00000000006c7805 */ /* 0x000fe2000001ff00 */
[----:B------:R-:W-:Y:S01]  /*11e0*/  IMAD.MOV.U32 R22, RZ, RZ, R26 ;  /* 0x000000ffff167224 */ /* 0x000fe200078e001a */
[----:B------:R-:W-:Y:S01]  /*11f0*/  CS2R R106, SRZ ;  /* 0x00000000006a7805 */ /* 0x000fe2000001ff00 */
[----:B------:R-:W-:Y:S01]  /*1200*/  IMAD R3, R7, c[0x0][0x210], RZ ;  /* 0x0000840007037a24 */ /* 0x000fe200078e02ff */
[----:B------:R-:W-:Y:S01]  /*1210*/  CS2R R104, SRZ ;  /* 0x0000000000687805 */ /* 0x000fe2000001ff00 */
[----:B------:R-:W-:Y:S01]  /*1220*/  IMAD.WIDE.U32 R20, R2, c[0x0][0x1e8], R20 ;  /* 0x00007a0002147a25 */ /* 0x000fe200078e0014 */
[----:B------:R-:W-:Y:S01]  /*1230*/  CS2R R102, SRZ ;  /* 0x0000000000667805 */ /* 0x000fe2000001ff00 */
[----:B------:R-:W-:Y:S01]  /*1240*/  CS2R R100, SRZ ;  /* 0x0000000000647805 */ /* 0x000fe2000001ff00 */
[----:B------:R-:W-:Y:S01]  /*1250*/  CS2R R98, SRZ ;  /* 0x0000000000627805 */ /* 0x000fe2000001ff00 */
[C---:B------:R-:W-:Y:S01]  /*1260*/  IMAD R3, R0.reuse, c[0x0][0x214], R3 ;  /* 0x0000850000037a24 */ /* 0x040fe200078e0203 */
[----:B------:R-:W-:Y:S01]  /*1270*/  IADD3 R21, R21, UR7, RZ ;  /* 0x0000000715157c10 */ /* 0x000fe2000fffe0ff */
[----:B------:R-:W-:Y:S01]  /*1280*/  IMAD.WIDE.U32 R240, R0, c[0x0][0x210], R22 ;  /* 0x0000840000f07a25 */ /* 0x000fe200078e0016 */
[----:B------:R-:W-:Y:S01]  /*1290*/  CS2R R96, SRZ ;  /* 0x0000000000607805 */ /* 0x000fe2000001ff00 */
[----:B------:R-:W-:Y:S01]  /*12a0*/  CS2R R94, SRZ ;  /* 0x00000000005e7805 */ /* 0x000fe2000001ff00 */
[----:B------:R-:W-:Y:S01]  /*12b0*/  CS2R R92, SRZ ;  /* 0x00000000005c7805 */ /* 0x000fe2000001ff00 */
[----:B------:R-:W-:Y:S01]  /*12c0*/  IMAD.SHL.U32 R238, R236, 0x4, RZ ;  /* 0x00000004ecee7824 */ /* 0x000fe200078e00ff */
[----:B------:R-:W-:Y:S01]  /*12d0*/  CS2R R90, SRZ ;  /* 0x00000000005a7805 */ /* 0x000fe2000001ff00 */
[----:B------:R-:W-:Y:S01]  /*12e0*/  IMAD.IADD R241, R241, 0x1, R3 ;  /* 0x00000001f1f17824 */ /* 0x000fe200078e0203 */
[----:B------:R-:W-:Y:S01]  /*12f0*/  CS2R R88, SRZ ;  /* 0x0000000000587805 */ /* 0x000fe2000001ff00 */
[----:B------:R-:W-:Y:S01]  /*1300*/  IMAD R3, R13, c[0x0][0x1d8], RZ ;  /* 0x000076000d037a24 */ /* 0x000fe200078e02ff */
[----:B------:R-:W-:Y:S01]  /*1310*/  IADD3 R26, P0, R238, UR23, RZ ;  /* 0x00000017ee1a7c10 */ /* 0x000fe2000ff1e0ff */
[----:B------:R-:W-:Y:S01]  /*1320*/  IMAD.WIDE.U32 R18, R2, c[0x0][0x1b8], R18 ;  /* 0x00006e0002127a25 */ /* 0x000fe200078e0012 */
[----:B------:R-:W-:Y:S01]  /*1330*/  CS2R R86, SRZ ;  /* 0x0000000000567805 */ /* 0x000fe2000001ff00 */
[----:B------:R-:W-:Y:S01]  /*1340*/  CS2R R84, SRZ ;  /* 0x0000000000547805 */ /* 0x000fe2000001ff00 */
[----:B------:R-:W-:Y:S01]  /*1350*/  LEA.HI.X.SX32 R27, R238, UR8, 0x1, P0 ;  /* 0x00000008ee1b7c11 */ /* 0x000fe200080f0eff */
[C---:B------:R-:W-:Y:S01]  /*1360*/  IMAD R2, R12.reuse, c[0x0][0x1dc], R3 ;  /* 0x000077000c027a24 */ /* 0x040fe200078e0203 */
[----:B------:R-:W-:Y:S01]  /*1370*/  UIMAD UR8, UR22, UR5, UR4 ;  /* 0x00000005160872a4 */ /* 0x000fe2000f8e0204 */
[----:B------:R-:W-:Y:S01]  /*1380*/  IMAD.WIDE.U32 R20, R12, c[0x0][0x1d8], R20 ;  /* 0x000076000c147a25 */ /* 0x000fe200078e0014 */
[----:B------:R-:W-:Y:S01]  /*1390*/  CS2R R74, SRZ ;  /* 0x00000000004a7805 */ /* 0x000fe2000001ff00 */
[----:B------:R-:W-:Y:S01]  /*13a0*/  ULDC.64 UR4, c[0x0][0x1a8] ;  /* 0x00006a0000047ab9 */ /* 0x000fe20000000a00 */
[----:B------:R-:W-:Y:S01]  /*13b0*/  CS2R R72, SRZ ;  /* 0x0000000000487805 */ /* 0x000fe2000001ff00 */
[----:B------:R-:W-:Y:S01]  /*13c0*/  IMAD.SHL.U32 R232, R8, 0x200, RZ ;  /* 0x0000020008e87824 */ /* 0x000fe200078e00ff */
[----:B------:R-:W-:Y:S01]  /*13d0*/  LEA R22, P0, R20, c[0x0][0x1c0], 0x1 ;  /* 0x0000700014167a11 */ /* 0x000fe200078008ff */
[----:B------:R-:W-:Y:S01]  /*13e0*/  IMAD.IADD R2, R21, 0x1, R2 ;  /* 0x0000000115027824 */ /* 0x000fe200078e0202 */
[----:B------:R-:W-:Y:S01]  /*13f0*/  USHF.L.U64.HI UR22, UR4, UR6, UR5 ;  /* 0x0000000604167299 */ /* 0x000fe20008010205 */
[----:B------:R-:W-:Y:S01]  /*1400*/  IMAD.IADD R29, R11, 0x1, R28 ;  /* 0x000000010b1d7824 */ /* 0x000fe200078e021c */
[----:B------:R-:W-:Y:S01]  /*1410*/  LOP3.LUT R237, R232, R9, R237, 0xf6, !PT ;  /* 0x00000009e8ed7212 */ /* 0x000fe200078ef6ed */
[C---:B------:R-:W-:Y:S01]  /*1420*/  IMAD R9, R7.reuse, c[0x0][0x180], RZ ;  /* 0x0000600007097a24 */ /* 0x040fe200078e02ff */
[----:B------:R-:W-:Y:S01]  /*1430*/  LEA.HI.X R23, R20, c[0x0][0x1c4], R2, 0x1, P0 ;  /* 0x0000710014177a11 */ /* 0x000fe200000f0c02 */
[----:B------:R-:W-:Y:S01]  /*1440*/  IMAD.U32 R2, RZ, RZ, UR13 ;  /* 0x0000000dff027e24 */ /* 0x000fe2000f8e00ff */
[----:B------:R-:W-:Y:S01]  /*1450*/  IADD3 R20, R30, 0x40, RZ ;  /* 0x000000401e147810 */ /* 0x000fe20007ffe0ff */
[----:B------:R-:W-:Y:S01]  /*1460*/  IMAD R242, R0, c[0x0][0x184], R9 ;  /* 0x0000610000f27a24 */ /* 0x000fe200078e0209 */
[----:B------:R-:W-:Y:S01]  /*1470*/  USHF.L.U32 UR23, UR4, 0x6, URZ ;  /* 0x0000000604177899 */ /* 0x000fe2000800063f */
[C---:B------:R-:W-:Y:S01]  /*1480*/  IMAD R11, R7.reuse, c[0x0][0x270], RZ ;  /* 0x00009c00070b7a24 */ /* 0x040fe200078e02ff */
[----:B------:R-:W-:Y:S01]  /*1490*/  IADD3 R9, R2, UR10, -R239 ;  /* 0x0000000a02097c10 */ /* 0x000fe2000fffe8ef */
[----:B------:R-:W-:Y:S01]  /*14a0*/  ULDC.64 UR4, c[0x0][0x218] ;  /* 0x0000860000047ab9 */ /* 0x000fe20000000a00 */
[----:B------:R-:W-:Y:S01]  /*14b0*/  ISETP.GE.AND P3, PT, R20, c[0x0][0x1cc], PT ;  /* 0x0000730014007a0c */ /* 0x000fe20003f66270 */
[----:B------:R-:W-:Y:S01]  /*14c0*/  IMAD R17, R7, c[0x0][0x288], RZ ;  /* 0x0000a20007117a24 */ /* 0x000fe200078e02ff */
[C---:B------:R-:W-:Y:S01]  /*14d0*/  ISETP.LT.OR P2, PT, R9.reuse, 0x1, P4 ;  /* 0x000000010900780c */ /* 0x040fe20002741670 */
[----:B------:R-:W-:Y:S01]  /*14e0*/  IMAD.MOV.U32 R28, RZ, RZ, R10 ;  /* 0x000000ffff1c7224 */ /* 0x000fe200078e000a */
[----:B------:R-:W-:Y:S01]  /*14f0*/  ISETP.LT.OR P1, PT, R9, 0x1, P3 ;  /* 0x000000010900780c */ /* 0x000fe20001f21670 */
[----:B------:R-:W-:Y:S01]  /*1500*/  IMAD R7, R7, c[0x0][0x238], RZ ;  /* 0x00008e0007077a24 */ /* 0x000fe200078e02ff */
[----:B------:R-:W-:Y:S01]  /*1510*/  IADD3 R19, R19, UR8, RZ ;  /* 0x0000000813137c10 */ /* 0x000fe2000fffe0ff */
[----:B------:R-:W-:Y:S01]  /*1520*/  IMAD R3, R13, c[0x0][0x1a8], RZ ;  /* 0x00006a000d037a24 */ /* 0x000fe200078e02ff */
[----:B------:R-:W-:Y:S01]  /*1530*/  UIMAD UR4, UR16, UR4, URZ ;  /* 0x00000004100472a4 */ /* 0x000fe2000f8e023f */
[----:B------:R-:W-:Y:S01]  /*1540*/  IMAD.U32 R13, RZ, RZ, UR17 ;  /* 0x00000011ff0d7e24 */ /* 0x000fe2000f8e00ff */
[----:B------:R-:W-:Y:S01]  /*1550*/  ULDC.64 UR8, c[0x0][0x208] ;  /* 0x0000820000087ab9 */ /* 0x000fe20000000a00 */
[C---:B------:R-:W-:Y:S01]  /*1560*/  IMAD.WIDE.U32 R32, R0.reuse, c[0x0][0x270], R26 ;  /* 0x00009c0000207a25 */ /* 0x040fe200078e001a */
[----:B------:R-:W-:Y:S01]  /*1570*/  UIMAD UR5, UR17, UR5, UR4 ;  /* 0x00000005110572a4 */ /* 0x000fe2000f8e0204 */
[----:B------:R-:W-:Y:S01]  /*1580*/  CS2R R70, SRZ ;  /* 0x0000000000467805 */ /* 0x000fe2000001ff00 */
[----:B------:R-:W-:Y:S01]  /*1590*/  USHF.L.U32 UR4, UR8, 0x6, URZ ;  /* 0x0000000608047899 */ /* 0x000fe2000800063f */
[C---:B------:R-:W-:Y:S01]  /*15a0*/  IMAD R10, R0.reuse, c[0x0][0x274], R11 ;  /* 0x00009d00000a7a24 */ /* 0x040fe200078e020b */
[----:B------:R-:W-:Y:S01]  /*15b0*/  USHF.L.U64.HI UR6, UR8, UR6, UR9 ;  /* 0x0000000608067299 */ /* 0x000fe20008010209 */
[C---:B------:R-:W-:Y:S01]  /*15c0*/  IMAD R17, R0.reuse, c[0x0][0x28c], R17 ;  /* 0x0000a30000117a24 */ /* 0x040fe200078e0211 */
[----:B------:R-:W-:Y:S01]  /*15d0*/  CS2R R68, SRZ ;  /* 0x0000000000447805 */ /* 0x000fe2000001ff00 */
[C---:B------:R-:W-:Y:S01]  /*15e0*/  IMAD R16, R0.reuse, c[0x0][0x23c], R7 ;  /* 0x00008f0000107a24 */ /* 0x040fe200078e0207 */
[----:B------:R-:W-:Y:S01]  /*15f0*/  UIMAD UR6, UR6, UR11, URZ ;  /* 0x0000000b060672a4 */ /* 0x000fe2000f8e023f */
[C---:B------:R-:W-:Y:S01]  /*1600*/  IMAD.WIDE.U32 R24, R0.reuse, c[0x0][0x238], R24 ;  /* 0x00008e0000187a25 */ /* 0x040fe200078e0018 */
[----:B------:R-:W-:Y:S01]  /*1610*/  CS2R R66, SRZ ;  /* 0x0000000000427805 */ /* 0x000fe2000001ff00 */
[----:B------:R-:W-:Y:S01]  /*1620*/  CS2R R64, SRZ ;  /* 0x0000000000407805 */ /* 0x000fe2000001ff00 */
[----:B------:R-:W-:Y:S01]  /*1630*/  CS2R R62, SRZ ;  /* 0x00000000003e7805 */ /* 0x000fe2000001ff00 */
[C---:B------:R-:W-:Y:S01]  /*1640*/  IMAD.WIDE.U32 R28, R0.reuse, c[0x0][0x180], R28 ;  /* 0x00006000001c7a25 */ /* 0x040fe200078e001c */
[----:B------:R-:W-:Y:S01]  /*1650*/  CS2R R60, SRZ ;  /* 0x00000000003c7805 */ /* 0x000fe2000001ff00 */
[----:B------:R-:W-:Y:S01]  /*1660*/  CS2R R58, SRZ ;  /* 0x00000000003a7805 */ /* 0x000fe2000001ff00 */
[----:B------:R-:W-:Y:S01]  /*1670*/  CS2R R56, SRZ ;  /* 0x0000000000387805 */ /* 0x000fe2000001ff00 */
[----:B------:R-:W-:Y:S01]  /*1680*/  IMAD.WIDE.U32 R26, R0, c[0x0][0x288], R26 ;  /* 0x0000a200001a7a25 */ /* 0x000fe200078e001a */
[----:B------:R-:W-:Y:S01]  /*1690*/  CS2R R54, SRZ ;  /* 0x0000000000367805 */ /* 0x000fe2000001ff00 */
[----:B------:R-:W-:Y:S01]  /*16a0*/  CS2R R52, SRZ ;  /* 0x0000000000347805 */ /* 0x000fe2000001ff00 */
[----:B------:R-:W-:Y:S01]  /*16b0*/  CS2R R50, SRZ ;  /* 0x0000000000327805 */ /* 0x000fe2000001ff00 */
[C---:B------:R-:W-:Y:S01]  /*16c0*/  IMAD R0, R12.reuse, c[0x0][0x1ac], R3 ;  /* 0x00006b000c007a24 */ /* 0x040fe200078e0203 */
[----:B------:R-:W-:Y:S01]  /*16d0*/  CS2R R48, SRZ ;  /* 0x0000000000307805 */ /* 0x000fe2000001ff00 */
[----:B------:R-:W-:Y:S01]  /*16e0*/  IMAD.WIDE.U32 R18, R12, c[0x0][0x1a8], R18 ;  /* 0x00006a000c127a25 */ /* 0x000fe200078e0012 */
[----:B------:R-:W-:Y:S01]  /*16f0*/  CS2R R46, SRZ ;  /* 0x00000000002e7805 */ /* 0x000fe2000001ff00 */
[----:B------:R-:W-:Y:S01]  /*1700*/  CS2R R44, SRZ ;  /* 0x00000000002c7805 */ /* 0x000fe2000001ff00 */
[----:B------:R-:W-:Y:S01]  /*1710*/  CS2R R42, SRZ ;  /* 0x00000000002a7805 */ /* 0x000fe2000001ff00 */
[----:B------:R-:W-:Y:S01]  /*1720*/  IMAD.WIDE.U32 R240, R13, c[0x0][0x218], R240 ;  /* 0x000086000df07a25 */ /* 0x000fe200078e00f0 */
[----:B------:R-:W-:-:S02]  /*1730*/  UISETP.GE.AND UP6, UPT, UR10, 0x1, UPT ;  /* 0x000000010a00788c */ /* 0x000fc4000bfc6270 */
[----:B------:R-:W-:Y:S01]  /*1740*/  UISETP.GE.AND UP5, UPT, UR10, 0x2, UPT ;  /* 0x000000020a00788c */ /* 0x000fe2000bfa6270 */
[----:B------:R-:W-:Y:S01]  /*1750*/  IMAD.SHL.U32 R237, R237, 0x2, RZ ;  /* 0x00000002eded7824 */ /* 0x000fe200078e00ff */
[----:B------:R-:W-:Y:S01]  /*1760*/  IADD3 R247, R241, UR5, RZ ;  /* 0x00000005f1f77c10 */ /* 0x000fe2000fffe0ff */
[----:B------:R-:W-:Y:S01]  /*1770*/  IMAD.IADD R243, R29, 0x1, R242 ;  /* 0x000000011df37824 */ /* 0x000fe200078e02f2 */
[----:B------:R-:W-:Y:S01]  /*1780*/  UISETP.GE.AND UP4, UPT, UR10, 0x21, UPT ;  /* 0x000000210a00788c */ /* 0x000fe2000bf86270 */
[----:B------:R-:W-:Y:S01]  /*1790*/  IMAD.MOV.U32 R242, RZ, RZ, R28 ;  /* 0x000000fffff27224 */ /* 0x000fe200078e001c */
[C---:B------:R-:W-:Y:S01]  /*17a0*/  LEA R28, P0, R18.reuse, c[0x0][0x190], 0x1 ;  /* 0x00006400121c7a11 */ /* 0x040fe200078008ff */
[----:B------:R-:W-:Y:S01]  /*17b0*/  IMAD.IADD R0, R19, 0x1, R0 ;  /* 0x0000000113007824 */ /* 0x000fe200078e0200 */
[----:B------:R-:W-:Y:S01]  /*17c0*/  @!PT LDS RZ, [RZ] ;  /* 0x00000000fffff984 */ /* 0x000fe20000000800 */
[----:B------:R-:W-:Y:S01]  /*17d0*/  @!PT LDS RZ, [RZ] ;  /* 0x00000000fffff984 */ /* 0x000fe20000000800 */
[----:B------:R-:W-:Y:S01]  /*17e0*/  @!PT LDS RZ, [RZ] ;  /* 0x00000000fffff984 */ /* 0x000fe20000000800 */
[----:B------:R1:W-:Y:S01]  /*17f0*/  LDGSTS.E.BYPASS.LTC128B.128 [R237+0x6080], [R22.64], !P2 ;  /* 0x0608000016ed7fae */ /* 0x0003e2000d101d52 */
[----:B------:R-:W-:Y:S01]  /*1800*/  IMAD.U32 R3, RZ, RZ, UR4 ;  /* 0x00000004ff037e24 */ /* 0x000fe2000f8e00ff */
[----:B------:R-:W-:Y:S01]  /*1810*/  UIMAD UR4, UR24, UR4, UR6 ;  /* 0x00000004180472a4 */ /* 0x000fe2000f8e0206 */
[----:B------:R-:W-:Y:S01]  /*1820*/  IMAD.MOV.U32 R246, RZ, RZ, R240 ;  /* 0x000000fffff67224 */ /* 0x000fe200078e00f0 */
[----:B------:R1:W-:Y:S01]  /*1830*/  LDGSTS.E.BYPASS.LTC128B.128 [R237+0x9080], [R22.64+0x80], !P1 ;  /* 0x0908008016ed7fae */ /* 0x0003e2000c901d52 */
[----:B------:R-:W-:Y:S01]  /*1840*/  ISETP.LT.OR P1, PT, R9, 0x21, P4 ;  /* 0x000000210900780c */ /* 0x000fe20002721670 */
[----:B------:R-:W-:Y:S01]  /*1850*/  ULDC.64 UR6, c[0x0][0x188] ;  /* 0x0000620000067ab9 */ /* 0x000fe20000000a00 */
[----:B------:R-:W-:Y:S01]  /*1860*/  LEA.HI.X R29, R18, c[0x0][0x194], R0, 0x1, P0 ;  /* 0x00006500121d7a11 */ /* 0x000fe200000f0c00 */
[----:B------:R-:W-:Y:S01]  /*1870*/  IMAD.WIDE.U32 R36, R3, UR11, R246 ;  /* 0x0000000b03247c25 */ /* 0x000fe2000f8e00f6 */
[----:B------:R-:W-:Y:S01]  /*1880*/  P2R R3, PR, RZ, 0x2 ;  /* 0x00000002ff037803 */ /* 0x000fe20000000000 */
[----:B------:R-:W-:Y:S01]  /*1890*/  UIMAD UR6, UR16, UR6, URZ ;  /* 0x00000006100672a4 */ /* 0x000fe2000f8e023f */
[----:B------:R-:W-:Y:S01]  /*18a0*/  ISETP.LT.OR P1, PT, R9, 0x21, P3 ;  /* 0x000000210900780c */ /* 0x000fe20001f21670 */
[----:B------:R-:W-:Y:S01]  /*18b0*/  IMAD.U32 R0, RZ, RZ, UR21 ;  /* 0x00000015ff007e24 */ /* 0x000fe2000f8e00ff */
[----:B------:R-:W-:Y:S01]  /*18c0*/  IADD3 R34, P0, R22, UR21, RZ ;  /* 0x0000001516227c10 */ /* 0x000fe2000ff1e0ff */
[----:B------:R-:W-:Y:S01]  /*18d0*/  IMAD.SHL.U32 R12, R6, 0x40, RZ ;  /* 0x00000040060c7824 */ /* 0x000fe200078e00ff */
[----:B------:R-:W-:Y:S01]  /*18e0*/  IADD3 R2, R37, UR4, RZ ;  /* 0x0000000425027c10 */ /* 0x000fe2000fffe0ff */
[----:B------:R-:W-:Y:S01]  /*18f0*/  ULDC.64 UR4, c[0x0][0x178] ;  /* 0x00005e0000047ab9 */ /* 0x000fe20000000a00 */
[----:B------:R-:W-:Y:S01]  /*1900*/  IADD3 R38, P6, P5, R0, 0x80, R22 ;  /* 0x0000008000267810 */ /* 0x000fe20007dde016 */
[----:B------:R-:W-:Y:S01]  /*1910*/  UIMAD UR24, UR24, UR4, URZ ;  /* 0x00000004181872a4 */ /* 0x000fe2000f8e023f */
[----:B------:R-:W-:Y:S01]  /*1920*/  P2R R0, PR, RZ, 0x2 ;  /* 0x00000002ff007803 */ /* 0x000fe20000000000 */
[----:B------:R-:W-:Y:S01]  /*1930*/  UIMAD.WIDE.U32 UR26, UR11, UR4, URZ ;  /* 0x000000040b1a72a5 */ /* 0x000fe2000f8e003f */
[----:B------:R-:W-:Y:S01]  /*1940*/  ISETP.LT.OR P1, PT, R9, 0x41, P3 ;  /* 0x000000410900780c */ /* 0x000fe20001f21670 */
[----:B------:R-:W-:Y:S01]  /*1950*/  UIMAD UR24, UR11, UR5, UR24 ;  /* 0x000000050b1872a4 */ /* 0x000fe2000f8e0218 */
[----:B------:R-:W-:Y:S01]  /*1960*/  ISETP.NE.AND P3, PT, R3, RZ, PT ;  /* 0x000000ff0300720c */ /* 0x000fe20003f65270 */
[----:B------:R-:W-:Y:S01]  /*1970*/  UIMAD UR6, UR17, UR7, UR6 ;  /* 0x00000007110672a4 */ /* 0x000fe2000f8e0206 */
[----:B------:R-:W-:Y:S01]  /*1980*/  IADD3.X R35, R23, UR20, RZ, P0, !PT ;  /* 0x0000001417237c10 */ /* 0x000fe200087fe4ff */
[----:B------:R-:W-:Y:S01]  /*1990*/  UIADD3 UR24, UR27, UR24, URZ ;  /* 0x000000181b187290 */ /* 0x000fe2000fffe03f */
[----:B------:R-:W-:Y:S01]  /*19a0*/  ISETP.LT.OR P2, PT, R9, 0x41, P4 ;  /* 0x000000410900780c */ /* 0x000fe20002741670 */
[----:B------:R-:W-:Y:S01]  /*19b0*/  IMAD.WIDE.U32 R242, R13, c[0x0][0x188], R242 ;  /* 0x000062000df27a25 */ /* 0x000fe200078e00f2 */
[----:B------:R-:W-:Y:S01]  /*19c0*/  LEA R18, P0, R36, c[0x0][0x1f0], 0x1 ;  /* 0x00007c0024127a11 */ /* 0x000fe200078008ff */
[----:B------:R-:W-:Y:S01]  /*19d0*/  UISETP.GE.AND UP3, UPT, UR10, 0x22, UPT ;  /* 0x000000220a00788c */ /* 0x000fe2000bf66270 */
[----:B------:R-:W-:Y:S01]  /*19e0*/  ISETP.NE.AND P4, PT, R0, RZ, PT ;  /* 0x000000ff0000720c */ /* 0x000fe20003f85270 */
[----:B------:R-:W-:Y:S01]  /*19f0*/  IMAD.U32 R0, RZ, RZ, UR24 ;  /* 0x00000018ff007e24 */ /* 0x000fe2000f8e00ff */
[----:B------:R-:W-:Y:S01]  /*1a00*/  LEA.HI.X R19, R36, c[0x0][0x1f4], R2, 0x1, P0 ;  /* 0x00007d0024137a11 */ /* 0x000fe200000f0c02 */
[----:B------:R-:W-:Y:S01]  /*1a10*/  IMAD.IADD R33, R33, 0x1, R10 ;  /* 0x0000000121217824 */ /* 0x000fe200078e020a */
[----:B------:R-:W-:Y:S01]  /*1a20*/  IADD3 R2, P0, R34, UR21, RZ ;  /* 0x0000001522027c10 */ /* 0x000fe2000ff1e0ff */
[----:B------:R2:W-:Y:S01]  /*1a30*/  LDGSTS.E.BYPASS.LTC128B.128 [R237+0x7080], [R34.64], !P3 ;  /* 0x0708000022ed7fae */ /* 0x0005e2000d901d52 */
[----:B------:R-:W-:Y:S01]  /*1a40*/  IADD3.X R39, RZ, UR20, R23, P6, P5 ;  /* 0x00000014ff277c10 */ /* 0x000fe2000b7ea417 */
[----:B------:R-:W-:Y:S01]  /*1a50*/  USHF.L.U32 UR21, UR11, 0x6, URZ ;  /* 0x000000060b157899 */ /* 0x000fe2000800063f */
[----:B------:R-:W-:Y:S01]  /*1a60*/  IADD3.X R3, R35, UR20, RZ, P0, !PT ;  /* 0x0000001423037c10 */ /* 0x000fe200087fe4ff */
[----:B------:R-:W-:Y:S01]  /*1a70*/  USHF.L.U32 UR20, UR8, 0x5, URZ ;  /* 0x0000000508147899 */ /* 0x000fe2000800063f */
[----:B------:R-:W-:Y:S01]  /*1a80*/  LOP3.LUT R12, R12, 0x1c0, RZ, 0xc0, !PT ;  /* 0x000001c00c0c7812 */ /* 0x000fe200078ec0ff */
[----:B------:R-:W-:Y:S01]  /*1a90*/  IMAD.WIDE.U32 R40, R13, c[0x0][0x278], R32 ;  /* 0x00009e000d287a25 */ /* 0x000fe200078e0020 */
[----:B------:R-:W-:Y:S01]  /*1aa0*/  IADD3 R235, R243, UR6, RZ ;  /* 0x00000006f3eb7c10 */ /* 0x000fe2000fffe0ff */
[----:B------:R3:W-:Y:S01]  /*1ab0*/  LDGSTS.E.BYPASS.LTC128B.128 [R237+0xa080], [R38.64], !P4 ;  /* 0x0a08000026ed7fae */ /* 0x0007e2000e101d52 */
[----:B------:R-:W-:Y:S01]  /*1ac0*/  ISETP.GE.AND P4, PT, R30, c[0x0][0x19c], PT ;  /* 0x000067001e007a0c */ /* 0x000fe20003f86270 */
[----:B------:R-:W-:Y:S01]  /*1ad0*/  ULDC.64 UR6, c[0x0][0x278] ;  /* 0x00009e0000067ab9 */ /* 0x000fe20000000a00 */
[----:B------:R-:W-:Y:S01]  /*1ae0*/  IMAD.IADD R27, R27, 0x1, R17 ;  /* 0x000000011b1b7824 */ /* 0x000fe200078e0211 */
[----:B------:R4:W-:Y:S01]  /*1af0*/  LDGSTS.E.BYPASS.LTC128B.128 [R237+0x8080], [R2.64], !P2 ;  /* 0x0808000002ed7fae */ /* 0x0009e2000d101d52 */
[C---:B------:R-:W-:Y:S01]  /*1b00*/  ISETP.LT.OR P3, PT, R9.reuse, 0x1, P4 ;  /* 0x000000010900780c */ /* 0x040fe20002761670 */
[----:B------:R-:W-:Y:S01]  /*1b10*/  UIMAD UR6, UR16, UR6, URZ ;  /* 0x00000006100672a4 */ /* 0x000fe2000f8e023f */
[C---:B------:R-:W-:Y:S01]  /*1b20*/  ISETP.LT.OR P6, PT, R9.reuse, 0x21, P4 ;  /* 0x000000210900780c */ /* 0x040fe200027c1670 */
[----:B------:R4:W-:Y:S01]  /*1b30*/  LDGSTS.E.BYPASS.LTC128B.128 [R237+0xb080], [R2.64+0x80], !P1 ;  /* 0x0b08008002ed7fae */ /* 0x0009e2000c901d52 */
[----:B-1----:R-:W-:Y:S01]  /*1b40*/  IADD3 R22, P1, R28, UR23, RZ ;  /* 0x000000171c167c10 */ /* 0x002fe2000ff3e0ff */
[----:B------:R-:W-:Y:S01]  /*1b50*/  UIMAD UR6, UR17, UR7, UR6 ;  /* 0x00000007110672a4 */ /* 0x000fe2000f8e0206 */
[----:B------:R-:W-:Y:S01]  /*1b60*/  ISETP.LT.OR P4, PT, R9, 0x41, P4 ;  /* 0x000000410900780c */ /* 0x000fe20002781670 */
[----:B------:R-:W0:Y:S01]  /*1b70*/  LDGDEPBAR ;  /* 0x00000000000079af */ /* 0x000e220000000000 */
[----:B------:R-:W-:Y:S01]  /*1b80*/  IADD3.X R23, R29, UR22, RZ, P1, !PT ;  /* 0x000000161d177c10 */ /* 0x000fe20008ffe4ff */
[----:B------:R-:W-:Y:S01]  /*1b90*/  IMAD.IADD R25, R25, 0x1, R16 ;  /* 0x0000000119197824 */ /* 0x000fe200078e0210 */
[----:B------:R-:W-:Y:S01]  /*1ba0*/  ISETP.GE.AND P2, PT, R20, c[0x0][0x19c], PT ;  /* 0x0000670014007a0c */ /* 0x000fe20003f46270 */
[----:B------:R-:W-:Y:S01]  /*1bb0*/  IMAD.MOV.U32 R229, RZ, RZ, 0x10 ;  /* 0x00000010ffe57424 */ /* 0x000fe200078e00ff */
[----:B------:R-:W-:Y:S01]  /*1bc0*/  IADD3 R245, R41, UR6, RZ ;  /* 0x0000000629f57c10 */ /* 0x000fe2000fffe0ff */
[----:B------:R1:W-:Y:S01]  /*1bd0*/  LDGSTS.E.BYPASS.LTC128B.128 [R237+0x80], [R28.64], !P3 ;  /* 0x000800001ced7fae */ /* 0x0003e2000d901d52 */
[----:B--2---:R-:W-:Y:S01]  /*1be0*/  IMAD.U32 R34, RZ, RZ, UR26 ;  /* 0x0000001aff227e24 */ /* 0x004fe2000f8e00ff */
[C---:B------:R-:W-:Y:S01]  /*1bf0*/  ISETP.LT.OR P5, PT, R9.reuse, 0x1, P2 ;  /* 0x000000010900780c */ /* 0x040fe200017a1670 */
[----:B------:R-:W-:Y:S01]  /*1c00*/  IMAD.U32 R35, RZ, RZ, UR27 ;  /* 0x0000001bff237e24 */ /* 0x000fe2000f8e00ff */
[----:B------:R-:W-:Y:S01]  /*1c10*/  ISETP.LT.OR P3, PT, R9, 0x21, P2 ;  /* 0x000000210900780c */ /* 0x000fe20001761670 */
[----:B------:R-:W-:Y:S01]  /*1c20*/  IMAD.WIDE.U32 R76, R13, c[0x0][0x240], R24 ;  /* 0x000090000d4c7a25 */ /* 0x000fe200078e0018 */
[----:B------:R-:W-:Y:S01]  /*1c30*/  SHF.R.S32.HI R17, RZ, 0x1f, R8 ;  /* 0x0000001fff117819 */ /* 0x000fe20000011408 */
[----:B------:R-:W-:Y:S01]  /*1c40*/  ULDC.64 UR6, c[0x0][0x290] ;  /* 0x0000a40000067ab9 */ /* 0x000fe20000000a00 */
[----:B------:R-:W-:Y:S01]  /*1c50*/  STL.64 [R1+0x20], R40 ;  /* 0x0000202801007387 */ /* 0x000fe20000100a00 */
[----:B------:R-:W-:Y:S01]  /*1c60*/  UIMAD UR6, UR16, UR6, URZ ;  /* 0x00000006100672a4 */ /* 0x000fe2000f8e023f */
[----:B------:R-:W-:Y:S01]  /*1c70*/  LEA.HI R17, R17, R8, RZ, 0x2 ;  /* 0x0000000811117211 */ /* 0x000fe200078f10ff */
[----:B------:R-:W-:Y:S01]  /*1c80*/  IMAD.MOV.U32 R228, RZ, RZ, 0x10 ;  /* 0x00000010ffe47424 */ /* 0x000fe200078e00ff */
[----:B------:R-:W-:Y:S01]  /*1c90*/  CS2R R32, SRZ ;  /* 0x0000000000207805 */ /* 0x000fe2000001ff00 */
[----:B------:R-:W-:Y:S01]  /*1ca0*/  UIMAD UR6, UR17, UR7, UR6 ;  /* 0x00000007110672a4 */ /* 0x000fe2000f8e0206 */
[----:B------:R-:W-:Y:S01]  /*1cb0*/  LOP3.LUT R17, R17, 0x1ffffffc, RZ, 0xc0, !PT ;  /* 0x1ffffffc11117812 */ /* 0x000fe200078ec0ff */
[----:B------:R1:W-:Y:S01]  /*1cc0*/  LDGSTS.E.BYPASS.LTC128B.128 [R237+0x3080], [R28.64+0x80], !P5 ;  /* 0x030800801ced7fae */ /* 0x0003e2000e901d52 */
[----:B------:R-:W-:Y:S01]  /*1cd0*/  ISETP.GE.AND P5, PT, R30, c[0x0][0x16c], PT ;  /* 0x00005b001e007a0c */ /* 0x000fe20003fa6270 */
[----:B------:R-:W-:Y:S01]  /*1ce0*/  UISETP.GE.AND UP2, UPT, UR10, 0x41, UPT ;  /* 0x000000410a00788c */ /* 0x000fe2000bf46270 */
[----:B----4-:R-:W-:Y:S01]  /*1cf0*/  LOP3.LUT R2, R12, 0x8, R5, 0xf8, !PT ;  /* 0x000000080c027812 */ /* 0x010fe200078ef805 */
[----:B------:R2:W-:Y:S01]  /*1d00*/  LDGSTS.E.BYPASS.LTC128B.128 [R237+0x1080], [R22.64], !P6 ;  /* 0x0108000016ed7fae */ /* 0x0005e2000f101d52 */
[----:B------:R-:W-:Y:S01]  /*1d10*/  SHF.R.U32.HI R3, RZ, 0x3, R12 ;  /* 0x00000003ff037819 */ /* 0x000fe2000001160c */
[----:B------:R-:W-:Y:S01]  /*1d20*/  UISETP.GE.AND UP1, UPT, UR10, 0x42, UPT ;  /* 0x000000420a00788c */ /* 0x000fe2000bf26270 */
[----:B------:R-:W-:-:S02]  /*1d30*/  LEA R12, P0, R34, R242, 0x6 ;  /* 0x000000f2220c7211 */ /* 0x000fc400078030ff */
[----:B------:R-:W-:Y:S02]  /*1d40*/  LOP3.LUT R232, R232, R2, R3, 0xf6, !PT ;  /* 0x00000002e8e87212 */ /* 0x000fe400078ef603 */
[----:B------:R-:W-:Y:S01]  /*1d50*/  LEA.HI.X R3, R34, R235, R0, 0x6, P0 ;  /* 0x000000eb22037211 */ /* 0x000fe200000f3400 */
[----:B------:R-:W-:Y:S01]  /*1d60*/  IMAD.U32 R0, RZ, RZ, UR23 ;  /* 0x00000017ff007e24 */ /* 0x000fe2000f8e00ff */
[----:B------:R-:W-:Y:S01]  /*1d70*/  P2R R2, PR, RZ, 0x10 ;  /* 0x00000010ff027803 */ /* 0x000fe20000000000 */
[----:B------:R-:W-:Y:S01]  /*1d80*/  IMAD.SHL.U32 R232, R232, 0x2, RZ ;  /* 0x00000002e8e87824 */ /* 0x000fe200078e00ff */
[----:B------:R-:W-:Y:S02]  /*1d90*/  ISETP.LT.OR P4, PT, R9, 0x41, P2 ;  /* 0x000000410900780c */ /* 0x000fe40001781670 */
[----:B------:R-:W-:Y:S02]  /*1da0*/  IADD3 R36, P1, P0, R0, 0x80, R28 ;  /* 0x0000008000247810 */ /* 0x000fe4000783e01c */
[----:B------:R-:W-:-:S02]  /*1db0*/  ISETP.GE.AND P6, PT, R20, c[0x0][0x16c], PT ;  /* 0x00005b0014007a0c */ /* 0x000fc40003fc6270 */
[----:B------:R-:W-:Y:S02]  /*1dc0*/  IADD3.X R37, RZ, UR22, R29, P1, P0 ;  /* 0x00000016ff257c10 */ /* 0x000fe40008fe041d */
[----:B---3--:R-:W-:Y:S02]  /*1dd0*/  IADD3 R38, P1, R22, UR23, RZ ;  /* 0x0000001716267c10 */ /* 0x008fe4000ff3e0ff */
[----:B------:R-:W-:Y:S01]  /*1de0*/  SEL R0, RZ, 0x1, P5 ;  /* 0x00000001ff007807 */ /* 0x000fe20002800000 */
[----:B------:R3:W-:Y:S01]  /*1df0*/  LDGSTS.E.BYPASS.LTC128B.128 [R237+0x4080], [R36.64], !P3 ;  /* 0x0408000024ed7fae */ /* 0x0007e2000d901d52 */
[----:B------:R-:W-:Y:S01]  /*1e00*/  IADD3.X R39, R23, UR22, RZ, P1, !PT ;  /* 0x0000001617277c10 */ /* 0x000fe20008ffe4ff */
[----:B------:R-:W-:Y:S01]  /*1e10*/  UMOV UR22, 0x5 ;  /* 0x0000000500167882 */ /* 0x000fe20000000000 */
[----:B------:R-:W-:Y:S01]  /*1e20*/  ISETP.NE.AND P1, PT, R2, RZ, PT ;  /* 0x000000ff0200720c */ /* 0x000fe20003f25270 */
[----:B------:R-:W-:Y:S01]  /*1e30*/  USHF.L.U64.HI UR8, UR8, UR22, UR9 ;  /* 0x0000001608087299 */ /* 0x000fe20008010209 */
[----:B------:R-:W-:Y:S01]  /*1e40*/  SEL R7, RZ, 0x2, P6 ;  /* 0x00000002ff077807 */ /* 0x000fe20003000000 */
[----:B------:R-:W-:Y:S01]  /*1e50*/  USHF.R.S32.HI UR9, URZ, 0x1f, UR21 ;  /* 0x0000001f3f097899 */ /* 0x000fe20008011415 */
[----:B------:R-:W-:-:S02]  /*1e60*/  LEA R34, P0, R12, c[0x0][0x160], 0x1 ;  /* 0x000058000c227a11 */ /* 0x000fc400078008ff */
[-C--:B------:R-:W-:Y:S01]  /*1e70*/  LEA.HI R9, R15, R236.reuse, RZ, 0x5 ;  /* 0x000000ec0f097211 */ /* 0x080fe200078f28ff */
[----:B------:R-:W-:Y:S01]  /*1e80*/  IMAD.IADD R0, R7, 0x1, R0 ;  /* 0x0000000107007824 */ /* 0x000fe200078e0200 */
[----:B------:R-:W-:Y:S01]  /*1e90*/  LEA.HI.X R35, R12, c[0x0][0x164], R3, 0x1, P0 ;  /* 0x000059000c237a11 */ /* 0x000fe200000f0c03 */
[----:B------:R-:W-:Y:S01]  /*1ea0*/  IMAD.U32 R7, RZ, RZ, UR4 ;  /* 0x00000004ff077e24 */ /* 0x000fe2000f8e00ff */
[----:B------:R-:W-:Y:S01]  /*1eb0*/  LEA.HI R2, R15, R236, RZ, 0x2 ;  /* 0x000000ec0f027211 */ /* 0x000fe200078f10ff */
[----:B------:R-:W-:Y:S01]  /*1ec0*/  IMAD.U32 R3, RZ, RZ, UR5 ;  /* 0x00000005ff037e24 */ /* 0x000fe2000f8e00ff */
[C---:B------:R-:W-:Y:S01]  /*1ed0*/  LOP3.LUT P2, RZ, R0.reuse, 0x1, RZ, 0xc0, !PT ;  /* 0x0000000100ff7812 */ /* 0x040fe2000784c0ff */
[----:B------:R4:W-:Y:S01]  /*1ee0*/  LDGSTS.E.BYPASS.LTC128B.128 [R237+0x2080], [R38.64], !P1 ;  /* 0x0208000026ed7fae */ /* 0x0009e2000c901d52 */
[C---:B-1----:R-:W-:Y:S01]  /*1ef0*/  LEA R28, P0, R7.reuse, R34, 0x6 ;  /* 0x00000022071c7211 */ /* 0x042fe200078030ff */
[----:B------:R-:W-:Y:S01]  /*1f00*/  IMAD.U32 R12, RZ, RZ, UR21 ;  /* 0x00000015ff0c7e24 */ /* 0x000fe2000f8e00ff */
[----:B------:R-:W-:Y:S01]  /*1f10*/  LOP3.LUT P3, RZ, R0, 0x2, RZ, 0xc0, !PT ;  /* 0x0000000200ff7812 */ /* 0x000fe2000786c0ff */
[----:B------:R4:W-:Y:S01]  /*1f20*/  LDGSTS.E.BYPASS.LTC128B.128 [R237+0x5080], [R38.64+0x80], !P4 ;  /* 0x0508008026ed7fae */ /* 0x0009e2000e101d52 */
[----:B------:R-:W-:Y:S01]  /*1f30*/  LEA.HI.X R29, R7, R35, R3, 0x6, P0 ;  /* 0x00000023071d7211 */ /* 0x000fe200000f3403 */
[----:B------:R-:W-:Y:S01]  /*1f40*/  IMAD.MOV.U32 R3, RZ, RZ, 0x40 ;  /* 0x00000040ff037424 */ /* 0x000fe200078e00ff */
[C---:B------:R-:W-:Y:S01]  /*1f50*/  LOP3.LUT P0, RZ, R6.reuse, 0x4, RZ, 0xc0, !PT ;  /* 0x0000000406ff7812 */ /* 0x040fe2000780c0ff */
[----:B------:R-:W0:Y:S01]  /*1f60*/  LDGDEPBAR ;  /* 0x00000000000079af */ /* 0x000e220000000000 */
[----:B------:R-:W-:Y:S01]  /*1f70*/  IMAD.MOV.U32 R0, RZ, RZ, 0x20 ;  /* 0x00000020ff007424 */ /* 0x000fe200078e00ff */
[C---:B------:R-:W-:Y:S01]  /*1f80*/  LOP3.LUT P1, RZ, R6.reuse, 0x2, RZ, 0xc0, !PT ;  /* 0x0000000206ff7812 */ /* 0x040fe2000782c0ff */
[----:B------:R-:W-:Y:S01]  /*1f90*/  IMAD.SHL.U32 R6, R6, 0x20, RZ ;  /* 0x0000002006067824 */ /* 0x000fe200078e00ff */
[----:B------:R-:W-:Y:S01]  /*1fa0*/  SEL R3, R3, 0xffffffc0, !P0 ;  /* 0xffffffc003037807 */ /* 0x000fe20004000000 */
[----:B---3--:R-:W-:Y:S01]  /*1fb0*/  CS2R R36, SRZ ;  /* 0x0000000000247805 */ /* 0x008fe2000001ff00 */
[----:B------:R-:W-:Y:S01]  /*1fc0*/  SEL R0, R0, 0xffffffe0, !P1 ;  /* 0xffffffe000007807 */ /* 0x000fe20004800000 */
[----:B------:R-:W-:Y:S01]  /*1fd0*/  USHF.L.U64.HI UR5, UR4, 0x5, UR5 ;  /* 0x0000000504057899 */ /* 0x000fe20008010205 */
[----:B------:R-:W-:Y:S01]  /*1fe0*/  ISETP.GE.AND P0, PT, R30, c[0x0][0x1fc], PT ;  /* 0x00007f001e007a0c */ /* 0x000fe20003f06270 */
[C---:B------:R-:W-:Y:S01]  /*1ff0*/  IMAD.IADD R221, R232.reuse, 0x1, R3 ;  /* 0x00000001e8dd7824 */ /* 0x040fe200078e0203 */
[----:B------:R-:W-:Y:S01]  /*2000*/  IADD3 R11, -R239, UR14, -R12 ;  /* 0x0000000eef0b7c10 */ /* 0x000fe2000fffe90c */
[----:B------:R-:W-:Y:S01]  /*2010*/  IMAD.IADD R222, R232, 0x1, R0 ;  /* 0x00000001e8de7824 */ /* 0x000fe200078e0200 */
[----:B------:R-:W-:Y:S01]  /*2020*/  P2R R21, PR, RZ, 0x1 ;  /* 0x00000001ff157803 */ /* 0x000fe20000000000 */
[----:B------:R-:W-:Y:S01]  /*2030*/  IMAD.IADD R0, R0, 0x1, R221 ;  /* 0x0000000100007824 */ /* 0x000fe200078e02dd */
[----:B------:R-:W-:Y:S01]  /*2040*/  ISETP.LT.OR P0, PT, R11, 0x1, !P2 ;  /* 0x000000010b00780c */ /* 0x000fe20005701670 */
[----:B------:R-:W-:Y:S01]  /*2050*/  IMAD.IADD R220, R3, 0x1, R222 ;  /* 0x0000000103dc7824 */ /* 0x000fe200078e02de */
[----:B------:R-:W-:-:S02]  /*2060*/  ISETP.LT.OR P1, PT, R11, 0x1, !P3 ;  /* 0x000000010b00780c */ /* 0x000fc40005f21670 */
[----:B--2---:R-:W-:Y:S02]  /*2070*/  SHF.R.S32.HI R22, RZ, 0x5, R9 ;  /* 0x00000005ff167819 */ /* 0x004fe40000011409 */
[--C-:B------:R-:W-:Y:S02]  /*2080*/  SHF.R.S32.HI R14, RZ, 0x2, R2.reuse ;  /* 0x00000002ff0e7819 */ /* 0x100fe40000011402 */
[----:B------:R-:W-:Y:S01]  /*2090*/  SHF.R.S32.HI R7, RZ, 0x1f, R2 ;  /* 0x0000001fff077819 */ /* 0x000fe20000011402 */
[----:B----4-:R-:W-:Y:S01]  /*20a0*/  CS2R R38, SRZ ;  /* 0x0000000000267805 */ /* 0x010fe2000001ff00 */
[----:B------:R-:W-:-:S04]  /*20b0*/  DEPBAR.LE SB0, 0x1 ;  /* 0x000080400000791a */ /* 0x000fc80000000000 */
[----:B------:R-:W-:Y:S01]  /*20c0*/  BAR.SYNC.DEFER_BLOCKING 0x0 ;  /* 0x0000000000007b1d */ /* 0x000fe20000010000 */
[----:B------:R-:W-:Y:S02]  /*20d0*/  LEA.HI R23, R9, R22, RZ, 0x1 ;  /* 0x0000001609177211 */ /* 0x000fe400078f08ff */
[----:B------:R-:W-:Y:S02]  /*20e0*/  LEA.HI R7, R7, R14, RZ, 0x3 ;  /* 0x0000000e07077211 */ /* 0x000fe400078f18ff */
[----:B------:R-:W-:Y:S02]  /*20f0*/  LOP3.LUT R23, R23, 0xfffffffe, RZ, 0xc0, !PT ;  /* 0xfffffffe17177812 */ /* 0x000fe400078ec0ff */
[----:B------:R-:W-:Y:S02]  /*2100*/  LOP3.LUT R31, R7, 0xfffffff8, RZ, 0xc0, !PT ;  /* 0xfffffff8071f7812 */ /* 0x000fe400078ec0ff */
[----:B------:R-:W-:Y:S01]  /*2110*/  ISETP.GE.AND P4, PT, R30, c[0x0][0x1fc], PT ;  /* 0x00007f001e007a0c */ /* 0x000fe20003f86270 */
[----:B------:R-:W-:Y:S01]  /*2120*/  IMAD.IADD R7, R22, 0x1, -R23 ;  /* 0x0000000116077824 */ /* 0x000fe200078e0a17 */
[----:B------:R-:W-:Y:S01]  /*2130*/  LOP3.LUT R9, R9, 0xffffffe0, RZ, 0xc0, !PT ;  /* 0xffffffe009097812 */ /* 0x000fe200078ec0ff */
[----:B------:R-:W-:-:S02]  /*2140*/  IMAD.U32 R23, RZ, RZ, UR20 ;  /* 0x00000014ff177e24 */ /* 0x000fc4000f8e00ff */
[----:B------:R-:W-:Y:S02]  /*2150*/  IMAD.U32 R22, RZ, RZ, UR20 ;  /* 0x00000014ff167e24 */ /* 0x000fe4000f8e00ff */
[----:B------:R-:W-:Y:S02]  /*2160*/  IMAD.IADD R14, R14, 0x1, -R31 ;  /* 0x000000010e0e7824 */ /* 0x000fe400078e0a1f */
[----:B------:R-:W-:Y:S01]  /*2170*/  IMAD.WIDE.U32 R30, R13, c[0x0][0x290], R26 ;  /* 0x0000a4000d1e7a25 */ /* 0x000fe200078e001a */
[----:B------:R-:W-:-:S03]  /*2180*/  IADD3 R13, -R12, UR14, -R239 ;  /* 0x0000000e0c0d7c10 */ /* 0x000fc6000fffe9ef */
[----:B------:R-:W-:Y:S01]  /*2190*/  IMAD.IADD R12, R8, 0x1, -R17 ;  /* 0x00000001080c7824 */ /* 0x000fe200078e0a11 */
[----:B------:R-:W-:Y:S01]  /*21a0*/  IADD3 R244, R31, UR6, RZ ;  /* 0x000000061ff47c10 */ /* 0x000fe2000fffe0ff */
[----:B------:R-:W1:Y:S01]  /*21b0*/  LDSM.16.M88.2 R174, [R0+0x6080] ;  /* 0x0060800000ae783b */ /* 0x000e620000000100 */
[----:B------:R-:W-:Y:S01]  /*21c0*/  IMAD.IADD R9, R236, 0x1, -R9 ;  /* 0x00000001ec097824 */ /* 0x000fe200078e0a09 */
[----:B------:R-:W-:Y:S01]  /*21d0*/  ULDC.64 UR6, c[0x0][0x240] ;  /* 0x0000900000067ab9 */ /* 0x000fe20000000a00 */
[----:B------:R-:W-:Y:S01]  /*21e0*/  IMAD.SHL.U32 R250, R14, 0x4, RZ ;  /* 0x000000040efa7824 */ /* 0x000fe200078e00ff */
[----:B------:R-:W2:Y:S01]  /*21f0*/  LDSM.16.M88.2 R176, [R0+0x7080] ;  /* 0x0070800000b0783b */ /* 0x000ea20000000100 */
[----:B------:R-:W-:Y:S01]  /*2200*/  IMAD.SHL.U32 R230, R7, 0x200, RZ ;  /* 0x0000020007e67824 */ /* 0x000fe200078e00ff */
[----:B------:R-:W-:Y:S02]  /*2210*/  UIMAD UR6, UR16, UR6, URZ ;  /* 0x00000006100672a4 */ /* 0x000fe4000f8e023f */
[----:B------:R-:W3:Y:S01]  /*2220*/  LDSM.16.M88.2 R178, [R0+0x8080] ;  /* 0x0080800000b2783b */ /* 0x000ee20000000100 */
[----:B------:R-:W-:-:S02]  /*2230*/  UIADD3 UR16, UR13, -UR14, URZ ;  /* 0x8000000e0d107290 */ /* 0x000fc4000fffe03f */
[----:B------:R-:W-:Y:S01]  /*2240*/  UIADD3 UR13, UR10, UR13, URZ ;  /* 0x0000000d0a0d7290 */ /* 0x000fe2000fffe03f */
[----:B------:R-:W4:Y:S01]  /*2250*/  LDSM.16.M88.2 R198, [R0+0x9080] ;  /* 0x0090800000c6783b */ /* 0x000f220000000100 */
[----:B------:R-:W-:Y:S02]  /*2260*/  UIMAD UR7, UR17, UR7, UR6 ;  /* 0x00000007110772a4 */ /* 0x000fe4000f8e0206 */
[----:B------:R-:W-:Y:S01]  /*2270*/  UIADD3 UR17, -UR14, 0x1, UR13 ;  /* 0x000000010e117890 */ /* 0x000fe2000fffe10d */
[----:B------:R-:W1:Y:S01]  /*2280*/  LDSM.16.M88.2 R200, [R0+0xa080] ;  /* 0x00a0800000c8783b */ /* 0x000e620000000100 */
[----:B------:R-:W-:Y:S02]  /*2290*/  ULDC UR6, c[0x0][0x2a0] ;  /* 0x0000a80000067ab9 */ /* 0x000fe40000000800 */
[----:B------:R-:W-:Y:S01]  /*22a0*/  ULOP3.LUT UR6, URZ, UR6, URZ, 0x33, !UPT ;  /* 0x000000063f067292 */ /* 0x000fe2000f8e333f */
[----:B------:R2:W1:Y:S01]  /*22b0*/  LDSM.16.M88.2 R202, [R0+0xb080] ;  /* 0x00b0800000ca783b */ /* 0x0004620000000100 */
[----:B------:R-:W-:-:S03]  /*22c0*/  IADD3 R252, R77, UR7, RZ ;  /* 0x000000074dfc7c10 */ /* 0x000fc6000fffe0ff */
[----:B------:R-:W1:Y:S04]  /*22d0*/  LDSM.16.M88.2 R156, [R232+0x6080] ;  /* 0x00608000e89c783b */ /* 0x000e680000000100 */
[----:B------:R-:W1:Y:S04]  /*22e0*/  LDSM.16.M88.2 R158, [R232+0x7080] ;  /* 0x00708000e89e783b */ /* 0x000e680000000100 */
[----:B------:R-:W1:Y:S04]  /*22f0*/  LDSM.16.M88.2 R160, [R232+0x8080] ;  /* 0x00808000e8a0783b */ /* 0x000e680000000100 */
[----:B------:R-:W1:Y:S04]  /*2300*/  LDSM.16.M88.2 R162, [R222+0x6080] ;  /* 0x00608000dea2783b */ /* 0x000e680000000100 */
[----:B------:R-:W1:Y:S01]  /*2310*/  LDSM.16.M88.2 R164, [R222+0x7080] ;  /* 0x00708000dea4783b */ /* 0x000e620000000100 */
[----:B--2---:R-:W-:-:S03]  /*2320*/  LEA.HI R0, R15, R236, RZ, 0x4 ;  /* 0x000000ec0f007211 */ /* 0x004fc600078f20ff */
[----:B------:R-:W2:Y:S01]  /*2330*/  LDSM.16.M88.2 R166, [R222+0x8080] ;  /* 0x00808000dea6783b */ /* 0x000ea20000000100 */
[----:B------:R-:W-:-:S03]  /*2340*/  SHF.R.S32.HI R15, RZ, 0x4, R0 ;  /* 0x00000004ff0f7819 */ /* 0x000fc60000011400 */
        /* <DEDUP_REMOVED lines=13> */
[----:B------:R1:W-:Y:S04]  /*2420*/  STL.64 [R1+0x10], R30 ;  /* 0x0000101e01007387 */ /* 0x0003e80000100a00 */
[----:B------:R-:W-:Y:S04]  /*2430*/  STL.64 [R1], R76 ;  /* 0x0000004c01007387 */ /* 0x000fe80000100a00 */
[----:B------:R-:W-:Y:S01]  /*2440*/  @!PT LDS RZ, [RZ] ;  /* 0x00000000fffff984 */ /* 0x000fe20000000800 */
[----:B------:R-:W-:Y:S01]  /*2450*/  @!PT LDS RZ, [RZ] ;  /* 0x00000000fffff984 */ /* 0x000fe20000000800 */
[----:B------:R-:W-:Y:S01]  /*2460*/  @!PT LDS RZ, [RZ] ;  /* 0x00000000fffff984 */ /* 0x000fe20000000800 */
[----:B------:R1:W-:Y:S01]  /*2470*/  LDGSTS.E.BYPASS.LTC128B.128 [R237+0x6080], [R34.64], !P0 ;  /* 0x0608000022ed7fae */ /* 0x0003e2000c101d52 */
[----:B------:R-:W-:-:S02]  /*2480*/  ISETP.LT.OR P0, PT, R11, 0x21, !P2 ;  /* 0x000000210b00780c */ /* 0x000fc40005701670 */
[----:B------:R-:W-:Y:S01]  /*2490*/  ISETP.NE.AND P2, PT, R21, RZ, PT ;  /* 0x000000ff1500720c */ /* 0x000fe20003f45270 */
[----:B------:R1:W-:Y:S01]  /*24a0*/  LDGSTS.E.BYPASS.LTC128B.128 [R237+0x8080], [R34.64+0x80], !P1 ;  /* 0x0808008022ed7fae */ /* 0x0003e2000c901d52 */
[----:B------:R-:W-:Y:S01]  /*24b0*/  ISETP.GT.AND P1, PT, R236, 0xf, PT ;  /* 0x0000000fec00780c */ /* 0x000fe20003f24270 */
[----:B------:R-:W-:Y:S01]  /*24c0*/  IMAD.U32 R21, RZ, RZ, UR8 ;  /* 0x00000008ff157e24 */ /* 0x000fe2000f8e00ff */
[----:B------:R-:W-:Y:S02]  /*24d0*/  SEL R248, RZ, 0x1, P2 ;  /* 0x00000001fff87807 */ /* 0x000fe40001000000 */
[----:B------:R-:W-:-:S05]  /*24e0*/  ISETP.LT.OR P2, PT, R13, 0x1, P4 ;  /* 0x000000010d00780c */ /* 0x000fca0002741670 */
[----:B------:R2:W-:Y:S01]  /*24f0*/  LDGSTS.E.BYPASS.LTC128B.128 [R237+0x7080], [R28.64], !P0 ;  /* 0x070800001ced7fae */ /* 0x0005e2000c101d52 */
[----:B------:R-:W-:Y:S02]  /*2500*/  LEA R10, P0, R23, R18, 0x1 ;  /* 0x00000012170a7211 */ /* 0x000fe400078008ff */
[----:B------:R-:W-:Y:S02]  /*2510*/  LEA.HI R23, R0, R15, RZ, 0x1 ;  /* 0x0000000f00177211 */ /* 0x000fe400078f08ff */
[----:B------:R-:W-:Y:S02]  /*2520*/  @P1 LOP3.LUT R4, R4, 0x1, RZ, 0xfc, !PT ;  /* 0x0000000104041812 */ /* 0x000fe400078efcff */
[----:B------:R-:W-:Y:S02]  /*2530*/  ISETP.LT.OR P1, PT, R11, 0x21, !P3 ;  /* 0x000000210b00780c */ /* 0x000fe40005f21670 */
[----:B------:R-:W-:Y:S02]  /*2540*/  ISETP.GT.AND P3, PT, R236, 0xf, PT ;  /* 0x0000000fec00780c */ /* 0x000fe40003f64270 */
[----:B------:R-:W-:-:S02]  /*2550*/  LEA.HI.X R11, R22, R19, R21, 0x1, P0 ;  /* 0x00000013160b7211 */ /* 0x000fc400000f0c15 */
[----:B------:R-:W-:Y:S01]  /*2560*/  LOP3.LUT R22, R23, 0xfffffffe, RZ, 0xc0, !PT ;  /* 0xfffffffe17167812 */ /* 0x000fe200078ec0ff */
[----:B-1----:R-:W-:-:S04]  /*2570*/  CS2R R34, SRZ ;  /* 0x0000000000227805 */ /* 0x002fc8000001ff00 */
[----:B------:R-:W-:Y:S02]  /*2580*/  IMAD.IADD R15, R15, 0x1, -R22 ;  /* 0x000000010f0f7824 */ /* 0x000fe400078e0a16 */
[----:B------:R2:W-:Y:S01]  /*2590*/  LDGSTS.E.BYPASS.LTC128B.128 [R237+0x9080], [R28.64+0x80], !P1 ;  /* 0x090800801ced7fae */ /* 0x0005e2000c901d52 */
[----:B------:R-:W-:Y:S01]  /*25a0*/  ISETP.GE.AND P1, PT, R20, c[0x0][0x1fc], PT ;  /* 0x00007f0014007a0c */ /* 0x000fe20003f26270 */
[C---:B------:R-:W-:Y:S01]  /*25b0*/  IMAD.SHL.U32 R233, R15.reuse, 0x20, RZ ;  /* 0x000000200fe97824 */ /* 0x040fe200078e00ff */
[----:B------:R-:W-:Y:S01]  /*25c0*/  @!P3 IADD3 R21, P0, R40, UR21, RZ ;  /* 0x000000152815bc10 */ /* 0x000fe2000ff1e0ff */
[C---:B------:R-:W-:Y:S01]  /*25d0*/  IMAD.SHL.U32 R234, R15.reuse, 0x8, RZ ;  /* 0x000000080fea7824 */ /* 0x040fe200078e00ff */
[----:B------:R-:W-:Y:S01]  /*25e0*/  CS2R R40, SRZ ;  /* 0x0000000000287805 */ /* 0x000fe2000001ff00 */
[----:B------:R-:W-:Y:S01]  /*25f0*/  IMAD.SHL.U32 R15, R15, 0x100, RZ ;  /* 0x000001000f0f7824 */ /* 0x000fe200078e00ff */
[----:B------:R-:W-:Y:S02]  /*2600*/  @!P3 IADD3.X R16, R245, UR9, RZ, P0, !PT ;  /* 0x00000009f510bc10 */ /* 0x000fe400087fe4ff */
[----:B------:R-:W-:-:S02]  /*2610*/  @!P3 LEA R22, P0, R21, c[0x0][0x258], 0x2 ;  /* 0x000096001516ba11 */ /* 0x000fc400078010ff */
[----:B------:R-:W-:Y:S02]  /*2620*/  LOP3.LUT R234, R234, 0x8, RZ, 0xc0, !PT ;  /* 0x00000008eaea7812 */ /* 0x000fe400078ec0ff */
[----:B------:R-:W-:Y:S01]  /*2630*/  @!P3 LEA.HI.X R23, R21, c[0x0][0x25c], R16, 0x2, P0 ;  /* 0x000097001517ba11 */ /* 0x000fe200000f1410 */
[----:B------:R-:W-:Y:S01]  /*2640*/  IMAD.SHL.U32 R16, R8, 0x8, RZ ;  /* 0x0000000808107824 */ /* 0x000fe200078e00ff */
[----:B------:R-:W-:Y:S01]  /*2650*/  ISETP.GE.AND P0, PT, R20, c[0x0][0x1fc], PT ;  /* 0x00007f0014007a0c */ /* 0x000fe20003f06270 */
[----:B------:R-:W-:Y:S01]  /*2660*/  IMAD.SHL.U32 R21, R7, 0x10, RZ ;  /* 0x0000001007157824 */ /* 0x000fe200078e00ff */
[C---:B------:R-:W-:Y:S02]  /*2670*/  ISETP.LT.OR P3, PT, R13.reuse, 0x21, P4 ;  /* 0x000000210d00780c */ /* 0x040fe40002761670 */
[----:B------:R-:W-:Y:S02]  /*2680*/  SEL R8, RZ, 0xffffffff, P0 ;  /* 0xffffffffff087807 */ /* 0x000fe40000000000 */
[----:B------:R-:W-:-:S02]  /*2690*/  ISETP.LT.OR P0, PT, R13, 0x1, P1 ;  /* 0x000000010d00780c */ /* 0x000fc40000f01670 */
[----:B------:R-:W-:Y:S01]  /*26a0*/  ISETP.LT.OR P4, PT, R13, 0x21, P1 ;  /* 0x000000210d00780c */ /* 0x000fe20000f81670 */
[----:B------:R-:W-:Y:S01]  /*26b0*/  IMAD.SHL.U32 R13, R14, 0x20, RZ ;  /* 0x000000200e0d7824 */ /* 0x000fe200078e00ff */
[----:B------:R-:W-:Y:S02]  /*26c0*/  ISETP.GT.AND P1, PT, R236, 0xf, PT ;  /* 0x0000000fec00780c */ /* 0x000fe40003f24270 */
[----:B------:R-:W-:Y:S01]  /*26d0*/  LOP3.LUT R16, R16, 0x18, RZ, 0xc0, !PT ;  /* 0x0000001810107812 */ /* 0x000fe200078ec0ff */
[----:B--2---:R-:W-:-:S03]  /*26e0*/  CS2R R28, SRZ ;  /* 0x00000000001c7805 */ /* 0x004fc6000001ff00 */
[C---:B------:R-:W-:Y:S02]  /*26f0*/  LOP3.LUT R13, R16.reuse, 0xe0, R13, 0xf8, !PT ;  /* 0x000000e0100d7812 */ /* 0x040fe400078ef80d */
[----:B------:R-:W-:Y:S02]  /*2700*/  LOP3.LUT R233, R16, 0x20, R233, 0xf8, !PT ;  /* 0x0000002010e97812 */ /* 0x000fe400078ef8e9 */
[----:B------:R-:W-:Y:S02]  /*2710*/  SHF.R.S32.HI R16, RZ, 0x1f, R9 ;  /* 0x0000001fff107819 */ /* 0x000fe40000011409 */
[----:B------:R-:W-:Y:S01]  /*2720*/  LOP3.LUT R250, R13, 0x18, R250, 0x78, !PT ;  /* 0x000000180dfa7812 */ /* 0x000fe200078e78fa */
[----:B------:R-:W-:Y:S01]  /*2730*/  @!P1 IMAD.SHL.U32 R17, R236, 0x10, RZ ;  /* 0x00000010ec119824 */ /* 0x000fe200078e00ff */
[----:B------:R-:W-:Y:S02]  /*2740*/  LEA.HI R20, R16, R9, RZ, 0x2 ;  /* 0x0000000910147211 */ /* 0x000fe400078f10ff */
[----:B------:R-:W-:-:S02]  /*2750*/  LOP3.LUT R13, R2, 0x3ffffffc, RZ, 0xc0, !PT ;  /* 0x3ffffffc020d7812 */ /* 0x000fc400078ec0ff */
[C---:B------:R-:W-:Y:S01]  /*2760*/  LOP3.LUT R16, R20.reuse, 0x7ffffffc, RZ, 0xc0, !PT ;  /* 0x7ffffffc14107812 */ /* 0x040fe200078ec0ff */
[----:B------:R1:W-:Y:S01]  /*2770*/  @!P1 LDGSTS.E.BYPASS.LTC128B.128 [R17+0x12080], [R22.64] ;  /* 0x1208000016119fae */ /* 0x0003e2000b901d52 */
[----:B------:R-:W-:Y:S02]  /*2780*/  LEA.HI.SX32 R249, R20, R21, 0x1e ;  /* 0x0000001514f97211 */ /* 0x000fe400078ff2ff */
[----:B------:R-:W-:Y:S01]  /*2790*/  LOP3.LUT R21, R21, 0x10, RZ, 0xc0, !PT ;  /* 0x0000001015157812 */ /* 0x000fe200078ec0ff */
[----:B------:R-:W0:Y:S01]  /*27a0*/  LDGDEPBAR ;  /* 0x00000000000079af */ /* 0x000e220000000000 */
[----:B------:R-:W-:-:S03]  /*27b0*/  IMAD.IADD R9, R9, 0x1, -R16 ;  /* 0x0000000109097824 */ /* 0x000fc600078e0a10 */
[----:B------:R2:W-:Y:S01]  /*27c0*/  LDGSTS.E.BYPASS.LTC128B.128 [R237+0xe080], [R18.64], !P2 ;  /* 0x0e08000012ed7fae */ /* 0x0005e2000d101d52 */
[----:B------:R-:W-:Y:S02]  /*27d0*/  LOP3.LUT P2, RZ, R14, 0x1, RZ, 0xc0, !PT ;  /* 0x000000010eff7812 */ /* 0x000fe4000784c0ff */
[----:B------:R-:W-:Y:S01]  /*27e0*/  LOP3.LUT R14, R21, 0xe0, R6, 0xf8, !PT ;  /* 0x000000e0150e7812 */ /* 0x000fe200078ef806 */
[----:B------:R-:W-:Y:S01]  /*27f0*/  IMAD R6, R12, 0x4, R9 ;  /* 0x000000040c067824 */ /* 0x000fe200078e0209 */
[----:B------:R2:W-:Y:S01]  /*2800*/  LDGSTS.E.BYPASS.LTC128B.128 [R237+0x10080], [R18.64+0x80], !P0 ;  /* 0x1008008012ed7fae */ /* 0x0005e2000c101d52 */
[----:B------:R-:W-:Y:S01]  /*2810*/  IMAD.IADD R9, R236, 0x1, -R13 ;  /* 0x00000001ec097824 */ /* 0x000fe200078e0a0d */
[----:B------:R-:W-:Y:S02]  /*2820*/  LOP3.LUT R14, R14, 0x100, R15, 0xf8, !PT ;  /* 0x000001000e0e7812 */ /* 0x000fe400078ef80f */
[----:B------:R2:W-:Y:S01]  /*2830*/  LDGSTS.E.BYPASS.LTC128B.128 [R237+0xf080], [R10.64], !P3 ;  /* 0x0f0800000aed7fae */ /* 0x0005e2000d901d52 */
[----:B------:R-:W-:Y:S01]  /*2840*/  IMAD R9, R9, 0x2, R230 ;  /* 0x0000000209097824 */ /* 0x000fe200078e02e6 */
[----:B------:R-:W-:-:S02]  /*2850*/  LOP3.LUT R231, R14, 0x8, R5, 0xf8, !PT ;  /* 0x000000080ee77812 */ /* 0x000fc400078ef805 */
[----:B------:R2:W-:Y:S01]  /*2860*/  LDGSTS.E.BYPASS.LTC128B.128 [R237+0x11080], [R10.64+0x80], !P4 ;  /* 0x110800800aed7fae */ /* 0x0005e2000e101d52 */
[----:B------:R-:W-:Y:S01]  /*2870*/  IMAD.IADD R250, R9, 0x1, R250 ;  /* 0x0000000109fa7824 */ /* 0x000fe200078e02fa */
[----:B------:R-:W-:Y:S02]  /*2880*/  IADD3 R9, P0, R30, UR21, RZ ;  /* 0x000000151e097c10 */ /* 0x000fe4000ff1e0ff */
[----:B------:R-:W-:Y:S01]  /*2890*/  CS2R R30, SRZ ;  /* 0x00000000001e7805 */ /* 0x000fe2000001ff00 */
[----:B------:R-:W-:Y:S01]  /*28a0*/  IMAD.SHL.U32 R250, R250, 0x2, RZ ;  /* 0x00000002fafa7824 */ /* 0x000fe200078e00ff */
[----:B-1----:R-:W-:Y:S02]  /*28b0*/  LOP3.LUT R17, R0, 0xfffffff0, RZ, 0xc0, !PT ;  /* 0xfffffff000117812 */ /* 0x002fe400078ec0ff */
[----:B------:R-:W-:Y:S01]  /*28c0*/  IADD3.X R2, R244, UR9, RZ, P0, !PT ;  /* 0x00000009f4027c10 */ /* 0x000fe200087fe4ff */
[----:B------:R-:W-:Y:S01]  /*28d0*/  USHF.L.U32 UR9, UR4, 0x5, URZ ;  /* 0x0000000504097899 */ /* 0x000fe2000800063f */
[----:B------:R-:W-:Y:S01]  /*28e0*/  IADD3 R251, R250, 0x126c0, RZ ;  /* 0x000126c0fafb7810 */ /* 0x000fe20007ffe0ff */
[----:B------:R-:W-:Y:S01]  /*28f0*/  IMAD.IADD R13, R236, 0x1, -R17 ;  /* 0x00000001ec0d7824 */ /* 0x000fe200078e0a11 */
[----:B------:R-:W-:Y:S01]  /*2900*/  UMOV UR4, URZ ;  /* 0x0000003f00047c82 */ /* 0x000fe20008000000 */
[----:B------:R-:W-:Y:S01]  /*2910*/  IMAD.SHL.U32 R17, R8, 0x2, RZ ;  /* 0x0000000208117824 */ /* 0x000fe200078e00ff */
[----:B------:R-:W-:Y:S01]  /*2920*/  LEA R8, P0, R9, c[0x0][0x280], 0x2 ;  /* 0x0000a00009087a11 */ /* 0x000fe200078010ff */
[----:B------:R-:W-:Y:S01]  /*2930*/  IMAD.SHL.U32 R21, R13, 0x20, RZ ;  /* 0x000000200d157824 */ /* 0x000fe200078e00ff */
[----:B------:R-:W-:-:S02]  /*2940*/  SHF.R.S32.HI R0, RZ, 0x1f, R13 ;  /* 0x0000001fff007819 */ /* 0x000fc4000001140d */
[----:B------:R-:W-:Y:S02]  /*2950*/  LOP3.LUT R248, R17, 0x2, R248, 0xe2, !PT ;  /* 0x0000000211f87812 */ /* 0x000fe400078ee2f8 */
[----:B------:R-:W-:Y:S02]  /*2960*/  LEA.HI R17, R0, R13, RZ, 0x3 ;  /* 0x0000000d00117211 */ /* 0x000fe400078f18ff */
[----:B------:R-:W-:Y:S02]  /*2970*/  LEA.HI.X R9, R9, c[0x0][0x284], R2, 0x2, P0 ;  /* 0x0000a10009097a11 */ /* 0x000fe400000f1402 */
[C---:B------:R-:W-:Y:S01]  /*2980*/  LOP3.LUT R0, R17.reuse, 0xfffffff8, RZ, 0xc0, !PT ;  /* 0xfffffff811007812 */ /* 0x040fe200078ec0ff */
[----:B------:R-:W-:Y:S01]  /*2990*/  IMAD.SHL.U32 R2, R17, 0x40, RZ ;  /* 0x0000004011027824 */ /* 0x000fe200078e00ff */
[----:B------:R-:W-:Y:S02]  /*29a0*/  ISETP.GE.AND P0, PT, R236, 0x10, PT ;  /* 0x00000010ec00780c */ /* 0x000fe40003f06270 */
[----:B------:R-:W-:Y:S01]  /*29b0*/  LOP3.LUT R12, R234, 0x1e0, R21, 0xf8, !PT ;  /* 0x000001e0ea0c7812 */ /* 0x000fe200078ef815 */
[----:B------:R-:W-:Y:S01]  /*29c0*/  IMAD.IADD R0, R13, 0x1, -R0 ;  /* 0x000000010d007824 */ /* 0x000fe200078e0a00 */
[----:B------:R-:W-:-:S02]  /*29d0*/  LOP3.LUT R2, R2, 0xfffffe00, RZ, 0xc0, !PT ;  /* 0xfffffe0002027812 */ /* 0x000fc400078ec0ff */
[C---:B------:R-:W-:Y:S01]  /*29e0*/  LOP3.LUT P1, RZ, R13.reuse, 0x4, RZ, 0xc0, !PT ;  /* 0x000000040dff7812 */ /* 0x040fe2000782c0ff */
[----:B------:R-:W-:Y:S02]  /*29f0*/  IMAD.SHL.U32 R16, R0, 0x40, RZ ;  /* 0x0000004000107824 */ /* 0x000fe400078e00ff */
[----:B------:R-:W-:Y:S01]  /*2a00*/  IMAD.SHL.U32 R13, R13, 0x4, RZ ;  /* 0x000000040d0d7824 */ /* 0x000fe200078e00ff */
[----:B------:R-:W-:Y:S02]  /*2a10*/  SEL R229, R229, 0xfffffff0, !P1 ;  /* 0xfffffff0e5e57807 */ /* 0x000fe40004800000 */
[----:B------:R-:W-:Y:S02]  /*2a20*/  LOP3.LUT R16, R16, 0x1c0, RZ, 0xc0, !PT ;  /* 0x000001c010107812 */ /* 0x000fe400078ec0ff */
[----:B------:R-:W-:Y:S02]  /*2a30*/  LOP3.LUT P1, RZ, R0, 0x2, RZ, 0xc0, !PT ;  /* 0x0000000200ff7812 */ /* 0x000fe4000782c0ff */
[----:B------:R-:W-:-:S02]  /*2a40*/  SHF.R.U32.HI R5, RZ, 0x3, R16 ;  /* 0x00000003ff057819 */ /* 0x000fc40000011610 */
[----:B------:R-:W-:Y:S02]  /*2a50*/  LOP3.LUT R13, R12, 0x38, R13, 0x78, !PT ;  /* 0x000000380c0d7812 */ /* 0x000fe400078e780d */
[C---:B------:R-:W-:Y:S02]  /*2a60*/  LOP3.LUT R234, R5.reuse, R16, R234, 0x1e, !PT ;  /* 0x0000001005ea7212 */ /* 0x040fe400078e1eea */
[----:B------:R-:W-:Y:S01]  /*2a70*/  LOP3.LUT R233, R5, R233, R16, 0x1e, !PT ;  /* 0x000000e905e97212 */ /* 0x000fe200078e1e10 */
[----:B------:R-:W-:Y:S01]  /*2a80*/  IMAD R5, R7, 0x400, R2 ;  /* 0x0000040007057824 */ /* 0x000fe200078e0202 */
[----:B------:R-:W-:Y:S02]  /*2a90*/  LOP3.LUT R12, R14, 0x1c0, RZ, 0xc0, !PT ;  /* 0x000001c00e0c7812 */ /* 0x000fe400078ec0ff */
[----:B------:R-:W-:Y:S01]  /*2aa0*/  LOP3.LUT R233, R233, R2, RZ, 0xfc, !PT ;  /* 0x00000002e9e97212 */ /* 0x000fe200078efcff */
[----:B------:R-:W-:Y:S01]  /*2ab0*/  IMAD.IADD R234, R5, 0x1, R234 ;  /* 0x0000000105ea7824 */ /* 0x000fe200078e02ea */
[----:B------:R-:W-:-:S02]  /*2ac0*/  IADD3 R5, R250, 0x12480, RZ ;  /* 0x00012480fa057810 */ /* 0x000fc40007ffe0ff */
[----:B------:R-:W-:Y:S02]  /*2ad0*/  LOP3.LUT R230, R13, R230, RZ, 0xfc, !PT ;  /* 0x000000e60de67212 */ /* 0x000fe400078efcff */
[----:B------:R-:W-:Y:S01]  /*2ae0*/  @P2 IADD3 R251, R5, 0x1c0, RZ ;  /* 0x000001c005fb2810 */ /* 0x000fe20007ffe0ff */
[----:B------:R-:W-:Y:S01]  /*2af0*/  @!P0 IMAD.SHL.U32 R5, R236, 0x10, RZ ;  /* 0x00000010ec058824 */ /* 0x000fe200078e00ff */
[----:B------:R-:W-:Y:S02]  /*2b00*/  SHF.R.U32.HI R12, RZ, 0x3, R12 ;  /* 0x00000003ff0c7819 */ /* 0x000fe4000001160c */
[----:B------:R-:W-:Y:S02]  /*2b10*/  LEA R230, R230, 0x15480, 0x1 ;  /* 0x00015480e6e67811 */ /* 0x000fe400078e08ff */
[----:B------:R1:W-:Y:S01]  /*2b20*/  @!P0 LDGSTS.E.BYPASS.LTC128B.128 [R5+0x12280], [R8.64] ;  /* 0x1228000008058fae */ /* 0x0003e2000b901d52 */
[----:B------:R-:W-:Y:S01]  /*2b30*/  LOP3.LUT P0, RZ, R0, 0x4, RZ, 0xc0, !PT ;  /* 0x0000000400ff7812 */ /* 0x000fe2000780c0ff */
[----:B------:R-:W-:Y:S01]  /*2b40*/  IMAD.MOV.U32 R0, RZ, RZ, 0x20 ;  /* 0x00000020ff007424 */ /* 0x000fe200078e00ff */
[----:B------:R-:W-:Y:S01]  /*2b50*/  LOP3.LUT R231, R12, R231, RZ, 0x3c, !PT ;  /* 0x000000e70ce77212 */ /* 0x000fe200078e3cff */
[----:B------:R-:W0:Y:S01]  /*2b60*/  LDGDEPBAR ;  /* 0x00000000000079af */ /* 0x000e220000000000 */
[----:B------:R-:W-:Y:S01]  /*2b70*/  SEL R228, R228, 0xfffffff0, !P1 ;  /* 0xfffffff0e4e47807 */ /* 0x000fe20004800000 */
[----:B------:R-:W-:Y:S01]  /*2b80*/  IMAD R229, R229, 0x2, R230 ;  /* 0x00000002e5e57824 */ /* 0x000fe200078e02e6 */
[----:B------:R-:W-:Y:S01]  /*2b90*/  SEL R227, R0, 0xffffffe0, !P0 ;  /* 0xffffffe000e37807 */ /* 0x000fe20004000000 */
[----:B------:R-:W0:Y:S01]  /*2ba0*/  LDGDEPBAR ;  /* 0x00000000000079af */ /* 0x000e220000000000 */
[----:B------:R-:W-:-:S02]  /*2bb0*/  IMAD.SHL.U32 R231, R231, 0x2, RZ ;  /* 0x00000002e7e77824 */ /* 0x000fc400078e00ff */
[C---:B------:R-:W-:Y:S02]  /*2bc0*/  IMAD.IADD R225, R234.reuse, 0x1, R228 ;  /* 0x00000001eae17824 */ /* 0x040fe400078e02e4 */
[--C-:B------:R-:W-:Y:S02]  /*2bd0*/  IMAD.IADD R224, R234, 0x1, R227.reuse ;  /* 0x00000001eae07824 */ /* 0x100fe400078e02e3 */
[C---:B------:R-:W-:Y:S02]  /*2be0*/  IMAD.IADD R226, R228.reuse, 0x1, R227 ;  /* 0x00000001e4e27824 */ /* 0x040fe400078e02e3 */
[----:B------:R-:W-:Y:S02]  /*2bf0*/  IMAD.IADD R223, R228, 0x1, R224 ;  /* 0x00000001e4df7824 */ /* 0x000fe400078e02e0 */
[----:B-1----:R-:W-:Y:S01]  /*2c00*/  IMAD.SHL.U32 R5, R6, 0x2, RZ ;  /* 0x0000000206057824 */ /* 0x002fe200078e00ff */
[----:B------:R-:W-:-:S04]  /*2c10*/  IADD3 R6, R237, 0x6080, RZ ;  /* 0x00006080ed067810 */ /* 0x000fc80007ffe0ff */
[C---:B------:R-:W-:Y:S01]  /*2c20*/  IADD3 R3, -R5.reuse, UR13, RZ ;  /* 0x0000000d05037c10 */ /* 0x040fe2000fffe1ff */
[----:B------:R-:W-:Y:S01]  /*2c30*/  STL [R1+0x8], R6 ;  /* 0x0000080601007387 */ /* 0x000fe20000100800 */
[C---:B------:R-:W-:Y:S01]  /*2c40*/  IADD3 R2, -R5.reuse, UR17, RZ ;  /* 0x0000001105027c10 */ /* 0x040fe2000fffe1ff */
[----:B------:R-:W-:Y:S01]  /*2c50*/  UMOV UR13, 0x1 ;  /* 0x00000001000d7882 */ /* 0x000fe20000000000 */
[----:B------:R-:W-:Y:S01]  /*2c60*/  IADD3 R5, -R5, UR10, RZ ;  /* 0x0000000a05057c10 */ /* 0x000fe2000fffe1ff */
[----:B------:R1:W-:Y:S04]  /*2c70*/  STL [R1+0xc], R3 ;  /* 0x00000c0301007387 */ /* 0x0003e80000100800 */
[----:B------:R-:W-:Y:S01]  /*2c80*/  STL [R1+0x28], R5 ;  /* 0x0000280501007387 */ /* 0x000fe20000100800 */
[----:B-1----:R-:W-:-:S02]  /*2c90*/  IADD3 R3, R2, c[0x0][0x2a4], RZ ;  /* 0x0000a90002037a10 */ /* 0x002fc40007ffe0ff */
[----:B------:R-:W-:-:S03]  /*2ca0*/  IADD3 R2, R2, UR6, RZ ;  /* 0x0000000602027c10 */ /* 0x000fc6000fffe0ff */
[----:B------:R-:W-:Y:S04]  /*2cb0*/  STL [R1+0x1c], R3 ;  /* 0x00001c0301007387 */ /* 0x000fe80000100800 */
[----:B------:R1:W-:Y:S02]  /*2cc0*/  STL [R1+0x18], R2 ;  /* 0x0000180201007387 */ /* 0x0003e40000100800 */
[----:B-1----:R-:W-:-:S05]  /*2cd0*/  IMAD.MOV.U32 R2, RZ, RZ, 0x1 ;  /* 0x00000001ff027424 */ /* 0x002fca00078e00ff */
[----:B--234-:R-:W-:Y:S02]  /*2ce0*/  ISETP.LE.AND P2, PT, R2, c[0x0][0x2a8], PT ;  /* 0x0000aa0002007a0c */ /* 0x01cfe40003f43270 */
.L_x_467:
[----:B------:R-:W-:Y:S04]  /*2cf0*/  DEPBAR.LE SB0, 0x1 ;  /* 0x000080400000791a */ /* 0x000fe80000000000 */
[----:B------:R-:W-:Y:S01]  /*2d00*/  BAR.SYNC.DEFER_BLOCKING 0x0 ;  /* 0x0000000000007b1d */ /* 0x000fe20000010000 */
[----:B------:R-:W-:Y:S02]  /*2d10*/  MOV R3, UR4 ;  /* 0x0000000400037c02 */ /* 0x000fe40008000f00 */
[----:B------:R-:W-:Y:S02]  /*2d20*/  MOV R149, UR4 ;  /* 0x0000000400957c02 */ /* 0x000fe40008000f00 */
[----:B------:R-:W-:Y:S02]  /*2d30*/  LEA R3, R3, R234, 0xd ;  /* 0x000000ea03037211 */ /* 0x000fe400078e68ff */
[----:B------:R-:W-:Y:S02]  /*2d40*/  LEA R149, R149, R228, 0xd ;  /* 0x000000e495957211 */ /* 0x000fe400078e68ff */
[----:B------:R-:W-:Y:S02]  /*2d50*/  SHF.L.U32 R155, R3, 0x1, RZ ;  /* 0x00000001039b7819 */ /* 0x000fe400000006ff */
[----:B------:R-:W-:Y:S01]  /*2d60*/  MOV R151, UR4 ;  /* 0x0000000400977c02 */ /* 0x000fe20008000f00 */
[C---:B------:R-:W-:Y:S01]  /*2d70*/  IMAD.IADD R136, R234.reuse, 0x1, R149 ;  /* 0x00000001ea887824 */ /* 0x040fe200078e0295 */
[----:B------:R-:W-:Y:S02]  /*2d80*/  IADD3 R149, R234, R149, R227 ;  /* 0x00000095ea957210 */ /* 0x000fe40007ffe0e3 */
[----:B------:R-:W-:Y:S02]  /*2d90*/  LEA R151, R151, R226, 0xd ;  /* 0x000000e297977211 */ /* 0x000fe400078e68ff */
[----:B------:R-:W-:Y:S02]  /*2da0*/  SHF.L.U32 R154, R136, 0x1, RZ ;  /* 0x00000001889a7819 */ /* 0x000fe400000006ff */
[----:B------:R-:W-:Y:S02]  /*2db0*/  SHF.L.U32 R206, R149, 0x1, RZ ;  /* 0x0000000195ce7819 */ /* 0x000fe400000006ff */
[----:B------:R-:W-:Y:S01]  /*2dc0*/  IADD3 R151, R234, R151, RZ ;  /* 0x00000097ea977210 */ /* 0x000fe20007ffe0ff */
[----:B------:R-:W-:Y:S04]  /*2dd0*/  LDSM.16.M88.2 R2, [R232+0x80] ;  /* 0x00008000e802783b */ /* 0x000fe80000000100 */
[----:B------:R-:W-:Y:S02]  /*2de0*/  IMAD.SHL.U32 R204, R151, 0x2, RZ ;  /* 0x0000000297cc7824 */ /* 0x000fe400078e00ff */
        /* <DEDUP_REMOVED lines=12> */
[----:B------:R-:W-:Y:S01]  /*2eb0*/  LDSM.16.M88.4 R148, [R204+0x7080] ;  /* 0x00708000cc94783b */ /* 0x000fe20000000200 */
[C---:B------:R-:W-:Y:S07]  /*2ec0*/  HMMA.16816.F32 R16, R76.reuse, R132, RZ ;  /* 0x000000844c10723c */ /* 0x040fee00000018ff */
[----:B------:R-:W-:Y:S01]  /*2ed0*/  LDSM.16.M88.2 R152, [R220+0x1080] ;  /* 0x00108000dc98783b */ /* 0x000fe20000000100 */
[-C--:B----4-:R-:W-:Y:S07]  /*2ee0*/  HMMA.16816.F32 R20, R76, R134.reuse, RZ ;  /* 0x000000864c14723c */ /* 0x090fee00000018ff */
[----:B------:R-:W-:Y:S01]  /*2ef0*/  MOV R76, UR4 ;  /* 0x00000004004c7c02 */ /* 0x000fe20008000f00 */
[----:B------:R-:W-:Y:S01]  /*2f00*/  HMMA.16816.F32 R24, R80, R134, RZ ;  /* 0x000000865018723c */ /* 0x000fe200000018ff */
[----:B------:R-:W-:Y:S03]  /*2f10*/  LDSM.16.M88.2 R80, [R221+0x80] ;  /* 0x00008000dd50783b */ /* 0x000fe60000000100 */
[----:B------:R-:W-:Y:S03]  /*2f20*/  LEA R77, R76, R227, 0xd ;  /* 0x000000e34c4d7211 */ /* 0x000fe600078e68ff */
[----:B------:R-:W-:Y:S01]  /*2f30*/  LDSM.16.M88.2 R82, [R221+0x1080] ;  /* 0x00108000dd52783b */ /* 0x000fe20000000100 */
[-C--:B-----5:R-:W-:Y:S05]  /*2f40*/  HMMA.16816.F32 R4, R136, R140.reuse, R4 ;  /* 0x0000008c8804723c */ /* 0x0a0fea0000001804 */
[----:B------:R-:W-:Y:S03]  /*2f50*/  IADD3 R77, R234, R77, RZ ;  /* 0x0000004dea4d7210 */ /* 0x000fe60007ffe0ff */
[C---:B-1----:R-:W-:Y:S01]  /*2f60*/  HMMA.16816.F32 R8, R144.reuse, R140, R8 ;  /* 0x0000008c9008723c */ /* 0x042fe20000001808 */
[----:B------:R-:W-:Y:S03]  /*2f70*/  LDSM.16.M88.2 R140, [R221+0x2080] ;  /* 0x00208000dd8c783b */ /* 0x000fe60000000100 */
[----:B------:R-:W-:Y:S04]  /*2f80*/  IMAD.SHL.U32 R205, R77, 0x2, RZ ;  /* 0x000000024dcd7824 */ /* 0x000fe800078e00ff */
[-C--:B--2---:R-:W-:Y:S01]  /*2f90*/  HMMA.16816.F32 R12, R144, R142.reuse, R12 ;  /* 0x0000008e900c723c */ /* 0x084fe2000000180c */
[----:B------:R-:W1:Y:S07]  /*2fa0*/  LDSM.16.M88.4 R76, [R205+0x6080] ;  /* 0x00608000cd4c783b */ /* 0x000e6e0000000200 */
[C---:B------:R-:W-:Y:S01]  /*2fb0*/  HMMA.16816.F32 R16, R136.reuse, R142, R16 ;  /* 0x0000008e8810723c */ /* 0x040fe20000001810 */
[----:B------:R-:W2:Y:S07]  /*2fc0*/  LDSM.16.M88.4 R132, [R205+0x7080] ;  /* 0x00708000cd84783b */ /* 0x000eae0000000200 */
[-C--:B---3--:R-:W-:Y:S01]  /*2fd0*/  HMMA.16816.F32 R20, R136, R2.reuse, R20 ;  /* 0x000000028814723c */ /* 0x088fe20000001814 */
[----:B------:R-:W-:Y:S06]  /*2fe0*/  LDSM.16.M88.2 R142, [R220+0x80] ;  /* 0x00008000dc8e783b */ /* 0x000fec0000000100 */
[----:B------:R-:W3:Y:S01]  /*2ff0*/  LDSM.16.M88.4 R136, [R206+0x6080] ;  /* 0x00608000ce88783b */ /* 0x000ee20000000200 */
[----:B------:R-:W-:Y:S07]  /*3000*/  HMMA.16816.F32 R24, R144, R2, R24 ;  /* 0x000000029018723c */ /* 0x000fee0000001818 */
[----:B------:R-:W4:Y:S06]  /*3010*/  LDSM.16.M88.2 R2, [R220+0x2080] ;  /* 0x00208000dc02783b */ /* 0x000f2c0000000100 */
[----:B------:R-:W-:Y:S01]  /*3020*/  LDSM.16.M88.4 R144, [R155+0x9080] ;  /* 0x009080009b90783b */ /* 0x000fe20000000200 */
[-C--:B-1----:R-:W-:Y:S08]  /*3030*/  HMMA.16816.F32 R4, R76, R80.reuse, R4 ;  /* 0x000000504c04723c */ /* 0x082ff00000001804 */
[C---:B--2---:R-:W-:Y:S01]  /*3040*/  HMMA.16816.F32 R8, R132.reuse, R80, R8 ;  /* 0x000000508408723c */ /* 0x044fe20000001808 */
[----:B------:R-:W-:Y:S07]  /*3050*/  LDSM.16.M88.2 R80, [R232+0x3080] ;  /* 0x00308000e850783b */ /* 0x000fee0000000100 */
[-C--:B------:R-:W-:Y:S08]  /*3060*/  HMMA.16816.F32 R12, R132, R82.reuse, R12 ;  /* 0x00000052840c723c */ /* 0x080ff0000000180c */
[C---:B------:R-:W-:Y:S01]  /*3070*/  HMMA.16816.F32 R16, R76.reuse, R82, R16 ;  /* 0x000000524c10723c */ /* 0x040fe20000001810 */
[----:B------:R-:W-:Y:S07]  /*3080*/  LDSM.16.M88.2 R82, [R232+0x4080] ;  /* 0x00408000e852783b */ /* 0x000fee0000000100 */
[-C--:B------:R-:W-:Y:S01]  /*3090*/  HMMA.16816.F32 R20, R76, R140.reuse, R20 ;  /* 0x0000008c4c14723c */ /* 0x080fe20000001814 */
[----:B------:R-:W1:Y:S07]  /*30a0*/  LDSM.16.M88.4 R76, [R155+0x8080] ;  /* 0x008080009b4c783b */ /* 0x000e6e0000000200 */
[----:B------:R-:W-:Y:S07]  /*30b0*/  HMMA.16816.F32 R24, R132, R140, R24 ;  /* 0x0000008c8418723c */ /* 0x000fee0000001818 */
[----:B------:R-:W-:Y:S01]  /*30c0*/  MOV R132, UR4 ;  /* 0x0000000400847c02 */ /* 0x000fe20008000f00 */
[-C--:B---3--:R-:W-:Y:S05]  /*30d0*/  HMMA.16816.F32 R4, R136, R142.reuse, R4 ;  /* 0x0000008e8804723c */ /* 0x088fea0000001804 */
[----:B------:R-:W-:Y:S02]  /*30e0*/  LEA R134, R132, R225, 0xd ;  /* 0x000000e184867211 */ /* 0x000fe400078e68ff */
[----:B------:R-:W2:Y:S01]  /*30f0*/  LDSM.16.M88.2 R132, [R232+0x5080] ;  /* 0x00508000e884783b */ /* 0x000ea20000000100 */
[C---:B------:R-:W-:Y:S05]  /*3100*/  HMMA.16816.F32 R8, R148.reuse, R142, R8 ;  /* 0x0000008e9408723c */ /* 0x040fea0000001808 */
[----:B------:R-:W-:Y:S03]  /*3110*/  LDSM.16.M88.4 R140, [R154+0x9080] ;  /* 0x009080009a8c783b */ /* 0x000fe60000000200 */
[-C--:B------:R-:W-:Y:S08]  /*3120*/  HMMA.16816.F32 R12, R148, R152.reuse, R12 ;  /* 0x00000098940c723c */ /* 0x080ff0000000180c */
[C---:B------:R-:W-:Y:S08]  /*3130*/  HMMA.16816.F32 R16, R136.reuse, R152, R16 ;  /* 0x000000988810723c */ /* 0x040ff00000001810 */
[-C--:B----4-:R-:W-:Y:S07]  /*3140*/  HMMA.16816.F32 R20, R136, R2.reuse, R20 ;  /* 0x000000028814723c */ /* 0x090fee0000001814 */
[----:B------:R-:W-:Y:S01]  /*3150*/  SHF.L.U32 R136, R134, 0x1, RZ ;  /* 0x0000000186887819 */ /* 0x000fe200000006ff */
[----:B------:R-:W-:Y:S01]  /*3160*/  HMMA.16816.F32 R24, R148, R2, R24 ;  /* 0x000000029418723c */ /* 0x000fe20000001818 */
[----:B------:R-:W-:Y:S06]  /*3170*/  LDSM.16.M88.2 R2, [R222+0x3080] ;  /* 0x00308000de02783b */ /* 0x000fec0000000100 */
[----:B------:R-:W3:Y:S01]  /*3180*/  LDSM.16.M88.4 R136, [R136+0x8080] ;  /* 0x008080008888783b */ /* 0x000ee20000000200 */
[-C--:B-1----:R-:W-:Y:S07]  /*3190*/  HMMA.16816.F32 R4, R76, R80.reuse, R4 ;  /* 0x000000504c04723c */ /* 0x082fee0000001804 */
[----:B------:R-:W-:Y:S01]  /*31a0*/  LDSM.16.M88.2 R134, [R221+0x3080] ;  /* 0x00308000dd86783b */ /* 0x000fe20000000100 */
[C---:B------:R-:W-:Y:S07]  /*31b0*/  HMMA.16816.F32 R8, R144.reuse, R80, R8 ;  /* 0x000000509008723c */ /* 0x040fee0000001808 */
[----:B------:R-:W-:Y:S01]  /*31c0*/  MOV R81, UR4 ;  /* 0x0000000400517c02 */ /* 0x000fe20008000f00 */
[-C--:B------:R-:W-:Y:S04]  /*31d0*/  HMMA.16816.F32 R12, R144, R82.reuse, R12 ;  /* 0x00000052900c723c */ /* 0x080fe8000000180c */
[----:B------:R-:W-:Y:S04]  /*31e0*/  IMAD R81, R81, 0x2000, R224 ;  /* 0x0000200051517824 */ /* 0x000fe800078e02e0 */
[C---:B------:R-:W-:Y:S01]  /*31f0*/  HMMA.16816.F32 R16, R76.reuse, R82, R16 ;  /* 0x000000524c10723c */ /* 0x040fe20000001810 */
[----:B------:R-:W-:Y:S03]  /*3200*/  LDSM.16.M88.2 R82, [R222+0x5080] ;  /* 0x00508000de52783b */ /* 0x000fe60000000100 */
[----:B------:R-:W-:Y:S03]  /*3210*/  SHF.L.U32 R148, R81, 0x1, RZ ;  /* 0x0000000151947819 */ /* 0x000fe600000006ff */
[----:B------:R-:W1:Y:S01]  /*3220*/  LDSM.16.M88.2 R80, [R222+0x4080] ;  /* 0x00408000de50783b */ /* 0x000e620000000100 */
[-C--:B--2---:R-:W-:Y:S05]  /*3230*/  HMMA.16816.F32 R20, R76, R132.reuse, R20 ;  /* 0x000000844c14723c */ /* 0x084fea0000001814 */
[----:B------:R-:W2:Y:S02]  /*3240*/  LDSM.16.M88.4 R148, [R148+0x8080] ;  /* 0x008080009494783b */ /* 0x000ea40000000200 */
[----:B------:R-:W-:Y:S01]  /*3250*/  MOV R76, UR4 ;  /* 0x00000004004c7c02 */ /* 0x000fe20008000f00 */
[----:B------:R-:W-:Y:S04]  /*3260*/  HMMA.16816.F32 R24, R144, R132, R24 ;  /* 0x000000849018723c */ /* 0x000fe80000001818 */
[----:B------:R-:W-:Y:S01]  /*3270*/  LEA R76, R76, R223, 0xd ;  /* 0x000000df4c4c7211 */ /* 0x000fe200078e68ff */
[----:B------:R-:W-:Y:S03]  /*3280*/  LDSM.16.M88.2 R132, [R221+0x4080] ;  /* 0x00408000dd84783b */ /* 0x000fe60000000100 */
[-C--:B---3--:R-:W-:Y:S03]  /*3290*/  HMMA.16816.F32 R4, R136, R2.reuse, R4 ;  /* 0x000000028804723c */ /* 0x088fe60000001804 */
[----:B------:R-:W-:Y:S02]  /*32a0*/  LDSM.16.M88.2 R144, [R221+0x5080] ;  /* 0x00508000dd90783b */ /* 0x000fe40000000100 */
[----:B------:R-:W-:Y:S03]  /*32b0*/  SHF.L.U32 R152, R76, 0x1, RZ ;  /* 0x000000014c987819 */ /* 0x000fe600000006ff */
[C---:B------:R-:W-:Y:S01]  /*32c0*/  HMMA.16816.F32 R8, R140.reuse, R2, R8 ;  /* 0x000000028c08723c */ /* 0x040fe20000001808 */
[----:B------:R-:W3:Y:S08]  /*32d0*/  LDSM.16.M88.4 R76, [R205+0x9080] ;  /* 0x00908000cd4c783b */ /* 0x000ef00000000200 */
[----:B------:R-:W-:Y:S01]  /*32e0*/  LDSM.16.M88.2 R146, [R220+0x3080] ;  /* 0x00308000dc92783b */ /* 0x000fe20000000100 */
[-C--:B-1----:R-:W-:Y:S05]  /*32f0*/  HMMA.16816.F32 R12, R140, R80.reuse, R12 ;  /* 0x000000508c0c723c */ /* 0x082fea000000180c */
[----:B------:R-:W1:Y:S03]  /*3300*/  LDSM.16.M88.4 R152, [R152+0x8080] ;  /* 0x008080009898783b */ /* 0x000e660000000200 */
[C---:B------:R-:W-:Y:S05]  /*3310*/  HMMA.16816.F32 R16, R136.reuse, R80, R16 ;  /* 0x000000508810723c */ /* 0x040fea0000001810 */
[----:B------:R-:W-:Y:S03]  /*3320*/  LDSM.16.M88.2 R2, [R220+0x4080] ;  /* 0x00408000dc02783b */ /* 0x000fe60000000100 */
[-C--:B------:R-:W-:Y:S03]  /*3330*/  HMMA.16816.F32 R20, R136, R82.reuse, R20 ;  /* 0x000000528814723c */ /* 0x080fe60000001814 */
[----:B------:R-:W4:Y:S04]  /*3340*/  LDL R136, [R1+0x1c] ;  /* 0x00001c0001887983 */ /* 0x000f280000100800 */
[----:B------:R-:W5:Y:S01]  /*3350*/  LDL R137, [R1+0x18] ;  /* 0x0000180001897983 */ /* 0x000f620000100800 */
[----:B------:R-:W-:Y:S01]  /*3360*/  MOV R139, 0x1 ;  /* 0x00000001008b7802 */ /* 0x000fe20000000f00 */
[----:B------:R-:W-:Y:S02]  /*3370*/  HMMA.16816.F32 R24, R140, R82, R24 ;  /* 0x000000528c18723c */ /* 0x000fe40000001818 */
[----:B------:R-:W5:Y:S02]  /*3380*/  LDL R138, [R1+0xc] ;  /* 0x00000c00018a7983 */ /* 0x000f640000100800 */
[----:B------:R-:W-:Y:S02]  /*3390*/  ISETP.LE.AND P3, PT, R139, c[0x0][0x2a8], PT ;  /* 0x0000aa008b007a0c */ /* 0x000fe40003f63270 */
[----:B------:R-:W1:Y:S01]  /*33a0*/  LDSM.16.M88.4 R80, [R204+0x9080] ;  /* 0x00908000cc50783b */ /* 0x000e620000000200 */
[----:B------:R-:W-:Y:S01]  /*33b0*/  MOV R143, UR11 ;  /* 0x0000000b008f7c02 */ /* 0x000fe20008000f00 */
[-C--:B--2---:R-:W-:Y:S08]  /*33c0*/  HMMA.16816.F32 R4, R148, R134.reuse, R4 ;  /* 0x000000869404723c */ /* 0x084ff00000001804 */
[C---:B---3--:R-:W-:Y:S08]  /*33d0*/  HMMA.16816.F32 R8, R76.reuse, R134, R8 ;  /* 0x000000864c08723c */ /* 0x048ff00000001808 */
[-C--:B------:R-:W-:Y:S08]  /*33e0*/  HMMA.16816.F32 R12, R76, R132.reuse, R12 ;  /* 0x000000844c0c723c */ /* 0x080ff0000000180c */
[C---:B------:R-:W-:Y:S08]  /*33f0*/  HMMA.16816.F32 R16, R148.reuse, R132, R16 ;  /* 0x000000849410723c */ /* 0x040ff00000001810 */
[-C--:B------:R-:W-:Y:S08]  /*3400*/  HMMA.16816.F32 R20, R148, R144.reuse, R20 ;  /* 0x000000909414723c */ /* 0x080ff00000001814 */
[----:B------:R-:W-:Y:S01]  /*3410*/  HMMA.16816.F32 R24, R76, R144, R24 ;  /* 0x000000904c18723c */ /* 0x000fe20000001818 */
[----:B------:R-:W2:Y:S07]  /*3420*/  LDSM.16.M88.2 R76, [R220+0x5080] ;  /* 0x00508000dc4c783b */ /* 0x000eae0000000100 */
[-C--:B-1----:R-:W-:Y:S08]  /*3430*/  HMMA.16816.F32 R4, R152, R146.reuse, R4 ;  /* 0x000000929804723c */ /* 0x082ff00000001804 */
[C---:B------:R-:W-:Y:S08]  /*3440*/  HMMA.16816.F32 R8, R80.reuse, R146, R8 ;  /* 0x000000925008723c */ /* 0x040ff00000001808 */
[-C--:B------:R-:W-:Y:S08]  /*3450*/  HMMA.16816.F32 R12, R80, R2.reuse, R12 ;  /* 0x00000002500c723c */ /* 0x080ff0000000180c */
[C---:B------:R-:W-:Y:S04]  /*3460*/  HMMA.16816.F32 R16, R152.reuse, R2, R16 ;  /* 0x000000029810723c */ /* 0x040fe80000001810 */
[----:B------:R-:W-:Y:S02]  /*3470*/  FMUL.FTZ R208, R4, c[0x0][0x2b4] ;  /* 0x0000ad0004d07a20 */ /* 0x000fe40000410000 */
[----:B------:R-:W-:Y:S02]  /*3480*/  FMUL.FTZ R209, R5, c[0x0][0x2b4] ;  /* 0x0000ad0005d17a20 */ /* 0x000fe40000410000 */
[----:B------:R-:W-:Y:S01]  /*3490*/  FMUL.FTZ R214, R11, c[0x0][0x2b4] ;  /* 0x0000ad000bd67a20 */ /* 0x000fe20000410000 */
[-C--:B--2---:R-:W-:Y:S01]  /*34a0*/  HMMA.16816.F32 R20, R152, R76.reuse, R20 ;  /* 0x0000004c9814723c */ /* 0x084fe20000001814 */
[----:B------:R-:W1:Y:S02]  /*34b0*/  MUFU.TANH R208, R208 ;  /* 0x000000d000d07308 */ /* 0x000e640000002400 */
[----:B------:R-:W-:Y:S02]  /*34c0*/  FMUL.FTZ R210, R6, c[0x0][0x2b4] ;  /* 0x0000ad0006d27a20 */ /* 0x000fe40000410000 */
[----:B------:R-:W-:Y:S02]  /*34d0*/  FMUL.FTZ R211, R7, c[0x0][0x2b4] ;  /* 0x0000ad0007d37a20 */ /* 0x000fe40000410000 */
[----:B------:R-:W-:Y:S01]  /*34e0*/  MOV R155, UR4 ;  /* 0x00000004009b7c02 */ /* 0x000fe20008000f00 */
[----:B------:R-:W-:Y:S03]  /*34f0*/  HMMA.16816.F32 R24, R80, R76, R24 ;  /* 0x0000004c5018723c */ /* 0x000fe60000001818 */
[----:B------:R-:W2:Y:S01]  /*3500*/  MUFU.TANH R209, R209 ;  /* 0x000000d100d17308 */ /* 0x000ea20000002400 */
[----:B------:R-:W-:Y:S02]  /*3510*/  IMAD R11, R155, 0x40, R249 ;  /* 0x000000409b0b7824 */ /* 0x000fe400078e02f9 */
[----:B------:R-:W-:Y:S02]  /*3520*/  FMUL.FTZ R207, R8, c[0x0][0x2b4] ;  /* 0x0000ad0008cf7a20 */ /* 0x000fe40000410000 */
[----:B------:R-:W-:Y:S01]  /*3530*/  FMUL.FTZ R219, R17, c[0x0][0x2b4] ;  /* 0x0000ad0011db7a20 */ /* 0x000fe20000410000 */
[----:B------:R3:W1:Y:S03]  /*3540*/  LDS R146, [R11.X4+0x12080] ;  /* 0x012080000b927984 */ /* 0x0006660000004800 */
[----:B------:R-:W-:Y:S01]  /*3550*/  FMUL.FTZ R212, R9, c[0x0][0x2b4] ;  /* 0x0000ad0009d47a20 */ /* 0x000fe20000410000 */
[----:B------:R2:W1:Y:S01]  /*3560*/  MUFU.TANH R153, R219 ;  /* 0x000000db00997308 */ /* 0x0004620000002400 */
[----:B------:R3:W1:Y:S01]  /*3570*/  LDS R151, [R11.X4+0x120a0] ;  /* 0x0120a0000b977984 */ /* 0x0006620000004800 */
[----:B------:R-:W-:Y:S01]  /*3580*/  FMUL.FTZ R213, R10, c[0x0][0x2b4] ;  /* 0x0000ad000ad57a20 */ /* 0x000fe20000410000 */
[----:B------:R-:W-:Y:S01]  /*3590*/  LEA R10, R143, R249, 0x6 ;  /* 0x000000f98f0a7211 */ /* 0x000fe200078e30ff */
[----:B------:R-:W-:Y:S01]  /*35a0*/  FMUL.FTZ R154, R21, c[0x0][0x2b4] ;  /* 0x0000ad00159a7a20 */ /* 0x000fe20000410000 */
[----:B------:R3:W1:Y:S01]  /*35b0*/  LDS R142, [R11.X4+0x12100] ;  /* 0x012100000b8e7984 */ /* 0x0006620000004800 */
[----:B------:R-:W-:Y:S02]  /*35c0*/  FMUL.FTZ R215, R12, c[0x0][0x2b4] ;  /* 0x0000ad000cd77a20 */ /* 0x000fe40000410000 */
[----:B------:R-:W-:Y:S01]  /*35d0*/  FMUL.FTZ R216, R13, c[0x0][0x2b4] ;  /* 0x0000ad000dd87a20 */ /* 0x000fe20000410000 */
[----:B------:R3:W1:Y:S01]  /*35e0*/  LDS R134, [R11.X4+0x12120] ;  /* 0x012120000b867984 */ /* 0x0006620000004800 */
[----:B------:R3:W1:Y:S01]  /*35f0*/  MUFU.TANH R145, R154 ;  /* 0x0000009a00917308 */ /* 0x0006620000002400 */
[----:B------:R-:W-:Y:S02]  /*3600*/  FMUL.FTZ R217, R14, c[0x0][0x2b4] ;  /* 0x0000ad000ed97a20 */ /* 0x000fe40000410000 */
[----:B------:R-:W-:Y:S02]  /*3610*/  FMUL.FTZ R218, R15, c[0x0][0x2b4] ;  /* 0x0000ad000fda7a20 */ /* 0x000fe40000410000 */
[----:B------:R-:W-:Y:S02]  /*3620*/  FMUL.FTZ R206, R16, c[0x0][0x2b4] ;  /* 0x0000ad0010ce7a20 */ /* 0x000fe40000410000 */
[----:B------:R-:W-:Y:S02]  /*3630*/  FMUL.FTZ R204, R19, c[0x0][0x2b4] ;  /* 0x0000ad0013cc7a20 */ /* 0x000fe40000410000 */
[----:B------:R-:W-:Y:S01]  /*3640*/  FMUL.FTZ R205, R20, c[0x0][0x2b4] ;  /* 0x0000ad0014cd7a20 */ /* 0x000fe20000410000 */
[----:B------:R-:W1:Y:S01]  /*3650*/  MUFU.TANH R210, R210 ;  /* 0x000000d200d27308 */ /* 0x000e620000002400 */
[----:B------:R-:W-:Y:S02]  /*3660*/  FMUL.FTZ R150, R23, c[0x0][0x2b4] ;  /* 0x0000ad0017967a20 */ /* 0x000fe40000410000 */
[----:B------:R-:W-:Y:S02]  /*3670*/  FMUL.FTZ R155, R24, c[0x0][0x2b4] ;  /* 0x0000ad00189b7a20 */ /* 0x000fe40000410000 */
[----:B--2---:R-:W-:Y:S02]  /*3680*/  FMUL.FTZ R219, R18, c[0x0][0x2b4] ;  /* 0x0000ad0012db7a20 */ /* 0x004fe40000410000 */
[----:B------:R-:W-:Y:S02]  /*3690*/  FMUL.FTZ R135, R25, c[0x0][0x2b4] ;  /* 0x0000ad0019877a20 */ /* 0x000fe40000410000 */
[----:B------:R-:W-:Y:S01]  /*36a0*/  FMUL.FTZ R147, R26, c[0x0][0x2b4] ;  /* 0x0000ad001a937a20 */ /* 0x000fe20000410000 */
[----:B------:R-:W2:Y:S01]  /*36b0*/  MUFU.TANH R211, R211 ;  /* 0x000000d300d37308 */ /* 0x000ea20000002400 */
[----:B------:R-:W-:Y:S02]  /*36c0*/  FMUL.FTZ R141, R27, c[0x0][0x2b4] ;  /* 0x0000ad001b8d7a20 */ /* 0x000fe40000410000 */
[----:B---3--:R-:W-:Y:S07]  /*36d0*/  FMUL.FTZ R154, R22, c[0x0][0x2b4] ;  /* 0x0000ad00169a7a20 */ /* 0x008fee0000410000 */
[----:B------:R-:W3:Y:S10]  /*36e0*/  MUFU.TANH R207, R207 ;  /* 0x000000cf00cf7308 */ /* 0x000ef40000002400 */
[----:B------:R-:W1:Y:S10]  /*36f0*/  MUFU.TANH R212, R212 ;  /* 0x000000d400d47308 */ /* 0x000e740000002400 */
        /* <DEDUP_REMOVED lines=12> */
[----:B------:R-:W1:Y:S01]  /*37c0*/  MUFU.TANH R155, R155 ;  /* 0x0000009b009b7308 */ /* 0x000e620000002400 */
[-C--:B----4-:R-:W-:Y:S02]  /*37d0*/  IADD3 R9, R136, R10.reuse, RZ ;  /* 0x0000000a88097210 */ /* 0x090fe40007ffe0ff */
[----:B-----5:R-:W-:Y:S07]  /*37e0*/  IADD3 R143, R137, R10, RZ ;  /* 0x0000000a898f7210 */ /* 0x020fee0007ffe0ff */
[----:B------:R-:W4:Y:S01]  /*37f0*/  MUFU.TANH R135, R135 ;  /* 0x0000008700877308 */ /* 0x000f220000002400 */
[----:B------:R-:W-:Y:S09]  /*3800*/  IMNMX R9, R138, R9, PT ;  /* 0x000000098a097217 */ /* 0x000ff20003800200 */
[----:B------:R-:W1:Y:S10]  /*3810*/  MUFU.TANH R147, R147 ;  /* 0x0000009300937308 */ /* 0x000e740000002400 */
[----:B------:R-:W1:Y:S01]  /*3820*/  MUFU.TANH R141, R141 ;  /* 0x0000008d008d7308 */ /* 0x000e620000002400 */
[----:B------:R-:W-:-:S05]  /*3830*/  @!P3 BRA `(.L_x_449) ;  /* 0x000001800000b947 */ /* 0x000fca0003800000 */
[----:B--23--:R-:W-:Y:S01]  /*3840*/  IADD3 R3, R10, UR16, RZ ;  /* 0x000000100a037c10 */ /* 0x00cfe2000fffe0ff */
[----:B------:R-:W-:Y:S03]  /*3850*/  BSSY B0, `(.L_x_450) ;  /* 0x000000e000007945 */ /* 0x000fe60003800000 */
        /* <DEDUP_REMOVED lines=9> */
.L_x_451:
[----:B------:R-:W-:Y:S11]  /*38f0*/  ISETP.NE.AND P2, PT, R139, c[0x0][0x2a8], PT ;  /* 0x0000aa008b007a0c */ /* 0x000ff60003f45270 */
[----:B------:R-:W-:Y:S02]  /*3900*/  @!UPT UIADD3 URZ, URZ, URZ, URZ ;  /* 0x0000003f3f3ff290 */ /* 0x000fe4000fffe03f */
[----:B------:R-:W-:Y:S05]  /*3910*/  @P2 IMAD.HI.U32 R2, R3, c[0x0][0x2ac], RZ ;  /* 0x0000ab0003022a27 */ /* 0x000fea00078e00ff */
[----:B------:R-:W-:Y:S02]  /*3920*/  @P2 SHF.R.U32.HI R3, RZ, c[0x0][0x2b0], R2 ;  /* 0x0000ac00ff032a19 */ /* 0x000fe40000011602 */
.L_x_452:
[----:B------:R-:W-:Y:S05]  /*3930*/  BSYNC B0 ;  /* 0x0000000000007941 */ /* 0x000fea0003800000 */
.L_x_450:
[----:B------:R-:W2:Y:S01]  /*3940*/  LDL R2, [R1+0x28] ;  /* 0x0000280001027983 */ /* 0x000ea20000100800 */
[----:B------:R-:W-:Y:S02]  /*3950*/  IMAD.IADD R4, R137, 0x1, R10 ;  /* 0x0000000189047824 */ /* 0x000fe400078e020a */
[----:B--2---:R-:W-:Y:S02]  /*3960*/  IMAD R143, R3, c[0x0][0x2a8], R2 ;  /* 0x0000aa00038f7a24 */ /* 0x004fe400078e0202 */
[----:B------:R-:W-:Y:S03]  /*3970*/  IMAD.IADD R2, R136, 0x1, R10 ;  /* 0x0000000188027824 */ /* 0x000fe600078e020a */
[----:B------:R-:W-:Y:S02]  /*3980*/  IADD3 R9, R143, c[0x0][0x2a8], RZ ;  /* 0x0000aa008f097a10 */ /* 0x000fe40007ffe0ff */
[----:B------:R-:W-:Y:S02]  /*3990*/  IMNMX R2, R138, R2, PT ;  /* 0x000000028a027217 */ /* 0x000fe40003800200 */
[----:B------:R-:W-:Y:S02]  /*39a0*/  IMNMX R143, R4, R143, !PT ;  /* 0x0000008f048f7217 */ /* 0x000fe40007800200 */
[----:B------:R-:W-:Y:S02]  /*39b0*/  IMNMX R9, R2, R9, PT ;  /* 0x0000000902097217 */ /* 0x000fe40003800200 */
.L_x_449:
[----:B--23--:R-:W-:Y:S05]  /*39c0*/  IADD3 R3, R10, 0x8, RZ ;  /* 0x000000080a037810 */ /* 0x00cfea0007ffe0ff */
[--C-:B------:R-:W-:Y:S02]  /*39d0*/  IMAD.IADD R13, R136, 0x1, R3.reuse ;  /* 0x00000001880d7824 */ /* 0x100fe400078e0203 */
[----:B------:R-:W-:Y:S03]  /*39e0*/  IMAD.IADD R7, R137, 0x1, R3 ;  /* 0x0000000189077824 */ /* 0x000fe600078e0203 */
[----:B------:R-:W-:Y:S01]  /*39f0*/  IMNMX R13, R138, R13, PT ;  /* 0x0000000d8a0d7217 */ /* 0x000fe20003800200 */
[----:B------:R-:W-:-:S05]  /*3a00*/  @!P3 BRA `(.L_x_453) ;  /* 0x000001500000b947 */ /* 0x000fca0003800000 */
[----:B------:R-:W-:Y:S01]  /*3a10*/  IADD3 R3, R3, UR16, RZ ;  /* 0x0000001003037c10 */ /* 0x000fe2000fffe0ff */
        /* <DEDUP_REMOVED lines=10> */
.L_x_455:
[----:B------:R-:W-:Y:S11]  /*3ac0*/  ISETP.NE.AND P2, PT, R139, c[0x0][0x2a8], PT ;  /* 0x0000aa008b007a0c */ /* 0x000ff60003f45270 */
[----:B------:R-:W-:Y:S02]  /*3ad0*/  @!UPT UIADD3 URZ, URZ, URZ, URZ ;  /* 0x0000003f3f3ff290 */ /* 0x000fe4000fffe03f */
[----:B------:R-:W-:Y:S05]  /*3ae0*/  @P2 IMAD.HI.U32 R2, R3, c[0x0][0x2ac], RZ ;  /* 0x0000ab0003022a27 */ /* 0x000fea00078e00ff */
[----:B------:R-:W-:Y:S02]  /*3af0*/  @P2 SHF.R.U32.HI R3, RZ, c[0x0][0x2b0], R2 ;  /* 0x0000ac00ff032a19 */ /* 0x000fe40000011602 */
.L_x_456:
[----:B------:R-:W-:Y:S05]  /*3b00*/  BSYNC B0 ;  /* 0x0000000000007941 */ /* 0x000fea0003800000 */
.L_x_454:
[----:B------:R-:W2:Y:S02]  /*3b10*/  LDL R2, [R1+0x28] ;  /* 0x0000280001027983 */ /* 0x000ea40000100800 */
[----:B--2---:R-:W-:Y:S05]  /*3b20*/  IMAD R4, R3, c[0x0][0x2a8], R2 ;  /* 0x0000aa0003047a24 */ /* 0x004fea00078e0202 */
[----:B------:R-:W-:Y:S02]  /*3b30*/  IADD3 R2, R4, c[0x0][0x2a8], RZ ;  /* 0x0000aa0004027a10 */ /* 0x000fe40007ffe0ff */
[----:B------:R-:W-:Y:S02]  /*3b40*/  IMNMX R7, R7, R4, !PT ;  /* 0x0000000407077217 */ /* 0x000fe40007800200 */
[----:B------:R-:W-:Y:S02]  /*3b50*/  IMNMX R13, R13, R2, PT ;  /* 0x000000020d0d7217 */ /* 0x000fe40003800200 */
.L_x_453:
[----:B------:R-:W-:Y:S05]  /*3b60*/  IADD3 R3, R10, 0x20, RZ ;  /* 0x000000200a037810 */ /* 0x000fea0007ffe0ff */
        /* <DEDUP_REMOVED lines=15> */
.L_x_459:
[----:B------:R-:W-:Y:S11]  /*3c60*/  ISETP.NE.AND P2, PT, R139, c[0x0][0x2a8], PT ;  /* 0x0000aa008b007a0c */ /* 0x000ff60003f45270 */
[----:B------:R-:W-:Y:S02]  /*3c70*/  @!UPT UIADD3 URZ, URZ, URZ, URZ ;  /* 0x0000003f3f3ff290 */ /* 0x000fe4000fffe03f */
[----:B------:R-:W-:Y:S05]  /*3c80*/  @P2 IMAD.HI.U32 R2, R3, c[0x0][0x2ac], RZ ;  /* 0x0000ab0003022a27 */ /* 0x000fea00078e00ff */
[----:B------:R-:W-:Y:S02]  /*3c90*/  @P2 SHF.R.U32.HI R3, RZ, c[0x0][0x2b0], R2 ;  /* 0x0000ac00ff032a19 */ /* 0x000fe40000011602 */
.L_x_460:
[----:B------:R-:W-:Y:S05]  /*3ca0*/  BSYNC B0 ;  /* 0x0000000000007941 */ /* 0x000fea0003800000 */
.L_x_458:
[----:B------:R-:W2:Y:S02]  /*3cb0*/  LDL R2, [R1+0x28] ;  /* 0x0000280001027983 */ /* 0x000ea40000100800 */
[----:B--2---:R-:W-:Y:S05]  /*3cc0*/  IMAD R2, R3, c[0x0][0x2a8], R2 ;  /* 0x0000aa0003027a24 */ /* 0x004fea00078e0202 */
[----:B------:R-:W-:Y:S02]  /*3cd0*/  IADD3 R3, R2, c[0x0][0x2a8], RZ ;  /* 0x0000aa0002037a10 */ /* 0x000fe40007ffe0ff */
[----:B------:R-:W-:Y:S02]  /*3ce0*/  IMNMX R5, R5, R2, !PT ;  /* 0x0000000205057217 */ /* 0x000fe40007800200 */
[----:B------:R-:W-:Y:S02]  /*3cf0*/  IMNMX R6, R6, R3, PT ;  /* 0x0000000306067217 */ /* 0x000fe40003800200 */
.L_x_457:
        /* <DEDUP_REMOVED lines=16> */
.L_x_463:
[----:B------:R-:W-:Y:S11]  /*3e00*/  ISETP.NE.AND P2, PT, R139, c[0x0][0x2a8], PT ;  /* 0x0000aa008b007a0c */ /* 0x000ff60003f45270 */
[----:B------:R-:W-:Y:S02]  /*3e10*/  @!UPT UIADD3 URZ, URZ, URZ, URZ ;  /* 0x0000003f3f3ff290 */ /* 0x000fe4000fffe03f */
[----:B------:R-:W-:Y:S05]  /*3e20*/  @P2 IMAD.HI.U32 R2, R3, c[0x0][0x2ac], RZ ;  /* 0x0000ab0003022a27 */ /* 0x000fea00078e00ff */
[----:B------:R-:W-:Y:S02]  /*3e30*/  @P2 SHF.R.U32.HI R3, RZ, c[0x0][0x2b0], R2 ;  /* 0x0000ac00ff032a19 */ /* 0x000fe40000011602 */
.L_x_464:
[----:B------:R-:W-:Y:S05]  /*3e40*/  BSYNC B0 ;  /* 0x0000000000007941 */ /* 0x000fea0003800000 */
.L_x_462:
[----:B------:R-:W2:Y:S02]  /*3e50*/  LDL R2, [R1+0x28] ;  /* 0x0000280001027983 */ /* 0x000ea40000100800 */
[----:B--2---:R-:W-:Y:S05]  /*3e60*/  IMAD R11, R3, c[0x0][0x2a8], R2 ;  /* 0x0000aa00030b7a24 */ /* 0x004fea00078e0202 */
[----:B------:R-:W-:Y:S02]  /*3e70*/  IADD3 R3, R11, c[0x0][0x2a8], RZ ;  /* 0x0000aa000b037a10 */ /* 0x000fe40007ffe0ff */
[----:B------:R-:W-:Y:S02]  /*3e80*/  IMNMX R4, R4, R11, !PT ;  /* 0x0000000b04047217 */ /* 0x000fe40007800200 */
[----:B------:R-:W-:Y:S02]  /*3e90*/  IMNMX R136, R136, R3, PT ;  /* 0x0000000388887217 */ /* 0x000fe40003800200 */
.L_x_461:
        /* <DEDUP_REMOVED lines=13> */
[----:B------:R-:W-:Y:S01]  /*3f70*/  ISETP.GT.AND P4, PT, R236, 0xf, PT ;  /* 0x0000000fec00780c */ /* 0x000fe20003f84270 */
[----:B------:R-:W5:Y:S01]  /*3f80*/  LDL R10, [R1+0x8] ;  /* 0x00000800010a7983 */ /* 0x000f620000100800 */
[----:B------:R-:W-:Y:S01]  /*3f90*/  USHF.R.S32.HI UR17, URZ, 0x1f, UR10 ;  /* 0x0000001f3f117899 */ /* 0x000fe2000801140a */
[----:B------:R-:W-:Y:S01]  /*3fa0*/  IMAD.U32 R3, RZ, RZ, UR9 ;  /* 0x00000009ff037e24 */ /* 0x000fe2000f8e00ff */
[----:B------:R-:W-:Y:S01]  /*3fb0*/  ULDC.64 UR6, c[0x0][0x178] ;  /* 0x00005e0000067ab9 */ /* 0x000fe20000000a00 */
[----:B--2---:R-:W2:Y:S01]  /*3fc0*/  LDL.64 R14, [R1+0x20] ;  /* 0x00002000010e7983 */ /* 0x004ea20000100a00 */
[----:B------:R-:W-:Y:S01]  /*3fd0*/  UIMAD UR17, UR17, UR6, URZ ;  /* 0x00000006111172a4 */ /* 0x000fe2000f8e023f */
[----:B------:R-:W-:Y:S01]  /*3fe0*/  IMAD.U32 R2, RZ, RZ, UR5 ;  /* 0x00000005ff027e24 */ /* 0x000fe2000f8e00ff */
[----:B------:R-:W-:Y:S02]  /*3ff0*/  UIMAD.WIDE.U32 UR22, UR10, UR6, URZ ;  /* 0x000000060a1672a5 */ /* 0x000fe4000f8e003f */
[----:B------:R-:W-:Y:S02]  /*4000*/  UIMAD UR17, UR10, UR7, UR17 ;  /* 0x000000070a1172a4 */ /* 0x000fe4000f8e0211 */
[----:B------:R-:W-:Y:S02]  /*4010*/  USHF.L.U32 UR6, UR22, 0x6, URZ ;  /* 0x0000000616067899 */ /* 0x000fe4000800063f */
[----:B------:R-:W-:Y:S02]  /*4020*/  UIADD3 UR17, UR23, UR17, URZ ;  /* 0x0000001117117290 */ /* 0x000fe4000fffe03f */
[----:B------:R-:W-:Y:S02]  /*4030*/  UIMAD UR7, UR10, -0x40, UR14 ;  /* 0xffffffc00a0778a4 */ /* 0x000fe4000f8e020e */
[C---:B------:R-:W-:Y:S01]  /*4040*/  IADD3 R3, P3, P2, R242.reuse, UR6, R3 ;  /* 0x00000006f2037c10 */ /* 0x040fe2000fa7e003 */
[----:B------:R-:W-:Y:S03]  /*4050*/  USHF.L.U64.HI UR17, UR22, 0x6, UR17 ;  /* 0x0000000616117899 */ /* 0x000fe60008010211 */
[----:B------:R-:W-:Y:S03]  /*4060*/  IADD3 R12, -R239, UR7, RZ ;  /* 0x00000007ef0c7c10 */ /* 0x000fe6000fffe1ff */
[C---:B------:R-:W-:Y:S02]  /*4070*/  IADD3.X R2, R235.reuse, UR17, R2, P3, P2 ;  /* 0x00000011eb027c10 */ /* 0x040fe40009fe4402 */
[----:B------:R-:W-:Y:S04]  /*4080*/  IADD3 R11, P2, R242, UR6, RZ ;  /* 0x00000006f20b7c10 */ /* 0x000fe8000ff5e0ff */
[----:B------:R-:W-:Y:S02]  /*4090*/  IADD3.X R8, R235, UR17, RZ, P2, !PT ;  /* 0x00000011eb087c10 */ /* 0x000fe400097fe4ff */
[C---:B------:R-:W-:Y:S04]  /*40a0*/  LEA R16, P2, R11.reuse, c[0x0][0x160], 0x1 ;  /* 0x000058000b107a11 */ /* 0x040fe800078408ff */
[----:B------:R-:W-:Y:S01]  /*40b0*/  LEA.HI.X R17, R11, c[0x0][0x164], R8, 0x1, P2 ;  /* 0x000059000b117a11 */ /* 0x000fe200010f0c08 */
[----:B------:R-:W-:Y:S01]  /*40c0*/  IMAD.U32 R8, RZ, RZ, UR13 ;  /* 0x0000000dff087e24 */ /* 0x000fe2000f8e00ff */
[----:B------:R-:W-:Y:S03]  /*40d0*/  ISETP.LT.OR P2, PT, R12, 0x1, P5 ;  /* 0x000000010c00780c */ /* 0x000fe60002f41670 */
[----:B-----5:R-:W-:Y:S02]  /*40e0*/  IMAD R10, R8, 0x4000, R10 ;  /* 0x00004000080a7824 */ /* 0x020fe400078e020a */
[----:B------:R-:W-:Y:S08]  /*40f0*/  IMAD.U32 R8, RZ, RZ, UR11 ;  /* 0x0000000bff087e24 */ /* 0x000ff0000f8e00ff */
[----:B------:R-:W-:Y:S01]  /*4100*/  @!PT LDS RZ, [RZ] ;  /* 0x00000000fffff984 */ /* 0x000fe20000000800 */
[----:B------:R-:W-:Y:S01]  /*4110*/  @!PT LDS RZ, [RZ] ;  /* 0x00000000fffff984 */ /* 0x000fe20000000800 */
[----:B------:R-:W-:Y:S01]  /*4120*/  @!PT LDS RZ, [RZ] ;  /* 0x00000000fffff984 */ /* 0x000fe20000000800 */
[----:B------:R4:W-:Y:S01]  /*4130*/  LDGSTS.E.BYPASS.LTC128B.128 [R10], [R16.64], !P2 ;  /* 0x00000000100a7fae */ /* 0x0009e2000d101d52 */
[----:B------:R-:W-:Y:S02]  /*4140*/  ISETP.LT.OR P2, PT, R12, 0x1, P6 ;  /* 0x000000010c00780c */ /* 0x000fe40003741670 */
[----:B------:R-:W-:Y:S11]  /*4150*/  @!P4 LEA R8, R8, 0x40, 0x6 ;  /* 0x000000400808c811 */ /* 0x000ff600078e30ff */
[----:B------:R4:W-:Y:S01]  /*4160*/  LDGSTS.E.BYPASS.LTC128B.128 [R10+0x2000], [R16.64+0x80], !P2 ;  /* 0x02000080100a7fae */ /* 0x0009e2000d101d52 */
[C---:B--2---:R-:W-:Y:S04]  /*4170*/  @!P4 IADD3 R11, P2, R8.reuse, R14, RZ ;  /* 0x0000000e080bc210 */ /* 0x044fe80007f5e0ff */
[----:B------:R-:W-:Y:S02]  /*4180*/  @!P4 LEA.HI.X.SX32 R8, R8, R245, 0x1, P2 ;  /* 0x000000f50808c211 */ /* 0x000fe400010f0eff */
[C---:B------:R-:W-:Y:S04]  /*4190*/  LEA R14, P2, R3.reuse, c[0x0][0x160], 0x1 ;  /* 0x00005800030e7a11 */ /* 0x040fe800078408ff */
[----:B------:R-:W-:Y:S01]  /*41a0*/  LEA.HI.X R15, R3, c[0x0][0x164], R2, 0x1, P2 ;  /* 0x00005900030f7a11 */ /* 0x000fe200010f0c02 */
[----:B------:R-:W-:Y:S01]  /*41b0*/  IMAD.U32 R3, RZ, RZ, UR13 ;  /* 0x0000000dff037e24 */ /* 0x000fe2000f8e00ff */
[----:B------:R-:W-:Y:S03]  /*41c0*/  @!P4 LEA R18, P2, R11, c[0x0][0x258], 0x2 ;  /* 0x000096000b12ca11 */ /* 0x000fe600078410ff */
[----:B------:R-:W-:Y:S01]  /*41d0*/  @!P4 IMAD R3, R3, 0x40, R238 ;  /* 0x000000400303c824 */ /* 0x000fe200078e02ee */
[----:B------:R-:W-:Y:S02]  /*41e0*/  @!P4 LEA.HI.X R19, R11, c[0x0][0x25c], R8, 0x2, P2 ;  /* 0x000097000b13ca11 */ /* 0x000fe400010f1408 */
[C---:B------:R-:W-:Y:S01]  /*41f0*/  ISETP.LT.OR P2, PT, R12.reuse, 0x21, P5 ;  /* 0x000000210c00780c */ /* 0x040fe20002f41670 */
[----:B------:R-:W-:Y:S11]  /*4200*/  @!P4 IMAD.SHL.U32 R2, R3, 0x4, RZ ;  /* 0x000000040302c824 */ /* 0x000ff600078e00ff */
[----:B------:R-:W-:Y:S01]  /*4210*/  @!UPT UIADD3 URZ, URZ, URZ, URZ ;  /* 0x0000003f3f3ff290 */ /* 0x000fe2000fffe03f */
[----:B------:R4:W-:Y:S01]  /*4220*/  LDGSTS.E.BYPASS.LTC128B.128 [R10+0x1000], [R14.64], !P2 ;  /* 0x010000000e0a7fae */ /* 0x0009e2000d101d52 */
[----:B------:R-:W-:Y:S11]  /*4230*/  ISETP.LT.OR P2, PT, R12, 0x21, P6 ;  /* 0x000000210c00780c */ /* 0x000ff60003741670 */
[----:B------:R-:W-:Y:S02]  /*4240*/  @!UPT UIADD3 URZ, URZ, URZ, URZ ;  /* 0x0000003f3f3ff290 */ /* 0x000fe4000fffe03f */
[----:B------:R4:W-:Y:S04]  /*4250*/  LDGSTS.E.BYPASS.LTC128B.128 [R10+0x3000], [R14.64+0x80], !P2 ;  /* 0x030000800e0a7fae */ /* 0x0009e8000d101d52 */
[----:B------:R4:W-:Y:S02]  /*4260*/  @!P4 LDGSTS.E.BYPASS.LTC128B.128 [R2+0x12080], [R18.64] ;  /* 0x120800001202cfae */ /* 0x0009e4000b901d52 */
.L_x_465:
[----:B------:R-:W-:Y:S01]  /*4270*/  PLOP3.LUT P2, PT, PT, PT, UP6, 0x40, 0x0 ;  /* 0x000000000000781c */ /* 0x000fe20003f4e868 */
[----:B------:R2:W-:Y:S03]  /*4280*/  STL [R1+0x44], R89 ;  /* 0x0000445901007387 */ /* 0x0005e60000100800 */
[----:B------:R-:W-:Y:S01]  /*4290*/  ISETP.GT.AND P2, PT, R143, RZ, P2 ;  /* 0x000000ff8f00720c */ /* 0x000fe20001744270 */
[----:B------:R4:W-:Y:S03]  /*42a0*/  STL [R1+0x40], R88 ;  /* 0x0000405801007387 */ /* 0x0009e60000100800 */
[----:B------:R-:W-:Y:S01]  /*42b0*/  ISETP.LT.OR P2, PT, R9, 0x1, P2 ;  /* 0x000000010900780c */ /* 0x000fe20001741670 */
[----:B------:R-:W-:Y:S03]  /*42c0*/  STL [R1+0x3c], R87 ;  /* 0x00003c5701007387 */ /* 0x000fe60000100800 */
[C---:B-1----:R-:W-:Y:S01]  /*42d0*/  FSEL R140, R208.reuse, -INF , !P2 ;  /* 0xff800000d08c7808 */ /* 0x042fe20005000000 */
[----:B------:R1:W-:Y:S01]  /*42e0*/  STL [R1+0x38], R86 ;  /* 0x0000385601007387 */ /* 0x0003e20000100800 */
[----:B------:R-:W-:Y:S01]  /*42f0*/  PLOP3.LUT P2, PT, PT, PT, UP5, 0x40, 0x0 ;  /* 0x000000000000781c */ /* 0x000fe20003f4e858 */
[----:B------:R-:W-:Y:S02]  /*4300*/  FFMA.FTZ R208, -R208, R208, 1 ;  /* 0x3f800000d0d07423 */ /* 0x000fe400000101d0 */
[----:B------:R3:W-:Y:S01]  /*4310*/  STL [R1+0x34], R85 ;  /* 0x0000345501007387 */ /* 0x0007e20000100800 */
[----:B------:R-:W-:Y:S01]  /*4320*/  ISETP.GT.AND P2, PT, R143, 0x1, P2 ;  /* 0x000000018f00780c */ /* 0x000fe20001744270 */
[--C-:B------:R-:W-:Y:S02]  /*4330*/  FFMA.FTZ R0, R140, c[0x0][0x29c], -R146.reuse ;  /* 0x0000a7008c007a23 */ /* 0x100fe40000010892 */
[----:B------:R1:W-:Y:S01]  /*4340*/  STL [R1+0x30], R84 ;  /* 0x0000305401007387 */ /* 0x0003e20000100800 */
[----:B------:R-:W-:Y:S03]  /*4350*/  ISETP.LT.OR P2, PT, R9, 0x2, P2 ;  /* 0x000000020900780c */ /* 0x000fe60001741670 */
[----:B------:R1:W-:Y:S01]  /*4360*/  STL [R1+0x2c], R0 ;  /* 0x00002c0001007387 */ /* 0x0003e20000100800 */
[C---:B------:R-:W-:Y:S01]  /*4370*/  FSEL R138, R209.reuse, -INF , !P2 ;  /* 0xff800000d18a7808 */ /* 0x040fe20005000000 */
[----:B------:R-:W-:Y:S01]  /*4380*/  FFMA.FTZ R209, -R209, R209, 1 ;  /* 0x3f800000d1d17423 */ /* 0x000fe200000101d1 */
[----:B------:R-:W-:Y:S01]  /*4390*/  PLOP3.LUT P2, PT, PT, PT, UP4, 0x40, 0x0 ;  /* 0x000000000000781c */ /* 0x000fe20003f4e848 */
[----:B------:R-:W0:Y:S02]  /*43a0*/  LDGDEPBAR ;  /* 0x00000000000079af */ /* 0x000e240000000000 */
[--C-:B--2---:R-:W-:Y:S01]  /*43b0*/  FFMA.FTZ R89, R138, c[0x0][0x29c], -R146.reuse ;  /* 0x0000a7008a597a23 */ /* 0x104fe20000010892 */
[----:B------:R-:W-:Y:S04]  /*43c0*/  ISETP.GT.AND P2, PT, R143, 0x20, P2 ;  /* 0x000000208f00780c */ /* 0x000fe80001744270 */
[----:B------:R-:W-:Y:S04]  /*43d0*/  ISETP.LT.OR P2, PT, R9, 0x21, P2 ;  /* 0x000000210900780c */ /* 0x000fe80001741670 */
[C---:B----4-:R-:W-:Y:S01]  /*43e0*/  FSEL R10, R206.reuse, -INF , !P2 ;  /* 0xff800000ce0a7808 */ /* 0x050fe20005000000 */
[----:B------:R-:W-:Y:S01]  /*43f0*/  FFMA.FTZ R206, -R206, R206, 1 ;  /* 0x3f800000cece7423 */ /* 0x000fe200000101ce */
[----:B------:R-:W-:Y:S03]  /*4400*/  PLOP3.LUT P2, PT, PT, PT, UP3, 0x40, 0x0 ;  /* 0x000000000000781c */ /* 0x000fe60003f4e838 */
[--C-:B------:R-:W-:Y:S01]  /*4410*/  FFMA.FTZ R88, R10, c[0x0][0x29c], -R146.reuse ;  /* 0x0000a7000a587a23 */ /* 0x100fe20000010892 */
[----:B------:R-:W-:Y:S04]  /*4420*/  ISETP.GT.AND P2, PT, R143, 0x21, P2 ;  /* 0x000000218f00780c */ /* 0x000fe80001744270 */
[----:B------:R-:W-:Y:S04]  /*4430*/  ISETP.LT.OR P2, PT, R9, 0x22, P2 ;  /* 0x000000220900780c */ /* 0x000fe80001741670 */
[C---:B------:R-:W-:Y:S01]  /*4440*/  FSEL R8, R153.reuse, -INF , !P2 ;  /* 0xff80000099087808 */ /* 0x040fe20005000000 */
[----:B------:R-:W-:Y:S01]  /*4450*/  FFMA.FTZ R153, -R153, R153, 1 ;  /* 0x3f80000099997423 */ /* 0x000fe20000010199 */
[----:B------:R-:W-:Y:S03]  /*4460*/  PLOP3.LUT P2, PT, PT, PT, UP2, 0x40, 0x0 ;  /* 0x000000000000781c */ /* 0x000fe60003f4e828 */
[--C-:B-1----:R-:W-:Y:S01]  /*4470*/  FFMA.FTZ R86, R8, c[0x0][0x29c], -R146.reuse ;  /* 0x0000a70008567a23 */ /* 0x102fe20000010892 */
[----:B------:R-:W-:Y:S04]  /*4480*/  ISETP.GT.AND P2, PT, R143, 0x40, P2 ;  /* 0x000000408f00780c */ /* 0x000fe80001744270 */
[----:B------:R-:W-:Y:S01]  /*4490*/  ISETP.LT.OR P2, PT, R9, 0x41, P2 ;  /* 0x000000410900780c */ /* 0x000fe20001741670 */
[----:B------:R-:W-:Y:S03]  /*44a0*/  MUFU.EX2 R86, R86 ;  /* 0x0000005600567308 */ /* 0x000fe60000000800 */
[C---:B------:R-:W-:Y:S01]  /*44b0*/  FSEL R11, R205.reuse, -INF , !P2 ;  /* 0xff800000cd0b7808 */ /* 0x040fe20005000000 */
[----:B------:R-:W-:Y:S01]  /*44c0*/  FFMA.FTZ R205, -R205, R205, 1 ;  /* 0x3f800000cdcd7423 */ /* 0x000fe200000101cd */
[----:B------:R-:W-:Y:S03]  /*44d0*/  PLOP3.LUT P2, PT, PT, PT, UP1, 0x40, 0x0 ;  /* 0x000000000000781c */ /* 0x000fe60003f4e818 */
[--C-:B---3--:R-:W-:Y:S01]  /*44e0*/  FFMA.FTZ R85, R11, c[0x0][0x29c], -R146.reuse ;  /* 0x0000a7000b557a23 */ /* 0x108fe20000010892 */
[----:B------:R-:W-:Y:S04]  /*44f0*/  ISETP.GT.AND P2, PT, R143, 0x41, P2 ;  /* 0x000000418f00780c */ /* 0x000fe80001744270 */
[----:B------:R-:W-:Y:S01]  /*4500*/  ISETP.LT.OR P2, PT, R9, 0x42, P2 ;  /* 0x000000420900780c */ /* 0x000fe20001741670 */
[----:B------:R-:W-:Y:S03]  /*4510*/  MUFU.EX2 R85, R85 ;  /* 0x0000005500557308 */ /* 0x000fe60000000800 */
[C---:B------:R-:W-:Y:S01]  /*4520*/  FSEL R9, R145.reuse, -INF , !P2 ;  /* 0xff80000091097808 */ /* 0x040fe20005000000 */
[----:B------:R-:W-:Y:S01]  /*4530*/  FFMA.FTZ R145, -R145, R145, 1 ;  /* 0x3f80000091917423 */ /* 0x000fe20000010191 */
[----:B------:R-:W-:Y:S03]  /*4540*/  PLOP3.LUT P2, PT, PT, PT, UP6, 0x40, 0x0 ;  /* 0x000000000000781c */ /* 0x000fe60003f4e868 */
[----:B------:R-:W-:Y:S01]  /*4550*/  FFMA.FTZ R84, R9, c[0x0][0x29c], -R146 ;  /* 0x0000a70009547a23 */ /* 0x000fe20000010892 */
[----:B------:R-:W-:Y:S04]  /*4560*/  ISETP.GT.AND P2, PT, R7, RZ, P2 ;  /* 0x000000ff0700720c */ /* 0x000fe80001744270 */
[----:B------:R-:W-:Y:S01]  /*4570*/  ISETP.LT.OR P2, PT, R13, 0x1, P2 ;  /* 0x000000010d00780c */ /* 0x000fe20001741670 */
        /* <DEDUP_REMOVED lines=13> */
[C---:B------:R-:W-:Y:S01]  /*4650*/  FSEL R14, R219.reuse, -INF , !P2 ;  /* 0xff800000db0e7808 */ /* 0x040fe20005000000 */
[----:B------:R-:W-:Y:S01]  /*4660*/  FFMA.FTZ R219, -R219, R219, 1 ;  /* 0x3f800000dbdb7423 */ /* 0x000fe200000101db */
        /* <DEDUP_REMOVED lines=9> */
[----:B------:R-:W-:Y:S04]  /*4700*/  ISETP.LT.OR P2, PT, R13, 0x41, P2 ;  /* 0x000000410d00780c */ /* 0x000fe80001741670 */
        /* <DEDUP_REMOVED lines=9> */
[----:B------:R-:W-:Y:S01]  /*47a0*/  FFMA.FTZ R151, R2, c[0x0][0x29c], -R151 ;  /* 0x0000a70002977a23 */ /* 0x000fe20000010897 */
[----:B------:R-:W-:Y:S01]  /*47b0*/  ISETP.GT.AND P2, PT, R5, RZ, P2 ;  /* 0x000000ff0500720c */ /* 0x000fe20001744270 */
[----:B------:R-:W-:Y:S03]  /*47c0*/  IMAD.MOV.U32 R2, RZ, RZ, 0x40 ;  /* 0x00000040ff027424 */ /* 0x000fe600078e00ff */
[----:B------:R-:W-:Y:S01]  /*47d0*/  ISETP.LT.OR P2, PT, R6, 0x1, P2 ;  /* 0x000000010600780c */ /* 0x000fe20001741670 */
[----:B------:R-:W-:Y:S01]  /*47e0*/  MUFU.EX2 R151, R151 ;  /* 0x0000009700977308 */ /* 0x000fe20000000800 */
[----:B------:R-:W-:Y:S02]  /*47f0*/  SEL R2, R2, 0xffffffc0, !P0 ;  /* 0xffffffc002027807 */ /* 0x000fe40004000000 */
[C---:B------:R-:W-:Y:S01]  /*4800*/  FSEL R149, R207.reuse, -INF , !P2 ;  /* 0xff800000cf957808 */ /* 0x040fe20005000000 */
[----:B------:R-:W-:Y:S01]  /*4810*/  FFMA.FTZ R207, -R207, R207, 1 ;  /* 0x3f800000cfcf7423 */ /* 0x000fe200000101cf */
[----:B------:R-:W-:Y:S03]  /*4820*/  PLOP3.LUT P2, PT, PT, PT, UP5, 0x40, 0x0 ;  /* 0x000000000000781c */ /* 0x000fe60003f4e858 */
[--C-:B------:R-:W-:Y:S01]  /*4830*/  FFMA.FTZ R149, R149, c[0x0][0x29c], -R142.reuse ;  /* 0x0000a70095957a23 */ /* 0x100fe2000001088e */
[C---:B------:R-:W-:Y:S04]  /*4840*/  ISETP.GT.AND P2, PT, R5.reuse, 0x1, P2 ;  /* 0x000000010500780c */ /* 0x040fe80001744270 */
[----:B------:R-:W-:Y:S01]  /*4850*/  ISETP.LT.OR P2, PT, R6, 0x2, P2 ;  /* 0x000000020600780c */ /* 0x000fe20001741670 */
[----:B------:R-:W-:Y:S03]  /*4860*/  MUFU.EX2 R149, R149 ;  /* 0x0000009500957308 */ /* 0x000fe60000000800 */
[C---:B------:R-:W-:Y:S01]  /*4870*/  FSEL R148, R212.reuse, -INF , !P2 ;  /* 0xff800000d4947808 */ /* 0x040fe20005000000 */
[----:B------:R-:W-:Y:S01]  /*4880*/  FFMA.FTZ R212, -R212, R212, 1 ;  /* 0x3f800000d4d47423 */ /* 0x000fe200000101d4 */
        /* <DEDUP_REMOVED lines=16> */
[C---:B------:R-:W-:Y:S04]  /*4990*/  ISETP.LT.OR P2, PT, R6.reuse, 0x41, P2 ;  /* 0x000000410600780c */ /* 0x040fe80001741670 */
        /* <DEDUP_REMOVED lines=16> */
[----:B------:R-:W-:Y:S02]  /*4aa0*/  ISETP.GT.AND P2, PT, R4, 0x1, P2 ;  /* 0x000000010400780c */ /* 0x000fe40001744270 */
[----:B------:R-:W-:Y:S02]  /*4ab0*/  SHF.L.U32 R133, R234, 0x1, RZ ;  /* 0x00000001ea857819 */ /* 0x000fe400000006ff */
        /* <DEDUP_REMOVED lines=21> */
[----:B------:R-:W-:Y:S04]  /*4c10*/  PLOP3.LUT P2, PT, PT, PT, UP1, 0x40, 0x0 ;  /* 0x000000000000781c */ /* 0x000fe80003f4e818 */
[----:B------:R-:W-:Y:S02]  /*4c20*/  ISETP.GT.AND P2, PT, R4, 0x41, P2 ;  /* 0x000000410400780c */ /* 0x000fe40001744270 */
[-C--:B------:R-:W-:Y:S03]  /*4c30*/  HMMA.16816.F32 R4, R20, R156.reuse, RZ ;  /* 0x0000009c1404723c */ /* 0x080fe600000018ff */
[----:B------:R-:W-:Y:S01]  /*4c40*/  ISETP.LT.OR P2, PT, R136, 0x42, P2 ;  /* 0x000000428800780c */ /* 0x000fe20001741670 */
[--C-:B------:R-:W-:Y:S03]  /*4c50*/  FFMA.FTZ R136, R17, c[0x0][0x29c], -R134.reuse ;  /* 0x0000a70011887a23 */ /* 0x100fe60000010886 */
[----:B------:R-:W-:Y:S01]  /*4c60*/  FSEL R3, R141, -INF , !P2 ;  /* 0xff8000008d037808 */ /* 0x000fe20005000000 */
[C---:B------:R-:W-:Y:S01]  /*4c70*/  HMMA.16816.F32 R8, R24.reuse, R156, RZ ;  /* 0x0000009c1808723c */ /* 0x040fe200000018ff */
[----:B------:R-:W-:Y:S01]  /*4c80*/  PLOP3.LUT P2, PT, PT, PT, UP0, 0x80, 0x0 ;  /* 0x000000000000781c */ /* 0x000fe20003f4f008 */
[----:B------:R-:W-:Y:S02]  /*4c90*/  MUFU.EX2 R136, R136 ;  /* 0x0000008800887308 */ /* 0x000fe40000000800 */
[----:B------:R-:W-:Y:S02]  /*4ca0*/  FFMA.FTZ R134, R3, c[0x0][0x29c], -R134 ;  /* 0x0000a70003867a23 */ /* 0x000fe40000010886 */
[----:B------:R-:W-:Y:S01]  /*4cb0*/  IMAD.IADD R3, R133, 0x1, R2 ;  /* 0x0000000185037824 */ /* 0x000fe200078e0202 */
[----:B------:R-:W-:Y:S01]  /*4cc0*/  IADD3 R2, R2, R132, RZ ;  /* 0x0000008402027210 */ /* 0x000fe20007ffe0ff */
[-C--:B------:R-:W-:Y:S01]  /*4cd0*/  HMMA.16816.F32 R12, R24, R158.reuse, RZ ;  /* 0x0000009e180c723c */ /* 0x080fe200000018ff */
[----:B------:R-:W-:Y:S07]  /*4ce0*/  FFMA.FTZ R141, -R141, R141, 1 ;  /* 0x3f8000008d8d7423 */ /* 0x000fee000001018d */
[C---:B------:R-:W-:Y:S08]  /*4cf0*/  HMMA.16816.F32 R16, R20.reuse, R158, RZ ;  /* 0x0000009e1410723c */ /* 0x040ff000000018ff */
[-C--:B------:R-:W-:Y:S08]  /*4d00*/  HMMA.16816.F32 R20, R20, R160.reuse, RZ ;  /* 0x000000a01414723c */ /* 0x080ff000000018ff */
[----:B------:R-:W-:Y:S08]  /*4d10*/  HMMA.16816.F32 R24, R24, R160, RZ ;  /* 0x000000a01818723c */ /* 0x000ff000000018ff */
        /* <DEDUP_REMOVED lines=23> */
[----:B------:R2:W3:Y:S08]  /*4e90*/  LDSM.16.M88.4 R80, [R133+0x11080] ;  /* 0x011080008550783b */ /* 0x0004f00000000200 */
[----:B--2---:R-:W2:Y:S01]  /*4ea0*/  LDL.LU R133, [R1+0x2c] ;  /* 0x00002c0001857983 */ /* 0x004ea20000300800 */
[-C--:B-1----:R-:W-:Y:S08]  /*4eb0*/  HMMA.16816.F32 R4, R76, R180.reuse, R4 ;  /* 0x000000b44c04723c */ /* 0x082ff00000001804 */
[C---:B---3--:R-:W-:Y:S08]  /*4ec0*/  HMMA.16816.F32 R8, R80.reuse, R180, R8 ;  /* 0x000000b45008723c */ /* 0x048ff00000001808 */
[-C--:B------:R-:W-:Y:S08]  /*4ed0*/  HMMA.16816.F32 R12, R80, R182.reuse, R12 ;  /* 0x000000b6500c723c */ /* 0x080ff0000000180c */
[C---:B------:R-:W-:Y:S08]  /*4ee0*/  HMMA.16816.F32 R16, R76.reuse, R182, R16 ;  /* 0x000000b64c10723c */ /* 0x040ff00000001810 */
[-C--:B------:R-:W-:Y:S01]  /*4ef0*/  HMMA.16816.F32 R20, R76, R184.reuse, R20 ;  /* 0x000000b84c14723c */ /* 0x080fe20000001814 */
[----:B------:R-:W1:Y:S07]  /*4f00*/  LDSM.16.M88.4 R76, [R132+0x10080] ;  /* 0x01008000844c783b */ /* 0x000e6e0000000200 */
[----:B------:R-:W-:Y:S01]  /*4f10*/  HMMA.16816.F32 R24, R80, R184, R24 ;  /* 0x000000b85018723c */ /* 0x000fe20000001818 */
[----:B------:R-:W3:Y:S08]  /*4f20*/  LDSM.16.M88.4 R80, [R132+0x11080] ;  /* 0x011080008450783b */ /* 0x000ef00000000200 */
[----:B------:R-:W-:Y:S01]  /*4f30*/  LDS R132, [R249.X4+0x12280] ;  /* 0x01228000f9847984 */ /* 0x000fe20000004800 */
[-C--:B-1----:R-:W-:Y:S08]  /*4f40*/  HMMA.16816.F32 R4, R76, R186.reuse, R4 ;  /* 0x000000ba4c04723c */ /* 0x082ff00000001804 */
[C---:B---3--:R-:W-:Y:S08]  /*4f50*/  HMMA.16816.F32 R8, R80.reuse, R186, R8 ;  /* 0x000000ba5008723c */ /* 0x048ff00000001808 */
[-C--:B------:R-:W-:Y:S08]  /*4f60*/  HMMA.16816.F32 R12, R80, R188.reuse, R12 ;  /* 0x000000bc500c723c */ /* 0x080ff0000000180c */
[C---:B------:R-:W-:Y:S08]  /*4f70*/  HMMA.16816.F32 R16, R76.reuse, R188, R16 ;  /* 0x000000bc4c10723c */ /* 0x040ff00000001810 */
[-C--:B------:R-:W-:Y:S01]  /*4f80*/  HMMA.16816.F32 R20, R76, R190.reuse, R20 ;  /* 0x000000be4c14723c */ /* 0x080fe20000001814 */
[----:B------:R-:W1:Y:S07]  /*4f90*/  LDSM.16.M88.4 R76, [R3+0x10080] ;  /* 0x01008000034c783b */ /* 0x000e6e0000000200 */
[----:B------:R-:W-:Y:S01]  /*4fa0*/  HMMA.16816.F32 R24, R80, R190, R24 ;  /* 0x000000be5018723c */ /* 0x000fe20000001818 */
[----:B------:R3:W4:Y:S02]  /*4fb0*/  LDSM.16.M88.4 R80, [R3+0x11080] ;  /* 0x011080000350783b */ /* 0x0007240000000200 */
[----:B---3--:R3:W3:Y:S05]  /*4fc0*/  MUFU.EX2 R3, R89 ;  /* 0x0000005900037308 */ /* 0x0086ea0000000800 */
[-C--:B-1----:R-:W-:Y:S08]  /*4fd0*/  HMMA.16816.F32 R4, R76, R192.reuse, R4 ;  /* 0x000000c04c04723c */ /* 0x082ff00000001804 */
[C---:B----4-:R-:W-:Y:S01]  /*4fe0*/  HMMA.16816.F32 R8, R80.reuse, R192, R8 ;  /* 0x000000c05008723c */ /* 0x050fe20000001808 */
[----:B---3--:R1:W5:Y:S07]  /*4ff0*/  LDL.LU R89, [R1+0x44] ;  /* 0x0000440001597983 */ /* 0x00836e0000300800 */
[-C--:B------:R-:W-:Y:S08]  /*5000*/  HMMA.16816.F32 R12, R80, R194.reuse, R12 ;  /* 0x000000c2500c723c */ /* 0x080ff0000000180c */
[C---:B------:R-:W-:Y:S08]  /*5010*/  HMMA.16816.F32 R16, R76.reuse, R194, R16 ;  /* 0x000000c24c10723c */ /* 0x040ff00000001810 */
[-C--:B------:R-:W-:Y:S01]  /*5020*/  HMMA.16816.F32 R20, R76, R196.reuse, R20 ;  /* 0x000000c44c14723c */ /* 0x080fe20000001814 */
[----:B------:R-:W3:Y:S07]  /*5030*/  LDSM.16.M88.4 R76, [R2+0x10080] ;  /* 0x01008000024c783b */ /* 0x000eee0000000200 */
[----:B------:R-:W-:Y:S01]  /*5040*/  HMMA.16816.F32 R24, R80, R196, R24 ;  /* 0x000000c45018723c */ /* 0x000fe20000001818 */
[----:B------:R4:W1:Y:S02]  /*5050*/  LDSM.16.M88.4 R80, [R2+0x11080] ;  /* 0x011080000250783b */ /* 0x0008640000000200 */
[----:B----4-:R4:W-:Y:S05]  /*5060*/  MUFU.EX2 R2, R88 ;  /* 0x0000005800027308 */ /* 0x0109ea0000000800 */
[-C--:B---3--:R-:W-:Y:S08]  /*5070*/  HMMA.16816.F32 R4, R76, R198.reuse, R4 ;  /* 0x000000c64c04723c */ /* 0x088ff00000001804 */
[C---:B-1----:R-:W-:Y:S01]  /*5080*/  HMMA.16816.F32 R8, R80.reuse, R198, R8 ;  /* 0x000000c65008723c */ /* 0x042fe20000001808 */
[----:B----4-:R1:W5:Y:S07]  /*5090*/  LDL.LU R88, [R1+0x40] ;  /* 0x0000400001587983 */ /* 0x01036e0000300800 */
[-C--:B------:R-:W-:Y:S08]  /*50a0*/  HMMA.16816.F32 R12, R80, R200.reuse, R12 ;  /* 0x000000c8500c723c */ /* 0x080ff0000000180c */
[C---:B------:R-:W-:Y:S04]  /*50b0*/  HMMA.16816.F32 R16, R76.reuse, R200, R16 ;  /* 0x000000c84c10723c */ /* 0x040fe80000001810 */
[--C-:B------:R-:W-:Y:S04]  /*50c0*/  FADD.FTZ R4, R4, -R132.reuse ;  /* 0x8000008404047221 */ /* 0x100fe80000010000 */
[-C--:B------:R-:W-:Y:S01]  /*50d0*/  HMMA.16816.F32 R20, R76, R202.reuse, R20 ;  /* 0x000000ca4c14723c */ /* 0x080fe20000001814 */
[----:B------:R-:W3:Y:S01]  /*50e0*/  LDS R76, [R249.X4+0x122a0] ;  /* 0x0122a000f94c7984 */ /* 0x000ee20000004800 */
[----:B------:R4:W-:Y:S05]  /*50f0*/  MUFU.EX2 R77, R87 ;  /* 0x00000057004d7308 */ /* 0x0009ea0000000800 */
[--C-:B------:R-:W-:Y:S01]  /*5100*/  FADD.FTZ R78, R5, -R132.reuse ;  /* 0x80000084054e7221 */ /* 0x100fe20000010000 */
[----:B------:R-:W-:Y:S04]  /*5110*/  HMMA.16816.F32 R24, R80, R202, R24 ;  /* 0x000000ca5018723c */ /* 0x000fe80000001818 */
[----:B------:R-:W-:Y:S01]  /*5120*/  MUFU.EX2 R5, R144 ;  /* 0x0000009000057308 */ /* 0x000fe20000000800 */
[----:B------:R-:W-:Y:S03]  /*5130*/  FMUL.FTZ R78, R3, R78 ;  /* 0x0000004e034e7220 */ /* 0x000fe60000410000 */
[--C-:B------:R-:W-:Y:S04]  /*5140*/  FADD.FTZ R17, R17, -R132.reuse ;  /* 0x8000008411117221 */ /* 0x100fe80000010000 */
[----:B------:R-:W-:Y:S02]  /*5150*/  FMUL.FTZ R209, R78, R209 ;  /* 0x000000d14ed17220 */ /* 0x000fe40000410000 */
[----:B------:R-:W-:Y:S02]  /*5160*/  FFMA.FTZ R78, -R211, R211, 1 ;  /* 0x3f800000d34e7423 */ /* 0x000fe400000101d3 */
[----:B------:R-:W-:Y:S01]  /*5170*/  FADD.FTZ R20, R20, -R132 ;  /* 0x8000008414147221 */ /* 0x000fe20000010000 */
[----:B----4-:R1:W5:Y:S03]  /*5180*/  LDL.LU R87, [R1+0x3c] ;  /* 0x00003c0001577983 */ /* 0x0103660000300800 */
[----:B------:R-:W-:Y:S04]  /*5190*/  FMUL.FTZ R20, R85, R20 ;  /* 0x0000001455147220 */ /* 0x000fe80000410000 */
[----:B------:R-:W-:Y:S01]  /*51a0*/  FMUL.FTZ R20, R20, R205 ;  /* 0x000000cd14147220 */ /* 0x000fe20000410000 */
[----:B--2---:R-:W2:Y:S01]  /*51b0*/  MUFU.EX2 R133, R133 ;  /* 0x0000008500857308 */ /* 0x004ea20000000800 */
[--C-:B---3--:R-:W-:Y:S02]  /*51c0*/  FADD.FTZ R6, R6, -R76.reuse ;  /* 0x8000004c06067221 */ /* 0x108fe40000010000 */
[--C-:B------:R-:W-:Y:S02]  /*51d0*/  FADD.FTZ R7, R7, -R76.reuse ;  /* 0x8000004c07077221 */ /* 0x100fe40000010000 */
[----:B------:R-:W-:Y:S02]  /*51e0*/  FADD.FTZ R18, R18, -R76 ;  /* 0x8000004c12127221 */ /* 0x000fe40000010000 */
[----:B------:R-:W-:Y:S02]  /*51f0*/  FMUL.FTZ R7, R236, R7 ;  /* 0x00000007ec077220 */ /* 0x000fe40000410000 */
[----:B------:R-:W-:Y:S02]  /*5200*/  FMUL.FTZ R18, R0, R18 ;  /* 0x0000001200127220 */ /* 0x000fe40000410000 */
[----:B------:R-:W-:Y:S02]  /*5210*/  FMUL.FTZ R7, R7, R78 ;  /* 0x0000004e07077220 */ /* 0x000fe40000410000 */
[----:B------:R-:W-:Y:S02]  /*5220*/  FMUL.FTZ R18, R18, R219 ;  /* 0x000000db12127220 */ /* 0x000fe40000410000 */
[----:B--2---:R-:W-:Y:S01]  /*5230*/  FMUL.FTZ R79, R133, R4 ;  /* 0x00000004854f7220 */ /* 0x004fe20000410000 */
[----:B------:R-:W-:Y:S01]  /*5240*/  F2FP.PACK_AB R3, R3, R133 ;  /* 0x000000850303723e */ /* 0x000fe200000000ff */
[----:B------:R-:W2:Y:S01]  /*5250*/  LDS R4, [R249.X4+0x12300] ;  /* 0x01230000f9047984 */ /* 0x000ea20000004800 */
[----:B------:R-:W-:Y:S02]  /*5260*/  FFMA.FTZ R133, -R210, R210, 1 ;  /* 0x3f800000d2857423 */ /* 0x000fe400000101d2 */
[----:B------:R-:W-:Y:S02]  /*5270*/  FMUL.FTZ R208, R79, R208 ;  /* 0x000000d04fd07220 */ /* 0x000fe40000410000 */
[--C-:B------:R-:W-:Y:S02]  /*5280*/  FADD.FTZ R79, R16, -R132.reuse ;  /* 0x80000084104f7221 */ /* 0x100fe40000010000 */
[----:B------:R-:W-:Y:S01]  /*5290*/  FADD.FTZ R132, R21, -R132 ;  /* 0x8000008415847221 */ /* 0x000fe20000010000 */
[----:B------:R-:W-:Y:S01]  /*52a0*/  F2FP.PACK_AB R21, R86, R2 ;  /* 0x000000025615723e */ /* 0x000fe200000000ff */
[----:B------:R-:W-:Y:S01]  /*52b0*/  FMUL.FTZ R79, R2, R79 ;  /* 0x0000004f024f7220 */ /* 0x000fe20000410000 */
[----:B------:R-:W-:Y:S01]  /*52c0*/  F2FP.PACK_AB R209, R209, R208 ;  /* 0x000000d0d1d1723e */ /* 0x000fe200000000ff */
[----:B------:R-:W-:Y:S01]  /*52d0*/  FMUL.FTZ R2, R86, R17 ;  /* 0x0000001156027220 */ /* 0x000fe20000410000 */
[----:B------:R-:W-:Y:S01]  /*52e0*/  F2FP.PACK_AB R17, R84, R85 ;  /* 0x000000555411723e */ /* 0x000fe200000000ff */
[----:B------:R-:W-:Y:S01]  /*52f0*/  FMUL.FTZ R79, R79, R206 ;  /* 0x000000ce4f4f7220 */ /* 0x000fe20000410000 */
[----:B------:R1:W5:Y:S01]  /*5300*/  LDL.LU R86, [R1+0x38] ;  /* 0x0000380001567983 */ /* 0x0003620000300800 */
[----:B------:R-:W-:Y:S02]  /*5310*/  FMUL.FTZ R2, R2, R153 ;  /* 0x0000009902027220 */ /* 0x000fe40000410000 */
[----:B------:R-:W-:Y:S01]  /*5320*/  FMUL.FTZ R16, R238, R6 ;  /* 0x00000006ee107220 */ /* 0x000fe20000410000 */
[----:B------:R-:W-:Y:S01]  /*5330*/  F2FP.PACK_AB R6, R236, R238 ;  /* 0x000000eeec06723e */ /* 0x000fe200000000ff */
[----:B------:R-:W-:Y:S01]  /*5340*/  FMUL.FTZ R132, R84, R132 ;  /* 0x0000008454847220 */ /* 0x000fe20000410000 */
[----:B------:R-:W-:Y:S01]  /*5350*/  F2FP.PACK_AB R79, R2, R79 ;  /* 0x0000004f024f723e */ /* 0x000fe200000000ff */
[----:B------:R-:W-:Y:S01]  /*5360*/  FMUL.FTZ R16, R16, R133 ;  /* 0x0000008510107220 */ /* 0x000fe20000410000 */
[----:B------:R1:W5:Y:S01]  /*5370*/  LDL.LU R85, [R1+0x34] ;  /* 0x0000340001557983 */ /* 0x0003620000300800 */
[--C-:B------:R-:W-:Y:S02]  /*5380*/  FADD.FTZ R2, R19, -R76.reuse ;  /* 0x8000004c13027221 */ /* 0x100fe40000010000 */
[----:B------:R-:W-:Y:S01]  /*5390*/  FFMA.FTZ R19, -R204, R204, 1 ;  /* 0x3f800000cc137423 */ /* 0x000fe200000101cc */
[----:B------:R-:W-:Y:S01]  /*53a0*/  F2FP.PACK_AB R16, R7, R16 ;  /* 0x000000100710723e */ /* 0x000fe200000000ff */
[--C-:B------:R-:W-:Y:S01]  /*53b0*/  FADD.FTZ R7, R22, -R76.reuse ;  /* 0x8000004c16077221 */ /* 0x100fe20000010000 */
[----:B------:R1:W5:Y:S01]  /*53c0*/  LDL.LU R84, [R1+0x30] ;  /* 0x0000300001547983 */ /* 0x0003620000300800 */
[----:B------:R-:W-:Y:S02]  /*53d0*/  FADD.FTZ R76, R23, -R76 ;  /* 0x8000004c174c7221 */ /* 0x000fe40000010000 */
[----:B------:R-:W-:Y:S01]  /*53e0*/  FMUL.FTZ R2, R77, R2 ;  /* 0x000000024d027220 */ /* 0x000fe20000410000 */
[----:B------:R-:W3:Y:S01]  /*53f0*/  S2R R238, SR_TID.X ;  /* 0x0000000000ee7919 */ /* 0x000ee20000002100 */
[----:B------:R-:W-:Y:S02]  /*5400*/  FFMA.FTZ R23, -R150, R150, 1 ;  /* 0x3f80000096177423 */ /* 0x000fe40000010196 */
[----:B------:R-:W-:Y:S02]  /*5410*/  FMUL.FTZ R19, R2, R19 ;  /* 0x0000001302137220 */ /* 0x000fe40000410000 */
[----:B------:R-:W-:Y:S02]  /*5420*/  FMUL.FTZ R76, R151, R76 ;  /* 0x0000004c974c7220 */ /* 0x000fe40000410000 */
[----:B------:R-:W-:Y:S01]  /*5430*/  FMUL.FTZ R145, R132, R145 ;  /* 0x0000009184917220 */ /* 0x000fe20000410000 */
[----:B------:R-:W-:Y:S01]  /*5440*/  F2FP.PACK_AB R18, R19, R18 ;  /* 0x000000121312723e */ /* 0x000fe200000000ff */
[--C-:B--2---:R-:W-:Y:S01]  /*5450*/  FADD.FTZ R2, R13, -R4.reuse ;  /* 0x800000040d027221 */ /* 0x104fe20000010000 */
[----:B------:R-:W-:Y:S01]  /*5460*/  F2FP.PACK_AB R13, R5, R146 ;  /* 0x00000092050d723e */ /* 0x000fe200000000ff */
[----:B------:R-:W-:Y:S01]  /*5470*/  FMUL.FTZ R76, R76, R23 ;  /* 0x000000174c4c7220 */ /* 0x000fe20000410000 */
[----:B------:R-:W-:Y:S01]  /*5480*/  F2FP.PACK_AB R145, R145, R20 ;  /* 0x000000149191723e */ /* 0x000fe200000000ff */
[----:B------:R-:W-:Y:S01]  /*5490*/  FMUL.FTZ R5, R5, R2 ;  /* 0x0000000205057220 */ /* 0x000fe20000410000 */
[----:B------:R-:W-:Y:S01]  /*54a0*/  F2FP.PACK_AB R20, R77, R0 ;  /* 0x000000004d14723e */ /* 0x000fe200000000ff */
[--C-:B------:R-:W-:Y:S01]  /*54b0*/  FADD.FTZ R23, R12, -R4.reuse ;  /* 0x800000040c177221 */ /* 0x100fe20000010000 */
[----:B------:R-:W2:Y:S01]  /*54c0*/  LDS R2, [R249.X4+0x12320] ;  /* 0x01232000f9027984 */ /* 0x000ea20000004800 */
[--C-:B------:R-:W-:Y:S01]  /*54d0*/  FADD.FTZ R8, R8, -R4.reuse ;  /* 0x8000000408087221 */ /* 0x100fe20000010000 */
[----:B------:R-:W4:Y:S01]  /*54e0*/  MUFU.EX2 R77, R134 ;  /* 0x00000086004d7308 */ /* 0x000f220000000800 */
[----:B------:R-:W-:Y:S01]  /*54f0*/  FMUL.FTZ R23, R146, R23 ;  /* 0x0000001792177220 */ /* 0x000fe20000410000 */
[----:B------:R2:W-:Y:S01]  /*5500*/  STS [R250+0x12480], R3 ;  /* 0x01248003fa007388 */ /* 0x0005e20000000800 */
[--C-:B------:R-:W-:Y:S01]  /*5510*/  FADD.FTZ R9, R9, -R4.reuse ;  /* 0x8000000409097221 */ /* 0x100fe20000010000 */
[----:B------:R-:W-:Y:S01]  /*5520*/  MOV R0, 0x20 ;  /* 0x0000002000007802 */ /* 0x000fe20000000f00 */
[--C-:B------:R-:W-:Y:S01]  /*5530*/  FADD.FTZ R24, R24, -R4.reuse ;  /* 0x8000000418187221 */ /* 0x100fe20000010000 */
[----:B------:R1:W-:Y:S01]  /*5540*/  STS [R251], R6 ;  /* 0x00000006fb007388 */ /* 0x0003e20000000800 */
[----:B------:R-:W-:Y:S02]  /*5550*/  FADD.FTZ R25, R25, -R4 ;  /* 0x8000000419197221 */ /* 0x000fe40000010000 */
[----:B------:R-:W-:Y:S01]  /*5560*/  FFMA.FTZ R4, -R215, R215, 1 ;  /* 0x3f800000d7047423 */ /* 0x000fe200000101d7 */
[----:B------:R-:W1:Y:S01]  /*5570*/  S2R R236, SR_TID.X ;  /* 0x0000000000ec7919 */ /* 0x000e620000002100 */
[----:B------:R-:W-:Y:S02]  /*5580*/  FMUL.FTZ R5, R5, R216 ;  /* 0x000000d805057220 */ /* 0x000fe40000410000 */
[----:B------:R-:W-:Y:S02]  /*5590*/  FMUL.FTZ R4, R23, R4 ;  /* 0x0000000417047220 */ /* 0x000fe40000410000 */
[----:B------:R-:W-:Y:S01]  /*55a0*/  FMUL.FTZ R8, R149, R8 ;  /* 0x0000000895087220 */ /* 0x000fe20000410000 */
[C---:B------:R-:W-:Y:S01]  /*55b0*/  F2FP.PACK_AB R149, R148.reuse, R149 ;  /* 0x000000959495723e */ /* 0x040fe200000000ff */
[----:B------:R-:W-:Y:S01]  /*55c0*/  FMUL.FTZ R9, R148, R9 ;  /* 0x0000000994097220 */ /* 0x000fe20000410000 */
[----:B------:R-:W-:Y:S01]  /*55d0*/  F2FP.PACK_AB R23, R5, R4 ;  /* 0x000000040517723e */ /* 0x000fe200000000ff */
[----:B------:R-:W-:Y:S01]  /*55e0*/  FMUL.FTZ R8, R8, R207 ;  /* 0x000000cf08087220 */ /* 0x000fe20000410000 */
[----:B------:R-:W-:Y:S01]  /*55f0*/  F2FP.PACK_AB R4, R139, R140 ;  /* 0x0000008c8b04723e */ /* 0x000fe200000000ff */
[----:B------:R-:W-:Y:S01]  /*5600*/  STS [R250+0x12c80], R149 ;  /* 0x012c8095fa007388 */ /* 0x000fe20000000800 */
[----:B------:R-:W-:Y:S02]  /*5610*/  FMUL.FTZ R9, R9, R212 ;  /* 0x000000d409097220 */ /* 0x000fe40000410000 */
[----:B------:R-:W-:Y:S01]  /*5620*/  FMUL.FTZ R7, R152, R7 ;  /* 0x0000000798077220 */ /* 0x000fe20000410000 */
[----:B------:R3:W-:Y:S01]  /*5630*/  STS [R251+0x800], R4 ;  /* 0x00080004fb007388 */ /* 0x0007e20000000800 */
[----:B------:R-:W-:Y:S01]  /*5640*/  F2FP.PACK_AB R152, R151, R152 ;  /* 0x000000989798723e */ /* 0x000fe200000000ff */
[C---:B------:R-:W-:Y:S01]  /*5650*/  FMUL.FTZ R25, R142.reuse, R25 ;  /* 0x000000198e197220 */ /* 0x040fe20000410000 */
[----:B------:R-:W-:Y:S01]  /*5660*/  F2FP.PACK_AB R9, R9, R8 ;  /* 0x000000080909723e */ /* 0x000fe200000000ff */
[----:B------:R-:W-:Y:S01]  /*5670*/  STS [R250+0x13480], R21 ;  /* 0x01348015fa007388 */ /* 0x000fe20000000800 */
[----:B------:R-:W-:Y:S01]  /*5680*/  F2FP.PACK_AB R8, R137, R138 ;  /* 0x0000008a8908723e */ /* 0x000fe200000000ff */
[----:B------:R-:W-:Y:S02]  /*5690*/  FFMA.FTZ R12, -R135, R135, 1 ;  /* 0x3f800000870c7423 */ /* 0x000fe40000010187 */
[----:B------:R-:W-:Y:S01]  /*56a0*/  STS [R251+0x1000], R20 ;  /* 0x00100014fb007388 */ /* 0x000fe20000000800 */
[----:B------:R-:W-:Y:S01]  /*56b0*/  FMUL.FTZ R24, R143, R24 ;  /* 0x000000188f187220 */ /* 0x000fe20000410000 */
[----:B------:R-:W-:Y:S01]  /*56c0*/  F2FP.PACK_AB R143, R142, R143 ;  /* 0x0000008f8e8f723e */ /* 0x000fe200000000ff */
[----:B------:R-:W-:Y:S01]  /*56d0*/  FMUL.FTZ R25, R25, R12 ;  /* 0x0000000c19197220 */ /* 0x000fe20000410000 */
[----:B------:R-:W-:Y:S01]  /*56e0*/  STS [R250+0x13c80], R13 ;  /* 0x013c800dfa007388 */ /* 0x000fe20000000800 */
[----:B----4-:R-:W-:Y:S01]  /*56f0*/  F2FP.PACK_AB R12, R77, R136 ;  /* 0x000000884d0c723e */ /* 0x010fe200000000ff */
[----:B------:R-:W-:Y:S02]  /*5700*/  FMUL.FTZ R7, R7, R154 ;  /* 0x0000009a07077220 */ /* 0x000fe40000410000 */
[----:B------:R4:W-:Y:S01]  /*5710*/  STS [R251+0x1800], R8 ;  /* 0x00180008fb007388 */ /* 0x0009e20000000800 */
[--C-:B--2---:R-:W-:Y:S02]  /*5720*/  FADD.FTZ R3, R10, -R2.reuse ;  /* 0x800000020a037221 */ /* 0x104fe40000010000 */
[--C-:B-1----:R-:W-:Y:S01]  /*5730*/  FADD.FTZ R6, R11, -R2.reuse ;  /* 0x800000020b067221 */ /* 0x102fe20000010000 */
[----:B------:R-:W-:Y:S01]  /*5740*/  STS [R250+0x14480], R17 ;  /* 0x01448011fa007388 */ /* 0x000fe20000000800 */
[----:B------:R-:W-:Y:S01]  /*5750*/  F2FP.PACK_AB R132, R76, R7 ;  /* 0x000000074c84723e */ /* 0x000fe200000000ff */
[----:B------:R-:W-:Y:S02]  /*5760*/  FFMA.FTZ R7, -R214, R214, 1 ;  /* 0x3f800000d6077423 */ /* 0x000fe400000101d6 */
[----:B------:R-:W-:Y:S01]  /*5770*/  STS [R251+0x2000], R152 ;  /* 0x00200098fb007388 */ /* 0x000fe20000000800 */
[----:B------:R-:W-:Y:S02]  /*5780*/  FMUL.FTZ R6, R139, R6 ;  /* 0x000000068b067220 */ /* 0x000fe40000410000 */
[----:B------:R-:W-:Y:S01]  /*5790*/  FMUL.FTZ R3, R140, R3 ;  /* 0x000000038c037220 */ /* 0x000fe20000410000 */
[----:B------:R-:W-:Y:S01]  /*57a0*/  STS [R250+0x14c80], R143 ;  /* 0x014c808ffa007388 */ /* 0x000fe20000000800 */
[----:B------:R-:W-:Y:S02]  /*57b0*/  FMUL.FTZ R6, R6, R7 ;  /* 0x0000000706067220 */ /* 0x000fe40000410000 */
[--C-:B------:R-:W-:Y:S01]  /*57c0*/  FADD.FTZ R5, R14, -R2.reuse ;  /* 0x800000020e057221 */ /* 0x100fe20000010000 */
[----:B------:R-:W-:Y:S01]  /*57d0*/  STS [R251+0x2800], R12 ;  /* 0x0028000cfb007388 */ /* 0x000fe20000000800 */
[--C-:B---3--:R-:W-:Y:S02]  /*57e0*/  FADD.FTZ R4, R15, -R2.reuse ;  /* 0x800000020f047221 */ /* 0x108fe40000010000 */
[----:B------:R-:W-:Y:S01]  /*57f0*/  FMUL.FTZ R5, R138, R5 ;  /* 0x000000058a057220 */ /* 0x000fe20000410000 */
[----:B------:R-:W-:Y:S01]  /*5800*/  BAR.SYNC.DEFER_BLOCKING 0x0 ;  /* 0x0000000000007b1d */ /* 0x000fe20000010000 */
[----:B------:R-:W-:Y:S02]  /*5810*/  FMUL.FTZ R4, R137, R4 ;  /* 0x0000000489047220 */ /* 0x000fe40000410000 */
[----:B------:R-:W-:Y:S02]  /*5820*/  FFMA.FTZ R10, -R217, R217, 1 ;  /* 0x3f800000d90a7423 */ /* 0x000fe400000101d9 */
[----:B----4-:R-:W-:Y:S02]  /*5830*/  FFMA.FTZ R8, -R213, R213, 1 ;  /* 0x3f800000d5087423 */ /* 0x010fe400000101d5 */
[----:B------:R-:W-:Y:S02]  /*5840*/  FFMA.FTZ R7, -R218, R218, 1 ;  /* 0x3f800000da077423 */ /* 0x000fe400000101da */
[----:B------:R-:W-:Y:S02]  /*5850*/  FMUL.FTZ R3, R3, R8 ;  /* 0x0000000803037220 */ /* 0x000fe40000410000 */
[----:B------:R-:W-:Y:S02]  /*5860*/  FMUL.FTZ R24, R24, R155 ;  /* 0x0000009b18187220 */ /* 0x000fe40000410000 */
[----:B------:R-:W-:Y:S01]  /*5870*/  FMUL.FTZ R5, R5, R10 ;  /* 0x0000000a05057220 */ /* 0x000fe20000410000 */
[----:B------:R-:W-:Y:S01]  /*5880*/  F2FP.PACK_AB R6, R6, R3 ;  /* 0x000000030606723e */ /* 0x000fe200000000ff */
[----:B------:R-:W-:Y:S01]  /*5890*/  FMUL.FTZ R4, R4, R7 ;  /* 0x0000000704047220 */ /* 0x000fe20000410000 */
[----:B------:R-:W-:Y:S01]  /*58a0*/  F2FP.PACK_AB R151, R25, R24 ;  /* 0x000000181997723e */ /* 0x000fe200000000ff */
[--C-:B------:R-:W-:Y:S02]  /*58b0*/  FADD.FTZ R11, R26, -R2.reuse ;  /* 0x800000021a0b7221 */ /* 0x100fe40000010000 */
[----:B------:R-:W-:Y:S01]  /*58c0*/  FADD.FTZ R2, R27, -R2 ;  /* 0x800000021b027221 */ /* 0x000fe20000010000 */
[----:B------:R-:W-:Y:S01]  /*58d0*/  F2FP.PACK_AB R24, R4, R5 ;  /* 0x000000050418723e */ /* 0x000fe200000000ff */
[----:B------:R-:W-:Y:S02]  /*58e0*/  FMUL.FTZ R11, R136, R11 ;  /* 0x0000000b880b7220 */ /* 0x000fe40000410000 */
[----:B------:R-:W-:Y:S01]  /*58f0*/  FMUL.FTZ R2, R77, R2 ;  /* 0x000000024d027220 */ /* 0x000fe20000410000 */
[----:B------:R-:W-:Y:S01]  /*5900*/  STS [R250+0x15480], R209 ;  /* 0x015480d1fa007388 */ /* 0x000fe20000000800 */
[----:B------:R-:W-:Y:S02]  /*5910*/  FFMA.FTZ R8, -R147, R147, 1 ;  /* 0x3f80000093087423 */ /* 0x000fe40000010193 */
[----:B------:R-:W-:Y:S01]  /*5920*/  FMUL.FTZ R141, R2, R141 ;  /* 0x0000008d028d7220 */ /* 0x000fe20000410000 */
[----:B------:R-:W-:Y:S01]  /*5930*/  STS [R251+0x3000], R16 ;  /* 0x00300010fb007388 */ /* 0x000fe20000000800 */
[----:B------:R-:W-:Y:S02]  /*5940*/  FMUL.FTZ R8, R11, R8 ;  /* 0x000000080b087220 */ /* 0x000fe40000410000 */
[----:B------:R-:W-:Y:S01]  /*5950*/  IMAD.SHL.U32 R2, R233, 0x2, RZ ;  /* 0x00000002e9027824 */ /* 0x000fe200078e00ff */
[----:B------:R-:W-:Y:S01]  /*5960*/  STS [R250+0x15c80], R9 ;  /* 0x015c8009fa007388 */ /* 0x000fe20000000800 */
[----:B------:R-:W-:Y:S01]  /*5970*/  IMAD.SHL.U32 R238, R238, 0x4, RZ ;  /* 0x00000004eeee7824 */ /* 0x000fe200078e00ff */
[----:B------:R-:W-:Y:S02]  /*5980*/  F2FP.PACK_AB R140, R141, R8 ;  /* 0x000000088d8c723e */ /* 0x000fe400000000ff */
        /* <DEDUP_REMOVED lines=22> */
[----:B------:R-:W1:Y:S01]  /*5af0*/  LDSM.16.MT88.4 R136, [R2+0x10880] ;  /* 0x010880000288783b */ /* 0x000e620000004200 */
        /* <DEDUP_REMOVED lines=23> */
[-C--:B------:R-:W-:Y:S08]  /*5c70*/  HMMA.16816.F32 R52, R24, R136.reuse, R52 ;  /* 0x000000881834723c */ /* 0x080ff00000001834 */
        /* <DEDUP_REMOVED lines=40> */
[----:B-12-4-:R-:W2:Y:S01]  /*5f00*/  LDL.64 R8, [R1+0x10] ;  /* 0x0000100001087983 */ /* 0x016ea20000100a00 */
[----:B------:R-:W-:Y:S01]  /*5f10*/  USHF.R.S32.HI UR17, URZ, 0x1f, UR10 ;  /* 0x0000001f3f117899 */ /* 0x000fe2000801140a */
[----:B------:R-:W-:Y:S01]  /*5f20*/  IMAD.U32 R3, RZ, RZ, UR20 ;  /* 0x00000014ff037e24 */ /* 0x000fe2000f8e00ff */
[----:B------:R-:W-:Y:S01]  /*5f30*/  ULDC.64 UR6, c[0x0][0x208] ;  /* 0x0000820000067ab9 */ /* 0x000fe20000000a00 */
[----:B------:R-:W-:Y:S01]  /*5f40*/  IMAD.U32 R5, RZ, RZ, UR8 ;  /* 0x00000008ff057e24 */ /* 0x000fe2000f8e00ff */
[----:B------:R-:W-:Y:S02]  /*5f50*/  UIMAD UR17, UR17, UR6, URZ ;  /* 0x00000006111172a4 */ /* 0x000fe4000f8e023f */
[----:B------:R-:W-:Y:S02]  /*5f60*/  UIMAD.WIDE.U32 UR22, UR10, UR6, URZ ;  /* 0x000000060a1672a5 */ /* 0x000fe4000f8e003f */
[----:B------:R-:W-:Y:S02]  /*5f70*/  UIMAD UR17, UR10, UR7, UR17 ;  /* 0x000000070a1172a4 */ /* 0x000fe4000f8e0211 */
[----:B------:R-:W-:Y:S02]  /*5f80*/  USHF.L.U32 UR6, UR22, 0x6, URZ ;  /* 0x0000000616067899 */ /* 0x000fe4000800063f */
[----:B------:R-:W-:Y:S02]  /*5f90*/  UIADD3 UR17, UR23, UR17, URZ ;  /* 0x0000001117117290 */ /* 0x000fe4000fffe03f */
[----:B------:R-:W-:Y:S02]  /*5fa0*/  USHF.L.U32 UR7, UR10, 0x6, URZ ;  /* 0x000000060a077899 */ /* 0x000fe4000800063f */
[----:B------:R-:W-:Y:S01]  /*5fb0*/  IADD3 R6, P3, P2, R240, UR6, R3 ;  /* 0x00000006f0067c10 */ /* 0x000fe2000fa7e003 */
[----:B------:R-:W-:Y:S03]  /*5fc0*/  USHF.L.U64.HI UR17, UR22, 0x6, UR17 ;  /* 0x0000000616117899 */ /* 0x000fe60008010211 */
[----:B------:R-:W-:Y:S03]  /*5fd0*/  IMAD.U32 R3, RZ, RZ, UR7 ;  /* 0x00000007ff037e24 */ /* 0x000fe6000f8e00ff */
[----:B------:R-:W-:Y:S02]  /*5fe0*/  IADD3.X R5, R247, UR17, R5, P3, P2 ;  /* 0x00000011f7057c10 */ /* 0x000fe40009fe4405 */
[----:B--2---:R-:W-:Y:S04]  /*5ff0*/  IADD3 R4, P2, R8, UR7, RZ ;  /* 0x0000000708047c10 */ /* 0x004fe8000ff5e0ff */
[----:B------:R-:W-:Y:S02]  /*6000*/  LEA.HI.X.SX32 R3, R3, R244, 0x1, P2 ;  /* 0x000000f403037211 */ /* 0x000fe400010f0eff */
[C---:B------:R-:W-:Y:S04]  /*6010*/  LEA R8, P2, R4.reuse, c[0x0][0x280], 0x2 ;  /* 0x0000a00004087a11 */ /* 0x040fe800078410ff */
[----:B------:R-:W-:Y:S02]  /*6020*/  LEA.HI.X R9, R4, c[0x0][0x284], R3, 0x2, P2 ;  /* 0x0000a10004097a11 */ /* 0x000fe400010f1403 */
[----:B------:R-:W-:Y:S04]  /*6030*/  IADD3 R4, P2, R240, UR6, RZ ;  /* 0x00000006f0047c10 */ /* 0x000fe8000ff5e0ff */
[----:B------:R-:W-:Y:S02]  /*6040*/  IADD3.X R3, R247, UR17, RZ, P2, !PT ;  /* 0x00000011f7037c10 */ /* 0x000fe400097fe4ff */
[C---:B------:R-:W-:Y:S04]  /*6050*/  LEA R10, P2, R4.reuse, c[0x0][0x1f0], 0x1 ;  /* 0x00007c00040a7a11 */ /* 0x040fe800078408ff */
[----:B------:R-:W-:Y:S01]  /*6060*/  LEA.HI.X R11, R4, c[0x0][0x1f4], R3, 0x1, P2 ;  /* 0x00007d00040b7a11 */ /* 0x000fe200010f0c03 */
[----:B------:R-:W-:Y:S01]  /*6070*/  IMAD.U32 R4, RZ, RZ, UR7 ;  /* 0x00000007ff047e24 */ /* 0x000fe2000f8e00ff */
[C---:B------:R-:W-:Y:S04]  /*6080*/  LEA R12, P2, R6.reuse, c[0x0][0x1f0], 0x1 ;  /* 0x00007c00060c7a11 */ /* 0x040fe800078408ff */
[----:B------:R-:W-:Y:S02]  /*6090*/  LEA.HI.X R13, R6, c[0x0][0x1f4], R5, 0x1, P2 ;  /* 0x00007d00060d7a11 */ /* 0x000fe400010f0c05 */
[----:B------:R-:W-:Y:S02]  /*60a0*/  LOP3.LUT P2, RZ, R248, 0x1, RZ, 0xc0, !PT ;  /* 0x00000001f8ff7812 */ /* 0x000fe4000784c0ff */
[----:B------:R-:W-:Y:S04]  /*60b0*/  IADD3 R4, -R239, UR14, -R4 ;  /* 0x0000000eef047c10 */ /* 0x000fe8000fffe904 */
        /* <DEDUP_REMOVED lines=8> */
[----:B------:R-:W-:Y:S11]  /*6140*/  ISETP.LT.OR P3, PT, R4, 0x21, !P3 ;  /* 0x000000210400780c */ /* 0x000ff60005f61670 */
[----:B------:R1:W-:Y:S01]  /*6150*/  LDGSTS.E.BYPASS.LTC128B.128 [R237+0x10080], [R10.64+0x80], !P4 ;  /* 0x100800800aed7fae */ /* 0x0003e2000e101d52 */
[C---:B------:R-:W-:Y:S03]  /*6160*/  ISETP.GT.AND P4, PT, R236.reuse, 0xf, PT ;  /* 0x0000000fec00780c */ /* 0x040fe60003f84270 */
[----:B------:R1:W-:Y:S04]  /*6170*/  LDGSTS.E.BYPASS.LTC128B.128 [R237+0xf080], [R12.64], !P2 ;  /* 0x0f0800000ced7fae */ /* 0x0003e8000d101d52 */
[----:B------:R1:W-:Y:S06]  /*6180*/  LDGSTS.E.BYPASS.LTC128B.128 [R237+0x11080], [R12.64+0x80], !P3 ;  /* 0x110800800ced7fae */ /* 0x0003ec000d901d52 */
[----:B------:R-:W-:Y:S05]  /*6190*/  @!P4 IMAD.SHL.U32 R3, R236, 0x10, RZ ;  /* 0x00000010ec03c824 */ /* 0x000fea00078e00ff */
[----:B------:R1:W-:Y:S02]  /*61a0*/  @!P4 LDGSTS.E.BYPASS.LTC128B.128 [R3+0x12280], [R8.64] ;  /* 0x122800000803cfae */ /* 0x0003e4000b901d52 */
.L_x_466:
[-C--:B-12-4-:R-:W-:Y:S01]  /*61b0*/  HMMA.16816.F32 R4, R132, R136.reuse, RZ ;  /* 0x000000888404723c */ /* 0x096fe200000018ff */
[----:B------:R-:W-:Y:S01]  /*61c0*/  LDSM.16.M88.4 R140, [R230+0x1800] ;  /* 0x00180000e68c783b */ /* 0x000fe20000000200 */
[----:B------:R-:W-:Y:S02]  /*61d0*/  USHF.L.U32 UR11, UR11, 0xd, URZ ;  /* 0x0000000d0b0b7899 */ /* 0x000fe4000800063f */
[----:B------:R-:W-:Y:S01]  /*61e0*/  UIADD3 UR6, UR4, 0x1, URZ ;  /* 0x0000000104067890 */ /* 0x000fe2000fffe03f */
[----:B------:R-:W-:Y:S01]  /*61f0*/  LDSM.16.MT88.4 R144, [R2+0x4080] ;  /* 0x004080000290783b */ /* 0x000fe20000004200 */
[----:B------:R-:W-:Y:S02]  /*6200*/  UISETP.GE.AND UP0, UPT, UR4, 0x1, UPT ;  /* 0x000000010400788c */ /* 0x000fe4000bf06270 */
[C---:B------:R-:W-:Y:S01]  /*6210*/  HMMA.16816.F32 R8, R80.reuse, R136, RZ ;  /* 0x000000885008723c */ /* 0x040fe200000018ff */
[----:B------:R-:W-:Y:S04]  /*6220*/  LDSM.16.M88.4 R148, [R229+0x1000] ;  /* 0x00100000e594783b */ /* 0x000fe80000000200 */
[----:B------:R-:W0:Y:S03]  /*6230*/  LDGDEPBAR ;  /* 0x00000000000079af */ /* 0x000e260000000000 */
[-C--:B------:R-:W-:Y:S08]  /*6240*/  HMMA.16816.F32 R12, R80, R138.reuse, RZ ;  /* 0x0000008a500c723c */ /* 0x080ff000000018ff */
[C---:B------:R-:W-:Y:S01]  /*6250*/  HMMA.16816.F32 R16, R132.reuse, R138, RZ ;  /* 0x0000008a8410723c */ /* 0x040fe200000018ff */
[----:B------:R-:W-:Y:S07]  /*6260*/  LDSM.16.MT88.4 R136, [R2+0x1080] ;  /* 0x001080000288783b */ /* 0x000fee0000004200 */
[-C--:B------:R-:W-:Y:S08]  /*6270*/  HMMA.16816.F32 R20, R132, R152.reuse, RZ ;  /* 0x000000988414723c */ /* 0x080ff000000018ff */
[C---:B------:R-:W-:Y:S08]  /*6280*/  HMMA.16816.F32 R24, R80.reuse, R152, RZ ;  /* 0x000000985018723c */ /* 0x040ff000000018ff */
[-C--:B------:R-:W-:Y:S08]  /*6290*/  HMMA.16816.F32 R76, R80, R154.reuse, RZ ;  /* 0x0000009a504c723c */ /* 0x080ff000000018ff */
[----:B------:R-:W-:Y:S01]  /*62a0*/  HMMA.16816.F32 R80, R132, R154, RZ ;  /* 0x0000009a8450723c */ /* 0x000fe200000018ff */
[----:B------:R-:W1:Y:S04]  /*62b0*/  LDSM.16.M88.4 R132, [R230+0x1000] ;  /* 0x00100000e684783b */ /* 0x000e680000000200 */
[----:B------:R-:W2:Y:S03]  /*62c0*/  LDSM.16.MT88.4 R152, [R2+0x1880] ;  /* 0x001880000298783b */ /* 0x000ea60000004200 */
[-C--:B------:R-:W-:Y:S08]  /*62d0*/  HMMA.16816.F32 R4, R204, R208.reuse, R4 ;  /* 0x000000d0cc04723c */ /* 0x080ff00000001804 */
[C---:B------:R-:W-:Y:S01]  /*62e0*/  HMMA.16816.F32 R8, R212.reuse, R208, R8 ;  /* 0x000000d0d408723c */ /* 0x040fe20000001808 */
[----:B------:R-:W3:Y:S07]  /*62f0*/  LDL.64 R208, [R1] ;  /* 0x0000000001d07983 */ /* 0x000eee0000100a00 */
[-C--:B------:R-:W-:Y:S08]  /*6300*/  HMMA.16816.F32 R12, R212, R210.reuse, R12 ;  /* 0x000000d2d40c723c */ /* 0x080ff0000000180c */
[C---:B------:R-:W-:Y:S08]  /*6310*/  HMMA.16816.F32 R16, R204.reuse, R210, R16 ;  /* 0x000000d2cc10723c */ /* 0x040ff00000001810 */
[-C--:B------:R-:W-:Y:S08]  /*6320*/  HMMA.16816.F32 R20, R204, R216.reuse, R20 ;  /* 0x000000d8cc14723c */ /* 0x080ff00000001814 */
[C---:B------:R-:W-:Y:S08]  /*6330*/  HMMA.16816.F32 R24, R212.reuse, R216, R24 ;  /* 0x000000d8d418723c */ /* 0x040ff00000001818 */
[-C--:B------:R-:W-:Y:S08]  /*6340*/  HMMA.16816.F32 R76, R212, R218.reuse, R76 ;  /* 0x000000dad44c723c */ /* 0x080ff0000000184c */
[----:B------:R-:W-:Y:S01]  /*6350*/  HMMA.16816.F32 R80, R204, R218, R80 ;  /* 0x000000dacc50723c */ /* 0x000fe20000001850 */
[----:B------:R-:W4:Y:S07]  /*6360*/  LDSM.16.M88.4 R204, [R229+0x1800] ;  /* 0x00180000e5cc783b */ /* 0x000f2e0000000200 */
[-C--:B-1----:R-:W-:Y:S08]  /*6370*/  HMMA.16816.F32 R4, R132, R136.reuse, R4 ;  /* 0x000000888404723c */ /* 0x082ff00000001804 */
[C---:B------:R-:W-:Y:S08]  /*6380*/  HMMA.16816.F32 R8, R140.reuse, R136, R8 ;  /* 0x000000888c08723c */ /* 0x040ff00000001808 */
[-C--:B------:R-:W-:Y:S08]  /*6390*/  HMMA.16816.F32 R12, R140, R138.reuse, R12 ;  /* 0x0000008a8c0c723c */ /* 0x080ff0000000180c */
[C---:B------:R-:W-:Y:S01]  /*63a0*/  HMMA.16816.F32 R16, R132.reuse, R138, R16 ;  /* 0x0000008a8410723c */ /* 0x040fe20000001810 */
[----:B------:R-:W1:Y:S07]  /*63b0*/  LDSM.16.MT88.4 R136, [R2+0x4880] ;  /* 0x004880000288783b */ /* 0x000e6e0000004200 */
[-C--:B------:R-:W-:Y:S08]  /*63c0*/  HMMA.16816.F32 R20, R132, R144.reuse, R20 ;  /* 0x000000908414723c */ /* 0x080ff00000001814 */
[C---:B------:R-:W-:Y:S08]  /*63d0*/  HMMA.16816.F32 R24, R140.reuse, R144, R24 ;  /* 0x000000908c18723c */ /* 0x040ff00000001818 */
[-C--:B------:R-:W-:Y:S01]  /*63e0*/  HMMA.16816.F32 R76, R140, R146.reuse, R76 ;  /* 0x000000928c4c723c */ /* 0x080fe2000000184c */
[----:B------:R-:W-:Y:S07]  /*63f0*/  LDSM.16.MT88.4 R140, [R2+0x2080] ;  /* 0x00208000028c783b */ /* 0x000fee0000004200 */
[----:B------:R-:W-:Y:S01]  /*6400*/  HMMA.16816.F32 R80, R132, R146, R80 ;  /* 0x000000928450723c */ /* 0x000fe20000001850 */
[----:B------:R-:W1:Y:S04]  /*6410*/  LDSM.16.M88.4 R132, [R230+0x2000] ;  /* 0x00200000e684783b */ /* 0x000e680000000200 */
[----:B------:R-:W1:Y:S03]  /*6420*/  LDSM.16.M88.4 R144, [R230+0x2800] ;  /* 0x00280000e690783b */ /* 0x000e660000000200 */
[-C--:B--2---:R-:W-:Y:S08]  /*6430*/  HMMA.16816.F32 R4, R148, R152.reuse, R4 ;  /* 0x000000989404723c */ /* 0x084ff00000001804 */
[C---:B----4-:R-:W-:Y:S08]  /*6440*/  HMMA.16816.F32 R8, R204.reuse, R152, R8 ;  /* 0x00000098cc08723c */ /* 0x050ff00000001808 */
[-C--:B------:R-:W-:Y:S08]  /*6450*/  HMMA.16816.F32 R12, R204, R154.reuse, R12 ;  /* 0x0000009acc0c723c */ /* 0x080ff0000000180c */
[C---:B------:R-:W-:Y:S01]  /*6460*/  HMMA.16816.F32 R16, R148.reuse, R154, R16 ;  /* 0x0000009a9410723c */ /* 0x040fe20000001810 */
[----:B------:R-:W-:Y:S07]  /*6470*/  LDSM.16.MT88.4 R152, [R2+0x2880] ;  /* 0x002880000298783b */ /* 0x000fee0000004200 */
[-C--:B-1----:R-:W-:Y:S08]  /*6480*/  HMMA.16816.F32 R20, R148, R136.reuse, R20 ;  /* 0x000000889414723c */ /* 0x082ff00000001814 */
[C---:B------:R-:W-:Y:S08]  /*6490*/  HMMA.16816.F32 R24, R204.reuse, R136, R24 ;  /* 0x00000088cc18723c */ /* 0x040ff00000001818 */
[-C--:B------:R-:W-:Y:S01]  /*64a0*/  HMMA.16816.F32 R76, R204, R138.reuse, R76 ;  /* 0x0000008acc4c723c */ /* 0x080fe2000000184c */
[----:B------:R-:W-:Y:S07]  /*64b0*/  LDSM.16.M88.4 R204, [R229+0x2800] ;  /* 0x00280000e5cc783b */ /* 0x000fee0000000200 */
[----:B------:R-:W-:Y:S01]  /*64c0*/  HMMA.16816.F32 R80, R148, R138, R80 ;  /* 0x0000008a9450723c */ /* 0x000fe20000001850 */
[----:B------:R-:W1:Y:S04]  /*64d0*/  LDSM.16.MT88.4 R136, [R2+0x5080] ;  /* 0x005080000288783b */ /* 0x000e680000004200 */
[----:B------:R-:W2:Y:S03]  /*64e0*/  LDSM.16.M88.4 R148, [R229+0x2000] ;  /* 0x00200000e594783b */ /* 0x000ea60000000200 */
[-C--:B------:R-:W-:Y:S08]  /*64f0*/  HMMA.16816.F32 R4, R132, R140.reuse, R4 ;  /* 0x0000008c8404723c */ /* 0x080ff00000001804 */
[C---:B------:R-:W-:Y:S08]  /*6500*/  HMMA.16816.F32 R8, R144.reuse, R140, R8 ;  /* 0x0000008c9008723c */ /* 0x040ff00000001808 */
[-C--:B------:R-:W-:Y:S08]  /*6510*/  HMMA.16816.F32 R12, R144, R142.reuse, R12 ;  /* 0x0000008e900c723c */ /* 0x080ff0000000180c */
[C---:B------:R-:W-:Y:S01]  /*6520*/  HMMA.16816.F32 R16, R132.reuse, R142, R16 ;  /* 0x0000008e8410723c */ /* 0x040fe20000001810 */
[----:B------:R-:W4:Y:S07]  /*6530*/  LDSM.16.MT88.4 R140, [R2+0x5880] ;  /* 0x00588000028c783b */ /* 0x000f2e0000004200 */
[-C--:B-1----:R-:W-:Y:S08]  /*6540*/  HMMA.16816.F32 R20, R132, R136.reuse, R20 ;  /* 0x000000888414723c */ /* 0x082ff00000001814 */
[C---:B------:R-:W-:Y:S08]  /*6550*/  HMMA.16816.F32 R24, R144.reuse, R136, R24 ;  /* 0x000000889018723c */ /* 0x040ff00000001818 */
[-C--:B------:R-:W-:Y:S07]  /*6560*/  HMMA.16816.F32 R76, R144, R138.reuse, R76 ;  /* 0x0000008a904c723c */ /* 0x080fee000000184c */
[----:B------:R-:W-:Y:S01]  /*6570*/  IMAD.U32 R145, RZ, RZ, UR11 ;  /* 0x0000000bff917e24 */ /* 0x000fe2000f8e00ff */
[----:B------:R-:W-:Y:S08]  /*6580*/  HMMA.16816.F32 R80, R132, R138, R80 ;  /* 0x0000008a8450723c */ /* 0x000ff00000001850 */
[-C--:B--2---:R-:W-:Y:S08]  /*6590*/  HMMA.16816.F32 R4, R148, R152.reuse, R4 ;  /* 0x000000989404723c */ /* 0x084ff00000001804 */
[C---:B------:R-:W-:Y:S08]  /*65a0*/  HMMA.16816.F32 R8, R204.reuse, R152, R8 ;  /* 0x00000098cc08723c */ /* 0x040ff00000001808 */
[-C--:B------:R-:W-:Y:S08]  /*65b0*/  HMMA.16816.F32 R12, R204, R154.reuse, R12 ;  /* 0x0000009acc0c723c */ /* 0x080ff0000000180c */
[C---:B------:R-:W-:Y:S08]  /*65c0*/  HMMA.16816.F32 R16, R148.reuse, R154, R16 ;  /* 0x0000009a9410723c */ /* 0x040ff00000001810 */
[-C--:B----4-:R-:W-:Y:S08]  /*65d0*/  HMMA.16816.F32 R20, R148, R140.reuse, R20 ;  /* 0x0000008c9414723c */ /* 0x090ff00000001814 */
[C---:B------:R-:W-:Y:S08]  /*65e0*/  HMMA.16816.F32 R24, R204.reuse, R140, R24 ;  /* 0x0000008ccc18723c */ /* 0x040ff00000001818 */
[-C--:B------:R-:W-:Y:S04]  /*65f0*/  HMMA.16816.F32 R76, R204, R142.reuse, R76 ;  /* 0x0000008ecc4c723c */ /* 0x080fe8000000184c */
[----:B---3--:R-:W-:Y:S01]  /*6600*/  IADD3 R3, P2, R208, UR11, RZ ;  /* 0x0000000bd0037c10 */ /* 0x008fe2000ff5e0ff */
[----:B------:R-:W-:Y:S03]  /*6610*/  UMOV UR11, UR10 ;  /* 0x0000000a000b7c82 */ /* 0x000fe60008000000 */
[----:B------:R-:W-:Y:S04]  /*6620*/  HMMA.16816.F32 R80, R148, R142, R80 ;  /* 0x0000008e9450723c */ /* 0x000fe80000001850 */
[----:B------:R-:W-:Y:S02]  /*6630*/  LEA.HI.X.SX32 R2, R145, R252, 0x1, P2 ;  /* 0x000000fc91027211 */ /* 0x000fe400010f0eff */
[C---:B------:R-:W-:Y:S01]  /*6640*/  LEA R138, P2, R3.reuse, c[0x0][0x220], 0x2 ;  /* 0x00008800038a7a11 */ /* 0x040fe200078410ff */
[----:B------:R-:W-:Y:S05]  /*6650*/  LDSM.16.MT88.4 R144, [R231+0x18080] ;  /* 0x01808000e790783b */ /* 0x000fea0000004200 */
[----:B------:R-:W-:Y:S05]  /*6660*/  LEA.HI.X R139, R3, c[0x0][0x224], R2, 0x2, P2 ;  /* 0x00008900038b7a11 */ /* 0x000fea00010f1402 */
[----:B------:R-:W-:Y:S04]  /*6670*/  RED.E.ADD.F32.FTZ.RN.STRONG.GPU [R138.64], R4 ;  /* 0x000000048a00798e */ /* 0x000fe8000c10e792 */
[----:B------:R-:W-:Y:S04]  /*6680*/  RED.E.ADD.F32.FTZ.RN.STRONG.GPU [R138.64+0x400], R5 ;  /* 0x000400058a00798e */ /* 0x000fe8000c10e792 */
[----:B------:R-:W-:Y:S04]  /*6690*/  RED.E.ADD.F32.FTZ.RN.STRONG.GPU [R138.64+0x800], R6 ;  /* 0x000800068a00798e */ /* 0x000fe8000c10e792 */
[----:B------:R-:W-:Y:S04]  /*66a0*/  RED.E.ADD.F32.FTZ.RN.STRONG.GPU [R138.64+0xc00], R7 ;  /* 0x000c00078a00798e */ /* 0x000fe8000c10e792 */
[----:B------:R1:W-:Y:S04]  /*66b0*/  RED.E.ADD.F32.FTZ.RN.STRONG.GPU [R138.64+0x1000], R8 ;  /* 0x001000088a00798e */ /* 0x0003e8000c10e792 */
[----:B------:R-:W-:Y:S04]  /*66c0*/  RED.E.ADD.F32.FTZ.RN.STRONG.GPU [R138.64+0x1400], R9 ;  /* 0x001400098a00798e */ /* 0x000fe8000c10e792 */
[----:B------:R-:W-:Y:S04]  /*66d0*/  RED.E.ADD.F32.FTZ.RN.STRONG.GPU [R138.64+0x1800], R10 ;  /* 0x0018000a8a00798e */ /* 0x000fe8000c10e792 */
[----:B------:R-:W-:Y:S04]  /*66e0*/  RED.E.ADD.F32.FTZ.RN.STRONG.GPU [R138.64+0x1c00], R11 ;  /* 0x001c000b8a00798e */ /* 0x000fe8000c10e792 */
[----:B------:R-:W-:Y:S04]  /*66f0*/  RED.E.ADD.F32.FTZ.RN.STRONG.GPU [R138.64+0x2000], R16 ;  /* 0x002000108a00798e */ /* 0x000fe8000c10e792 */
[----:B------:R-:W-:Y:S04]  /*6700*/  RED.E.ADD.F32.FTZ.RN.STRONG.GPU [R138.64+0x2400], R17 ;  /* 0x002400118a00798e */ /* 0x000fe8000c10e792 */
[----:B------:R-:W-:Y:S01]  /*6710*/  RED.E.ADD.F32.FTZ.RN.STRONG.GPU [R138.64+0x2800], R18 ;  /* 0x002800128a00798e */ /* 0x000fe2000c10e792 */
[----:B-1----:R-:W-:Y:S03]  /*6720*/  IMAD.U32 R8, RZ, RZ, UR4 ;  /* 0x00000004ff087e24 */ /* 0x002fe6000f8e00ff */
[----:B------:R-:W-:Y:S01]  /*6730*/  RED.E.ADD.F32.FTZ.RN.STRONG.GPU [R138.64+0x2c00], R19 ;  /* 0x002c00138a00798e */ /* 0x000fe2000c10e792 */
[----:B------:R-:W-:Y:S01]  /*6740*/  USEL UR4, UR6, URZ, !UP0 ;  /* 0x0000003f06047287 */ /* 0x000fe2000c000000 */
[----:B------:R-:W-:Y:S02]  /*6750*/  IMAD R8, R8, 0x2000, R233 ;  /* 0x0000200008087824 */ /* 0x000fe400078e02e9 */
[----:B------:R-:W-:Y:S01]  /*6760*/  RED.E.ADD.F32.FTZ.RN.STRONG.GPU [R138.64+0x3000], R12 ;  /* 0x0030000c8a00798e */ /* 0x000fe2000c10e792 */
[----:B------:R-:W-:Y:S01]  /*6770*/  UISETP.GE.AND UP0, UPT, UR10, UR12, UPT ;  /* 0x0000000c0a00728c */ /* 0x000fe2000bf06270 */
[----:B------:R-:W-:Y:S02]  /*6780*/  IMAD.SHL.U32 R2, R8, 0x2, RZ ;  /* 0x0000000208027824 */ /* 0x000fe400078e00ff */
[----:B------:R-:W-:Y:S01]  /*6790*/  RED.E.ADD.F32.FTZ.RN.STRONG.GPU [R138.64+0x3400], R13 ;  /* 0x0034000d8a00798e */ /* 0x000fe2000c10e792 */
[----:B------:R-:W-:Y:S02]  /*67a0*/  UIADD3 UR6, UR13, 0x1, URZ ;  /* 0x000000010d067890 */ /* 0x000fe4000fffe03f */
[----:B------:R-:W-:Y:S01]  /*67b0*/  PLOP3.LUT P2, PT, PT, PT, UP0, 0x80, 0x0 ;  /* 0x000000000000781c */ /* 0x000fe20003f4f008 */
[----:B------:R-:W-:Y:S01]  /*67c0*/  RED.E.ADD.F32.FTZ.RN.STRONG.GPU [R138.64+0x3800], R14 ;  /* 0x0038000e8a00798e */ /* 0x000fe2000c10e792 */
[----:B------:R-:W-:Y:S03]  /*67d0*/  UISETP.GE.AND UP0, UPT, UR13, 0x1, UPT ;  /* 0x000000010d00788c */ /* 0x000fe6000bf06270 */
[----:B------:R-:W-:Y:S01]  /*67e0*/  LDSM.16.MT88.4 R8, [R231+0x15480] ;  /* 0x01548000e708783b */ /* 0x000fe20000004200 */
[----:B------:R-:W-:Y:S03]  /*67f0*/  USEL UR13, UR6, URZ, !UP0 ;  /* 0x0000003f060d7287 */ /* 0x000fe6000c000000 */
[----:B------:R-:W-:Y:S04]  /*6800*/  RED.E.ADD.F32.FTZ.RN.STRONG.GPU [R138.64+0x3c00], R15 ;  /* 0x003c000f8a00798e */ /* 0x000fe8000c10e792 */
[----:B------:R-:W1:Y:S04]  /*6810*/  LDSM.16.MT88.4 R12, [R2+0x6080] ;  /* 0x00608000020c783b */ /* 0x000e680000004200 */
[----:B------:R-:W-:Y:S04]  /*6820*/  RED.E.ADD.F32.FTZ.RN.STRONG.GPU [R138.64+0x4000], R20 ;  /* 0x004000148a00798e */ /* 0x000fe8000c10e792 */
[----:B------:R-:W2:Y:S04]  /*6830*/  LDSM.16.MT88.4 R16, [R231+0x16480] ;  /* 0x01648000e710783b */ /* 0x000ea80000004200 */
[----:B------:R-:W-:Y:S04]  /*6840*/  RED.E.ADD.F32.FTZ.RN.STRONG.GPU [R138.64+0x4400], R21 ;  /* 0x004400158a00798e */ /* 0x000fe8000c10e792 */
[----:B------:R-:W-:Y:S04]  /*6850*/  RED.E.ADD.F32.FTZ.RN.STRONG.GPU [R138.64+0x4800], R22 ;  /* 0x004800168a00798e */ /* 0x000fe8000c10e792 */
[----:B------:R-:W-:Y:S04]  /*6860*/  RED.E.ADD.F32.FTZ.RN.STRONG.GPU [R138.64+0x4c00], R23 ;  /* 0x004c00178a00798e */ /* 0x000fe8000c10e792 */
[----:B------:R-:W3:Y:S04]  /*6870*/  LDSM.16.MT88.4 R20, [R231+0x17480] ;  /* 0x01748000e714783b */ /* 0x000ee80000004200 */
[----:B------:R-:W-:Y:S04]  /*6880*/  RED.E.ADD.F32.FTZ.RN.STRONG.GPU [R138.64+0x5000], R24 ;  /* 0x005000188a00798e */ /* 0x000fe8000c10e792 */
[----:B------:R-:W-:Y:S04]  /*6890*/  LDSM.16.MT88.4 R132, [R2+0x6880] ;  /* 0x006880000284783b */ /* 0x000fe80000004200 */
[----:B------:R-:W-:Y:S01]  /*68a0*/  LDSM.16.MT88.4 R140, [R2+0x8880] ;  /* 0x00888000028c783b */ /* 0x000fe20000004200 */
[-C--:B-1---5:R-:W-:Y:S03]  /*68b0*/  HMMA.16816.F32 R84, R8, R12.reuse, R84 ;  /* 0x0000000c0854723c */ /* 0x0a2fe60000001854 */
[----:B------:R-:W-:Y:S04]  /*68c0*/  RED.E.ADD.F32.FTZ.RN.STRONG.GPU [R138.64+0x5400], R25 ;  /* 0x005400198a00798e */ /* 0x000fe8000c10e792 */
[----:B------:R-:W-:Y:S01]  /*68d0*/  RED.E.ADD.F32.FTZ.RN.STRONG.GPU [R138.64+0x5800], R26 ;  /* 0x0058001a8a00798e */ /* 0x000fe2000c10e792 */
[-C--:B--2---:R-:W-:Y:S03]  /*68e0*/  HMMA.16816.F32 R88, R16, R12.reuse, R88 ;  /* 0x0000000c1058723c */ /* 0x084fe60000001858 */
[----:B------:R-:W-:Y:S04]  /*68f0*/  RED.E.ADD.F32.FTZ.RN.STRONG.GPU [R138.64+0x5c00], R27 ;  /* 0x005c001b8a00798e */ /* 0x000fe8000c10e792 */
[----:B------:R-:W1:Y:S04]  /*6900*/  LDSM.16.MT88.4 R24, [R2+0x8080] ;  /* 0x008080000218783b */ /* 0x000e680000004200 */
[----:B------:R-:W-:Y:S04]  /*6910*/  LDSM.16.MT88.4 R148, [R2+0x9880] ;  /* 0x009880000294783b */ /* 0x000fe80000004200 */
[----:B------:R-:W-:Y:S01]  /*6920*/  RED.E.ADD.F32.FTZ.RN.STRONG.GPU [R138.64+0x6000], R80 ;  /* 0x006000508a00798e */ /* 0x000fe2000c10e792 */
[C---:B---3--:R-:W-:Y:S03]  /*6930*/  HMMA.16816.F32 R92, R20.reuse, R12, R92 ;  /* 0x0000000c145c723c */ /* 0x048fe6000000185c */
[----:B------:R-:W-:Y:S04]  /*6940*/  RED.E.ADD.F32.FTZ.RN.STRONG.GPU [R138.64+0x6400], R81 ;  /* 0x006400518a00798e */ /* 0x000fe8000c10e792 */
[----:B------:R-:W-:Y:S01]  /*6950*/  RED.E.ADD.F32.FTZ.RN.STRONG.GPU [R138.64+0x6800], R82 ;  /* 0x006800528a00798e */ /* 0x000fe2000c10e792 */
[-C--:B------:R-:W-:Y:S03]  /*6960*/  HMMA.16816.F32 R96, R20, R14.reuse, R96 ;  /* 0x0000000e1460723c */ /* 0x080fe60000001860 */
[----:B------:R-:W-:Y:S04]  /*6970*/  RED.E.ADD.F32.FTZ.RN.STRONG.GPU [R138.64+0x6c00], R83 ;  /* 0x006c00538a00798e */ /* 0x000fe8000c10e792 */
[----:B------:R-:W2:Y:S01]  /*6980*/  LDSM.16.MT88.4 R80, [R231+0x15880] ;  /* 0x01588000e750783b */ /* 0x000ea20000004200 */
[-C--:B------:R-:W-:Y:S03]  /*6990*/  HMMA.16816.F32 R100, R16, R14.reuse, R100 ;  /* 0x0000000e1064723c */ /* 0x080fe60000001864 */
[----:B------:R-:W-:Y:S04]  /*69a0*/  RED.E.ADD.F32.FTZ.RN.STRONG.GPU [R138.64+0x7000], R76 ;  /* 0x0070004c8a00798e */ /* 0x000fe8000c10e792 */
[----:B------:R-:W-:Y:S01]  /*69b0*/  RED.E.ADD.F32.FTZ.RN.STRONG.GPU [R138.64+0x7400], R77 ;  /* 0x0074004d8a00798e */ /* 0x000fe2000c10e792 */
[C---:B------:R-:W-:Y:S03]  /*69c0*/  HMMA.16816.F32 R104, R8.reuse, R14, R104 ;  /* 0x0000000e0868723c */ /* 0x040fe60000001868 */
[----:B------:R-:W-:Y:S04]  /*69d0*/  LDSM.16.MT88.4 R12, [R2+0x7080] ;  /* 0x00708000020c783b */ /* 0x000fe80000004200 */
[----:B------:R-:W-:Y:S01]  /*69e0*/  RED.E.ADD.F32.FTZ.RN.STRONG.GPU [R138.64+0x7800], R78 ;  /* 0x0078004e8a00798e */ /* 0x000fe2000c10e792 */
[-C--:B-1----:R-:W-:Y:S03]  /*69f0*/  HMMA.16816.F32 R108, R8, R24.reuse, R108 ;  /* 0x00000018086c723c */ /* 0x082fe6000000186c */
[----:B------:R-:W-:Y:S04]  /*6a00*/  RED.E.ADD.F32.FTZ.RN.STRONG.GPU [R138.64+0x7c00], R79 ;  /* 0x007c004f8a00798e */ /* 0x000fe8000c10e792 */
[----:B------:R-:W1:Y:S01]  /*6a10*/  LDSM.16.MT88.4 R76, [R231+0x16880] ;  /* 0x01688000e74c783b */ /* 0x000e620000004200 */
[-C--:B------:R-:W-:Y:S03]  /*6a20*/  HMMA.16816.F32 R112, R16, R24.reuse, R112 ;  /* 0x000000181070723c */ /* 0x080fe60000001870 */
[----:B------:R-:W3:Y:S05]  /*6a30*/  LDSM.16.MT88.4 R136, [R231+0x17880] ;  /* 0x01788000e788783b */ /* 0x000eea0000004200 */
[C---:B------:R-:W-:Y:S08]  /*6a40*/  HMMA.16816.F32 R116, R20.reuse, R24, R116 ;  /* 0x000000181474723c */ /* 0x040ff00000001874 */
[-C--:B------:R-:W-:Y:S01]  /*6a50*/  HMMA.16816.F32 R120, R20, R26.reuse, R120 ;  /* 0x0000001a1478723c */ /* 0x080fe20000001878 */
[----:B------:R-:W-:Y:S07]  /*6a60*/  LDSM.16.MT88.4 R20, [R231+0x17c80] ;  /* 0x017c8000e714783b */ /* 0x000fee0000004200 */
[-C--:B------:R-:W-:Y:S01]  /*6a70*/  HMMA.16816.F32 R124, R16, R26.reuse, R124 ;  /* 0x0000001a107c723c */ /* 0x080fe2000000187c */
[----:B------:R-:W-:Y:S07]  /*6a80*/  LDSM.16.MT88.4 R16, [R231+0x16c80] ;  /* 0x016c8000e710783b */ /* 0x000fee0000004200 */
[----:B------:R-:W-:Y:S01]  /*6a90*/  HMMA.16816.F32 R128, R8, R26, R128 ;  /* 0x0000001a0880723c */ /* 0x000fe20000001880 */
[----:B------:R-:W4:Y:S04]  /*6aa0*/  LDSM.16.MT88.4 R8, [R231+0x15c80] ;  /* 0x015c8000e708783b */ /* 0x000f280000004200 */
[----:B------:R-:W4:Y:S03]  /*6ab0*/  LDSM.16.MT88.4 R24, [R2+0x9080] ;  /* 0x009080000218783b */ /* 0x000f260000004200 */
[-C--:B--2---:R-:W-:Y:S08]  /*6ac0*/  HMMA.16816.F32 R84, R80, R132.reuse, R84 ;  /* 0x000000845054723c */ /* 0x084ff00000001854 */
[-C--:B-1----:R-:W-:Y:S08]  /*6ad0*/  HMMA.16816.F32 R88, R76, R132.reuse, R88 ;  /* 0x000000844c58723c */ /* 0x082ff00000001858 */
[C---:B---3--:R-:W-:Y:S08]  /*6ae0*/  HMMA.16816.F32 R92, R136.reuse, R132, R92 ;  /* 0x00000084885c723c */ /* 0x048ff0000000185c */
        /* <DEDUP_REMOVED lines=11> */
[----:B------:R-:W-:Y:S08]  /*6ba0*/  HMMA.16816.F32 R128, R80, R142, R128 ;  /* 0x0000008e5080723c */ /* 0x000ff00000001880 */
[-C--:B----4-:R-:W-:Y:S08]  /*6bb0*/  HMMA.16816.F32 R84, R8, R12.reuse, R84 ;  /* 0x0000000c0854723c */ /* 0x090ff00000001854 */
[-C--:B------:R-:W-:Y:S08]  /*6bc0*/  HMMA.16816.F32 R88, R16, R12.reuse, R88 ;  /* 0x0000000c1058723c */ /* 0x080ff00000001858 */
[C---:B------:R-:W-:Y:S08]  /*6bd0*/  HMMA.16816.F32 R92, R20.reuse, R12, R92 ;  /* 0x0000000c145c723c */ /* 0x040ff0000000185c */
[-C--:B------:R-:W-:Y:S08]  /*6be0*/  HMMA.16816.F32 R96, R20, R14.reuse, R96 ;  /* 0x0000000e1460723c */ /* 0x080ff00000001860 */
[-C--:B------:R-:W-:Y:S08]  /*6bf0*/  HMMA.16816.F32 R100, R16, R14.reuse, R100 ;  /* 0x0000000e1064723c */ /* 0x080ff00000001864 */
[C---:B------:R-:W-:Y:S08]  /*6c00*/  HMMA.16816.F32 R104, R8.reuse, R14, R104 ;  /* 0x0000000e0868723c */ /* 0x040ff00000001868 */
[-C--:B------:R-:W-:Y:S08]  /*6c10*/  HMMA.16816.F32 R108, R8, R24.reuse, R108 ;  /* 0x00000018086c723c */ /* 0x080ff0000000186c */
        /* <DEDUP_REMOVED lines=67> */
.L_x_448:
[----:B------:R-:W-:Y:S05]  /*7050*/  @P0 BRA `(.L_x_468) ;  /* 0x0000191000000947 */ /* 0x000fea0003800000 */
[----:B------:R-:W-:Y:S01]  /*7060*/  SHF.R.S32.HI R3, RZ, 0x1f, R236 ;  /* 0x0000001fff037819 */ /* 0x000fe200000114ec */
[----:B------:R-:W-:Y:S01]  /*7070*/  BAR.SYNC.DEFER_BLOCKING 0x1, 0x100 ;  /* 0x0044000000007b1d */ /* 0x000fe20000010000 */
[----:B------:R-:W-:Y:S02]  /*7080*/  F2FP.PACK_AB R28, R29, R28 ;  /* 0x0000001c1d1c723e */ /* 0x000fe400000000ff */
[----:B------:R-:W-:-:S02]  /*7090*/  LEA.HI R0, R3, R236, RZ, 0x2 ;  /* 0x000000ec03007211 */ /* 0x000fc400078f10ff */
[----:B-----5:R-:W-:Y:S01]  /*70a0*/  LEA.HI R4, R3, R236, RZ, 0x5 ;  /* 0x000000ec03047211 */ /* 0x020fe200078f28ff */
[----:B------:R-:W-:Y:S01]  /*70b0*/  ULDC.64 UR4, c[0x0][0x358] ;  /* 0x0000d60000047ab9 */ /* 0x000fe20000000a00 */
[--C-:B-1----:R-:W-:Y:S01]  /*70c0*/  SHF.R.S32.HI R5, RZ, 0x2, R0.reuse ;  /* 0x00000002ff057819 */ /* 0x102fe20000011400 */
[----:B------:R-:W-:Y:S01]  /*70d0*/  UISETP.NE.U32.AND UP1, UPT, URZ, UR4, UPT ;  /* 0x000000043f00728c */ /* 0x000fe2000bf25070 */
[----:B------:R-:W-:Y:S01]  /*70e0*/  SHF.R.S32.HI R2, RZ, 0x1f, R0 ;  /* 0x0000001fff027819 */ /* 0x000fe20000011400 */
[----:B------:R-:W-:Y:S01]  /*70f0*/  UMOV UR6, 0x4 ;  /* 0x0000000400067882 */ /* 0x000fe20000000000 */
[----:B------:R-:W-:Y:S01]  /*7100*/  SHF.R.S32.HI R7, RZ, 0x5, R4 ;  /* 0x00000005ff077819 */ /* 0x000fe20000011404 */
[----:B------:R-:W-:Y:S01]  /*7110*/  UISETP.NE.AND.EX UP1, UPT, URZ, UR5, UPT, UP1 ;  /* 0x000000053f00728c */ /* 0x000fe2000bf25310 */
[----:B------:R-:W-:Y:S02]  /*7120*/  LEA.HI R2, R2, R5, RZ, 0x3 ;  /* 0x0000000502027211 */ /* 0x000fe400078f18ff */
[----:B------:R-:W-:Y:S01]  /*7130*/  LEA.HI R4, R4, R7, RZ, 0x1 ;  /* 0x0000000704047211 */ /* 0x000fe200078f08ff */
[----:B------:R-:W-:Y:S01]  /*7140*/  ULDC.64 UR4, c[0x0][0x358] ;  /* 0x0000d60000047ab9 */ /* 0x000fe20000000a00 */
[----:B------:R-:W-:Y:S01]  /*7150*/  LOP3.LUT R2, R2, 0xfffffff8, RZ, 0xc0, !PT ;  /* 0xfffffff802027812 */ /* 0x000fe200078ec0ff */
[----:B------:R-:W-:Y:S01]  /*7160*/  UIMAD.WIDE UR4, UR15, UR6, UR4 ;  /* 0x000000060f0472a5 */ /* 0x000fe2000f8e0204 */
[----:B------:R-:W-:-:S02]  /*7170*/  LOP3.LUT R9, R0, 0x3ffffffc, RZ, 0xc0, !PT ;  /* 0x3ffffffc00097812 */ /* 0x000fc400078ec0ff */
        /* <DEDUP_REMOVED lines=8> */
[----:B------:R-:W-:Y:S01]  /*7200*/  LOP3.LUT P0, RZ, R2, 0x4, RZ, 0xc0, !PT ;  /* 0x0000000402ff7812 */ /* 0x000fe2000780c0ff */
[----:B------:R-:W-:Y:S01]  /*7210*/  IMAD.U32 R8, RZ, RZ, UR4 ;  /* 0x00000004ff087e24 */ /* 0x000fe2000f8e00ff */
[----:B------:R-:W-:Y:S01]  /*7220*/  LOP3.LUT R6, R6, 0x1c0, RZ, 0xc0, !PT ;  /* 0x000001c006067812 */ /* 0x000fe200078ec0ff */
[----:B------:R-:W-:Y:S01]  /*7230*/  IMAD R4, R4, 0x200, R9 ;  /* 0x0000020004047824 */ /* 0x000fe200078e0209 */
[----:B------:R-:W-:Y:S01]  /*7240*/  F2FP.PACK_AB R48, R49, R48 ;  /* 0x000000303130723e */ /* 0x000fe200000000ff */
[----:B------:R-:W-:Y:S01]  /*7250*/  IMAD.U32 R9, RZ, RZ, UR5 ;  /* 0x00000005ff097e24 */ /* 0x000fe2000f8e00ff */
[----:B------:R-:W-:Y:S01]  /*7260*/  LOP3.LUT R5, R6, 0x18, R5, 0xf8, !PT ;  /* 0x0000001806057812 */ /* 0x000fe200078ef805 */
[----:B------:R-:W-:Y:S01]  /*7270*/  ULDC.64 UR4, c[0x0][0x360] ;  /* 0x0000d80000047ab9 */ /* 0x000fe20000000a00 */
[----:B------:R-:W-:-:S02]  /*7280*/  SHF.R.U32.HI R6, RZ, 0x3, R6 ;  /* 0x00000003ff067819 */ /* 0x000fc40000011606 */
[----:B------:R-:W-:Y:S02]  /*7290*/  F2FP.PACK_AB R50, R51, R50 ;  /* 0x000000323332723e */ /* 0x000fe400000000ff */
[----:B------:R-:W-:Y:S02]  /*72a0*/  LOP3.LUT R5, R5, R6, RZ, 0x3c, !PT ;  /* 0x0000000605057212 */ /* 0x000fe400078e3cff */
[----:B------:R-:W-:Y:S02]  /*72b0*/  F2FP.PACK_AB R32, R33, R32 ;  /* 0x000000202120723e */ /* 0x000fe400000000ff */
[----:B------:R-:W-:Y:S01]  /*72c0*/  F2FP.PACK_AB R34, R35, R34 ;  /* 0x000000222322723e */ /* 0x000fe200000000ff */
[----:B------:R-:W-:Y:S01]  /*72d0*/  IMAD.U32 R4, R4, 0x2, R5 ;  /* 0x0000000204047824 */ /* 0x000fe200078e0005 */
[----:B------:R-:W-:Y:S02]  /*72e0*/  F2FP.PACK_AB R44, R45, R44 ;  /* 0x0000002c2d2c723e */ /* 0x000fe400000000ff */
[----:B------:R-:W-:Y:S01]  /*72f0*/  F2FP.PACK_AB R46, R47, R46 ;  /* 0x0000002e2f2e723e */ /* 0x000fe200000000ff */
[----:B------:R-:W-:Y:S01]  /*7300*/  IMAD.SHL.U32 R5, R4, 0x2, RZ ;  /* 0x0000000204057824 */ /* 0x000fe200078e00ff */
[----:B------:R-:W-:-:S02]  /*7310*/  F2FP.PACK_AB R36, R37, R36 ;  /* 0x000000242524723e */ /* 0x000fc400000000ff */
[----:B------:R-:W-:Y:S02]  /*7320*/  F2FP.PACK_AB R38, R39, R38 ;  /* 0x000000262726723e */ /* 0x000fe400000000ff */
        /* <DEDUP_REMOVED lines=60> */
[----:B------:R-:W-:Y:S01]  /*76f0*/  PLOP3.LUT P0, PT, PT, PT, UP1, 0x80, 0x0 ;  /* 0x000000000000781c */ /* 0x000fe20003f0f018 */
        /* <DEDUP_REMOVED lines=29> */
[----:B------:R-:W-:-:S04]  /*78d0*/  UISETP.NE.U32.AND UP0, UPT, URZ, UR4, UPT ;  /* 0x000000043f00728c */ /* 0x000fc8000bf05070 */
[----:B------:R-:W-:Y:S01]  /*78e0*/  UISETP.NE.AND.EX UP0, UPT, URZ, UR5, UPT, UP0 ;  /* 0x000000053f00728c */ /* 0x000fe2000bf05300 */
[----:B------:R-:W3:Y:S02]  /*78f0*/  @P0 LDG.E R0, [R8.64] ;  /* 0x0000001208000981 */ /* 0x000ee4000c1e1900 */
[----:B------:R-:W-:-:S03]  /*7900*/  ULDC.64 UR4, c[0x0][0x360] ;  /* 0x0000d80000047ab9 */ /* 0x000fc60000000a00 */
[----:B------:R-:W-:-:S05]  /*7910*/  PLOP3.LUT P1, PT, PT, PT, UP0, 0x80, 0x0 ;  /* 0x000000000000781c */ /* 0x000fca0003f2f008 */
[----:B------:R-:W-:Y:S01]  /*7920*/  @UP0 UIMAD.WIDE UR4, UR15, UR6, UR4 ;  /* 0x000000060f0402a5 */ /* 0x000fe2000f8e0204 */
[----:B------:R-:W-:-:S05]  /*7930*/  IMAD.MOV.U32 R53, RZ, RZ, c[0x0][0x2f0] ;  /* 0x0000bc00ff357624 */ /* 0x000fca00078e00ff */
[----:B------:R-:W-:Y:S02]  /*7940*/  IMAD.U32 R4, RZ, RZ, UR4 ;  /* 0x00000004ff047e24 */ /* 0x000fe4000f8e00ff */
[----:B-1----:R-:W-:-:S05]  /*7950*/  IMAD.U32 R5, RZ, RZ, UR5 ;  /* 0x00000005ff057e24 */ /* 0x002fca000f8e00ff */
[----:B------:R2:W5:Y:S01]  /*7960*/  @P1 LDG.E R53, [R4.64] ;  /* 0x0000001204351981 */ /* 0x000562000c1e1900 */
[----:B------:R-:W-:Y:S02]  /*7970*/  UMOV UR8, URZ ;  /* 0x0000003f00087c82 */ /* 0x000fe40008000000 */
[----:B------:R-:W-:Y:S01]  /*7980*/  UMOV UR9, URZ ;  /* 0x0000003f00097c82 */ /* 0x000fe20008000000 */
[----:B---3--:R-:W1:Y:S02]  /*7990*/  @P0 R2UR UR5, R0 ;  /* 0x00000000000503c2 */ /* 0x008e6400000e0000 */
[----:B-1----:R-:W-:Y:S02]  /*79a0*/  @UP1 USHF.R.S32.HI UR4, URZ, 0x1f, UR5 ;  /* 0x0000001f3f041899 */ /* 0x002fe40008011405 */
[----:B------:R-:W-:-:S05]  /*79b0*/  @UP1 UMOV UR8, UR5 ;  /* 0x0000000500081c82 */ /* 0x000fca0008000000 */
[----:B------:R-:W-:Y:S01]  /*79c0*/  @UP1 UMOV UR9, UR4 ;  /* 0x0000000400091c82 */ /* 0x000fe20008000000 */
[----:B------:R-:W-:Y:S05]  /*79d0*/  @P1 BRA `(.L_x_469) ;  /* 0x0000004000001947 */ /* 0x000fea0003800000 */
[----:B--2---:R-:W-:Y:S05]  /*79e0*/  @!P0 BRA `(.L_x_469) ;  /* 0x0000003000008947 */ /* 0x004fea0003800000 */
[----:B-----5:R-:W2:Y:S04]  /*79f0*/  LDG.E R53, [R8.64] ;  /* 0x0000001208357981 */ /* 0x020ea8000c1e1900 */
[----:B------:R-:W2:Y:S02]  /*7a00*/  LDG.E R0, [R8.64+0x4] ;  /* 0x0000041208007981 */ /* 0x000ea4000c1e1900 */
[----:B--2---:R-:W-:Y:S02]  /*7a10*/  IADD3 R53, -R53, R0, RZ ;  /* 0x0000000035357210 */ /* 0x004fe40007ffe1ff */
.L_x_469:
[CC--:B--2---:R-:W-:Y:S01]  /*7a20*/  LEA.HI R0, R3.reuse, R236.reuse, RZ, 0x4 ;  /* 0x000000ec03007211 */ /* 0x0c4fe200078f20ff */
[----:B------:R-:W1:Y:S01]  /*7a30*/  S2R R52, SR_CTAID.Y ;  /* 0x0000000000347919 */ /* 0x000e620000002600 */
[----:B------:R-:W-:Y:S01]  /*7a40*/  LEA.HI R2, R3, R236, RZ, 0x7 ;  /* 0x000000ec03027211 */ /* 0x000fe200078f38ff */
[----:B------:R-:W-:Y:S01]  /*7a50*/  USHF.R.S32.HI UR6, URZ, 0x1f, UR15 ;  /* 0x0000001f3f067899 */ /* 0x000fe2000801140f */
[----:B------:R-:W-:Y:S01]  /*7a60*/  LOP3.LUT R5, R0, 0xfffffff0, RZ, 0xc0, !PT ;  /* 0xfffffff000057812 */ /* 0x000fe200078ec0ff */
[----:B------:R-:W-:Y:S01]  /*7a70*/  USEL UR15, UR15, URZ, !UP1 ;  /* 0x0000003f0f0f7287 */ /* 0x000fe2000c800000 */
[----:B------:R-:W-:Y:S01]  /*7a80*/  SHF.R.S32.HI R0, RZ, 0x4, R0 ;  /* 0x00000004ff007819 */ /* 0x000fe20000011400 */
[----:B------:R-:W-:Y:S01]  /*7a90*/  IMAD.SHL.U32 R2, R2, 0x4, RZ ;  /* 0x0000000402027824 */ /* 0x000fe200078e00ff */
[----:B------:R-:W-:Y:S01]  /*7aa0*/  USEL UR6, UR6, URZ, !UP1 ;  /* 0x0000003f06067287 */ /* 0x000fe2000c800000 */
[----:B------:R-:W-:Y:S01]  /*7ab0*/  IMAD.IADD R56, R236, 0x1, -R5 ;  /* 0x00000001ec387824 */ /* 0x000fe200078e0a05 */
[C---:B------:R-:W-:Y:S01]  /*7ac0*/  IADD3 R60, P0, R0.reuse, UR8, RZ ;  /* 0x00000008003c7c10 */ /* 0x040fe2000ff1e0ff */
[----:B------:R-:W-:Y:S01]  /*7ad0*/  IMAD.SHL.U32 R3, R0, 0x40, RZ ;  /* 0x0000004000037824 */ /* 0x000fe200078e00ff */
[----:B------:R-:W-:Y:S01]  /*7ae0*/  LOP3.LUT R2, R2, 0xfffffe00, RZ, 0xc0, !PT ;  /* 0xfffffe0002027812 */ /* 0x000fe200078ec0ff */
[----:B------:R-:W-:Y:S01]  /*7af0*/  ULDC.64 UR4, c[0x0][0x340] ;  /* 0x0000d00000047ab9 */ /* 0x000fe20000000a00 */
[----:B------:R-:W-:Y:S01]  /*7b00*/  SHF.R.S32.HI R5, RZ, 0x1f, R56 ;  /* 0x0000001fff057819 */ /* 0x000fe20000011438 */
[----:B------:R-:W-:Y:S01]  /*7b10*/  UIMAD UR4, UR6, UR4, URZ ;  /* 0x00000004060472a4 */ /* 0x000fe2000f8e023f */
[----:B------:R-:W-:Y:S01]  /*7b20*/  LOP3.LUT R3, R3, 0x1c0, RZ, 0xc0, !PT ;  /* 0x000001c003037812 */ /* 0x000fe200078ec0ff */
[----:B------:R-:W-:Y:S01]  /*7b30*/  BSSY B0, `(.L_x_470) ;  /* 0x0000030000007945 */ /* 0x000fe20003800000 */
[----:B------:R-:W-:Y:S01]  /*7b40*/  LEA.HI R5, R5, R56, RZ, 0x3 ;  /* 0x0000003805057211 */ /* 0x000fe200078f18ff */
[----:B------:R-:W-:Y:S01]  /*7b50*/  IMAD.SHL.U32 R56, R56, 0x8, RZ ;  /* 0x0000000838387824 */ /* 0x000fe200078e00ff */
[----:B------:R-:W-:Y:S01]  /*7b60*/  LEA.HI.X.SX32 R61, R0, UR9, 0x1, P0 ;  /* 0x00000009003d7c11 */ /* 0x000fe200080f0eff */
[----:B------:R-:W-:Y:S01]  /*7b70*/  UIMAD UR4, UR15, UR5, UR4 ;  /* 0x000000050f0472a4 */ /* 0x000fe2000f8e0204 */
[----:B------:R-:W-:-:S02]  /*7b80*/  SHF.R.S32.HI R5, RZ, 0x3, R5 ;  /* 0x00000003ff057819 */ /* 0x000fc40000011405 */
[----:B------:R-:W-:Y:S02]  /*7b90*/  LOP3.LUT R4, R3, 0x38, R56, 0xf8, !PT ;  /* 0x0000003803047812 */ /* 0x000fe400078ef838 */
[----:B------:R-:W-:Y:S01]  /*7ba0*/  SHF.R.U32.HI R3, RZ, 0x3, R3 ;  /* 0x00000003ff037819 */ /* 0x000fe20000011603 */
[----:B------:R-:W-:Y:S01]  /*7bb0*/  IMAD R2, R5, 0x1800, R2 ;  /* 0x0000180005027824 */ /* 0x000fe200078e0202 */
[----:B------:R-:W-:Y:S02]  /*7bc0*/  SHF.R.S32.HI R57, RZ, 0x1f, R56 ;  /* 0x0000001fff397819 */ /* 0x000fe40000011438 */
[----:B------:R-:W-:Y:S02]  /*7bd0*/  LOP3.LUT R3, R4, R3, RZ, 0x3c, !PT ;  /* 0x0000000304037212 */ /* 0x000fe400078e3cff */
[----:B------:R-:W2:Y:S03]  /*7be0*/  S2R R4, SR_CTAID.X ;  /* 0x0000000000047919 */ /* 0x000ea60000002500 */
[----:B------:R-:W-:Y:S01]  /*7bf0*/  IMAD.IADD R2, R2, 0x1, R3 ;  /* 0x0000000102027824 */ /* 0x000fe200078e0203 */
[----:B-1----:R-:W-:-:S03]  /*7c00*/  SHF.R.S32.HI R3, RZ, 0x1f, R52 ;  /* 0x0000001fff037819 */ /* 0x002fc60000011434 */
[----:B------:R-:W-:Y:S02]  /*7c10*/  IMAD.SHL.U32 R5, R2, 0x2, RZ ;  /* 0x0000000202057824 */ /* 0x000fe400078e00ff */
[----:B------:R-:W-:-:S03]  /*7c20*/  IMAD R7, R3, c[0x0][0x338], RZ ;  /* 0x0000ce0003077a24 */ /* 0x000fc600078e02ff */
[----:B------:R1:W3:Y:S01]  /*7c30*/  LDS.128 R48, [R5+0x6880] ;  /* 0x0068800005307984 */ /* 0x0002e20000000c00 */
[C---:B------:R-:W-:Y:S02]  /*7c40*/  IMAD R2, R52.reuse, c[0x0][0x33c], R7 ;  /* 0x0000cf0034027a24 */ /* 0x040fe400078e0207 */
[----:B------:R-:W-:Y:S01]  /*7c50*/  IMAD.WIDE.U32 R6, R52, c[0x0][0x338], R56 ;  /* 0x0000ce0034067a25 */ /* 0x000fe200078e0038 */
[----:B------:R1:W4:Y:S03]  /*7c60*/  LDS.128 R44, [R5+0x7080] ;  /* 0x00708000052c7984 */ /* 0x0003260000000c00 */
[----:B------:R-:W-:Y:S01]  /*7c70*/  IMAD.IADD R7, R7, 0x1, R2 ;  /* 0x0000000107077824 */ /* 0x000fe200078e0202 */
[----:B------:R1:W1:Y:S01]  /*7c80*/  LDS.128 R40, [R5+0x7880] ;  /* 0x0078800005287984 */ /* 0x0002620000000c00 */
[----:B------:R-:W-:-:S03]  /*7c90*/  IMAD.U32 R2, RZ, RZ, UR15 ;  /* 0x0000000fff027e24 */ /* 0x000fc6000f8e00ff */
[----:B------:R1:W1:Y:S01]  /*7ca0*/  LDS.128 R36, [R5+0x8080] ;  /* 0x0080800005247984 */ /* 0x0002620000000c00 */
[----:B--2--5:R-:W-:Y:S02]  /*7cb0*/  IMAD R53, R4, -0x60, R53 ;  /* 0xffffffa004357824 */ /* 0x024fe400078e0235 */
[----:B------:R-:W-:Y:S01]  /*7cc0*/  IMAD.WIDE.U32 R58, R2, c[0x0][0x340], R6 ;  /* 0x0000d000023a7a25 */ /* 0x000fe200078e0006 */
[----:B------:R2:W1:Y:S02]  /*7cd0*/  LDS.128 R32, [R5+0x8880] ;  /* 0x0088800005207984 */ /* 0x0004640000000c00 */
[----:B------:R-:W-:Y:S01]  /*7ce0*/  IMNMX R53, R53, 0x60, PT ;  /* 0x0000006035357817 */ /* 0x000fe20003800200 */
[----:B------:R-:W-:Y:S01]  /*7cf0*/  IMAD.WIDE R60, R4, 0x60, R60 ;  /* 0x00000060043c7825 */ /* 0x000fe200078e023c */
[----:B------:R2:W1:Y:S01]  /*7d00*/  LDS.128 R28, [R5+0x80] ;  /* 0x00008000051c7984 */ /* 0x0004620000000c00 */
[----:B------:R-:W-:Y:S02]  /*7d10*/  IADD3 R63, R59, UR4, RZ ;  /* 0x000000043b3f7c10 */ /* 0x000fe4000fffe0ff */
[----:B------:R-:W-:Y:S01]  /*7d20*/  ISETP.GE.AND P6, PT, R0, R53, PT ;  /* 0x000000350000720c */ /* 0x000fe20003fc6270 */
[----:B------:R2:W1:Y:S03]  /*7d30*/  LDS.128 R24, [R5+0x880] ;  /* 0x0008800005187984 */ /* 0x0004660000000c00 */
[----:B------:R-:W-:Y:S01]  /*7d40*/  ISETP.GE.OR P0, PT, R56, c[0x0][0x324], P6 ;  /* 0x0000c90038007a0c */ /* 0x000fe20003706670 */
[----:B------:R2:W1:Y:S04]  /*7d50*/  LDS.128 R20, [R5+0x1080] ;  /* 0x0010800005147984 */ /* 0x0004680000000c00 */
[----:B------:R2:W1:Y:S04]  /*7d60*/  LDS.128 R16, [R5+0x1880] ;  /* 0x0018800005107984 */ /* 0x0004680000000c00 */
[----:B------:R2:W1:Y:S04]  /*7d70*/  LDS.128 R12, [R5+0x2080] ;  /* 0x00208000050c7984 */ /* 0x0004680000000c00 */
[----:B------:R2:W1:Y:S01]  /*7d80*/  LDS.128 R8, [R5+0x2880] ;  /* 0x0028800005087984 */ /* 0x0004620000000c00 */
[----:B------:R-:W-:Y:S05]  /*7d90*/  @P0 BRA `(.L_x_471) ;  /* 0x0000009000000947 */ /* 0x000fea0003800000 */
[----:B-123--:R-:W1:Y:S01]  /*7da0*/  LDS.128 R4, [R5+0x6080] ;  /* 0x0060800005047984 */ /* 0x00ee620000000c00 */
        /* <DEDUP_REMOVED lines=8> */
.L_x_471:
[----:B---3--:R-:W-:Y:S05]  /*7e30*/  BSYNC B0 ;  /* 0x0000000000007941 */ /* 0x008fea0003800000 */
.L_x_470:
[----:B-1----:R-:W-:Y:S01]  /*7e40*/  IADD3 R4, R0, 0x10, RZ ;  /* 0x0000001000047810 */ /* 0x002fe20007ffe0ff */
[----:B------:R-:W-:Y:S03]  /*7e50*/  BSSY B0, `(.L_x_472) ;  /* 0x000000f000007945 */ /* 0x000fe60003800000 */
[----:B------:R-:W-:-:S04]  /*7e60*/  ISETP.GE.AND P5, PT, R4, R53, PT ;  /* 0x000000350400720c */ /* 0x000fc80003fa6270 */
[----:B------:R-:W-:-:S13]  /*7e70*/  ISETP.GE.OR P0, PT, R56, c[0x0][0x324], P5 ;  /* 0x0000c90038007a0c */ /* 0x000fda0002f06670 */
[----:B------:R-:W-:Y:S05]  /*7e80*/  @P0 BRA `(.L_x_473) ;  /* 0x000000b000000947 */ /* 0x000fea0003800000 */
[----:B--2---:R-:W-:Y:S01]  /*7e90*/  IADD3 R5, P0, R60, 0x10, RZ ;  /* 0x000000103c057810 */ /* 0x004fe20007f1e0ff */
        /* <DEDUP_REMOVED lines=10> */
.L_x_473:
[----:B------:R-:W-:Y:S05]  /*7f40*/  BSYNC B0 ;  /* 0x0000000000007941 */ /* 0x000fea0003800000 */
.L_x_472:
[----:B------:R-:W-:Y:S01]  /*7f50*/  IADD3 R4, R0, 0x20, RZ ;  /* 0x0000002000047810 */ /* 0x000fe20007ffe0ff */
        /* <DEDUP_REMOVED lines=14> */
[----:B----4-:R1:W-:Y:S02]  /*8040*/  STG.E.128 [R48.64], R44 ;  /* 0x0000002c30007986 */ /* 0x0103e4000c101d12 */
.L_x_475:
[----:B------:R-:W-:Y:S05]  /*8050*/  BSYNC B0 ;  /* 0x0000000000007941 */ /* 0x000fea0003800000 */
.L_x_474:
        /* <DEDUP_REMOVED lines=11> */
[----:B-1--4-:R-:W-:-:S03]  /*8110*/  LEA R44, P0, R6, c[0x0][0x318], 0x1 ;  /* 0x0000c600062c7a11 */ /* 0x012fc600078008ff */
[----:B------:R-:W-:-:S05]  /*8120*/  IMAD R4, R5, c[0x0][0x334], R4 ;  /* 0x0000cd0005047a24 */ /* 0x000fca00078e0204 */
[----:B------:R-:W-:-:S04]  /*8130*/  IADD3 R4, R7, R4, RZ ;  /* 0x0000000407047210 */ /* 0x000fc80007ffe0ff */
[----:B------:R-:W-:-:S05]  /*8140*/  LEA.HI.X R45, R6, c[0x0][0x31c], R4, 0x1, P0 ;  /* 0x0000c700062d7a11 */ /* 0x000fca00000f0c04 */
[----:B------:R1:W-:Y:S02]  /*8150*/  STG.E.128 [R44.64], R40 ;  /* 0x000000282c007986 */ /* 0x0003e4000c101d12 */
.L_x_477:
[----:B------:R-:W-:Y:S05]  /*8160*/  BSYNC B0 ;  /* 0x0000000000007941 */ /* 0x000fea0003800000 */
.L_x_476:
        /* <DEDUP_REMOVED lines=15> */
[----:B------:R1:W-:Y:S02]  /*8260*/  STG.E.128 [R40.64], R36 ;  /* 0x0000002428007986 */ /* 0x0003e4000c101d12 */
.L_x_479:
[----:B------:R-:W-:Y:S05]  /*8270*/  BSYNC B0 ;  /* 0x0000000000007941 */ /* 0x000fea0003800000 */
.L_x_478:
        /* <DEDUP_REMOVED lines=16> */
.L_x_481:
[----:B------:R-:W-:Y:S05]  /*8380*/  BSYNC B0 ;  /* 0x0000000000007941 */ /* 0x000fea0003800000 */
.L_x_480:
[----:B------:R-:W-:Y:S01]  /*8390*/  IMAD R3, R3, c[0x0][0x308], RZ ;  /* 0x0000c20003037a24 */ /* 0x000fe200078e02ff */
[----:B------:R-:W-:Y:S01]  /*83a0*/  ULDC.64 UR4, c[0x0][0x310] ;  /* 0x0000c40000047ab9 */ /* 0x000fe20000000a00 */
[----:B--2---:R-:W-:Y:S01]  /*83b0*/  IMAD.WIDE.U32 R4, R52, c[0x0][0x308], R56 ;  /* 0x0000c20034047a25 */ /* 0x004fe200078e0038 */
[----:B------:R-:W-:Y:S01]  /*83c0*/  ISETP.GE.OR P0, PT, R56, c[0x0][0x2f4], P6 ;  /* 0x0000bd0038007a0c */ /* 0x000fe20003706670 */
[----:B------:R-:W-:Y:S01]  /*83d0*/  UIMAD UR4, UR6, UR4, URZ ;  /* 0x00000004060472a4 */ /* 0x000fe2000f8e023f */
[----:B------:R-:W-:Y:S01]  /*83e0*/  BSSY B0, `(.L_x_482) ;  /* 0x000000f000007945 */ /* 0x000fe20003800000 */
[----:B------:R-:W-:Y:S02]  /*83f0*/  IMAD R3, R52, c[0x0][0x30c], R3 ;  /* 0x0000c30034037a24 */ /* 0x000fe400078e0203 */
[----:B------:R-:W-:-:S03]  /*8400*/  UIMAD UR4, UR15, UR5, UR4 ;  /* 0x000000050f0472a4 */ /* 0x000fc6000f8e0204 */
[----:B------:R-:W-:-:S05]  /*8410*/  IADD3 R5, R5, R3, RZ ;  /* 0x0000000305057210 */ /* 0x000fca0007ffe0ff */
        /* <DEDUP_REMOVED lines=11> */
.L_x_483:
[----:B------:R-:W-:Y:S05]  /*84d0*/  BSYNC B0 ;  /* 0x0000000000007941 */ /* 0x000fea0003800000 */
.L_x_482:
        /* <DEDUP_REMOVED lines=14> */
.L_x_485:
[----:B------:R-:W-:Y:S05]  /*85c0*/  BSYNC B0 ;  /* 0x0000000000007941 */ /* 0x000fea0003800000 */
.L_x_484:
        /* <DEDUP_REMOVED lines=14> */
.L_x_487:
[----:B------:R-:W-:Y:S05]  /*86b0*/  BSYNC B0 ;  /* 0x0000000000007941 */ /* 0x000fea0003800000 */
.L_x_486:
        /* <DEDUP_REMOVED lines=14> */
.L_x_489:
[----:B------:R-:W-:Y:S05]  /*87a0*/  BSYNC B0 ;  /* 0x0000000000007941 */ /* 0x000fea0003800000 */
.L_x_488:
        /* <DEDUP_REMOVED lines=14> */
.L_x_491:
[----:B------:R-:W-:Y:S05]  /*8890*/  BSYNC B0 ;  /* 0x0000000000007941 */ /* 0x000fea0003800000 */
.L_x_490:
[----:B------:R-:W-:-:S13]  /*88a0*/  ISETP.GE.OR P0, PT, R56, c[0x0][0x2f4], P1 ;  /* 0x0000bd0038007a0c */ /* 0x000fda0000f06670 */
[----:B------:R-:W-:Y:S05]  /*88b0*/  @P0 EXIT ;  /* 0x000000000000094d */ /* 0x000fea0003800000 */
[----:B------:R-:W-:Y:S02]  /*88c0*/  IADD3 R0, P0, R60, 0x50, RZ ;  /* 0x000000503c007810 */ /* 0x000fe40007f1e0ff */
[----:B------:R-:W-:Y:S02]  /*88d0*/  MOV R5, R7 ;  /* 0x0000000700057202 */ /* 0x000fe40000000f00 */
[----:B------:R-:W-:-:S03]  /*88e0*/  IADD3.X R60, RZ, R61, RZ, P0, !PT ;  /* 0x0000003dff3c7210 */ /* 0x000fc600007fe4ff */
[----:B------:R-:W-:-:S04]  /*88f0*/  IMAD.WIDE.U32 R4, R0, c[0x0][0x300], R4 ;  /* 0x0000c00000047a25 */ /* 0x000fc800078e0004 */
[----:B--2---:R-:W-:Y:S01]  /*8900*/  IMAD R3, R60, c[0x0][0x300], RZ ;  /* 0x0000c0003c037a24 */ /* 0x004fe200078e02ff */
[----:B------:R-:W-:-:S03]  /*8910*/  LEA R2, P0, R4, c[0x0][0x2e8], 0x1 ;  /* 0x0000ba0004027a11 */ /* 0x000fc600078008ff */
[----:B------:R-:W-:-:S05]  /*8920*/  IMAD R3, R0, c[0x0][0x304], R3 ;  /* 0x0000c10000037a24 */ /* 0x000fca00078e0203 */
[----:B------:R-:W-:-:S04]  /*8930*/  IADD3 R3, R5, R3, RZ ;  /* 0x0000000305037210 */ /* 0x000fc80007ffe0ff */
[----:B------:R-:W-:-:S05]  /*8940*/  LEA.HI.X R3, R4, c[0x0][0x2ec], R3, 0x1, P0 ;  /* 0x0000bb0004037a11 */ /* 0x000fca00000f0c03 */
[----:B------:R-:W-:Y:S01]  /*8950*/  STG.E.128 [R2.64], R8 ;  /* 0x0000000802007986 */ /* 0x000fe2000c101d12 */
[----:B------:R-:W-:Y:S05]  /*8960*/  EXIT ;  /* 0x000000000000794d */ /* 0x000fea0003800000 */
.L_x_468:
[----:B------:R-:W-:Y:S02]  /*8970*/  ULDC.64 UR4, c[0x0][0x358] ;  /* 0x0000d60000047ab9 */ /* 0x000fe40000000a00 */
[----:B------:R-:W-:Y:S02]  /*8980*/  UISETP.NE.U32.AND UP1, UPT, URZ, UR4, UPT ;  /* 0x000000043f00728c */ /* 0x000fe4000bf25070 */
[----:B------:R-:W-:Y:S02]  /*8990*/  UMOV UR6, 0x4 ;  /* 0x0000000400067882 */ /* 0x000fe40000000000 */
[----:B------:R-:W-:-:S03]  /*89a0*/  UISETP.NE.AND.EX UP1, UPT, URZ, UR5, UPT, UP1 ;  /* 0x000000053f00728c */ /* 0x000fc6000bf25310 */
[----:B------:R-:W-:Y:S02]  /*89b0*/  ULDC.64 UR4, c[0x0][0x358] ;  /* 0x0000d60000047ab9 */ /* 0x000fe40000000a00 */
[----:B------:R-:W-:Y:S01]  /*89c0*/  UIMAD.WIDE UR4, UR15, UR6, UR4 ;  /* 0x000000060f0472a5 */ /* 0x000fe2000f8e0204 */
[----:B------:R-:W-:-:S05]  /*89d0*/  PLOP3.LUT P0, PT, PT, PT, UP1, 0x80, 0x0 ;  /* 0x000000000000781c */ /* 0x000fca0003f0f018 */
[----:B-1----:R-:W-:Y:S01]  /*89e0*/  IMAD.U32 R6, RZ, RZ, UR4 ;  /* 0x00000004ff067e24 */ /* 0x002fe2000f8e00ff */
[----:B------:R-:W-:Y:S01]  /*89f0*/  MOV R7, UR5 ;  /* 0x0000000500077c02 */ /* 0x000fe20008000f00 */
[----:B------:R-:W-:-:S06]  /*8a00*/  ULDC.64 UR4, c[0x0][0x360] ;  /* 0x0000d80000047ab9 */ /* 0x000fcc0000000a00 */
[----:B------:R-:W2:Y:S01]  /*8a10*/  @P0 LDG.E R0, [R6.64] ;  /* 0x0000001206000981 */ /* 0x000ea2000c1e1900 */
[----:B------:R-:W-:Y:S01]  /*8a20*/  UISETP.NE.U32.AND UP0, UPT, URZ, UR4, UPT ;  /* 0x000000043f00728c */ /* 0x000fe2000bf05070 */
[----:B------:R-:W-:-:S03]  /*8a30*/  IMAD.MOV.U32 R5, RZ, RZ, c[0x0][0x2f0] ;  /* 0x0000bc00ff057624 */ /* 0x000fc600078e00ff */
[----:B------:R-:W-:-:S03]  /*8a40*/  UISETP.NE.AND.EX UP0, UPT, URZ, UR5, UPT, UP0 ;  /* 0x000000053f00728c */ /* 0x000fc6000bf05300 */
[----:B------:R-:W-:-:S03]  /*8a50*/  ULDC.64 UR4, c[0x0][0x360] ;  /* 0x0000d80000047ab9 */ /* 0x000fc60000000a00 */
[----:B------:R-:W-:-:S05]  /*8a60*/  PLOP3.LUT P1, PT, PT, PT, UP0, 0x80, 0x0 ;  /* 0x000000000000781c */ /* 0x000fca0003f2f008 */
[----:B------:R-:W-:-:S06]  /*8a70*/  @UP0 UIMAD.WIDE UR4, UR15, UR6, UR4 ;  /* 0x000000060f0402a5 */ /* 0x000fcc000f8e0204 */
[----:B-----5:R-:W-:Y:S01]  /*8a80*/  MOV R2, UR4 ;  /* 0x0000000400027c02 */ /* 0x020fe20008000f00 */
[----:B------:R-:W-:-:S05]  /*8a90*/  IMAD.U32 R3, RZ, RZ, UR5 ;  /* 0x00000005ff037e24 */ /* 0x000fca000f8e00ff */
[----:B------:R1:W5:Y:S01]  /*8aa0*/  @P1 LDG.E R5, [R2.64] ;  /* 0x0000001202051981 */ /* 0x000362000c1e1900 */
[----:B------:R-:W-:Y:S02]  /*8ab0*/  UMOV UR8, URZ ;  /* 0x0000003f00087c82 */ /* 0x000fe40008000000 */
[----:B------:R-:W-:Y:S01]  /*8ac0*/  UMOV UR9, URZ ;  /* 0x0000003f00097c82 */ /* 0x000fe20008000000 */
[----:B--2---:R-:W2:Y:S02]  /*8ad0*/  @P0 R2UR UR5, R0 ;  /* 0x00000000000503c2 */ /* 0x004ea400000e0000 */
[----:B--2---:R-:W-:Y:S02]  /*8ae0*/  @UP1 USHF.R.S32.HI UR4, URZ, 0x1f, UR5 ;  /* 0x0000001f3f041899 */ /* 0x004fe40008011405 */
[----:B------:R-:W-:-:S05]  /*8af0*/  @UP1 UMOV UR8, UR5 ;  /* 0x0000000500081c82 */ /* 0x000fca0008000000 */
[----:B------:R-:W-:Y:S01]  /*8b00*/  @UP1 UMOV UR9, UR4 ;  /* 0x0000000400091c82 */ /* 0x000fe20008000000 */
[----:B------:R-:W-:Y:S05]  /*8b10*/  @P1 BRA `(.L_x_492) ;  /* 0x0000004000001947 */ /* 0x000fea0003800000 */
[----:B-1----:R-:W-:Y:S05]  /*8b20*/  @!P0 BRA `(.L_x_492) ;  /* 0x0000003000008947 */ /* 0x002fea0003800000 */
[----:B-----5:R-:W2:Y:S04]  /*8b30*/  LDG.E R5, [R6.64] ;  /* 0x0000001206057981 */ /* 0x020ea8000c1e1900 */
[----:B------:R-:W2:Y:S02]  /*8b40*/  LDG.E R0, [R6.64+0x4] ;  /* 0x0000041206007981 */ /* 0x000ea4000c1e1900 */
[----:B--2---:R-:W-:Y:S02]  /*8b50*/  IADD3 R5, -R5, R0, RZ ;  /* 0x0000000005057210 */ /* 0x004fe40007ffe1ff */
.L_x_492:
[----:B-1----:R-:W1:Y:S01]  /*8b60*/  S2R R0, SR_CTAID.Y ;  /* 0x0000000000007919 */ /* 0x002e620000002600 */
[----:B------:R-:W-:Y:S01]  /*8b70*/  SHF.R.S32.HI R3, RZ, 0x1f, R236 ;  /* 0x0000001fff037819 */ /* 0x000fe200000114ec */
[----:B------:R-:W-:Y:S01]  /*8b80*/  USHF.R.S32.HI UR6, URZ, 0x1f, UR15 ;  /* 0x0000001f3f067899 */ /* 0x000fe2000801140f */
[----:B------:R-:W-:Y:S01]  /*8b90*/  BSSY B0, `(.L_x_493) ;  /* 0x0000024000007945 */ /* 0x000fe20003800000 */
[----:B------:R-:W2:Y:S01]  /*8ba0*/  S2R R10, SR_CTAID.X ;  /* 0x00000000000a7919 */ /* 0x000ea20000002500 */
[----:B------:R-:W-:Y:S01]  /*8bb0*/  LEA.HI R4, R3, R236, RZ, 0x4 ;  /* 0x000000ec03047211 */ /* 0x000fe200078f20ff */
[----:B------:R-:W-:-:S02]  /*8bc0*/  USEL UR15, UR15, URZ, !UP1 ;  /* 0x0000003f0f0f7287 */ /* 0x000fc4000c800000 */
[----:B------:R-:W-:Y:S01]  /*8bd0*/  USEL UR6, UR6, URZ, !UP1 ;  /* 0x0000003f06067287 */ /* 0x000fe2000c800000 */
[----:B------:R-:W-:Y:S01]  /*8be0*/  LOP3.LUT R3, R4, 0x1ffffff0, RZ, 0xc0, !PT ;  /* 0x1ffffff004037812 */ /* 0x000fe200078ec0ff */
[----:B------:R-:W-:Y:S01]  /*8bf0*/  ULDC.64 UR4, c[0x0][0x310] ;  /* 0x0000c40000047ab9 */ /* 0x000fe20000000a00 */
[----:B------:R-:W-:Y:S01]  /*8c00*/  SHF.R.S32.HI R4, RZ, 0x4, R4 ;  /* 0x00000004ff047819 */ /* 0x000fe20000011404 */
[----:B------:R-:W-:Y:S02]  /*8c10*/  UIMAD UR4, UR6, UR4, URZ ;  /* 0x00000004060472a4 */ /* 0x000fe4000f8e023f */
[----:B------:R-:W-:Y:S01]  /*8c20*/  IMAD.IADD R14, R236, 0x1, -R3 ;  /* 0x00000001ec0e7824 */ /* 0x000fe200078e0a03 */
[----:B------:R-:W-:Y:S01]  /*8c30*/  IADD3 R12, P0, R4, UR8, RZ ;  /* 0x00000008040c7c10 */ /* 0x000fe2000ff1e0ff */
[----:B------:R-:W-:Y:S02]  /*8c40*/  UIMAD UR4, UR15, UR5, UR4 ;  /* 0x000000050f0472a4 */ /* 0x000fe4000f8e0204 */
[----:B------:R-:W-:Y:S01]  /*8c50*/  IMAD.SHL.U32 R14, R14, 0x8, RZ ;  /* 0x000000080e0e7824 */ /* 0x000fe200078e00ff */
[----:B------:R-:W-:-:S04]  /*8c60*/  LEA.HI.X.SX32 R13, R4, UR9, 0x1, P0 ;  /* 0x00000009040d7c11 */ /* 0x000fc800080f0eff */
[----:B------:R-:W-:Y:S02]  /*8c70*/  SHF.R.S32.HI R15, RZ, 0x1f, R14 ;  /* 0x0000001fff0f7819 */ /* 0x000fe4000001140e */
[----:B-1----:R-:W-:Y:S01]  /*8c80*/  SHF.R.S32.HI R3, RZ, 0x1f, R0 ;  /* 0x0000001fff037819 */ /* 0x002fe20000011400 */
[----:B--2--5:R-:W-:-:S04]  /*8c90*/  IMAD R5, R10, -0x60, R5 ;  /* 0xffffffa00a057824 */ /* 0x024fc800078e0205 */
[----:B------:R-:W-:Y:S02]  /*8ca0*/  IMAD R7, R3, c[0x0][0x308], RZ ;  /* 0x0000c20003077a24 */ /* 0x000fe400078e02ff */
[----:B------:R-:W-:Y:S01]  /*8cb0*/  IMAD.WIDE R10, R10, 0x60, R12 ;  /* 0x000000600a0a7825 */ /* 0x000fe200078e020c */
[----:B------:R-:W-:-:S03]  /*8cc0*/  ISETP.GE.AND P6, PT, R4, R5, PT ;  /* 0x000000050400720c */ /* 0x000fc60003fc6270 */
[----:B------:R-:W-:Y:S01]  /*8cd0*/  IMAD R2, R0, c[0x0][0x30c], R7 ;  /* 0x0000c30000027a24 */ /* 0x000fe200078e0207 */
[----:B------:R-:W-:Y:S01]  /*8ce0*/  ISETP.GE.OR P0, PT, R14, c[0x0][0x2f4], P6 ;  /* 0x0000bd000e007a0c */ /* 0x000fe20003706670 */
[----:B------:R-:W-:-:S04]  /*8cf0*/  IMAD.WIDE.U32 R6, R0, c[0x0][0x308], R14 ;  /* 0x0000c20000067a25 */ /* 0x000fc800078e000e */
[----:B------:R-:W-:Y:S02]  /*8d00*/  IMAD.IADD R7, R2, 0x1, R7 ;  /* 0x0000000102077824 */ /* 0x000fe400078e0207 */
[----:B------:R-:W-:-:S04]  /*8d10*/  IMAD.U32 R2, RZ, RZ, UR15 ;  /* 0x0000000fff027e24 */ /* 0x000fc8000f8e00ff */
        /* <DEDUP_REMOVED lines=11> */
.L_x_494:
[----:B------:R-:W-:Y:S05]  /*8dd0*/  BSYNC B0 ;  /* 0x0000000000007941 */ /* 0x000fea0003800000 */
.L_x_493:
        /* <DEDUP_REMOVED lines=16> */
.L_x_496:
[----:B------:R-:W-:Y:S05]  /*8ee0*/  BSYNC B0 ;  /* 0x0000000000007941 */ /* 0x000fea0003800000 */
.L_x_495:
        /* <DEDUP_REMOVED lines=16> */
.L_x_498:
[----:B------:R-:W-:Y:S05]  /*8ff0*/  BSYNC B0 ;  /* 0x0000000000007941 */ /* 0x000fea0003800000 */
.L_x_497:
        /* <DEDUP_REMOVED lines=16> */
.L_x_500:
[----:B------:R-:W-:Y:S05]  /*9100*/  BSYNC B0 ;  /* 0x0000000000007941 */ /* 0x000fea0003800000 */
.L_x_499:
        /* <DEDUP_REMOVED lines=16> */
.L_x_502:
[----:B------:R-:W-:Y:S05]  /*9210*/  BSYNC B0 ;  /* 0x0000000000007941 */ /* 0x000fea0003800000 */
.L_x_501:
        /* <DEDUP_REMOVED lines=16> */
.L_x_504:
[----:B------:R-:W-:Y:S05]  /*9320*/  BSYNC B0 ;  /* 0x0000000000007941 */ /* 0x000fea0003800000 */
.L_x_503:
[----:B------:R-:W-:Y:S01]  /*9330*/  IMAD R3, R3, c[0x0][0x338], RZ ;  /* 0x0000ce0003037a24 */ /* 0x000fe200078e02ff */
[----:B------:R-:W-:Y:S01]  /*9340*/  ULDC.64 UR4, c[0x0][0x340] ;  /* 0x0000d00000047ab9 */ /* 0x000fe20000000a00 */
[----:B------:R-:W-:Y:S01]  /*9350*/  IMAD.WIDE.U32 R4, R0, c[0x0][0x338], R14 ;  /* 0x0000ce0000047a25 */ /* 0x000fe200078e000e */
        /* <DEDUP_REMOVED lines=11> */
[----:B--2---:R-:W-:-:S04]  /*9410*/  IMAD.WIDE.U32 R8, R10, c[0x0][0x330], R6 ;  /* 0x0000cc000a087a25 */ /* 0x004fc800078e0006 */
[----:B------:R-:W-:Y:S01]  /*9420*/  IMAD R0, R10, c[0x0][0x334], R3 ;  /* 0x0000cd000a007a24 */ /* 0x000fe200078e0203 */
[----:B------:R-:W-:-:S04]  /*9430*/  LEA R2, P0, R8, c[0x0][0x318], 0x1 ;  /* 0x0000c60008027a11 */ /* 0x000fc800078008ff */
[----:B------:R-:W-:-:S04]  /*9440*/  IADD3 R0, R9, R0, RZ ;  /* 0x0000000009007210 */ /* 0x000fc80007ffe0ff */
[----:B------:R-:W-:-:S05]  /*9450*/  LEA.HI.X R3, R8, c[0x0][0x31c], R0, 0x1, P0 ;  /* 0x0000c70008037a11 */ /* 0x000fca00000f0c00 */
[----:B------:R2:W-:Y:S02]  /*9460*/  STG.E.128 [R2.64], RZ ;  /* 0x000000ff02007986 */ /* 0x0005e4000c101d12 */
.L_x_506:
[----:B------:R-:W-:Y:S05]  /*9470*/  BSYNC B0 ;  /* 0x0000000000007941 */ /* 0x000fea0003800000 */
.L_x_505:
        /* <DEDUP_REMOVED lines=14> */
.L_x_508:
[----:B------:R-:W-:Y:S05]  /*9560*/  BSYNC B0 ;  /* 0x0000000000007941 */ /* 0x000fea0003800000 */
.L_x_507:
        /* <DEDUP_REMOVED lines=14> */
.L_x_510:
[----:B------:R-:W-:Y:S05]  /*9650*/  BSYNC B0 ;  /* 0x0000000000007941 */ /* 0x000fea0003800000 */
.L_x_509:
        /* <DEDUP_REMOVED lines=14> */
.L_x_512:
[----:B------:R-:W-:Y:S05]  /*9740*/  BSYNC B0 ;  /* 0x0000000000007941 */ /* 0x000fea0003800000 */
.L_x_511:
        /* <DEDUP_REMOVED lines=14> */
.L_x_514:
[----:B------:R-:W-:Y:S05]  /*9830*/  BSYNC B0 ;  /* 0x0000000000007941 */ /* 0x000fea0003800000 */
.L_x_513:
        /* <DEDUP_REMOVED lines=11> */
[----:B------:R-:W-:Y:S01]  /*98f0*/  STG.E.128 [R2.64], RZ ;  /* 0x000000ff02007986 */ /* 0x000fe2000c101d12 */
[----:B------:R-:W-:Y:S05]  /*9900*/  EXIT ;  /* 0x000000000000794d */ /* 0x000fea0003800000 */
.L_x_515:
        /* <DEDUP_REMOVED lines=15> */
.L_x_2300:


//--------------------- .text._ZN7cutlass13device_kernelIN5flash19enable_sm80_to_sm89INS1_16FlashAttnBwdSm80INS1_25CollectiveMainloopBwdSm80ILi2ELi1EN4cute5tupleIJNS5_1CILi64EEENS7_ILi96EEENS7_ILi128EEEEEENS_6half_tEfNS_4arch4Sm80ELb0ELb1ELb1ELb1ELb1ELb0ELb0ELb0ELi2ELi2ELi2ELi2ELb1EEENS1_21CollectiveEpilogueBwdISB_SC_SE_Li256ELb1ELb0ELi4EEENS1_19SingleTileSchedulerILb1ELb0ELb0ELi96EEEEEEEEEvNT_6ParamsE --------------------------
	.section	.text._ZN7cutlass13device_kernelIN5flash19enable_sm80_to_sm89INS1_16FlashAttnBwdSm80INS1_25CollectiveMainloopBwdSm80ILi2ELi1EN4cute5tupleIJNS5_1CILi64EEENS7_ILi96EEENS7_ILi128EEEEEENS_6half_tEfNS_4arch4Sm80ELb0ELb1ELb1ELb1ELb1ELb0ELb0ELb0ELi2ELi2ELi2ELi2ELb1EEENS1_21CollectiveEpilogueBwdISB_SC_SE_Li256ELb1ELb0ELi4EEENS1_19SingleTileSchedulerILb1ELb0ELb0ELi96EEEEEEEEEvNT_6ParamsE,"ax",@progbits
	.sectioninfo	@"SHI_REGISTERS=255"
	.align	128
.text._ZN7cutlass13device_kernelIN5flash19enable_sm80_to_sm89INS1_16FlashAttnBwdSm80INS1_25CollectiveMainloopBwdSm80ILi2ELi1EN4cute5tupleIJNS5_1CILi64EEENS7_ILi96EEENS7_ILi128EEEEEENS_6half_tEfNS_4arch4Sm80ELb0ELb1ELb1ELb1ELb1ELb0ELb0ELb0ELi2ELi2ELi2ELi2ELb1EEENS1_21CollectiveEpilogueBwdISB_SC_SE_Li256ELb1ELb0ELi4EEENS1_19SingleTileSchedulerILb1ELb0ELb0ELi96EEEEEEEEEvNT_6ParamsE:
        .type           _ZN7cutlass13device_kernelIN5flash19enable_sm80_to_sm89INS1_16FlashAttnBwdSm80INS1_25CollectiveMainloopBwdSm80ILi2ELi1EN4cute5tupleIJNS5_1CILi64EEENS7_ILi96EEENS7_ILi128EEEEEENS_6half_tEfNS_4arch4Sm80ELb0ELb1ELb1ELb1ELb1ELb0ELb0ELb0ELi2ELi2ELi2ELi2ELb1EEENS1_21CollectiveEpilogueBwdISB_SC_SE_Li256ELb1ELb0ELi4EEENS1_19SingleTileSchedulerILb1ELb0ELb0ELi96EEEEEEEEEvNT_6ParamsE,@function
        .size           _ZN7cutlass13device_kernelIN5flash19enable_sm80_to_sm89INS1_16FlashAttnBwdSm80INS1_25CollectiveMainloopBwdSm80ILi2ELi1EN4cute5tupleIJNS5_1CILi64EEENS7_ILi96EEENS7_ILi128EEEEEENS_6half_tEfNS_4arch4Sm80ELb0ELb1ELb1ELb1ELb1ELb0ELb0ELb0ELi2ELi2ELi2ELi2ELb1EEENS1_21CollectiveEpilogueBwdISB_SC_SE_Li256ELb1ELb0ELi4EEENS1_19SingleTileSchedulerILb1ELb0ELb0ELi96EEEEEEEEEvNT_6ParamsE,(.L_x_2301 - _ZN7cutlass13device_kernelIN5flash19enable_sm80_to_sm89INS1_16FlashAttnBwdSm80INS1_25CollectiveMainloopBwdSm80ILi2ELi1EN4cute5tupleIJNS5_1CILi64EEENS7_ILi96EEENS7_ILi128EEEEEENS_6half_tEfNS_4arch4Sm80ELb0ELb1ELb1ELb1ELb1ELb0ELb0ELb0ELi2ELi2ELi2ELi2ELb1EEENS1_21CollectiveEpilogueBwdISB_SC_SE_Li256ELb1ELb0ELi4EEENS1_19SingleTileSchedulerILb1ELb0ELb0ELi96EEEEEEEEEvNT_6ParamsE)
        .other          _ZN7cutlass13device_kernelIN5flash19enable_sm80_to_sm89INS1_16FlashAttnBwdSm80INS1_25CollectiveMainloopBwdSm80ILi2ELi1EN4cute5tupleIJNS5_1CILi64EEENS7_ILi96EEENS7_ILi128EEEEEENS_6half_tEfNS_4arch4Sm80ELb0ELb1ELb1ELb1ELb1ELb0ELb0ELb0ELi2ELi2ELi2ELi2ELb1EEENS1_21CollectiveEpilogueBwdISB_SC_SE_Li256ELb1ELb0ELi4EEENS1_19SingleTileSchedulerILb1ELb0ELb0ELi96EEEEEEEEEvNT_6ParamsE,@"STO_CUDA_ENTRY STV_DEFAULT"
_ZN7cutlass13device_kernelIN5flash19enable_sm80_to_sm89INS1_16FlashAttnBwdSm80INS1_25CollectiveMainloopBwdSm80ILi2ELi1EN4cute5tupleIJNS5_1CILi64EEENS7_ILi96EEENS7_ILi128EEEEEENS_6half_tEfNS_4arch4Sm80ELb0ELb1ELb1ELb1ELb1ELb0ELb0ELb0ELi2ELi2ELi2ELi2ELb1EEENS1_21CollectiveEpilogueBwdISB_SC_SE_Li256ELb1ELb0ELi4EEENS1_19SingleTileSchedulerILb1ELb0ELb0ELi96EEEEEEEEEvNT_6ParamsE:
        /* <DEDUP_REMOVED lines=22> */
.L_x_517:
        /* <DEDUP_REMOVED lines=13> */
.L_x_519:
[----:B------:R-:W-:Y:S02]  /*0230*/  ULDC UR5, c[0x0][0x3a4] ;  /* 0x0000e90000057ab9 */ /* 0x000fe40000000800 */
.L_x_518:
[----:B------:R-:W-:-:S04]  /*0240*/  UIMAD UR4, UR10, 0x60, URZ ;  /* 0x000000600a0478a4 */ /* 0x000fc8000f8e023f */
[----:B------:R-:W-:-:S04]  /*0250*/  UISETP.GE.AND UP0, UPT, UR4, UR5, UPT ;  /* 0x000000050400728c */ /* 0x000fc8000bf06270 */
[----:B------:R-:W-:Y:S01]  /*0260*/  USEL UR15, UR15, 0xffffffff, !UP0 ;  /* 0xffffffff0f0f7887 */ /* 0x000fe2000c000000 */
[----:B------:R-:W-:Y:S05]  /*0270*/  BRA `(.L_x_520) ;  /* 0x0000019000007947 */ /* 0x000fea0003800000 */
.L_x_516:
        /* <DEDUP_REMOVED lines=8> */
.L_x_521:
        /* <DEDUP_REMOVED lines=13> */
.L_x_523:
[----:B------:R-:W-:Y:S02]  /*03d0*/  ULDC UR5, c[0x0][0x3a4] ;  /* 0x0000e90000057ab9 */ /* 0x000fe40000000800 */
.L_x_522:
[----:B------:R-:W-:-:S04]  /*03e0*/  UIMAD UR4, UR10, 0x60, URZ ;  /* 0x000000600a0478a4 */ /* 0x000fc8000f8e023f */
[----:B------:R-:W-:-:S04]  /*03f0*/  UISETP.GE.AND UP0, UPT, UR4, UR5, UPT ;  /* 0x000000050400728c */ /* 0x000fc8000bf06270 */
[----:B------:R-:W-:-:S06]  /*0400*/  USEL UR15, UR15, 0xffffffff, !UP0 ;  /* 0xffffffff0f0f7887 */ /* 0x000fcc000c000000 */
.L_x_520:
        /* <DEDUP_REMOVED lines=48> */
.L_x_524:
        /* <DEDUP_REMOVED lines=10> */
.L_x_525:
[----:B------:R-:W-:Y:S05]  /*07b0*/  @!P2 BRA `(.L_x_526) ;  /* 0x000000500000a947 */ /* 0x000fea0003800000 */
[----:B------:R-:W3:Y:S04]  /*07c0*/  LDG.E R3, [R6.64] ;  /* 0x0000001206037981 */ /* 0x000ee8000c1e1900 */
[----:B-1----:R-:W4:Y:S01]  /*07d0*/  LDG.E R5, [R6.64+0x4] ;  /* 0x0000041206057981 */ /* 0x002f22000c1e1900 */
[----:B---3--:R-:W1:Y:S08]  /*07e0*/  R2UR UR13, R3 ;  /* 0x00000000030d73c2 */ /* 0x008e7000000e0000 */
[----:B----4-:R-:W1:Y:S02]  /*07f0*/  R2UR UR4, R5 ;  /* 0x00000000050473c2 */ /* 0x010e6400000e0000 */
[----:B-1----:R-:W-:-:S06]  /*0800*/  UIADD3 UR13, -UR13, UR4, URZ ;  /* 0x000000040d0d7290 */ /* 0x002fcc000fffe13f */
.L_x_526:
        /* <DEDUP_REMOVED lines=15> */
.L_x_527:
        /* <DEDUP_REMOVED lines=575> */
.L_x_547:
        /* <DEDUP_REMOVED lines=192> */
.L_x_531:
[----:B------:R-:W-:Y:S11]  /*38f0*/  ISETP.NE.AND P2, PT, R139, c[0x0][0x2a8], PT ;  /* 0x0000aa008b007a0c */ /* 0x000ff60003f45270 */
[----:B------:R-:W-:Y:S02]  /*3900*/  @!UPT UIADD3 URZ, URZ, URZ, URZ ;  /* 0x0000003f3f3ff290 */ /* 0x000fe4000fffe03f */
[----:B------:R-:W-:Y:S05]  /*3910*/  @P2 IMAD.HI.U32 R2, R3, c[0x0][0x2ac], RZ ;  /* 0x0000ab0003022a27 */ /* 0x000fea00078e00ff */
[----:B------:R-:W-:Y:S02]  /*3920*/  @P2 SHF.R.U32.HI R3, RZ, c[0x0][0x2b0], R2 ;  /* 0x0000ac00ff032a19 */ /* 0x000fe40000011602 */
.L_x_532:
[----:B------:R-:W-:Y:S05]  /*3930*/  BSYNC B0 ;  /* 0x0000000000007941 */ /* 0x000fea0003800000 */
.L_x_530:
        /* <DEDUP_REMOVED lines=8> */
.L_x_529:
        /* <DEDUP_REMOVED lines=16> */
.L_x_535:
[----:B------:R-:W-:Y:S11]  /*3ac0*/  ISETP.NE.AND P2, PT, R139, c[0x0][0x2a8], PT ;  /* 0x0000aa008b007a0c */ /* 0x000ff60003f45270 */
[----:B------:R-:W-:Y:S02]  /*3ad0*/  @!UPT UIADD3 URZ, URZ, URZ, URZ ;  /* 0x0000003f3f3ff290 */ /* 0x000fe4000fffe03f */
[----:B------:R-:W-:Y:S05]  /*3ae0*/  @P2 IMAD.HI.U32 R2, R3, c[0x0][0x2ac], RZ ;  /* 0x0000ab0003022a27 */ /* 0x000fea00078e00ff */
[----:B------:R-:W-:Y:S02]  /*3af0*/  @P2 SHF.R.U32.HI R3, RZ, c[0x0][0x2b0], R2 ;  /* 0x0000ac00ff032a19 */ /* 0x000fe40000011602 */
.L_x_536:
[----:B------:R-:W-:Y:S05]  /*3b00*/  BSYNC B0 ;  /* 0x0000000000007941 */ /* 0x000fea0003800000 */
.L_x_534:
[----:B------:R-:W2:Y:S02]  /*3b10*/  LDL R2, [R1+0x28] ;  /* 0x0000280001027983 */ /* 0x000ea40000100800 */
[----:B--2---:R-:W-:Y:S05]  /*3b20*/  IMAD R4, R3, c[0x0][0x2a8], R2 ;  /* 0x0000aa0003047a24 */ /* 0x004fea00078e0202 */
[----:B------:R-:W-:Y:S02]  /*3b30*/  IADD3 R2, R4, c[0x0][0x2a8], RZ ;  /* 0x0000aa0004027a10 */ /* 0x000fe40007ffe0ff */
[----:B------:R-:W-:Y:S02]  /*3b40*/  IMNMX R7, R7, R4, !PT ;  /* 0x0000000407077217 */ /* 0x000fe40007800200 */
[----:B------:R-:W-:Y:S02]  /*3b50*/  IMNMX R13, R13, R2, PT ;  /* 0x000000020d0d7217 */ /* 0x000fe40003800200 */
.L_x_533:
        /* <DEDUP_REMOVED lines=16> */
.L_x_539:
[----:B------:R-:W-:Y:S11]  /*3c60*/  ISETP.NE.AND P2, PT, R139, c[0x0][0x2a8], PT ;  /* 0x0000aa008b007a0c */ /* 0x000ff60003f45270 */
[----:B------:R-:W-:Y:S02]  /*3c70*/  @!UPT UIADD3 URZ, URZ, URZ, URZ ;  /* 0x0000003f3f3ff290 */ /* 0x000fe4000fffe03f */
[----:B------:R-:W-:Y:S05]  /*3c80*/  @P2 IMAD.HI.U32 R2, R3, c[0x0][0x2ac], RZ ;  /* 0x0000ab0003022a27 */ /* 0x000fea00078e00ff */
[----:B------:R-:W-:Y:S02]  /*3c90*/  @P2 SHF.R.U32.HI R3, RZ, c[0x0][0x2b0], R2 ;  /* 0x0000ac00ff032a19 */ /* 0x000fe40000011602 */
.L_x_540:
[----:B------:R-:W-:Y:S05]  /*3ca0*/  BSYNC B0 ;  /* 0x0000000000007941 */ /* 0x000fea0003800000 */
.L_x_538:
[----:B------:R-:W2:Y:S02]  /*3cb0*/  LDL R2, [R1+0x28] ;  /* 0x0000280001027983 */ /* 0x000ea40000100800 */
[----:B--2---:R-:W-:Y:S05]  /*3cc0*/  IMAD R2, R3, c[0x0][0x2a8], R2 ;  /* 0x0000aa0003027a24 */ /* 0x004fea00078e0202 */
[----:B------:R-:W-:Y:S02]  /*3cd0*/  IADD3 R3, R2, c[0x0][0x2a8], RZ ;  /* 0x0000aa0002037a10 */ /* 0x000fe40007ffe0ff */
[----:B------:R-:W-:Y:S02]  /*3ce0*/  IMNMX R5, R5, R2, !PT ;  /* 0x0000000205057217 */ /* 0x000fe40007800200 */
[----:B------:R-:W-:Y:S02]  /*3cf0*/  IMNMX R6, R6, R3, PT ;  /* 0x0000000306067217 */ /* 0x000fe40003800200 */
.L_x_537:
        /* <DEDUP_REMOVED lines=16> */
.L_x_543:
[----:B------:R-:W-:Y:S11]  /*3e00*/  ISETP.NE.AND P2, PT, R139, c[0x0][0x2a8], PT ;  /* 0x0000aa008b007a0c */ /* 0x000ff60003f45270 */
[----:B------:R-:W-:Y:S02]  /*3e10*/  @!UPT UIADD3 URZ, URZ, URZ, URZ ;  /* 0x0000003f3f3ff290 */ /* 0x000fe4000fffe03f */
[----:B------:R-:W-:Y:S05]  /*3e20*/  @P2 IMAD.HI.U32 R2, R3, c[0x0][0x2ac], RZ ;  /* 0x0000ab0003022a27 */ /* 0x000fea00078e00ff */
[----:B------:R-:W-:Y:S02]  /*3e30*/  @P2 SHF.R.U32.HI R3, RZ, c[0x0][0x2b0], R2 ;  /* 0x0000ac00ff032a19 */ /* 0x000fe40000011602 */
.L_x_544:
[----:B------:R-:W-:Y:S05]  /*3e40*/  BSYNC B0 ;  /* 0x0000000000007941 */ /* 0x000fea0003800000 */
.L_x_542:
[----:B------:R-:W2:Y:S02]  /*3e50*/  LDL R2, [R1+0x28] ;  /* 0x0000280001027983 */ /* 0x000ea40000100800 */
[----:B--2---:R-:W-:Y:S05]  /*3e60*/  IMAD R11, R3, c[0x0][0x2a8], R2 ;  /* 0x0000aa00030b7a24 */ /* 0x004fea00078e0202 */
[----:B------:R-:W-:Y:S02]  /*3e70*/  IADD3 R3, R11, c[0x0][0x2a8], RZ ;  /* 0x0000aa000b037a10 */ /* 0x000fe40007ffe0ff */
[----:B------:R-:W-:Y:S02]  /*3e80*/  IMNMX R4, R4, R11, !PT ;  /* 0x0000000b04047217 */ /* 0x000fe40007800200 */
[----:B------:R-:W-:Y:S02]  /*3e90*/  IMNMX R136, R136, R3, PT ;  /* 0x0000000388887217 */ /* 0x000fe40003800200 */
.L_x_541:
        /* <DEDUP_REMOVED lines=61> */
.L_x_545:
        /* <DEDUP_REMOVED lines=500> */
.L_x_546:
        /* <DEDUP_REMOVED lines=234> */
.L_x_528:
        /* <DEDUP_REMOVED lines=157> */
.L_x_549:
        /* <DEDUP_REMOVED lines=65> */
.L_x_551:
[----:B---3--:R-:W-:Y:S05]  /*7e30*/  BSYNC B0 ;  /* 0x0000000000007941 */ /* 0x008fea0003800000 */
.L_x_550:
        /* <DEDUP_REMOVED lines=16> */
.L_x_553:
[----:B------:R-:W-:Y:S05]  /*7f40*/  BSYNC B0 ;  /* 0x0000000000007941 */ /* 0x000fea0003800000 */
.L_x_552:
        /* <DEDUP_REMOVED lines=16> */
.L_x_555:
[----:B------:R-:W-:Y:S05]  /*8050*/  BSYNC B0 ;  /* 0x0000000000007941 */ /* 0x000fea0003800000 */
.L_x_554:
        /* <DEDUP_REMOVED lines=16> */
.L_x_557:
[----:B------:R-:W-:Y:S05]  /*8160*/  BSYNC B0 ;  /* 0x0000000000007941 */ /* 0x000fea0003800000 */
.L_x_556:
        /* <DEDUP_REMOVED lines=16> */
.L_x_559:
[----:B------:R-:W-:Y:S05]  /*8270*/  BSYNC B0 ;  /* 0x0000000000007941 */ /* 0x000fea0003800000 */
.L_x_558:
        /* <DEDUP_REMOVED lines=16> */
.L_x_561:
[----:B------:R-:W-:Y:S05]  /*8380*/  BSYNC B0 ;  /* 0x0000000000007941 */ /* 0x000fea0003800000 */
.L_x_560:
        /* <DEDUP_REMOVED lines=20> */
.L_x_563:
[----:B------:R-:W-:Y:S05]  /*84d0*/  BSYNC B0 ;  /* 0x0000000000007941 */ /* 0x000fea0003800000 */
.L_x_562:
        /* <DEDUP_REMOVED lines=14> */
.L_x_565:
[----:B------:R-:W-:Y:S05]  /*85c0*/  BSYNC B0 ;  /* 0x0000000000007941 */ /* 0x000fea0003800000 */
.L_x_564:
        /* <DEDUP_REMOVED lines=14> */
.L_x_567:
[----:B------:R-:W-:Y:S05]  /*86b0*/  BSYNC B0 ;  /* 0x0000000000007941 */ /* 0x000fea0003800000 */
.L_x_566:
        /* <DEDUP_REMOVED lines=14> */
.L_x_569:
[----:B------:R-:W-:Y:S05]  /*87a0*/  BSYNC B0 ;  /* 0x0000000000007941 */ /* 0x000fea0003800000 */
.L_x_568:
        /* <DEDUP_REMOVED lines=14> */
.L_x_571:
[----:B------:R-:W-:Y:S05]  /*8890*/  BSYNC B0 ;  /* 0x0000000000007941 */ /* 0x000fea0003800000 */
.L_x_570:
        /* <DEDUP_REMOVED lines=13> */
.L_x_548:
        /* <DEDUP_REMOVED lines=31> */
.L_x_572:
        /* <DEDUP_REMOVED lines=39> */
.L_x_574:
[----:B------:R-:W-:Y:S05]  /*8dd0*/  BSYNC B0 ;  /* 0x0000000000007941 */ /* 0x000fea0003800000 */
.L_x_573:
        /* <DEDUP_REMOVED lines=16> */
.L_x_576:
[----:B------:R-:W-:Y:S05]  /*8ee0*/  BSYNC B0 ;  /* 0x0000000000007941 */ /* 0x000fea0003800000 */
.L_x_575:
        /* <DEDUP_REMOVED lines=16> */
.L_x_578:
[----:B------:R-:W-:Y:S05]  /*8ff0*/  BSYNC B0 ;  /* 0x0000000000007941 */ /* 0x000fea0003800000 */
.L_x_577:
        /* <DEDUP_REMOVED lines=16> */
.L_x_580:
[----:B------:R-:W-:Y:S05]  /*9100*/  BSYNC B0 ;  /* 0x0000000000007941 */ /* 0x000fea0003800000 */
.L_x_579:
        /* <DEDUP_REMOVED lines=16> */
.L_x_582:
[----:B------:R-:W-:Y:S05]  /*9210*/  BSYNC B0 ;  /* 0x0000000000007941 */ /* 0x000fea0003800000 */
.L_x_581:
        /* <DEDUP_REMOVED lines=16> */
.L_x_584:
[----:B------:R-:W-:Y:S05]  /*9320*/  BSYNC B0 ;  /* 0x0000000000007941 */ /* 0x000fea0003800000 */
.L_x_583:
        /* <DEDUP_REMOVED lines=20> */
.L_x_586:
[----:B------:R-:W-:Y:S05]  /*9470*/  BSYNC B0 ;  /* 0x0000000000007941 */ /* 0x000fea0003800000 */
.L_x_585:
        /* <DEDUP_REMOVED lines=14> */
.L_x_588:
[----:B------:R-:W-:Y:S05]  /*9560*/  BSYNC B0 ;  /* 0x0000000000007941 */ /* 0x000fea0003800000 */
.L_x_587:
        /* <DEDUP_REMOVED lines=14> */
.L_x_590:
[----:B------:R-:W-:Y:S05]  /*9650*/  BSYNC B0 ;  /* 0x0000000000007941 */ /* 0x000fea0003800000 */
.L_x_589:
        /* <DEDUP_REMOVED lines=14> */
.L_x_592:
[----:B------:R-:W-:Y:S05]  /*9740*/  BSYNC B0 ;  /* 0x0000000000007941 */ /* 0x000fea0003800000 */
.L_x_591:
        /* <DEDUP_REMOVED lines=14> */
.L_x_594:
[----:B------:R-:W-:Y:S05]  /*9830*/  BSYNC B0 ;  /* 0x0000000000007941 */ /* 0x000fea0003800000 */
.L_x_593:
        /* <DEDUP_REMOVED lines=13> */
.L_x_595:
        /* <DEDUP_REMOVED lines=15> */
.L_x_2301:


//--------------------- .text._ZN7cutlass13device_kernelIN5flash19enable_sm80_to_sm89INS1_16FlashAttnBwdSm80INS1_25CollectiveMainloopBwdSm80ILi2ELi1EN4cute5tupleIJNS5_1CILi64EEENS7_ILi96EEENS7_ILi128EEEEEENS_6half_tEfNS_4arch4Sm80ELb0ELb1ELb1ELb1ELb0ELb0ELb0ELb0ELi2ELi2ELi2ELi2ELb1EEENS1_24CollectiveEpilogueBwdGQAISB_fSE_Li256ELb1ELb0EEENS1_19SingleTileSchedulerILb1ELb0ELb0ELi96EEEEEEEEEvNT_6ParamsE --------------------------
	.section	.text._ZN7cutlass13device_kernelIN5flash19enable_sm80_to_sm89INS1_16FlashAttnBwdSm80INS1_25CollectiveMainloopBwdSm80ILi2ELi1EN4cute5tupleIJNS5_1CILi64EEENS7_ILi96EEENS7_ILi128EEEEEENS_6half_tEfNS_4arch4Sm80ELb0ELb1ELb1ELb1ELb0ELb0ELb0ELb0ELi2ELi2ELi2ELi2ELb1EEENS1_24CollectiveEpilogueBwdGQAISB_fSE_Li256ELb1ELb0EEENS1_19SingleTileSchedulerILb1ELb0ELb0ELi96EEEEEEEEEvNT_6ParamsE,"ax",@progbits
	.sectioninfo	@"SHI_REGISTERS=255"
	.align	128
.text._ZN7cutlass13device_kernelIN5flash19enable_sm80_to_sm89INS1_16FlashAttnBwdSm80INS1_25CollectiveMainloopBwdSm80ILi2ELi1EN4cute5tupleIJNS5_1CILi64EEENS7_ILi96EEENS7_ILi128EEEEEENS_6half_tEfNS_4arch4Sm80ELb0ELb1ELb1ELb1ELb0ELb0ELb0ELb0ELi2ELi2ELi2ELi2ELb1EEENS1_24CollectiveEpilogueBwdGQAISB_fSE_Li256ELb1ELb0EEENS1_19SingleTileSchedulerILb1ELb0ELb0ELi96EEEEEEEEEvNT_6ParamsE:
        .type           _ZN7cutlass13device_kernelIN5flash19enable_sm80_to_sm89INS1_16FlashAttnBwdSm80INS1_25CollectiveMainloopBwdSm80ILi2ELi1EN4cute5tupleIJNS5_1CILi64EEENS7_ILi96EEENS7_ILi128EEEEEENS_6half_tEfNS_4arch4Sm80ELb0ELb1ELb1ELb1ELb0ELb0ELb0ELb0ELi2ELi2ELi2ELi2ELb1EEENS1_24CollectiveEpilogueBwdGQAISB_fSE_Li256ELb1ELb0EEENS1_19SingleTileSchedulerILb1ELb0ELb0ELi96EEEEEEEEEvNT_6ParamsE,@function
        .size           _ZN7cutlass13device_kernelIN5flash19enable_sm80_to_sm89INS1_16FlashAttnBwdSm80INS1_25CollectiveMainloopBwdSm80ILi2ELi1EN4cute5tupleIJNS5_1CILi64EEENS7_ILi96EEENS7_ILi128EEEEEENS_6half_tEfNS_4arch4Sm80ELb0ELb1ELb1ELb1ELb0ELb0ELb0ELb0ELi2ELi2ELi2ELi2ELb1EEENS1_24CollectiveEpilogueBwdGQAISB_fSE_Li256ELb1ELb0EEENS1_19SingleTileSchedulerILb1ELb0ELb0ELi96EEEEEEEEEvNT_6ParamsE,(.L_x_2302 - _ZN7cutlass13device_kernelIN5flash19enable_sm80_to_sm89INS1_16FlashAttnBwdSm80INS1_25CollectiveMainloopBwdSm80ILi2ELi1EN4cute5tupleIJNS5_1CILi64EEENS7_ILi96EEENS7_ILi128EEEEEENS_6half_tEfNS_4arch4Sm80ELb0ELb1ELb1ELb1ELb0ELb0ELb0ELb0ELi2ELi2ELi2ELi2ELb1EEENS1_24CollectiveEpilogueBwdGQAISB_fSE_Li256ELb1ELb0EEENS1_19SingleTileSchedulerILb1ELb0ELb0ELi96EEEEEEEEEvNT_6ParamsE)
        .other          _ZN7cutlass13device_kernelIN5flash19enable_sm80_to_sm89INS1_16FlashAttnBwdSm80INS1_25CollectiveMainloopBwdSm80ILi2ELi1EN4cute5tupleIJNS5_1CILi64EEENS7_ILi96EEENS7_ILi128EEEEEENS_6half_tEfNS_4arch4Sm80ELb0ELb1ELb1ELb1ELb0ELb0ELb0ELb0ELi2ELi2ELi2ELi2ELb1EEENS1_24CollectiveEpilogueBwdGQAISB_fSE_Li256ELb1ELb0EEENS1_19SingleTileSchedulerILb1ELb0ELb0ELi96EEEEEEEEEvNT_6ParamsE,@"STO_CUDA_ENTRY STV_DEFAULT"
_ZN7cutlass13device_kernelIN5flash19enable_sm80_to_sm89INS1_16FlashAttnBwdSm80INS1_25CollectiveMainloopBwdSm80ILi2ELi1EN4cute5tupleIJNS5_1CILi64EEENS7_ILi96EEENS7_ILi128EEEEEENS_6half_tEfNS_4arch4Sm80ELb0ELb1ELb1ELb1ELb0ELb0ELb0ELb0ELi2ELi2ELi2ELi2ELb1EEENS1_24CollectiveEpilogueBwdGQAISB_fSE_Li256ELb1ELb0EEENS1_19SingleTileSchedulerILb1ELb0ELb0ELi96EEEEEEEEEvNT_6ParamsE:
        /* <DEDUP_REMOVED lines=22> */
.L_x_597:
        /* <DEDUP_REMOVED lines=13> */
.L_x_599:
[----:B------:R-:W-:Y:S02]  /*0230*/  ULDC UR5, c[0x0][0x3ac] ;  /* 0x0000eb0000057ab9 */ /* 0x000fe40000000800 */
.L_x_598:
[----:B------:R-:W-:-:S04]  /*0240*/  UIMAD UR4, UR10, 0x60, URZ ;  /* 0x000000600a0478a4 */ /* 0x000fc8000f8e023f */
[----:B------:R-:W-:-:S04]  /*0250*/  UISETP.GE.AND UP0, UPT, UR4, UR5, UPT ;  /* 0x000000050400728c */ /* 0x000fc8000bf06270 */
[----:B------:R-:W-:Y:S01]  /*0260*/  USEL UR15, UR15, 0xffffffff, !UP0 ;  /* 0xffffffff0f0f7887 */ /* 0x000fe2000c000000 */
[----:B------:R-:W-:Y:S05]  /*0270*/  BRA `(.L_x_600) ;  /* 0x0000019000007947 */ /* 0x000fea0003800000 */
.L_x_596:
        /* <DEDUP_REMOVED lines=8> */
.L_x_601:
        /* <DEDUP_REMOVED lines=13> */
.L_x_603:
[----:B------:R-:W-:Y:S02]  /*03d0*/  ULDC UR5, c[0x0][0x3ac] ;  /* 0x0000eb0000057ab9 */ /* 0x000fe40000000800 */
.L_x_602:
[----:B------:R-:W-:-:S04]  /*03e0*/  UIMAD UR4, UR10, 0x60, URZ ;  /* 0x000000600a0478a4 */ /* 0x000fc8000f8e023f */
[----:B------:R-:W-:-:S04]  /*03f0*/  UISETP.GE.AND UP0, UPT, UR4, UR5, UPT ;  /* 0x000000050400728c */ /* 0x000fc8000bf06270 */
[----:B------:R-:W-:-:S06]  /*0400*/  USEL UR15, UR15, 0xffffffff, !UP0 ;  /* 0xffffffff0f0f7887 */ /* 0x000fcc000c000000 */
.L_x_600:
        /* <DEDUP_REMOVED lines=8> */
[----:B------:R-:W-:Y:S01]  /*0490*/  UISETP.NE.U32.AND UP1, UPT, URZ, UR4, UPT ;  /* 0x000000043f00728c */ /* 0x000fe2000bf25070 */
[----:B------:R-:W-:Y:S01]  /*04a0*/  PLOP3.LUT P0, PT, PT, PT, UP2, 0x80, 0x0 ;  /* 0x000000000000781c */ /* 0x000fe20003f0f028 */
[----:B------:R-:W-:Y:S01]  /*04b0*/  IMAD.U32 R8, RZ, RZ, UR8 ;  /* 0x00000008ff087e24 */ /* 0x000fe2000f8e00ff */
[----:B------:R-:W-:Y:S01]  /*04c0*/  ULDC.64 UR12, c[0x0][0x2d0] ;  /* 0x0000b400000c7ab9 */ /* 0x000fe20000000a00 */
[----:B------:R-:W-:Y:S01]  /*04d0*/  IMAD.U32 R9, RZ, RZ, UR9 ;  /* 0x00000009ff097e24 */ /* 0x000fe2000f8e00ff */
[----:B------:R-:W-:Y:S02]  /*04e0*/  UISETP.NE.AND.EX UP1, UPT, URZ, UR5, UPT, UP1 ;  /* 0x000000053f00728c */ /* 0x000fe4000bf25310 */
[----:B------:R-:W-:Y:S02]  /*04f0*/  UIMAD.WIDE UR12, UR15, UR6, UR12 ;  /* 0x000000060f0c72a5 */ /* 0x000fe4000f8e020c */
[----:B------:R-:W-:Y:S02]  /*0500*/  ULDC.64 UR4, c[0x0][0x2d8] ;  /* 0x0000b60000047ab9 */ /* 0x000fe40000000a00 */
[----:B------:R-:W-:Y:S01]  /*0510*/  PLOP3.LUT P2, PT, PT, PT, UP1, 0x80, 0x0 ;  /* 0x000000000000781c */ /* 0x000fe20003f4f018 */
[----:B------:R-:W-:-:S02]  /*0520*/  UISETP.NE.U32.AND UP0, UPT, URZ, UR4, UPT ;  /* 0x000000043f00728c */ /* 0x000fc4000bf05070 */
[----:B------:R-:W2:Y:S01]  /*0530*/  @P0 LDG.E R2, [R8.64] ;  /* 0x0000001208020981 */ /* 0x000ea2000c1e1900 */
[----:B------:R-:W-:Y:S01]  /*0540*/  MOV R6, UR12 ;  /* 0x0000000c00067c02 */ /* 0x000fe20008000f00 */
[----:B------:R-:W-:Y:S01]  /*0550*/  IMAD.U32 R7, RZ, RZ, UR13 ;  /* 0x0000000dff077e24 */ /* 0x000fe2000f8e00ff */
[----:B------:R-:W-:Y:S01]  /*0560*/  UISETP.NE.AND.EX UP0, UPT, URZ, UR5, UPT, UP0 ;  /* 0x000000053f00728c */ /* 0x000fe2000bf05300 */
[----:B------:R-:W3:Y:S02]  /*0570*/  @P0 LDG.E R4, [R8.64] ;  /* 0x0000001208040981 */ /* 0x000ee4000c1e1900 */
[----:B------:R-:W-:-:S03]  /*0580*/  ULDC.64 UR4, c[0x0][0x2d8] ;  /* 0x0000b60000047ab9 */ /* 0x000fc60000000a00 */
[----:B------:R-:W-:Y:S01]  /*0590*/  PLOP3.LUT P1, PT, PT, PT, UP0, 0x80, 0x0 ;  /* 0x000000000000781c */ /* 0x000fe20003f2f008 */
[----:B------:R-:W4:Y:S04]  /*05a0*/  @P2 LDG.E R3, [R6.64] ;  /* 0x0000001206032981 */ /* 0x000f28000c1e1900 */
[----:B------:R-:W-:-:S06]  /*05b0*/  @UP0 UIMAD.WIDE UR4, UR15, UR6, UR4 ;  /* 0x000000060f0402a5 */ /* 0x000fcc000f8e0204 */
[----:B------:R-:W-:Y:S01]  /*05c0*/  MOV R10, UR4 ;  /* 0x00000004000a7c02 */ /* 0x000fe20008000f00 */
[----:B------:R-:W-:-:S05]  /*05d0*/  IMAD.U32 R11, RZ, RZ, UR5 ;  /* 0x00000005ff0b7e24 */ /* 0x000fca000f8e00ff */
[----:B------:R-:W5:Y:S01]  /*05e0*/  @P1 LDG.E R5, [R10.64] ;  /* 0x000000120a051981 */ /* 0x000f62000c1e1900 */
[----:B------:R-:W-:Y:S02]  /*05f0*/  ULDC UR14, c[0x0][0x168] ;  /* 0x00005a00000e7ab9 */ /* 0x000fe40000000800 */
[----:B------:R-:W-:Y:S02]  /*0600*/  UMOV UR23, URZ ;  /* 0x0000003f00177c82 */ /* 0x000fe40008000000 */
[----:B------:R-:W-:Y:S02]  /*0610*/  UMOV UR20, URZ ;  /* 0x0000003f00147c82 */ /* 0x000fe40008000000 */
[----:B------:R-:W-:Y:S02]  /*0620*/  UMOV UR21, URZ ;  /* 0x0000003f00157c82 */ /* 0x000fe40008000000 */
[----:B------:R-:W-:Y:S01]  /*0630*/  ULDC UR13, c[0x0][0x198] ;  /* 0x00006600000d7ab9 */ /* 0x000fe20000000800 */
[----:B--2---:R-:W1:Y:S08]  /*0640*/  @P0 R2UR UR5, R2 ;  /* 0x00000000020503c2 */ /* 0x004e7000000e0000 */
[----:B---3--:R-:W2:Y:S08]  /*0650*/  @P0 R2UR UR11, R4 ;  /* 0x00000000040b03c2 */ /* 0x008eb000000e0000 */
[----:B----4-:R-:W3:Y:S01]  /*0660*/  @P2 R2UR UR9, R3 ;  /* 0x00000000030923c2 */ /* 0x010ee200000e0000 */
[----:B-1----:R-:W-:-:S04]  /*0670*/  @UP2 ULEA UR5, UR15, UR5, 0x6 ;  /* 0x000000050f052291 */ /* 0x002fc8000f8e303f */
[----:B------:R-:W-:-:S04]  /*0680*/  @UP2 USHF.R.S32.HI UR4, URZ, 0x1f, UR5 ;  /* 0x0000001f3f042899 */ /* 0x000fc80008011405 */
[----:B------:R-:W-:Y:S02]  /*0690*/  @UP2 ULEA.HI UR4, UR4, UR5, URZ, 0x6 ;  /* 0x0000000504042291 */ /* 0x000fe4000f8f303f */
[----:B--2---:R-:W-:Y:S02]  /*06a0*/  @UP2 USHF.R.S32.HI UR8, URZ, 0x1f, UR11 ;  /* 0x0000001f3f082899 */ /* 0x004fe4000801140b */
[----:B---3--:R-:W-:Y:S02]  /*06b0*/  @UP1 USHF.R.S32.HI UR7, URZ, 0x1f, UR9 ;  /* 0x0000001f3f071899 */ /* 0x008fe40008011409 */
[----:B------:R-:W-:Y:S01]  /*06c0*/  @UP2 ULOP3.LUT UR23, UR4, 0xffffffc0, URZ, 0xc0, !UPT ;  /* 0xffffffc004172892 */ /* 0x000fe2000f8ec03f */
[----:B-----5:R1:W2:Y:S01]  /*06d0*/  @P1 R2UR UR14, R5 ;  /* 0x00000000050e13c2 */ /* 0x0202a200000e0000 */
[----:B------:R-:W-:Y:S02]  /*06e0*/  UMOV UR5, URZ ;  /* 0x0000003f00057c82 */ /* 0x000fe40008000000 */
[----:B------:R-:W-:-:S02]  /*06f0*/  UMOV UR4, URZ ;  /* 0x0000003f00047c82 */ /* 0x000fc40008000000 */
[----:B------:R-:W-:Y:S02]  /*0700*/  @UP2 UMOV UR4, UR11 ;  /* 0x0000000b00042c82 */ /* 0x000fe40008000000 */
[----:B------:R-:W-:Y:S02]  /*0710*/  @UP2 UMOV UR5, UR8 ;  /* 0x0000000800052c82 */ /* 0x000fe40008000000 */
[----:B------:R-:W-:Y:S02]  /*0720*/  @UP1 UMOV UR20, UR9 ;  /* 0x0000000900141c82 */ /* 0x000fe40008000000 */
[----:B------:R-:W-:Y:S01]  /*0730*/  @UP1 UMOV UR21, UR7 ;  /* 0x0000000700151c82 */ /* 0x000fe20008000000 */
[----:B------:R-:W-:Y:S05]  /*0740*/  @P1 BRA `(.L_x_604) ;  /* 0x0000006000001947 */ /* 0x000fea0003800000 */
[----:B------:R-:W-:Y:S05]  /*0750*/  @!P0 BRA `(.L_x_604) ;  /* 0x0000005000008947 */ /* 0x000fea0003800000 */
[----:B------:R-:W3:Y:S04]  /*0760*/  LDG.E R2, [R8.64] ;  /* 0x0000001208027981 */ /* 0x000ee8000c1e1900 */
[----:B------:R-:W4:Y:S01]  /*0770*/  LDG.E R3, [R8.64+0x4] ;  /* 0x0000041208037981 */ /* 0x000f22000c1e1900 */
[----:B--23--:R-:W2:Y:S08]  /*0780*/  R2UR UR14, R2 ;  /* 0x00000000020e73c2 */ /* 0x00ceb000000e0000 */
[----:B----4-:R-:W2:Y:S02]  /*0790*/  R2UR UR7, R3 ;  /* 0x00000000030773c2 */ /* 0x010ea400000e0000 */
[----:B--2---:R-:W-:-:S06]  /*07a0*/  UIADD3 UR14, -UR14, UR7, URZ ;  /* 0x000000070e0e7290 */ /* 0x004fcc000fffe13f */
.L_x_604:
[----:B------:R-:W-:-:S04]  /*07b0*/  ISETP.NE.U32.AND P0, PT, RZ, c[0x0][0x2e0], PT ;  /* 0x0000b800ff007a0c */ /* 0x000fc80003f05070 */
[----:B------:R-:W-:-:S13]  /*07c0*/  ISETP.NE.AND.EX P0, PT, RZ, c[0x0][0x2e4], PT, P0 ;  /* 0x0000b900ff007a0c */ /* 0x000fda0003f05300 */
[----:B------:R-:W-:Y:S05]  /*07d0*/  @!P0 BRA `(.L_x_605) ;  /* 0x0000007000008947 */ /* 0x000fea0003800000 */
[----:B------:R-:W-:Y:S02]  /*07e0*/  ULDC.64 UR8, c[0x0][0x2e0] ;  /* 0x0000b80000087ab9 */ /* 0x000fe40000000a00 */
[----:B------:R-:W-:-:S06]  /*07f0*/  UIMAD.WIDE UR8, UR15, UR6, UR8 ;  /* 0x000000060f0872a5 */ /* 0x000fcc000f8e0208 */
[----:B------:R-:W-:Y:S02]  /*0800*/  MOV R2, UR8 ;  /* 0x0000000800027c02 */ /* 0x000fe40008000f00 */
[----:B------:R-:W-:-:S05]  /*0810*/  MOV R3, UR9 ;  /* 0x0000000900037c02 */ /* 0x000fca0008000f00 */
[----:B------:R-:W3:Y:S02]  /*0820*/  LDG.E R2, [R2.64] ;  /* 0x0000001202027981 */ /* 0x000ee4000c1e1900 */
[----:B---3--:R3:W4:Y:S02]  /*0830*/  R2UR UR13, R2 ;  /* 0x00000000020d73c2 */ /* 0x00872400000e0000 */
[----:B---34-:R-:W-:Y:S05]  /*0840*/  BRA `(.L_x_606) ;  /* 0x0000006000007947 */ /* 0x018fea0003800000 */
.L_x_605:
[----:B------:R-:W-:Y:S05]  /*0850*/  @!P2 BRA `(.L_x_606) ;  /* 0x000000500000a947 */ /* 0x000fea0003800000 */
[----:B------:R-:W3:Y:S04]  /*0860*/  LDG.E R2, [R6.64] ;  /* 0x0000001206027981 */ /* 0x000ee8000c1e1900 */
[----:B------:R-:W4:Y:S01]  /*0870*/  LDG.E R3, [R6.64+0x4] ;  /* 0x0000041206037981 */ /* 0x000f22000c1e1900 */
[----:B---3--:R-:W3:Y:S08]  /*0880*/  R2UR UR13, R2 ;  /* 0x00000000020d73c2 */ /* 0x008ef000000e0000 */
[----:B----4-:R-:W3:Y:S02]  /*0890*/  R2UR UR6, R3 ;  /* 0x00000000030673c2 */ /* 0x010ee400000e0000 */
[----:B---3--:R-:W-:-:S06]  /*08a0*/  UIADD3 UR13, -UR13, UR6, URZ ;  /* 0x000000060d0d7290 */ /* 0x008fcc000fffe13f */
.L_x_606:
        /* <DEDUP_REMOVED lines=15> */
.L_x_607:
        /* <DEDUP_REMOVED lines=63> */
[----:B------:R-:W-:Y:S01]  /*0d90*/  USHF.L.U32 UR6, UR23, 0x7, URZ ;  /* 0x0000000717067899 */ /* 0x000fe2000800063f */
[----:B------:R-:W-:Y:S01]  /*0da0*/  IMAD.MOV.U32 R3, RZ, RZ, R0 ;  /* 0x000000ffff037224 */ /* 0x000fe200078e0000 */
[----:B------:R-:W2:Y:S01]  /*0db0*/  S2R R12, SR_CTAID.X ;  /* 0x00000000000c7919 */ /* 0x000ea20000002500 */
[----:B------:R-:W-:Y:S01]  /*0dc0*/  ISETP.NE.AND P1, PT, R2, 0x1, PT ;  /* 0x000000010200780c */ /* 0x000fe20003f25270 */
[----:B------:R-:W-:Y:S01]  /*0dd0*/  USHF.R.S32.HI UR16, URZ, 0x1f, UR15 ;  /* 0x0000001f3f107899 */ /* 0x000fe2000801140f */
[----:B------:R-:W-:Y:S01]  /*0de0*/  LEA.HI R2, R21, R236, RZ, 0x3 ;  /* 0x000000ec15027211 */ /* 0x000fe200078f18ff */
[----:B-1----:R-:W-:Y:S01]  /*0df0*/  IMAD.U32 R5, RZ, RZ, UR6 ;  /* 0x00000006ff057e24 */ /* 0x002fe2000f8e00ff */
[----:B------:R-:W-:Y:S01]  /*0e00*/  SHF.R.S32.HI R6, RZ, 0x1f, R236 ;  /* 0x0000001fff067819 */ /* 0x000fe200000114ec */
[----:B------:R-:W-:Y:S01]  /*0e10*/  USEL UR22, UR15, URZ, !UP1 ;  /* 0x0000003f0f167287 */ /* 0x000fe2000c800000 */
[----:B------:R-:W-:Y:S01]  /*0e20*/  IADD3 R30, P0, R236, UR6, RZ ;  /* 0x00000006ec1e7c10 */ /* 0x000fe2000ff1e0ff */
[----:B------:R-:W-:Y:S01]  /*0e30*/  USEL UR17, UR16, URZ, !UP1 ;  /* 0x0000003f10117287 */ /* 0x000fe2000c800000 */
[----:B------:R-:W-:Y:S01]  /*0e40*/  SHF.R.S32.HI R239, RZ, 0x3, R2 ;  /* 0x00000003ffef7819 */ /* 0x000fe20000011402 */
[----:B------:R-:W-:Y:S01]  /*0e50*/  UMOV UR6, 0x6 ;  /* 0x0000000600067882 */ /* 0x000fe20000000000 */
[----:B------:R-:W-:Y:S01]  /*0e60*/  LEA.HI.X.SX32 R31, R5, R6, 0x1, P0 ;  /* 0x00000006051f7211 */ /* 0x000fe200000f0eff */
[----:B------:R-:W-:Y:S01]  /*0e70*/  ULDC.64 UR8, c[0x0][0x1d8] ;  /* 0x0000760000087ab9 */ /* 0x000fe20000000a00 */
[----:B------:R-:W-:Y:S01]  /*0e80*/  SHF.R.S32.HI R22, RZ, 0x1f, R239 ;  /* 0x0000001fff167819 */ /* 0x000fe200000114ef */
[----:B------:R-:W-:Y:S01]  /*0e90*/  @P1 IMAD.HI.U32 R7, R0, c[0x0][0x24c], RZ ;  /* 0x0000930000071a27 */ /* 0x000fe200078e00ff */
[----:B------:R-:W-:Y:S01]  /*0ea0*/  IADD3 R10, P0, R239, UR20, RZ ;  /* 0x00000014ef0a7c10 */ /* 0x000fe2000ff1e0ff */
[----:B------:R-:W-:Y:S01]  /*0eb0*/  USHF.L.U64.HI UR20, UR8, UR6, UR9 ;  /* 0x0000000608147299 */ /* 0x000fe20008010209 */
[----:B------:R-:W-:Y:S01]  /*0ec0*/  LEA.HI R8, R21, R236, RZ, 0x6 ;  /* 0x000000ec15087211 */ /* 0x000fe200078f30ff */
[C---:B------:R-:W-:Y:S01]  /*0ed0*/  IMAD.SHL.U32 R237, R239.reuse, 0x40, RZ ;  /* 0x00000040efed7824 */ /* 0x040fe200078e00ff */
[----:B------:R-:W-:Y:S01]  /*0ee0*/  @P1 SHF.R.U32.HI R3, RZ, c[0x0][0x250], R7 ;  /* 0x00009400ff031a19 */ /* 0x000fe20000011607 */
[----:B------:R-:W-:Y:S01]  /*0ef0*/  IMAD.SHL.U32 R238, R236, 0x4, RZ ;  /* 0x00000004ecee7824 */ /* 0x000fe200078e00ff */
[----:B------:R-:W-:Y:S01]  /*0f00*/  LOP3.LUT R7, R2, 0xfffffff8, RZ, 0xc0, !PT ;  /* 0xfffffff802077812 */ /* 0x000fe200078ec0ff */
[----:B------:R-:W-:Y:S01]  /*0f10*/  UIMAD UR10, UR10, -0x60, URZ ;  /* 0xffffffa00a0a78a4 */ /* 0x000fe2000f8e023f */
[----:B------:R-:W-:Y:S01]  /*0f20*/  IADD3.X R11, R22, UR21, RZ, P0, !PT ;  /* 0x00000015160b7c10 */ /* 0x000fe200087fe4ff */
[----:B------:R-:W-:Y:S01]  /*0f30*/  USHF.L.U32 UR21, UR8, 0x6, URZ ;  /* 0x0000000608157899 */ /* 0x000fe2000800063f */
[----:B------:R-:W-:Y:S01]  /*0f40*/  SHF.R.S32.HI R14, RZ, 0x1f, R3 ;  /* 0x0000001fff0e7819 */ /* 0x000fe20000011403 */
[----:B------:R-:W-:Y:S01]  /*0f50*/  IMAD.IADD R7, R236, 0x1, -R7 ;  /* 0x00000001ec077824 */ /* 0x000fe200078e0a07 */
[----:B------:R-:W-:Y:S01]  /*0f60*/  IADD3 R5, P0, R239, UR4, RZ ;  /* 0x00000004ef057c10 */ /* 0x000fe2000ff1e0ff */
[----:B--2---:R-:W-:Y:S01]  /*0f70*/  IMAD.WIDE R12, R12, 0x60, R10 ;  /* 0x000000600c0c7825 */ /* 0x004fe200078e020a */
[----:B------:R-:W-:Y:S01]  /*0f80*/  SHF.R.S32.HI R8, RZ, 0x6, R8 ;  /* 0x00000006ff087819 */ /* 0x000fe20000011408 */
[----:B------:R-:W-:Y:S01]  /*0f90*/  USHF.R.S32.HI UR8, URZ, 0x1f, UR23 ;  /* 0x0000001f3f087899 */ /* 0x000fe20008011417 */
[----:B------:R-:W-:Y:S01]  /*0fa0*/  IADD3.X R22, R22, UR5, RZ, P0, !PT ;  /* 0x0000000516167c10 */ /* 0x000fe200087fe4ff */
[----:B------:R-:W-:Y:S01]  /*0fb0*/  IMAD.SHL.U32 R34, R7, 0x8, RZ ;  /* 0x0000000807227824 */ /* 0x000fe200078e00ff */
[----:B------:R-:W-:Y:S01]  /*0fc0*/  LOP3.LUT R237, R237, 0x1c0, RZ, 0xc0, !PT ;  /* 0x000001c0eded7812 */ /* 0x000fe200078ec0ff */
[C---:B------:R-:W-:Y:S01]  /*0fd0*/  IMAD R16, R14.reuse, c[0x0][0x1e0], RZ ;  /* 0x000078000e107a24 */ /* 0x040fe200078e02ff */
[----:B------:R-:W-:Y:S01]  /*0fe0*/  ULDC.64 UR4, c[0x0][0x1e8] ;  /* 0x00007a0000047ab9 */ /* 0x000fe20000000a00 */
[----:B------:R-:W-:Y:S01]  /*0ff0*/  IMAD R14, R14, c[0x0][0x1b0], RZ ;  /* 0x00006c000e0e7a24 */ /* 0x000fe200078e02ff */
[----:B------:R-:W-:Y:S01]  /*1000*/  SHF.R.S32.HI R35, RZ, 0x1f, R34 ;  /* 0x0000001fff237819 */ /* 0x000fe20000011422 */
[----:B------:R-:W-:Y:S01]  /*1010*/  IMAD R16, R3, c[0x0][0x1e4], R16 ;  /* 0x0000790003107a24 */ /* 0x000fe200078e0210 */
[----:B------:R-:W-:Y:S01]  /*1020*/  UIMAD UR4, UR17, UR4, URZ ;  /* 0x00000004110472a4 */ /* 0x000fe2000f8e023f */
[C---:B------:R-:W-:Y:S01]  /*1030*/  IMAD R28, R22.reuse, c[0x0][0x178], RZ ;  /* 0x00005e00161c7a24 */ /* 0x040fe200078e02ff */
[--C-:B------:R-:W-:Y:S01]  /*1040*/  LOP3.LUT R6, R237, 0x38, R34.reuse, 0xf8, !PT ;  /* 0x00000038ed067812 */ /* 0x100fe200078ef822 */
[C---:B------:R-:W-:Y:S01]  /*1050*/  IMAD.WIDE.U32 R24, R3.reuse, c[0x0][0x1e0], R34 ;  /* 0x0000780003187a25 */ /* 0x040fe200078e0022 */
[----:B------:R-:W-:Y:S01]  /*1060*/  SHF.R.S32.HI R9, RZ, 0x1f, R0 ;  /* 0x0000001fff097819 */ /* 0x000fe20000011400 */
[----:B------:R-:W-:Y:S01]  /*1070*/  UIMAD UR7, UR22, UR5, UR4 ;  /* 0x00000005160772a4 */ /* 0x000fe2000f8e0204 */
[----:B------:R-:W-:Y:S01]  /*1080*/  SHF.R.U32.HI R237, RZ, 0x3, R237 ;  /* 0x00000003ffed7819 */ /* 0x000fe200000116ed */
[----:B------:R-:W-:Y:S01]  /*1090*/  IMAD R22, R22, c[0x0][0x208], RZ ;  /* 0x0000820016167a24 */ /* 0x000fe200078e02ff */
[----:B------:R-:W-:Y:S01]  /*10a0*/  ULDC.64 UR4, c[0x0][0x1b8] ;  /* 0x00006e0000047ab9 */ /* 0x000fe20000000a00 */
[C---:B------:R-:W-:Y:S01]  /*10b0*/  IMAD R14, R3.reuse, c[0x0][0x1b4], R14 ;  /* 0x00006d00030e7a24 */ /* 0x040fe200078e020e */
[----:B------:R-:W-:Y:S01]  /*10c0*/  UIMAD UR4, UR17, UR4, URZ ;  /* 0x00000004110472a4 */ /* 0x000fe2000f8e023f */
[----:B------:R-:W-:Y:S01]  /*10d0*/  IMAD.WIDE.U32 R18, R3, c[0x0][0x1b0], R34 ;  /* 0x00006c0003127a25 */ /* 0x000fe200078e0022 */
[C---:B------:R-:W-:Y:S01]  /*10e0*/  IADD3 R20, R34.reuse, 0x40, RZ ;  /* 0x0000004022147810 */ /* 0x040fe20007ffe0ff */
[----:B------:R-:W-:Y:S01]  /*10f0*/  USEL UR17, UR15, URZ, !UP2 ;  /* 0x0000003f0f117287 */ /* 0x000fe2000d000000 */
[----:B------:R-:W-:Y:S01]  /*1100*/  ISETP.GE.AND P4, PT, R34, c[0x0][0x1cc], PT ;  /* 0x0000730022007a0c */ /* 0x000fe20003f86270 */
[----:B------:R-:W-:Y:S01]  /*1110*/  IMAD.IADD R17, R25, 0x1, R16 ;  /* 0x0000000119117824 */ /* 0x000fe200078e0210 */
[----:B------:R-:W-:Y:S01]  /*1120*/  ISETP.GE.AND P3, PT, R20, c[0x0][0x1cc], PT ;  /* 0x0000730014007a0c */ /* 0x000fe20003f66270 */
[----:B------:R-:W-:Y:S01]  /*1130*/  IMAD.SHL.U32 R232, R8, 0x200, RZ ;  /* 0x0000020008e87824 */ /* 0x000fe200078e00ff */
[----:B------:R-:W-:Y:S01]  /*1140*/  USEL UR16, UR16, URZ, !UP2 ;  /* 0x0000003f10107287 */ /* 0x000fe2000d000000 */
[C---:B------:R-:W-:Y:S01]  /*1150*/  IMAD R28, R5.reuse, c[0x0][0x17c], R28 ;  /* 0x00005f00051c7a24 */ /* 0x040fe200078e021c */
[----:B------:R-:W-:Y:S01]  /*1160*/  USHF.R.S32.HI UR24, URZ, 0x1f, UR11 ;  /* 0x0000001f3f187899 */ /* 0x000fe2000801140b */
[C---:B------:R-:W-:Y:S01]  /*1170*/  IMAD.WIDE.U32 R10, R5.reuse, c[0x0][0x178], R34 ;  /* 0x00005e00050a7a25 */ /* 0x040fe200078e0022 */
[----:B------:R-:W-:Y:S01]  /*1180*/  LOP3.LUT R237, R232, R6, R237, 0xf6, !PT ;  /* 0x00000006e8ed7212 */ /* 0x000fe200078ef6ed */
[----:B------:R-:W-:Y:S01]  /*1190*/  CS2R R130, SRZ ;  /* 0x0000000000827805 */ /* 0x000fe2000001ff00 */
[----:B------:R-:W-:Y:S01]  /*11a0*/  LOP3.LUT R4, R4, 0xfffffffe, RZ, 0xc0, !PT ;  /* 0xfffffffe04047812 */ /* 0x000fe200078ec0ff */
[----:B------:R-:W-:Y:S01]  /*11b0*/  IMAD.MOV.U32 R16, RZ, RZ, R24 ;  /* 0x000000ffff107224 */ /* 0x000fe200078e0018 */
[----:B------:R-:W-:Y:S01]  /*11c0*/  CS2R R128, SRZ ;  /* 0x0000000000807805 */ /* 0x000fe2000001ff00 */
[----:B------:R-:W-:Y:S01]  /*11d0*/  IMAD.U32 R3, RZ, RZ, UR22 ;  /* 0x00000016ff037e24 */ /* 0x000fe2000f8e00ff */
[----:B------:R-:W-:Y:S01]  /*11e0*/  CS2R R126, SRZ ;  /* 0x00000000007e7805 */ /* 0x000fe2000001ff00 */
        /* <DEDUP_REMOVED lines=8> */
[----:B------:R-:W-:Y:S01]  /*1270*/  IMAD.IADD R15, R19, 0x1, R14 ;  /* 0x00000001130f7824 */ /* 0x000fe200078e020e */
[----:B------:R-:W-:Y:S01]  /*1280*/  CS2R R114, SRZ ;  /* 0x0000000000727805 */ /* 0x000fe2000001ff00 */
[----:B------:R-:W-:Y:S01]  /*1290*/  IMAD.WIDE.U32 R16, R3, c[0x0][0x1e8], R16 ;  /* 0x00007a0003107a25 */ /* 0x000fe200078e0010 */
[----:B------:R-:W-:Y:S01]  /*12a0*/  CS2R R112, SRZ ;  /* 0x0000000000707805 */ /* 0x000fe2000001ff00 */
[----:B------:R-:W-:Y:S01]  /*12b0*/  CS2R R110, SRZ ;  /* 0x00000000006e7805 */ /* 0x000fe2000001ff00 */
[----:B------:R-:W-:Y:S01]  /*12c0*/  CS2R R108, SRZ ;  /* 0x00000000006c7805 */ /* 0x000fe2000001ff00 */
[----:B------:R-:W-:Y:S01]  /*12d0*/  IMAD.IADD R23, R27, 0x1, R22 ;  /* 0x000000011b177824 */ /* 0x000fe200078e0216 */
[----:B------:R-:W-:Y:S01]  /*12e0*/  IADD3 R17, R17, UR7, RZ ;  /* 0x0000000711117c10 */ /* 0x000fe2000fffe0ff */
[----:B------:R-:W-:Y:S01]  /*12f0*/  IMAD.MOV.U32 R14, RZ, RZ, R18 ;  /* 0x000000ffff0e7224 */ /* 0x000fe200078e0012 */
[----:B------:R-:W-:Y:S01]  /*1300*/  CS2R R106, SRZ ;  /* 0x00000000006a7805 */ /* 0x000fe2000001ff00 */
[C---:B------:R-:W-:Y:S01]  /*1310*/  IMAD R25, R9.reuse, c[0x0][0x270], RZ ;  /* 0x00009c0009197a24 */ /* 0x040fe200078e02ff */
[----:B------:R-:W-:Y:S01]  /*1320*/  CS2R R104, SRZ ;  /* 0x0000000000687805 */ /* 0x000fe2000001ff00 */
[C---:B------:R-:W-:Y:S01]  /*1330*/  IMAD R19, R9.reuse, c[0x0][0x288], RZ ;  /* 0x0000a20009137a24 */ /* 0x040fe200078e02ff */
[----:B------:R-:W-:Y:S01]  /*1340*/  CS2R R102, SRZ ;  /* 0x0000000000667805 */ /* 0x000fe2000001ff00 */
[C---:B------:R-:W-:Y:S01]  /*1350*/  IMAD R11, R9.reuse, c[0x0][0x180], RZ ;  /* 0x00006000090b7a24 */ /* 0x040fe200078e02ff */
[----:B------:R-:W-:Y:S01]  /*1360*/  CS2R R100, SRZ ;  /* 0x0000000000647805 */ /* 0x000fe2000001ff00 */
[C---:B------:R-:W-:Y:S01]  /*1370*/  IMAD R5, R9.reuse, c[0x0][0x210], RZ ;  /* 0x0000840009057a24 */ /* 0x040fe200078e02ff */
[----:B------:R-:W-:Y:S01]  /*1380*/  CS2R R98, SRZ ;  /* 0x0000000000627805 */ /* 0x000fe2000001ff00 */
[----:B------:R-:W-:Y:S01]  /*1390*/  IMAD.MOV.U32 R22, RZ, RZ, R26 ;  /* 0x000000ffff167224 */ /* 0x000fe200078e001a */
[C---:B------:R-:W-:Y:S01]  /*13a0*/  IADD3 R26, P0, R238.reuse, UR23, RZ ;  /* 0x00000017ee1a7c10 */ /* 0x040fe2000ff1e0ff */
[----:B------:R-:W-:Y:S01]  /*13b0*/  IMAD R9, R9, c[0x0][0x238], RZ ;  /* 0x00008e0009097a24 */ /* 0x000fe200078e02ff */
[----:B------:R-:W-:Y:S01]  /*13c0*/  CS2R R96, SRZ ;  /* 0x0000000000607805 */ /* 0x000fe2000001ff00 */
[----:B------:R-:W-:Y:S01]  /*13d0*/  IMAD.U32 R6, RZ, RZ, UR13 ;  /* 0x0000000dff067e24 */ /* 0x000fe2000f8e00ff */
[----:B------:R-:W-:Y:S01]  /*13e0*/  LEA.HI.X.SX32 R27, R238, UR8, 0x1, P0 ;  /* 0x00000008ee1b7c11 */ /* 0x000fe200080f0eff */
[----:B------:R-:W-:Y:S01]  /*13f0*/  IMAD.WIDE.U32 R14, R3, c[0x0][0x1b8], R14 ;  /* 0x00006e00030e7a25 */ /* 0x000fe200078e000e */
[----:B------:R-:W-:Y:S01]  /*1400*/  UIMAD UR8, UR22, UR5, UR4 ;  /* 0x00000005160872a4 */ /* 0x000fe2000f8e0204 */
[----:B------:R-:W-:Y:S01]  /*1410*/  CS2R R94, SRZ ;  /* 0x00000000005e7805 */ /* 0x000fe2000001ff00 */
[----:B------:R-:W-:Y:S01]  /*1420*/  CS2R R92, SRZ ;  /* 0x00000000005c7805 */ /* 0x000fe2000001ff00 */
[----:B------:R-:W-:Y:S01]  /*1430*/  IMAD R18, R0, c[0x0][0x23c], R9 ;  /* 0x00008f0000127a24 */ /* 0x000fe200078e0209 */
[----:B------:R-:W-:Y:S01]  /*1440*/  IADD3 R9, R6, UR10, -R239 ;  /* 0x0000000a06097c10 */ /* 0x000fe2000fffe8ef */
[----:B------:R-:W-:Y:S01]  /*1450*/  IMAD R3, R13, c[0x0][0x1d8], RZ ;  /* 0x000076000d037a24 */ /* 0x000fe200078e02ff */
[----:B------:R-:W-:Y:S01]  /*1460*/  ULDC.64 UR4, c[0x0][0x1a8] ;  /* 0x00006a0000047ab9 */ /* 0x000fe20000000a00 */
[C---:B------:R-:W-:Y:S01]  /*1470*/  IMAD.WIDE.U32 R240, R0.reuse, c[0x0][0x210], R22 ;  /* 0x0000840000f07a25 */ /* 0x040fe200078e0016 */
[C---:B------:R-:W-:Y:S01]  /*1480*/  ISETP.LT.OR P2, PT, R9.reuse, 0x1, P4 ;  /* 0x000000010900780c */ /* 0x040fe20002741670 */
[----:B------:R-:W-:Y:S01]  /*1490*/  USHF.L.U64.HI UR22, UR4, UR6, UR5 ;  /* 0x0000000604167299 */ /* 0x000fe20008010205 */
[----:B------:R-:W-:Y:S01]  /*14a0*/  ISETP.LT.OR P1, PT, R9, 0x1, P3 ;  /* 0x000000010900780c */ /* 0x000fe20001f21670 */
[----:B------:R-:W-:Y:S01]  /*14b0*/  IMAD R5, R0, c[0x0][0x214], R5 ;  /* 0x0000850000057a24 */ /* 0x000fe200078e0205 */
[----:B------:R-:W-:Y:S01]  /*14c0*/  IADD3 R15, R15, UR8, RZ ;  /* 0x000000080f0f7c10 */ /* 0x000fe2000fffe0ff */
[C---:B------:R-:W-:Y:S01]  /*14d0*/  IMAD R3, R12.reuse, c[0x0][0x1dc], R3 ;  /* 0x000077000c037a24 */ /* 0x040fe200078e0203 */
[----:B------:R-:W-:Y:S01]  /*14e0*/  USHF.L.U32 UR23, UR4, 0x6, URZ ;  /* 0x0000000604177899 */ /* 0x000fe2000800063f */
[----:B------:R-:W-:Y:S01]  /*14f0*/  IMAD.WIDE.U32 R22, R12, c[0x0][0x1d8], R16 ;  /* 0x000076000c167a25 */ /* 0x000fe200078e0010 */
[----:B------:R-:W-:Y:S01]  /*1500*/  ULDC.64 UR8, c[0x0][0x208] ;  /* 0x0000820000087ab9 */ /* 0x000fe20000000a00 */
[----:B------:R-:W-:Y:S01]  /*1510*/  CS2R R90, SRZ ;  /* 0x00000000005a7805 */ /* 0x000fe2000001ff00 */
[----:B------:R-:W-:Y:S01]  /*1520*/  ULDC.64 UR4, c[0x0][0x218] ;  /* 0x0000860000047ab9 */ /* 0x000fe20000000a00 */
[----:B------:R-:W-:Y:S01]  /*1530*/  IMAD.MOV.U32 R28, RZ, RZ, R10 ;  /* 0x000000ffff1c7224 */ /* 0x000fe200078e000a */
[----:B------:R-:W-:Y:S01]  /*1540*/  LEA R16, P0, R22, c[0x0][0x1c0], 0x1 ;  /* 0x0000700016107a11 */ /* 0x000fe200078008ff */
[----:B------:R-:W-:Y:S01]  /*1550*/  IMAD.IADD R241, R241, 0x1, R5 ;  /* 0x00000001f1f17824 */ /* 0x000fe200078e0205 */
[----:B------:R-:W-:Y:S01]  /*1560*/  UIMAD UR4, UR16, UR4, URZ ;  /* 0x00000004100472a4 */ /* 0x000fe2000f8e023f */
[----:B------:R-:W-:Y:S01]  /*1570*/  IMAD.IADD R3, R23, 0x1, R3 ;  /* 0x0000000117037824 */ /* 0x000fe200078e0203 */
[----:B------:R-:W-:Y:S01]  /*1580*/  USHF.L.U64.HI UR6, UR8, UR6, UR9 ;  /* 0x0000000608067299 */ /* 0x000fe20008010209 */
[----:B------:R-:W-:Y:S01]  /*1590*/  IMAD R10, R0, c[0x0][0x274], R25 ;  /* 0x00009d00000a7a24 */ /* 0x000fe200078e0219 */
[----:B------:R-:W-:Y:S01]  /*15a0*/  UIMAD UR5, UR17, UR5, UR4 ;  /* 0x00000005110572a4 */ /* 0x000fe2000f8e0204 */
[----:B------:R-:W-:Y:S01]  /*15b0*/  IMAD R5, R13, c[0x0][0x1a8], RZ ;  /* 0x00006a000d057a24 */ /* 0x000fe200078e02ff */
[----:B------:R-:W-:Y:S01]  /*15c0*/  LEA.HI.X R17, R22, c[0x0][0x1c4], R3, 0x1, P0 ;  /* 0x0000710016117a11 */ /* 0x000fe200000f0c03 */
[C---:B------:R-:W-:Y:S01]  /*15d0*/  IMAD.WIDE.U32 R24, R0.reuse, c[0x0][0x238], R30 ;  /* 0x00008e0000187a25 */ /* 0x040fe200078e001e */
[----:B------:R-:W-:Y:S01]  /*15e0*/  USHF.L.U32 UR4, UR8, 0x6, URZ ;  /* 0x0000000608047899 */ /* 0x000fe2000800063f */
[----:B------:R-:W-:Y:S01]  /*15f0*/  CS2R R88, SRZ ;  /* 0x0000000000587805 */ /* 0x000fe2000001ff00 */
[----:B------:R-:W-:Y:S01]  /*1600*/  UIMAD UR6, UR6, UR11, URZ ;  /* 0x0000000b060672a4 */ /* 0x000fe2000f8e023f */
[C---:B------:R-:W-:Y:S01]  /*1610*/  IMAD.WIDE.U32 R30, R0.reuse, c[0x0][0x270], R26 ;  /* 0x00009c00001e7a25 */ /* 0x040fe200078e001a */
[----:B------:R-:W-:Y:S01]  /*1620*/  CS2R R86, SRZ ;  /* 0x0000000000567805 */ /* 0x000fe2000001ff00 */
[----:B------:R-:W-:Y:S01]  /*1630*/  CS2R R84, SRZ ;  /* 0x0000000000547805 */ /* 0x000fe2000001ff00 */
[----:B------:R-:W-:Y:S01]  /*1640*/  CS2R R74, SRZ ;  /* 0x00000000004a7805 */ /* 0x000fe2000001ff00 */
[C---:B------:R-:W-:Y:S01]  /*1650*/  IMAD R19, R0.reuse, c[0x0][0x28c], R19 ;  /* 0x0000a30000137a24 */ /* 0x040fe200078e0213 */
[----:B------:R-:W-:Y:S01]  /*1660*/  CS2R R72, SRZ ;  /* 0x0000000000487805 */ /* 0x000fe2000001ff00 */
[C---:B------:R-:W-:Y:S01]  /*1670*/  IMAD R242, R0.reuse, c[0x0][0x184], R11 ;  /* 0x0000610000f27a24 */ /* 0x040fe200078e020b */
        /* <DEDUP_REMOVED lines=15> */
[----:B------:R-:W-:Y:S01]  /*1770*/  IMAD.U32 R13, RZ, RZ, UR17 ;  /* 0x00000011ff0d7e24 */ /* 0x000fe2000f8e00ff */
[----:B------:R-:W-:Y:S01]  /*1780*/  CS2R R48, SRZ ;  /* 0x0000000000307805 */ /* 0x000fe2000001ff00 */
[----:B------:R-:W-:Y:S01]  /*1790*/  IMAD.SHL.U32 R237, R237, 0x2, RZ ;  /* 0x00000002eded7824 */ /* 0x000fe200078e00ff */
[----:B------:R-:W-:Y:S01]  /*17a0*/  CS2R R46, SRZ ;  /* 0x00000000002e7805 */ /* 0x000fe2000001ff00 */
[----:B------:R-:W-:Y:S01]  /*17b0*/  IMAD.IADD R243, R29, 0x1, R242 ;  /* 0x000000011df37824 */ /* 0x000fe200078e02f2 */
[----:B------:R-:W-:Y:S01]  /*17c0*/  CS2R R44, SRZ ;  /* 0x00000000002c7805 */ /* 0x000fe2000001ff00 */
[----:B------:R-:W-:Y:S01]  /*17d0*/  IMAD.MOV.U32 R242, RZ, RZ, R28 ;  /* 0x000000fffff27224 */ /* 0x000fe200078e001c */
[C---:B------:R-:W-:Y:S01]  /*17e0*/  LEA R28, P0, R14.reuse, c[0x0][0x190], 0x1 ;  /* 0x000064000e1c7a11 */ /* 0x040fe200078008ff */
        /* <DEDUP_REMOVED lines=8> */
[----:B------:R1:W-:Y:S01]  /*1870*/  LDGSTS.E.BYPASS.LTC128B.128 [R237+0x9080], [R16.64+0x80], !P1 ;  /* 0x0908008010ed7fae */ /* 0x0003e2000c901d52 */
[----:B------:R-:W-:Y:S01]  /*1880*/  ISETP.LT.OR P1, PT, R9, 0x21, P4 ;  /* 0x000000210900780c */ /* 0x000fe20002721670 */
[----:B------:R-:W-:Y:S01]  /*1890*/  IMAD.U32 R3, RZ, RZ, UR4 ;  /* 0x00000004ff037e24 */ /* 0x000fe2000f8e00ff */
[----:B------:R-:W-:Y:S01]  /*18a0*/  IADD3 R247, R241, UR5, RZ ;  /* 0x00000005f1f77c10 */ /* 0x000fe2000fffe0ff */
[----:B------:R-:W-:Y:S01]  /*18b0*/  IMAD.MOV.U32 R246, RZ, RZ, R240 ;  /* 0x000000fffff67224 */ /* 0x000fe200078e00f0 */
[----:B------:R-:W-:Y:S01]  /*18c0*/  LEA.HI.X R29, R14, c[0x0][0x194], R0, 0x1, P0 ;  /* 0x000065000e1d7a11 */ /* 0x000fe200000f0c00 */
[----:B------:R-:W-:Y:S01]  /*18d0*/  IMAD.U32 R0, RZ, RZ, UR21 ;  /* 0x00000015ff007e24 */ /* 0x000fe2000f8e00ff */
[----:B------:R-:W-:Y:S01]  /*18e0*/  P2R R5, PR, RZ, 0x2 ;  /* 0x00000002ff057803 */ /* 0x000fe20000000000 */
[----:B------:R-:W-:Y:S01]  /*18f0*/  UIMAD UR4, UR24, UR4, UR6 ;  /* 0x00000004180472a4 */ /* 0x000fe2000f8e0206 */
[----:B------:R-:W-:Y:S01]  /*1900*/  ISETP.LT.OR P1, PT, R9, 0x21, P3 ;  /* 0x000000210900780c */ /* 0x000fe20001f21670 */
[----:B------:R-:W-:Y:S01]  /*1910*/  IMAD.WIDE.U32 R32, R3, UR11, R246 ;  /* 0x0000000b03207c25 */ /* 0x000fe2000f8e00f6 */
[----:B------:R-:W-:Y:S01]  /*1920*/  IADD3 R36, P6, P5, R0, 0x80, R16 ;  /* 0x0000008000247810 */ /* 0x000fe20007dde010 */
[----:B------:R-:W-:Y:S01]  /*1930*/  ULDC.64 UR6, c[0x0][0x188] ;  /* 0x0000620000067ab9 */ /* 0x000fe20000000a00 */
[----:B------:R-:W-:Y:S01]  /*1940*/  IADD3 R22, P0, R16, UR21, RZ ;  /* 0x0000001510167c10 */ /* 0x000fe2000ff1e0ff */
[----:B------:R-:W-:Y:S01]  /*1950*/  UIMAD UR6, UR16, UR6, URZ ;  /* 0x00000006100672a4 */ /* 0x000fe2000f8e023f */
[----:B------:R-:W-:Y:S01]  /*1960*/  P2R R0, PR, RZ, 0x2 ;  /* 0x00000002ff007803 */ /* 0x000fe20000000000 */
[----:B------:R-:W-:Y:S01]  /*1970*/  IMAD.WIDE.U32 R242, R13, c[0x0][0x188], R242 ;  /* 0x000062000df27a25 */ /* 0x000fe200078e00f2 */
[----:B------:R-:W-:Y:S01]  /*1980*/  ISETP.LT.OR P1, PT, R9, 0x41, P3 ;  /* 0x000000410900780c */ /* 0x000fe20001f21670 */
[----:B------:R-:W-:Y:S01]  /*1990*/  UIMAD UR6, UR17, UR7, UR6 ;  /* 0x00000007110672a4 */ /* 0x000fe2000f8e0206 */
[----:B------:R-:W-:Y:S01]  /*19a0*/  ISETP.NE.AND P3, PT, R5, RZ, PT ;  /* 0x000000ff0500720c */ /* 0x000fe20003f65270 */
[----:B------:R-:W-:Y:S01]  /*19b0*/  IMAD.IADD R35, R31, 0x1, R10 ;  /* 0x000000011f237824 */ /* 0x000fe200078e020a */
[----:B------:R-:W-:Y:S01]  /*19c0*/  IADD3 R3, R33, UR4, RZ ;  /* 0x0000000421037c10 */ /* 0x000fe2000fffe0ff */
[----:B------:R-:W-:Y:S01]  /*19d0*/  ULDC.64 UR4, c[0x0][0x178] ;  /* 0x00005e0000047ab9 */ /* 0x000fe20000000a00 */
[----:B------:R-:W-:Y:S01]  /*19e0*/  IADD3.X R23, R17, UR20, RZ, P0, !PT ;  /* 0x0000001411177c10 */ /* 0x000fe200087fe4ff */
[----:B------:R-:W-:Y:S01]  /*19f0*/  UIMAD UR24, UR24, UR4, URZ ;  /* 0x00000004181872a4 */ /* 0x000fe2000f8e023f */
[----:B------:R-:W-:Y:S01]  /*1a00*/  LEA R14, P0, R32, c[0x0][0x1f0], 0x1 ;  /* 0x00007c00200e7a11 */ /* 0x000fe200078008ff */
[----:B------:R-:W-:Y:S01]  /*1a10*/  UIMAD.WIDE.U32 UR26, UR11, UR4, URZ ;  /* 0x000000040b1a72a5 */ /* 0x000fe2000f8e003f */
[----:B------:R-:W-:Y:S01]  /*1a20*/  ISETP.NE.AND P4, PT, R0, RZ, PT ;  /* 0x000000ff0000720c */ /* 0x000fe20003f85270 */
[----:B------:R-:W-:Y:S01]  /*1a30*/  UIMAD UR24, UR11, UR5, UR24 ;  /* 0x000000050b1872a4 */ /* 0x000fe2000f8e0218 */
[----:B------:R-:W-:Y:S01]  /*1a40*/  LEA.HI.X R15, R32, c[0x0][0x1f4], R3, 0x1, P0 ;  /* 0x00007d00200f7a11 */ /* 0x000fe200000f0c03 */
[----:B------:R-:W-:Y:S01]  /*1a50*/  IMAD.SHL.U32 R3, R7, 0x40, RZ ;  /* 0x0000004007037824 */ /* 0x000fe200078e00ff */
[----:B-1----:R-:W-:Y:S01]  /*1a60*/  IADD3 R16, P0, R22, UR21, RZ ;  /* 0x0000001516107c10 */ /* 0x002fe2000ff1e0ff */
[----:B------:R-:W-:Y:S01]  /*1a70*/  UIADD3 UR24, UR27, UR24, URZ ;  /* 0x000000181b187290 */ /* 0x000fe2000fffe03f */
[----:B------:R1:W-:Y:S01]  /*1a80*/  LDGSTS.E.BYPASS.LTC128B.128 [R237+0x7080], [R22.64], !P3 ;  /* 0x0708000016ed7fae */ /* 0x0003e2000d901d52 */
[----:B------:R-:W-:Y:S01]  /*1a90*/  IADD3.X R37, RZ, UR20, R17, P6, P5 ;  /* 0x00000014ff257c10 */ /* 0x000fe2000b7ea411 */
[----:B------:R-:W-:Y:S01]  /*1aa0*/  USHF.L.U32 UR21, UR11, 0x6, URZ ;  /* 0x000000060b157899 */ /* 0x000fe2000800063f */
[----:B------:R-:W-:Y:S01]  /*1ab0*/  LOP3.LUT R3, R3, 0x1c0, RZ, 0xc0, !PT ;  /* 0x000001c003037812 */ /* 0x000fe200078ec0ff */
[----:B------:R-:W-:Y:S01]  /*1ac0*/  IMAD.IADD R27, R27, 0x1, R19 ;  /* 0x000000011b1b7824 */ /* 0x000fe200078e0213 */
[----:B------:R-:W-:Y:S01]  /*1ad0*/  IADD3.X R17, R23, UR20, RZ, P0, !PT ;  /* 0x0000001417117c10 */ /* 0x000fe200087fe4ff */
[----:B------:R-:W-:Y:S01]  /*1ae0*/  IMAD.U32 R0, RZ, RZ, UR24 ;  /* 0x00000018ff007e24 */ /* 0x000fe2000f8e00ff */
[----:B------:R-:W-:Y:S01]  /*1af0*/  LOP3.LUT R5, R3, 0x8, R2, 0xf8, !PT ;  /* 0x0000000803057812 */ /* 0x000fe200078ef802 */
[----:B------:R2:W-:Y:S01]  /*1b00*/  LDGSTS.E.BYPASS.LTC128B.128 [R237+0xa080], [R36.64], !P4 ;  /* 0x0a08000024ed7fae */ /* 0x0005e2000e101d52 */
[----:B------:R-:W-:Y:S01]  /*1b10*/  SHF.R.U32.HI R3, RZ, 0x3, R3 ;  /* 0x00000003ff037819 */ /* 0x000fe20000011603 */
[----:B------:R-:W-:Y:S01]  /*1b20*/  USHF.L.U32 UR20, UR8, 0x5, URZ ;  /* 0x0000000508147899 */ /* 0x000fe2000800063f */
[----:B------:R-:W-:Y:S01]  /*1b30*/  IADD3 R235, R243, UR6, RZ ;  /* 0x00000006f3eb7c10 */ /* 0x000fe2000fffe0ff */
[----:B------:R3:W-:Y:S01]  /*1b40*/  LDGSTS.E.BYPASS.LTC128B.128 [R237+0x8080], [R16.64], !P2 ;  /* 0x0808000010ed7fae */ /* 0x0007e2000d101d52 */
[----:B------:R-:W-:Y:S01]  /*1b50*/  ISETP.GE.AND P4, PT, R34, c[0x0][0x19c], PT ;  /* 0x0000670022007a0c */ /* 0x000fe20003f86270 */
[----:B------:R-:W-:Y:S01]  /*1b60*/  ULDC.64 UR6, c[0x0][0x278] ;  /* 0x00009e0000067ab9 */ /* 0x000fe20000000a00 */
[----:B------:R-:W-:Y:S01]  /*1b70*/  LOP3.LUT R232, R232, R5, R3, 0xf6, !PT ;  /* 0x00000005e8e87212 */ /* 0x000fe200078ef603 */
[----:B------:R3:W-:Y:S01]  /*1b80*/  LDGSTS.E.BYPASS.LTC128B.128 [R237+0xb080], [R16.64+0x80], !P1 ;  /* 0x0b08008010ed7fae */ /* 0x0007e2000c901d52 */
[C---:B------:R-:W-:Y:S01]  /*1b90*/  ISETP.LT.OR P3, PT, R9.reuse, 0x1, P4 ;  /* 0x000000010900780c */ /* 0x040fe20002761670 */
[----:B------:R-:W-:Y:S01]  /*1ba0*/  IMAD.U32 R31, RZ, RZ, UR20 ;  /* 0x00000014ff1f7e24 */ /* 0x000fe2000f8e00ff */
[C---:B------:R-:W-:Y:S01]  /*1bb0*/  ISETP.LT.OR P6, PT, R9.reuse, 0x21, P4 ;  /* 0x000000210900780c */ /* 0x040fe200027c1670 */
[----:B------:R-:W0:Y:S01]  /*1bc0*/  LDGDEPBAR ;  /* 0x00000000000079af */ /* 0x000e220000000000 */
[----:B------:R-:W-:Y:S01]  /*1bd0*/  ISETP.LT.OR P4, PT, R9, 0x41, P4 ;  /* 0x000000410900780c */ /* 0x000fe20002781670 */
[----:B------:R-:W-:Y:S01]  /*1be0*/  IMAD.SHL.U32 R232, R232, 0x2, RZ ;  /* 0x00000002e8e87824 */ /* 0x000fe200078e00ff */
[----:B------:R-:W-:Y:S01]  /*1bf0*/  ISETP.GE.AND P2, PT, R20, c[0x0][0x19c], PT ;  /* 0x0000670014007a0c */ /* 0x000fe20003f46270 */
[----:B------:R-:W-:Y:S01]  /*1c00*/  UIMAD UR6, UR16, UR6, URZ ;  /* 0x00000006100672a4 */ /* 0x000fe2000f8e023f */
[----:B------:R-:W-:Y:S01]  /*1c10*/  P2R R6, PR, RZ, 0x10 ;  /* 0x00000010ff067803 */ /* 0x000fe20000000000 */
[----:B------:R-:W-:Y:S01]  /*1c20*/  IMAD.IADD R25, R25, 0x1, R18 ;  /* 0x0000000119197824 */ /* 0x000fe200078e0212 */
[C---:B------:R-:W-:Y:S01]  /*1c30*/  ISETP.LT.OR P5, PT, R9.reuse, 0x1, P2 ;  /* 0x000000010900780c */ /* 0x040fe200017a1670 */
[----:B-1----:R-:W-:Y:S01]  /*1c40*/  IMAD.U32 R22, RZ, RZ, UR26 ;  /* 0x0000001aff167e24 */ /* 0x002fe2000f8e00ff */
[C---:B------:R-:W-:Y:S01]  /*1c50*/  ISETP.LT.OR P4, PT, R9.reuse, 0x41, P2 ;  /* 0x000000410900780c */ /* 0x040fe20001781670 */
[----:B------:R-:W-:Y:S01]  /*1c60*/  IMAD.U32 R23, RZ, RZ, UR27 ;  /* 0x0000001bff177e24 */ /* 0x000fe2000f8e00ff */
[----:B------:R1:W-:Y:S01]  /*1c70*/  LDGSTS.E.BYPASS.LTC128B.128 [R237+0x80], [R28.64], !P3 ;  /* 0x000800001ced7fae */ /* 0x0003e2000d901d52 */
[----:B------:R-:W-:Y:S01]  /*1c80*/  ISETP.LT.OR P3, PT, R9, 0x21, P2 ;  /* 0x000000210900780c */ /* 0x000fe20001761670 */
[----:B------:R-:W-:Y:S01]  /*1c90*/  UIMAD UR6, UR17, UR7, UR6 ;  /* 0x00000007110672a4 */ /* 0x000fe2000f8e0206 */
[C---:B------:R-:W-:Y:S01]  /*1ca0*/  LEA R12, P0, R22.reuse, R242, 0x6 ;  /* 0x000000f2160c7211 */ /* 0x040fe200078030ff */
[----:B------:R-:W-:Y:S01]  /*1cb0*/  IMAD.WIDE.U32 R76, R13, c[0x0][0x240], R24 ;  /* 0x000090000d4c7a25 */ /* 0x000fe200078e0018 */
[----:B------:R-:W-:Y:S01]  /*1cc0*/  LEA.HI R9, R21, R236, RZ, 0x5 ;  /* 0x000000ec15097211 */ /* 0x000fe200078f28ff */
[----:B------:R-:W-:Y:S01]  /*1cd0*/  CS2R R40, SRZ ;  /* 0x0000000000287805 */ /* 0x000fe2000001ff00 */
[----:B------:R-:W-:Y:S01]  /*1ce0*/  LEA.HI.X R3, R22, R235, R0, 0x6, P0 ;  /* 0x000000eb16037211 */ /* 0x000fe200000f3400 */
[----:B------:R-:W-:Y:S01]  /*1cf0*/  IMAD.U32 R0, RZ, RZ, UR23 ;  /* 0x00000017ff007e24 */ /* 0x000fe2000f8e00ff */
[----:B------:R1:W-:Y:S01]  /*1d00*/  LDGSTS.E.BYPASS.LTC128B.128 [R237+0x3080], [R28.64+0x80], !P5 ;  /* 0x030800801ced7fae */ /* 0x0003e2000e901d52 */
[----:B------:R-:W-:Y:S01]  /*1d10*/  ISETP.GE.AND P5, PT, R34, c[0x0][0x16c], PT ;  /* 0x00005b0022007a0c */ /* 0x000fe20003fa6270 */
[----:B------:R-:W-:Y:S01]  /*1d20*/  IMAD.MOV.U32 R229, RZ, RZ, 0x10 ;  /* 0x00000010ffe57424 */ /* 0x000fe200078e00ff */
[----:B---3--:R-:W-:Y:S01]  /*1d30*/  IADD3 R16, P1, R28, UR23, RZ ;  /* 0x000000171c107c10 */ /* 0x008fe2000ff3e0ff */
[----:B------:R-:W-:Y:S01]  /*1d40*/  IMAD.MOV.U32 R228, RZ, RZ, 0x10 ;  /* 0x00000010ffe47424 */ /* 0x000fe200078e00ff */
[----:B------:R-:W-:-:S02]  /*1d50*/  UISETP.GE.AND UP6, UPT, UR10, 0x1, UPT ;  /* 0x000000010a00788c */ /* 0x000fc4000bfc6270 */
[----:B------:R-:W-:Y:S01]  /*1d60*/  IADD3.X R17, R29, UR22, RZ, P1, !PT ;  /* 0x000000161d117c10 */ /* 0x000fe20008ffe4ff */
[----:B------:R-:W-:Y:S01]  /*1d70*/  UISETP.GE.AND UP5, UPT, UR10, 0x2, UPT ;  /* 0x000000020a00788c */ /* 0x000fe2000bfa6270 */
[----:B------:R-:W-:Y:S01]  /*1d80*/  IADD3 R22, P1, P0, R0, 0x80, R28 ;  /* 0x0000008000167810 */ /* 0x000fe2000783e01c */
[----:B------:R-:W-:Y:S01]  /*1d90*/  UISETP.GE.AND UP4, UPT, UR10, 0x21, UPT ;  /* 0x000000210a00788c */ /* 0x000fe2000bf86270 */
[----:B------:R-:W-:Y:S01]  /*1da0*/  SEL R0, RZ, 0x1, P5 ;  /* 0x00000001ff007807 */ /* 0x000fe20002800000 */
[----:B------:R3:W-:Y:S01]  /*1db0*/  LDGSTS.E.BYPASS.LTC128B.128 [R237+0x1080], [R16.64], !P6 ;  /* 0x0108000010ed7fae */ /* 0x0007e2000f101d52 */
[----:B------:R-:W-:Y:S01]  /*1dc0*/  IADD3.X R23, RZ, UR22, R29, P1, P0 ;  /* 0x00000016ff177c10 */ /* 0x000fe20008fe041d */
[----:B------:R-:W-:Y:S01]  /*1dd0*/  UISETP.GE.AND UP3, UPT, UR10, 0x22, UPT ;  /* 0x000000220a00788c */ /* 0x000fe2000bf66270 */
[----:B--2---:R-:W-:Y:S01]  /*1de0*/  IADD3 R36, P1, R16, UR23, RZ ;  /* 0x0000001710247c10 */ /* 0x004fe2000ff3e0ff */
[----:B------:R-:W-:Y:S01]  /*1df0*/  UISETP.GE.AND UP2, UPT, UR10, 0x41, UPT ;  /* 0x000000410a00788c */ /* 0x000fe2000bf46270 */
[----:B------:R-:W-:Y:S01]  /*1e00*/  ISETP.GE.AND P6, PT, R20, c[0x0][0x16c], PT ;  /* 0x00005b0014007a0c */ /* 0x000fe20003fc6270 */
[----:B------:R2:W-:Y:S01]  /*1e10*/  LDGSTS.E.BYPASS.LTC128B.128 [R237+0x4080], [R22.64], !P3 ;  /* 0x0408000016ed7fae */ /* 0x0005e2000d901d52 */
[----:B------:R-:W-:Y:S01]  /*1e20*/  IADD3.X R37, R17, UR22, RZ, P1, !PT ;  /* 0x0000001611257c10 */ /* 0x000fe20008ffe4ff */
[----:B------:R-:W-:Y:S01]  /*1e30*/  UMOV UR22, 0x5 ;  /* 0x0000000500167882 */ /* 0x000fe20000000000 */
[----:B------:R-:W-:Y:S01]  /*1e40*/  ISETP.NE.AND P1, PT, R6, RZ, PT ;  /* 0x000000ff0600720c */ /* 0x000fe20003f25270 */
[----:B------:R-:W-:Y:S01]  /*1e50*/  USHF.L.U64.HI UR8, UR8, UR22, UR9 ;  /* 0x0000001608087299 */ /* 0x000fe20008010209 */
[----:B------:R-:W-:Y:S01]  /*1e60*/  SEL R5, RZ, 0x2, P6 ;  /* 0x00000002ff057807 */ /* 0x000fe20003000000 */
[----:B------:R-:W-:Y:S01]  /*1e70*/  USHF.R.S32.HI UR9, URZ, 0x1f, UR21 ;  /* 0x0000001f3f097899 */ /* 0x000fe20008011415 */
[C---:B------:R-:W-:Y:S01]  /*1e80*/  LEA R32, P0, R12.reuse, c[0x0][0x160], 0x1 ;  /* 0x000058000c207a11 */ /* 0x040fe200078008ff */
[----:B------:R-:W-:Y:S01]  /*1e90*/  UISETP.GE.AND UP1, UPT, UR10, 0x42, UPT ;  /* 0x000000420a00788c */ /* 0x000fe2000bf26270 */
[----:B------:R-:W-:Y:S01]  /*1ea0*/  LEA.HI R6, R21, R236, RZ, 0x2 ;  /* 0x000000ec15067211 */ /* 0x000fe200078f10ff */
[----:B------:R-:W-:Y:S01]  /*1eb0*/  IMAD.IADD R0, R5, 0x1, R0 ;  /* 0x0000000105007824 */ /* 0x000fe200078e0200 */
[----:B------:R-:W-:Y:S01]  /*1ec0*/  LEA.HI.X R33, R12, c[0x0][0x164], R3, 0x1, P0 ;  /* 0x000059000c217a11 */ /* 0x000fe200000f0c03 */
[----:B------:R-:W-:-:S02]  /*1ed0*/  IMAD.U32 R5, RZ, RZ, UR4 ;  /* 0x00000004ff057e24 */ /* 0x000fc4000f8e00ff */
        /* <DEDUP_REMOVED lines=15> */
[----:B------:R-:W-:Y:S01]  /*1fd0*/  USHF.L.U64.HI UR5, UR4, 0x5, UR5 ;  /* 0x0000000504057899 */ /* 0x000fe20008010205 */
[----:B------:R-:W-:-:S02]  /*1fe0*/  SEL R0, R0, 0xffffffe0, !P1 ;  /* 0xffffffe000007807 */ /* 0x000fc40004800000 */
[--C-:B---3--:R-:W-:Y:S01]  /*1ff0*/  SHF.R.S32.HI R17, RZ, 0x2, R6.reuse ;  /* 0x00000002ff117819 */ /* 0x108fe20000011406 */
[C---:B------:R-:W-:Y:S01]  /*2000*/  IMAD.IADD R221, R232.reuse, 0x1, R3 ;  /* 0x00000001e8dd7824 */ /* 0x040fe200078e0203 */
[----:B------:R-:W-:Y:S01]  /*2010*/  SHF.R.S32.HI R16, RZ, 0x1f, R6 ;  /* 0x0000001fff107819 */ /* 0x000fe20000011406 */
[----:B------:R-:W-:Y:S01]  /*2020*/  IMAD.IADD R222, R232, 0x1, R0 ;  /* 0x00000001e8de7824 */ /* 0x000fe200078e0200 */
[----:B------:R-:W-:Y:S01]  /*2030*/  ISETP.GE.AND P0, PT, R34, c[0x0][0x1fc], PT ;  /* 0x00007f0022007a0c */ /* 0x000fe20003f06270 */
[----:B------:R-:W-:Y:S01]  /*2040*/  IMAD.IADD R0, R0, 0x1, R221 ;  /* 0x0000000100007824 */ /* 0x000fe200078e02dd */
[----:B------:R-:W-:Y:S01]  /*2050*/  IADD3 R11, -R239, UR14, -R12 ;  /* 0x0000000eef0b7c10 */ /* 0x000fe2000fffe90c */
[----:B------:R-:W-:Y:S01]  /*2060*/  IMAD.IADD R220, R3, 0x1, R222 ;  /* 0x0000000103dc7824 */ /* 0x000fe200078e02de */
[----:B------:R-:W-:Y:S02]  /*2070*/  LEA.HI R5, R16, R17, RZ, 0x3 ;  /* 0x0000001110057211 */ /* 0x000fe400078f18ff */
[----:B------:R-:W-:-:S02]  /*2080*/  P2R R16, PR, RZ, 0x1 ;  /* 0x00000001ff107803 */ /* 0x000fc40000000000 */
[C---:B------:R-:W-:Y:S02]  /*2090*/  ISETP.LT.OR P0, PT, R11.reuse, 0x1, !P2 ;  /* 0x000000010b00780c */ /* 0x040fe40005701670 */
[----:B------:R-:W-:Y:S01]  /*20a0*/  ISETP.LT.OR P1, PT, R11, 0x1, !P3 ;  /* 0x000000010b00780c */ /* 0x000fe20005f21670 */
[----:B----4-:R-:W-:Y:S01]  /*20b0*/  CS2R R36, SRZ ;  /* 0x0000000000247805 */ /* 0x010fe2000001ff00 */
[----:B------:R-:W-:-:S04]  /*20c0*/  DEPBAR.LE SB0, 0x1 ;  /* 0x000080400000791a */ /* 0x000fc80000000000 */
[----:B------:R-:W-:Y:S01]  /*20d0*/  BAR.SYNC.DEFER_BLOCKING 0x0 ;  /* 0x0000000000007b1d */ /* 0x000fe20000010000 */
[----:B--2---:R-:W-:Y:S02]  /*20e0*/  SHF.R.S32.HI R22, RZ, 0x5, R9 ;  /* 0x00000005ff167819 */ /* 0x004fe40000011409 */
[----:B------:R-:W-:Y:S01]  /*20f0*/  ISETP.GE.AND P4, PT, R34, c[0x0][0x1fc], PT ;  /* 0x00007f0022007a0c */ /* 0x000fe20003f86270 */
[----:B------:R-:W-:Y:S01]  /*2100*/  IMAD.MOV.U32 R34, RZ, RZ, R30 ;  /* 0x000000ffff227224 */ /* 0x000fe200078e001e */
[C---:B------:R-:W-:Y:S02]  /*2110*/  LEA.HI R23, R9.reuse, R22, RZ, 0x1 ;  /* 0x0000001609177211 */ /* 0x040fe400078f08ff */
[----:B------:R-:W-:Y:S01]  /*2120*/  LOP3.LUT R9, R9, 0xffffffe0, RZ, 0xc0, !PT ;  /* 0xffffffe009097812 */ /* 0x000fe200078ec0ff */
[----:B------:R-:W-:Y:S01]  /*2130*/  IMAD.WIDE.U32 R38, R13, c[0x0][0x278], R34 ;  /* 0x00009e000d267a25 */ /* 0x000fe200078e0022 */
[----:B------:R-:W-:Y:S01]  /*2140*/  LOP3.LUT R23, R23, 0xfffffffe, RZ, 0xc0, !PT ;  /* 0xfffffffe17177812 */ /* 0x000fe200078ec0ff */
[----:B------:R-:W-:-:S02]  /*2150*/  CS2R R34, SRZ ;  /* 0x0000000000227805 */ /* 0x000fc4000001ff00 */
[----:B------:R-:W-:Y:S01]  /*2160*/  IMAD.IADD R9, R236, 0x1, -R9 ;  /* 0x00000001ec097824 */ /* 0x000fe200078e0a09 */
[----:B------:R-:W-:Y:S01]  /*2170*/  IADD3 R245, R39, UR6, RZ ;  /* 0x0000000627f57c10 */ /* 0x000fe2000fffe0ff */
[----:B------:R-:W-:Y:S01]  /*2180*/  ULDC.64 UR6, c[0x0][0x290] ;  /* 0x0000a40000067ab9 */ /* 0x000fe20000000a00 */
[----:B------:R-:W-:Y:S01]  /*2190*/  STL.64 [R1+0x20], R38 ;  /* 0x0000202601007387 */ /* 0x000fe20000100a00 */
[----:B------:R-:W-:-:S04]  /*21a0*/  UIMAD UR6, UR16, UR6, URZ ;  /* 0x00000006100672a4 */ /* 0x000fc8000f8e023f */
[----:B------:R-:W-:Y:S01]  /*21b0*/  UIMAD UR6, UR17, UR7, UR6 ;  /* 0x00000007110672a4 */ /* 0x000fe2000f8e0206 */
[----:B------:R-:W1:Y:S04]  /*21c0*/  LDSM.16.M88.2 R174, [R0+0x6080] ;  /* 0x0060800000ae783b */ /* 0x000e680000000100 */
[----:B------:R-:W2:Y:S04]  /*21d0*/  LDSM.16.M88.2 R176, [R0+0x7080] ;  /* 0x0070800000b0783b */ /* 0x000ea80000000100 */
[----:B------:R-:W3:Y:S04]  /*21e0*/  LDSM.16.M88.2 R178, [R0+0x8080] ;  /* 0x0080800000b2783b */ /* 0x000ee80000000100 */
        /* <DEDUP_REMOVED lines=9> */
[----:B------:R-:W1:Y:S01]  /*2280*/  LDSM.16.M88.2 R166, [R222+0x8080] ;  /* 0x00808000dea6783b */ /* 0x000e620000000100 */
[----:B------:R-:W-:Y:S02]  /*2290*/  IMAD.IADD R5, R22, 0x1, -R23 ;  /* 0x0000000116057824 */ /* 0x000fe400078e0a17 */
[----:B------:R-:W-:Y:S01]  /*22a0*/  IMAD.U32 R23, RZ, RZ, UR8 ;  /* 0x00000008ff177e24 */ /* 0x000fe2000f8e00ff */
[----:B------:R-:W1:Y:S01]  /*22b0*/  LDSM.16.M88.2 R180, [R232+0x9080] ;  /* 0x00908000e8b4783b */ /* 0x000e620000000100 */
[----:B------:R-:W-:Y:S01]  /*22c0*/  IMAD.IADD R17, R17, 0x1, -R0 ;  /* 0x0000000111117824 */ /* 0x000fe200078e0a00 */
[----:B------:R-:W-:Y:S01]  /*22d0*/  LEA.HI R0, R21, R236, RZ, 0x4 ;  /* 0x000000ec15007211 */ /* 0x000fe200078f20ff */
[----:B------:R-:W-:Y:S01]  /*22e0*/  IMAD.SHL.U32 R230, R5, 0x200, RZ ;  /* 0x0000020005e67824 */ /* 0x000fe200078e00ff */
[----:B------:R-:W1:Y:S01]  /*22f0*/  LDSM.16.M88.2 R182, [R232+0xa080] ;  /* 0x00a08000e8b6783b */ /* 0x000e620000000100 */
[----:B------:R-:W-:Y:S01]  /*2300*/  IMAD.SHL.U32 R250, R17, 0x4, RZ ;  /* 0x0000000411fa7824 */ /* 0x000fe200078e00ff */
[----:B------:R-:W-:-:S02]  /*2310*/  SHF.R.S32.HI R21, RZ, 0x4, R0 ;  /* 0x00000004ff157819 */ /* 0x000fc40000011400 */
[----:B------:R-:W1:Y:S02]  /*2320*/  LDSM.16.M88.2 R184, [R232+0xb080] ;  /* 0x00b08000e8b8783b */ /* 0x000e640000000100 */
[----:B------:R-:W-:Y:S02]  /*2330*/  LEA.HI R22, R0, R21, RZ, 0x1 ;  /* 0x0000001500167211 */ /* 0x000fe400078f08ff */
        /* <DEDUP_REMOVED lines=19> */
[----:B------:R-:W-:-:S07]  /*2470*/  SEL R248, RZ, 0x1, P2 ;  /* 0x00000001fff87807 */ /* 0x000fce0001000000 */
[----:B------:R1:W-:Y:S01]  /*2480*/  LDGSTS.E.BYPASS.LTC128B.128 [R237+0x7080], [R28.64], !P0 ;  /* 0x070800001ced7fae */ /* 0x0003e2000c101d52 */
[----:B------:R-:W-:Y:S01]  /*2490*/  LEA R10, P0, R31, R14, 0x1 ;  /* 0x0000000e1f0a7211 */ /* 0x000fe200078008ff */
[----:B------:R-:W-:Y:S01]  /*24a0*/  IMAD.WIDE.U32 R30, R13, c[0x0][0x290], R26 ;  /* 0x0000a4000d1e7a25 */ /* 0x000fe200078e001a */
[----:B------:R-:W-:Y:S02]  /*24b0*/  IADD3 R13, -R12, UR14, -R239 ;  /* 0x0000000e0c0d7c10 */ /* 0x000fe4000fffe9ef */
[----:B------:R-:W-:Y:S02]  /*24c0*/  @P1 LOP3.LUT R4, R4, 0x1, RZ, 0xfc, !PT ;  /* 0x0000000104041812 */ /* 0x000fe400078efcff */
[----:B------:R-:W-:Y:S01]  /*24d0*/  ISETP.LT.OR P1, PT, R11, 0x21, !P3 ;  /* 0x000000210b00780c */ /* 0x000fe20005f21670 */
[----:B------:R1:W-:Y:S01]  /*24e0*/  STL.64 [R1+0x10], R30 ;  /* 0x0000101e01007387 */ /* 0x0003e20000100a00 */
[----:B------:R-:W-:Y:S02]  /*24f0*/  ISETP.GT.AND P3, PT, R236, 0xf, PT ;  /* 0x0000000fec00780c */ /* 0x000fe40003f64270 */
[----:B------:R-:W-:Y:S01]  /*2500*/  LEA.HI.X R11, R16, R15, R23, 0x1, P0 ;  /* 0x0000000f100b7211 */ /* 0x000fe200000f0c17 */
[----:B------:R-:W-:Y:S01]  /*2510*/  STL.64 [R1], R76 ;  /* 0x0000004c01007387 */ /* 0x000fe20000100a00 */
[----:B------:R-:W-:-:S02]  /*2520*/  LOP3.LUT R16, R22, 0xfffffffe, RZ, 0xc0, !PT ;  /* 0xfffffffe16107812 */ /* 0x000fc400078ec0ff */
[----:B------:R-:W-:Y:S02]  /*2530*/  ISETP.LT.OR P2, PT, R13, 0x1, P4 ;  /* 0x000000010d00780c */ /* 0x000fe40002741670 */
[----:B------:R-:W-:Y:S01]  /*2540*/  IADD3 R244, R31, UR6, RZ ;  /* 0x000000061ff47c10 */ /* 0x000fe2000fffe0ff */
[----:B------:R-:W-:Y:S01]  /*2550*/  IMAD.IADD R16, R21, 0x1, -R16 ;  /* 0x0000000115107824 */ /* 0x000fe200078e0a10 */
[----:B------:R-:W-:Y:S01]  /*2560*/  SHF.R.S32.HI R21, RZ, 0x1f, R8 ;  /* 0x0000001fff157819 */ /* 0x000fe20000011408 */
[----:B------:R1:W-:Y:S01]  /*2570*/  LDGSTS.E.BYPASS.LTC128B.128 [R237+0x9080], [R28.64+0x80], !P1 ;  /* 0x090800801ced7fae */ /* 0x0003e2000c901d52 */
[----:B------:R-:W-:Y:S01]  /*2580*/  ISETP.GE.AND P1, PT, R20, c[0x0][0x1fc], PT ;  /* 0x00007f0014007a0c */ /* 0x000fe20003f26270 */
[----:B------:R-:W-:Y:S01]  /*2590*/  IMAD.SHL.U32 R233, R16, 0x20, RZ ;  /* 0x0000002010e97824 */ /* 0x000fe200078e00ff */
[----:B------:R-:W-:Y:S01]  /*25a0*/  @!P3 IADD3 R22, P0, R38, UR21, RZ ;  /* 0x000000152616bc10 */ /* 0x000fe2000ff1e0ff */
[C---:B------:R-:W-:Y:S01]  /*25b0*/  IMAD.SHL.U32 R234, R16.reuse, 0x8, RZ ;  /* 0x0000000810ea7824 */ /* 0x040fe200078e00ff */
[----:B------:R-:W-:Y:S01]  /*25c0*/  LEA.HI R21, R21, R8, RZ, 0x2 ;  /* 0x0000000815157211 */ /* 0x000fe200078f10ff */
[----:B------:R-:W-:Y:S01]  /*25d0*/  IMAD.SHL.U32 R16, R16, 0x100, RZ ;  /* 0x0000010010107824 */ /* 0x000fe200078e00ff */
[----:B------:R-:W-:Y:S01]  /*25e0*/  @!P3 IADD3.X R19, R245, UR9, RZ, P0, !PT ;  /* 0x00000009f513bc10 */ /* 0x000fe200087fe4ff */
[----:B------:R-:W-:Y:S01]  /*25f0*/  ULDC.64 UR6, c[0x0][0x240] ;  /* 0x0000900000067ab9 */ /* 0x000fe20000000a00 */
[C---:B------:R-:W-:Y:S01]  /*2600*/  @!P3 LEA R18, P0, R22.reuse, c[0x0][0x258], 0x2 ;  /* 0x000096001612ba11 */ /* 0x040fe200078010ff */
[----:B------:R-:W-:Y:S01]  /*2610*/  UIMAD UR6, UR16, UR6, URZ ;  /* 0x00000006100672a4 */ /* 0x000fe2000f8e023f */
[----:B------:R-:W-:Y:S01]  /*2620*/  LOP3.LUT R21, R21, 0x1ffffffc, RZ, 0xc0, !PT ;  /* 0x1ffffffc15157812 */ /* 0x000fe200078ec0ff */
[----:B------:R-:W-:Y:S01]  /*2630*/  UIADD3 UR16, UR13, -UR14, URZ ;  /* 0x8000000e0d107290 */ /* 0x000fe2000fffe03f */
[----:B------:R-:W-:Y:S01]  /*2640*/  @!P3 LEA.HI.X R19, R22, c[0x0][0x25c], R19, 0x2, P0 ;  /* 0x000097001613ba11 */ /* 0x000fe200000f1413 */
[----:B------:R-:W-:Y:S01]  /*2650*/  UIADD3 UR13, UR10, UR13, URZ ;  /* 0x0000000d0a0d7290 */ /* 0x000fe2000fffe03f */
[----:B------:R-:W-:Y:S01]  /*2660*/  ISETP.GE.AND P0, PT, R20, c[0x0][0x1fc], PT ;  /* 0x00007f0014007a0c */ /* 0x000fe20003f06270 */
[C---:B------:R-:W-:Y:S01]  /*2670*/  IMAD.SHL.U32 R20, R8.reuse, 0x8, RZ ;  /* 0x0000000808147824 */ /* 0x040fe200078e00ff */
[C---:B------:R-:W-:Y:S01]  /*2680*/  ISETP.LT.OR P3, PT, R13.reuse, 0x21, P4 ;  /* 0x000000210d00780c */ /* 0x040fe20002761670 */
[----:B------:R-:W-:Y:S01]  /*2690*/  IMAD.IADD R12, R8, 0x1, -R21 ;  /* 0x00000001080c7824 */ /* 0x000fe200078e0a15 */
[----:B------:R-:W-:Y:S01]  /*26a0*/  SEL R8, RZ, 0xffffffff, P0 ;  /* 0xffffffffff087807 */ /* 0x000fe20000000000 */
[----:B------:R-:W-:Y:S01]  /*26b0*/  UIMAD UR7, UR17, UR7, UR6 ;  /* 0x00000007110772a4 */ /* 0x000fe2000f8e0206 */
[C---:B------:R-:W-:Y:S01]  /*26c0*/  ISETP.LT.OR P0, PT, R13.reuse, 0x1, P1 ;  /* 0x000000010d00780c */ /* 0x040fe20000f01670 */
[----:B------:R-:W-:Y:S01]  /*26d0*/  UIADD3 UR17, -UR14, 0x1, UR13 ;  /* 0x000000010e117890 */ /* 0x000fe2000fffe10d */
[----:B------:R-:W-:Y:S01]  /*26e0*/  ISETP.LT.OR P4, PT, R13, 0x21, P1 ;  /* 0x000000210d00780c */ /* 0x000fe20000f81670 */
[----:B------:R-:W-:Y:S01]  /*26f0*/  IMAD.SHL.U32 R13, R17, 0x20, RZ ;  /* 0x00000020110d7824 */ /* 0x000fe200078e00ff */
[----:B------:R-:W-:Y:S01]  /*2700*/  LOP3.LUT R20, R20, 0x18, RZ, 0xc0, !PT ;  /* 0x0000001814147812 */ /* 0x000fe200078ec0ff */
[----:B------:R-:W-:Y:S01]  /*2710*/  ULDC UR6, c[0x0][0x2a0] ;  /* 0x0000a80000067ab9 */ /* 0x000fe20000000800 */
[----:B------:R-:W-:Y:S01]  /*2720*/  ISETP.GT.AND P1, PT, R236, 0xf, PT ;  /* 0x0000000fec00780c */ /* 0x000fe20003f24270 */
[----:B------:R-:W-:Y:S01]  /*2730*/  ULOP3.LUT UR6, URZ, UR6, URZ, 0x33, !UPT ;  /* 0x000000063f067292 */ /* 0x000fe2000f8e333f */
[C---:B------:R-:W-:Y:S01]  /*2740*/  LOP3.LUT R13, R20.reuse, 0xe0, R13, 0xf8, !PT ;  /* 0x000000e0140d7812 */ /* 0x040fe200078ef80d */
[----:B------:R-:W-:Y:S01]  /*2750*/  CS2R R38, SRZ ;  /* 0x0000000000267805 */ /* 0x000fe2000001ff00 */
[----:B------:R-:W-:Y:S01]  /*2760*/  LOP3.LUT R233, R20, 0x20, R233, 0xf8, !PT ;  /* 0x0000002014e97812 */ /* 0x000fe200078ef8e9 */
[----:B-----5:R-:W-:Y:S01]  /*2770*/  CS2R R32, SRZ ;  /* 0x0000000000207805 */ /* 0x020fe2000001ff00 */
[----:B------:R-:W-:Y:S01]  /*2780*/  SHF.R.S32.HI R20, RZ, 0x1f, R9 ;  /* 0x0000001fff147819 */ /* 0x000fe20000011409 */
[----:B-1----:R-:W-:Y:S01]  /*2790*/  CS2R R28, SRZ ;  /* 0x00000000001c7805 */ /* 0x002fe2000001ff00 */
[----:B------:R-:W-:-:S02]  /*27a0*/  LOP3.LUT R250, R13, 0x18, R250, 0x78, !PT ;  /* 0x000000180dfa7812 */ /* 0x000fc400078e78fa */
[----:B------:R-:W-:Y:S01]  /*27b0*/  LEA.HI R249, R20, R9, RZ, 0x2 ;  /* 0x0000000914f97211 */ /* 0x000fe200078f10ff */
[----:B------:R-:W-:Y:S01]  /*27c0*/  IMAD.SHL.U32 R20, R5, 0x10, RZ ;  /* 0x0000001005147824 */ /* 0x000fe200078e00ff */
[----:B------:R-:W-:Y:S01]  /*27d0*/  LOP3.LUT R234, R234, 0x8, RZ, 0xc0, !PT ;  /* 0x00000008eaea7812 */ /* 0x000fe200078ec0ff */
[----:B------:R-:W-:Y:S01]  /*27e0*/  @!P1 IMAD.SHL.U32 R21, R236, 0x10, RZ ;  /* 0x00000010ec159824 */ /* 0x000fe200078e00ff */
[C---:B------:R-:W-:Y:S02]  /*27f0*/  LOP3.LUT R22, R249.reuse, 0x7ffffffc, RZ, 0xc0, !PT ;  /* 0x7ffffffcf9167812 */ /* 0x040fe400078ec0ff */
[----:B------:R-:W-:Y:S02]  /*2800*/  LEA.HI.SX32 R249, R249, R20, 0x1e ;  /* 0x00000014f9f97211 */ /* 0x000fe400078ff2ff */
[----:B------:R-:W-:Y:S01]  /*2810*/  LOP3.LUT R20, R20, 0x10, RZ, 0xc0, !PT ;  /* 0x0000001014147812 */ /* 0x000fe200078ec0ff */
[----:B------:R1:W-:Y:S01]  /*2820*/  @!P1 LDGSTS.E.BYPASS.LTC128B.128 [R21+0x12080], [R18.64] ;  /* 0x1208000012159fae */ /* 0x0003e2000b901d52 */
[----:B------:R-:W-:Y:S01]  /*2830*/  IMAD.IADD R9, R9, 0x1, -R22 ;  /* 0x0000000109097824 */ /* 0x000fe200078e0a16 */
[----:B------:R-:W-:-:S02]  /*2840*/  IADD3 R252, R77, UR7, RZ ;  /* 0x000000074dfc7c10 */ /* 0x000fc4000fffe0ff */
[----:B------:R-:W0:Y:S01]  /*2850*/  LDGDEPBAR ;  /* 0x00000000000079af */ /* 0x000e220000000000 */
[----:B------:R-:W-:Y:S02]  /*2860*/  LOP3.LUT R13, R20, 0xe0, R7, 0xf8, !PT ;  /* 0x000000e0140d7812 */ /* 0x000fe400078ef807 */
[----:B------:R-:W-:Y:S01]  /*2870*/  LOP3.LUT R7, R0, 0xfffffff0, RZ, 0xc0, !PT ;  /* 0xfffffff000077812 */ /* 0x000fe200078ec0ff */
[----:B------:R5:W-:Y:S01]  /*2880*/  LDGSTS.E.BYPASS.LTC128B.128 [R237+0xe080], [R14.64], !P2 ;  /* 0x0e0800000eed7fae */ /* 0x000be2000d101d52 */
[----:B------:R-:W-:Y:S02]  /*2890*/  LOP3.LUT P2, RZ, R17, 0x1, RZ, 0xc0, !PT ;  /* 0x0000000111ff7812 */ /* 0x000fe4000784c0ff */
[----:B------:R-:W-:Y:S01]  /*28a0*/  LOP3.LUT R17, R6, 0x3ffffffc, RZ, 0xc0, !PT ;  /* 0x3ffffffc06117812 */ /* 0x000fe200078ec0ff */
[----:B------:R-:W-:Y:S01]  /*28b0*/  IMAD.IADD R7, R236, 0x1, -R7 ;  /* 0x00000001ec077824 */ /* 0x000fe200078e0a07 */
[----:B------:R5:W-:Y:S01]  /*28c0*/  LDGSTS.E.BYPASS.LTC128B.128 [R237+0x10080], [R14.64+0x80], !P0 ;  /* 0x100800800eed7fae */ /* 0x000be2000c101d52 */
[----:B------:R-:W-:Y:S01]  /*28d0*/  IMAD R6, R12, 0x4, R9 ;  /* 0x000000040c067824 */ /* 0x000fe200078e0209 */
[----:B------:R-:W-:Y:S01]  /*28e0*/  IADD3 R12, P0, R30, UR21, RZ ;  /* 0x000000151e0c7c10 */ /* 0x000fe2000ff1e0ff */
[----:B------:R-:W-:Y:S01]  /*28f0*/  IMAD.IADD R9, R236, 0x1, -R17 ;  /* 0x00000001ec097824 */ /* 0x000fe200078e0a11 */
[----:B------:R-:W-:Y:S01]  /*2900*/  SHF.R.S32.HI R0, RZ, 0x1f, R7 ;  /* 0x0000001fff007819 */ /* 0x000fe20000011407 */
[----:B------:R-:W-:Y:S01]  /*2910*/  IMAD.SHL.U32 R17, R8, 0x2, RZ ;  /* 0x0000000208117824 */ /* 0x000fe200078e00ff */
[----:B------:R-:W-:Y:S01]  /*2920*/  LOP3.LUT P1, RZ, R7, 0x4, RZ, 0xc0, !PT ;  /* 0x0000000407ff7812 */ /* 0x000fe2000782c0ff */
[----:B------:R-:W-:Y:S01]  /*2930*/  IMAD R9, R9, 0x2, R230 ;  /* 0x0000000209097824 */ /* 0x000fe200078e02e6 */
[----:B------:R-:W-:Y:S01]  /*2940*/  LOP3.LUT R13, R13, 0x100, R16, 0xf8, !PT ;  /* 0x000001000d0d7812 */ /* 0x000fe200078ef810 */
[----:B------:R1:W-:Y:S01]  /*2950*/  LDGSTS.E.BYPASS.LTC128B.128 [R237+0xf080], [R10.64], !P3 ;  /* 0x0f0800000aed7fae */ /* 0x0003e2000d901d52 */
[----:B------:R-:W-:Y:S01]  /*2960*/  LOP3.LUT R248, R17, 0x2, R248, 0xe2, !PT ;  /* 0x0000000211f87812 */ /* 0x000fe200078ee2f8 */
[----:B------:R-:W-:Y:S01]  /*2970*/  IMAD.IADD R250, R9, 0x1, R250 ;  /* 0x0000000109fa7824 */ /* 0x000fe200078e02fa */
[----:B------:R-:W-:Y:S01]  /*2980*/  LEA.HI R17, R0, R7, RZ, 0x3 ;  /* 0x0000000700117211 */ /* 0x000fe200078f18ff */
[----:B------:R-:W-:Y:S01]  /*2990*/  IMAD.SHL.U32 R9, R7, 0x20, RZ ;  /* 0x0000002007097824 */ /* 0x000fe200078e00ff */
[----:B------:R-:W-:Y:S01]  /*29a0*/  LOP3.LUT R231, R13, 0x8, R2, 0xf8, !PT ;  /* 0x000000080de77812 */ /* 0x000fe200078ef802 */
[----:B------:R-:W-:Y:S01]  /*29b0*/  IMAD.SHL.U32 R250, R250, 0x2, RZ ;  /* 0x00000002fafa7824 */ /* 0x000fe200078e00ff */
[C---:B------:R-:W-:Y:S01]  /*29c0*/  LOP3.LUT R0, R17.reuse, 0xfffffff8, RZ, 0xc0, !PT ;  /* 0xfffffff811007812 */ /* 0x040fe200078ec0ff */
[----:B------:R-:W-:Y:S01]  /*29d0*/  IMAD.SHL.U32 R17, R17, 0x40, RZ ;  /* 0x0000004011117824 */ /* 0x000fe200078e00ff */
[----:B------:R-:W-:Y:S01]  /*29e0*/  LOP3.LUT R9, R234, 0x1e0, R9, 0xf8, !PT ;  /* 0x000001e0ea097812 */ /* 0x000fe200078ef809 */
[----:B------:R2:W-:Y:S01]  /*29f0*/  LDGSTS.E.BYPASS.LTC128B.128 [R237+0x11080], [R10.64+0x80], !P4 ;  /* 0x110800800aed7fae */ /* 0x0005e2000e101d52 */
[----:B------:R-:W-:Y:S01]  /*2a00*/  IADD3 R251, R250, 0x126c0, RZ ;  /* 0x000126c0fafb7810 */ /* 0x000fe20007ffe0ff */
[----:B------:R-:W-:Y:S01]  /*2a10*/  IMAD.IADD R0, R7, 0x1, -R0 ;  /* 0x0000000107007824 */ /* 0x000fe200078e0a00 */
[----:B------:R-:W-:Y:S01]  /*2a20*/  LOP3.LUT R2, R17, 0xfffffe00, RZ, 0xc0, !PT ;  /* 0xfffffe0011027812 */ /* 0x000fe200078ec0ff */
[----:B------:R-:W-:Y:S01]  /*2a30*/  CS2R R30, SRZ ;  /* 0x00000000001e7805 */ /* 0x000fe2000001ff00 */
[----:B------:R-:W-:-:S02]  /*2a40*/  SEL R229, R229, 0xfffffff0, !P1 ;  /* 0xfffffff0e5e57807 */ /* 0x000fc40004800000 */
[C---:B------:R-:W-:Y:S01]  /*2a50*/  LOP3.LUT P1, RZ, R0.reuse, 0x2, RZ, 0xc0, !PT ;  /* 0x0000000200ff7812 */ /* 0x040fe2000782c0ff */
[----:B-----5:R-:W-:Y:S02]  /*2a60*/  IMAD.SHL.U32 R15, R0, 0x40, RZ ;  /* 0x00000040000f7824 */ /* 0x020fe400078e00ff */
[----:B------:R-:W-:Y:S01]  /*2a70*/  IMAD.SHL.U32 R14, R7, 0x4, RZ ;  /* 0x00000004070e7824 */ /* 0x000fe200078e00ff */
[----:B------:R-:W-:Y:S01]  /*2a80*/  IADD3.X R7, R244, UR9, RZ, P0, !PT ;  /* 0x00000009f4077c10 */ /* 0x000fe200087fe4ff */
[----:B------:R-:W-:Y:S01]  /*2a90*/  IMAD R5, R5, 0x400, R2 ;  /* 0x0000040005057824 */ /* 0x000fe200078e0202 */
[----:B------:R-:W-:Y:S01]  /*2aa0*/  LOP3.LUT R15, R15, 0x1c0, RZ, 0xc0, !PT ;  /* 0x000001c00f0f7812 */ /* 0x000fe200078ec0ff */
[----:B------:R-:W-:Y:S01]  /*2ab0*/  USHF.L.U32 UR9, UR4, 0x5, URZ ;  /* 0x0000000504097899 */ /* 0x000fe2000800063f */
[----:B------:R-:W-:Y:S02]  /*2ac0*/  LEA R8, P0, R12, c[0x0][0x280], 0x2 ;  /* 0x0000a0000c087a11 */ /* 0x000fe400078010ff */
[----:B-1----:R-:W-:Y:S01]  /*2ad0*/  LOP3.LUT R19, R9, 0x38, R14, 0x78, !PT ;  /* 0x0000003809137812 */ /* 0x002fe200078e780e */
[----:B------:R-:W-:Y:S01]  /*2ae0*/  UMOV UR4, URZ ;  /* 0x0000003f00047c82 */ /* 0x000fe20008000000 */
[----:B------:R-:W-:-:S02]  /*2af0*/  SHF.R.U32.HI R14, RZ, 0x3, R15 ;  /* 0x00000003ff0e7819 */ /* 0x000fc4000001160f */
[----:B------:R-:W-:Y:S02]  /*2b00*/  LEA.HI.X R9, R12, c[0x0][0x284], R7, 0x2, P0 ;  /* 0x0000a1000c097a11 */ /* 0x000fe400000f1407 */
[----:B------:R-:W-:Y:S02]  /*2b10*/  ISETP.GE.AND P0, PT, R236, 0x10, PT ;  /* 0x00000010ec00780c */ /* 0x000fe40003f06270 */
[C---:B------:R-:W-:Y:S02]  /*2b20*/  LOP3.LUT R234, R14.reuse, R15, R234, 0x1e, !PT ;  /* 0x0000000f0eea7212 */ /* 0x040fe400078e1eea */
[----:B------:R-:W-:Y:S02]  /*2b30*/  LOP3.LUT R233, R14, R233, R15, 0x1e, !PT ;  /* 0x000000e90ee97212 */ /* 0x000fe400078e1e0f */
[----:B------:R-:W-:Y:S01]  /*2b40*/  LOP3.LUT R12, R13, 0x1c0, RZ, 0xc0, !PT ;  /* 0x000001c00d0c7812 */ /* 0x000fe200078ec0ff */
[----:B------:R-:W-:Y:S01]  /*2b50*/  IMAD.IADD R234, R5, 0x1, R234 ;  /* 0x0000000105ea7824 */ /* 0x000fe200078e02ea */
[----:B------:R-:W-:-:S02]  /*2b60*/  IADD3 R5, R250, 0x12480, RZ ;  /* 0x00012480fa057810 */ /* 0x000fc40007ffe0ff */
[----:B------:R-:W-:Y:S02]  /*2b70*/  LOP3.LUT R233, R233, R2, RZ, 0xfc, !PT ;  /* 0x00000002e9e97212 */ /* 0x000fe400078efcff */
[----:B------:R-:W-:Y:S01]  /*2b80*/  @P2 IADD3 R251, R5, 0x1c0, RZ ;  /* 0x000001c005fb2810 */ /* 0x000fe20007ffe0ff */
[----:B------:R-:W-:Y:S01]  /*2b90*/  @!P0 IMAD.SHL.U32 R5, R236, 0x10, RZ ;  /* 0x00000010ec058824 */ /* 0x000fe200078e00ff */
[----:B------:R-:W-:Y:S02]  /*2ba0*/  LOP3.LUT R230, R19, R230, RZ, 0xfc, !PT ;  /* 0x000000e613e67212 */ /* 0x000fe400078efcff */
[----:B------:R-:W-:Y:S02]  /*2bb0*/  SHF.R.U32.HI R12, RZ, 0x3, R12 ;  /* 0x00000003ff0c7819 */ /* 0x000fe4000001160c */
[----:B------:R1:W-:Y:S01]  /*2bc0*/  @!P0 LDGSTS.E.BYPASS.LTC128B.128 [R5+0x12280], [R8.64] ;  /* 0x1228000008058fae */ /* 0x0003e2000b901d52 */
[----:B------:R-:W-:Y:S01]  /*2bd0*/  LOP3.LUT P0, RZ, R0, 0x4, RZ, 0xc0, !PT ;  /* 0x0000000400ff7812 */ /* 0x000fe2000780c0ff */
[----:B------:R-:W-:Y:S01]  /*2be0*/  IMAD.MOV.U32 R0, RZ, RZ, 0x20 ;  /* 0x00000020ff007424 */ /* 0x000fe200078e00ff */
[----:B------:R-:W-:Y:S01]  /*2bf0*/  LOP3.LUT R231, R12, R231, RZ, 0x3c, !PT ;  /* 0x000000e70ce77212 */ /* 0x000fe200078e3cff */
[----:B------:R-:W0:Y:S01]  /*2c00*/  LDGDEPBAR ;  /* 0x00000000000079af */ /* 0x000e220000000000 */
[----:B------:R-:W-:-:S02]  /*2c10*/  LEA R230, R230, 0x15480, 0x1 ;  /* 0x00015480e6e67811 */ /* 0x000fc400078e08ff */
[----:B------:R-:W-:Y:S01]  /*2c20*/  SEL R227, R0, 0xffffffe0, !P0 ;  /* 0xffffffe000e37807 */ /* 0x000fe20004000000 */
[----:B------:R-:W0:Y:S01]  /*2c30*/  LDGDEPBAR ;  /* 0x00000000000079af */ /* 0x000e220000000000 */
[----:B------:R-:W-:Y:S01]  /*2c40*/  SEL R228, R228, 0xfffffff0, !P1 ;  /* 0xfffffff0e4e47807 */ /* 0x000fe20004800000 */
[----:B------:R-:W-:Y:S02]  /*2c50*/  IMAD R229, R229, 0x2, R230 ;  /* 0x00000002e5e57824 */ /* 0x000fe400078e02e6 */
[--C-:B------:R-:W-:Y:S02]  /*2c60*/  IMAD.IADD R224, R234, 0x1, R227.reuse ;  /* 0x00000001eae07824 */ /* 0x100fe400078e02e3 */
[----:B------:R-:W-:Y:S02]  /*2c70*/  IMAD.SHL.U32 R231, R231, 0x2, RZ ;  /* 0x00000002e7e77824 */ /* 0x000fe400078e00ff */
[----:B------:R-:W-:Y:S02]  /*2c80*/  IMAD.IADD R226, R228, 0x1, R227 ;  /* 0x00000001e4e27824 */ /* 0x000fe400078e02e3 */
[----:B------:R-:W-:-:S02]  /*2c90*/  IMAD.IADD R225, R234, 0x1, R228 ;  /* 0x00000001eae17824 */ /* 0x000fc400078e02e4 */
        /* <DEDUP_REMOVED lines=16> */
.L_x_627:
        /* <DEDUP_REMOVED lines=192> */
.L_x_611:
[----:B------:R-:W-:Y:S11]  /*39a0*/  ISETP.NE.AND P2, PT, R139, c[0x0][0x2a8], PT ;  /* 0x0000aa008b007a0c */ /* 0x000ff60003f45270 */
[----:B------:R-:W-:Y:S02]  /*39b0*/  @!UPT UIADD3 URZ, URZ, URZ, URZ ;  /* 0x0000003f3f3ff290 */ /* 0x000fe4000fffe03f */
[----:B------:R-:W-:Y:S05]  /*39c0*/  @P2 IMAD.HI.U32 R2, R3, c[0x0][0x2ac], RZ ;  /* 0x0000ab0003022a27 */ /* 0x000fea00078e00ff */
[----:B------:R-:W-:Y:S02]  /*39d0*/  @P2 SHF.R.U32.HI R3, RZ, c[0x0][0x2b0], R2 ;  /* 0x0000ac00ff032a19 */ /* 0x000fe40000011602 */
.L_x_612:
[----:B------:R-:W-:Y:S05]  /*39e0*/  BSYNC B0 ;  /* 0x0000000000007941 */ /* 0x000fea0003800000 */
.L_x_610:
        /* <DEDUP_REMOVED lines=8> */
.L_x_609:
        /* <DEDUP_REMOVED lines=16> */
.L_x_615:
[----:B------:R-:W-:Y:S11]  /*3b70*/  ISETP.NE.AND P2, PT, R139, c[0x0][0x2a8], PT ;  /* 0x0000aa008b007a0c */ /* 0x000ff60003f45270 */
[----:B------:R-:W-:Y:S02]  /*3b80*/  @!UPT UIADD3 URZ, URZ, URZ, URZ ;  /* 0x0000003f3f3ff290 */ /* 0x000fe4000fffe03f */
[----:B------:R-:W-:Y:S05]  /*3b90*/  @P2 IMAD.HI.U32 R2, R3, c[0x0][0x2ac], RZ ;  /* 0x0000ab0003022a27 */ /* 0x000fea00078e00ff */
[----:B------:R-:W-:Y:S02]  /*3ba0*/  @P2 SHF.R.U32.HI R3, RZ, c[0x0][0x2b0], R2 ;  /* 0x0000ac00ff032a19 */ /* 0x000fe40000011602 */
.L_x_616:
[----:B------:R-:W-:Y:S05]  /*3bb0*/  BSYNC B0 ;  /* 0x0000000000007941 */ /* 0x000fea0003800000 */
.L_x_614:
[----:B------:R-:W2:Y:S02]  /*3bc0*/  LDL R2, [R1+0x28] ;  /* 0x0000280001027983 */ /* 0x000ea40000100800 */
[----:B--2---:R-:W-:Y:S05]  /*3bd0*/  IMAD R4, R3, c[0x0][0x2a8], R2 ;  /* 0x0000aa0003047a24 */ /* 0x004fea00078e0202 */
[----:B------:R-:W-:Y:S02]  /*3be0*/  IADD3 R2, R4, c[0x0][0x2a8], RZ ;  /* 0x0000aa0004027a10 */ /* 0x000fe40007ffe0ff */
[----:B------:R-:W-:Y:S02]  /*3bf0*/  IMNMX R7, R7, R4, !PT ;  /* 0x0000000407077217 */ /* 0x000fe40007800200 */
[----:B------:R-:W-:Y:S02]  /*3c00*/  IMNMX R13, R13, R2, PT ;  /* 0x000000020d0d7217 */ /* 0x000fe40003800200 */
.L_x_613:
        /* <DEDUP_REMOVED lines=16> */
.L_x_619:
[----:B------:R-:W-:Y:S11]  /*3d10*/  ISETP.NE.AND P2, PT, R139, c[0x0][0x2a8], PT ;  /* 0x0000aa008b007a0c */ /* 0x000ff60003f45270 */
[----:B------:R-:W-:Y:S02]  /*3d20*/  @!UPT UIADD3 URZ, URZ, URZ, URZ ;  /* 0x0000003f3f3ff290 */ /* 0x000fe4000fffe03f */
[----:B------:R-:W-:Y:S05]  /*3d30*/  @P2 IMAD.HI.U32 R2, R3, c[0x0][0x2ac], RZ ;  /* 0x0000ab0003022a27 */ /* 0x000fea00078e00ff */
[----:B------:R-:W-:Y:S02]  /*3d40*/  @P2 SHF.R.U32.HI R3, RZ, c[0x0][0x2b0], R2 ;  /* 0x0000ac00ff032a19 */ /* 0x000fe40000011602 */
.L_x_620:
[----:B------:R-:W-:Y:S05]  /*3d50*/  BSYNC B0 ;  /* 0x0000000000007941 */ /* 0x000fea0003800000 */
.L_x_618:
[----:B------:R-:W2:Y:S02]  /*3d60*/  LDL R2, [R1+0x28] ;  /* 0x0000280001027983 */ /* 0x000ea40000100800 */
[----:B--2---:R-:W-:Y:S05]  /*3d70*/  IMAD R2, R3, c[0x0][0x2a8], R2 ;  /* 0x0000aa0003027a24 */ /* 0x004fea00078e0202 */
[----:B------:R-:W-:Y:S02]  /*3d80*/  IADD3 R3, R2, c[0x0][0x2a8], RZ ;  /* 0x0000aa0002037a10 */ /* 0x000fe40007ffe0ff */
[----:B------:R-:W-:Y:S02]  /*3d90*/  IMNMX R5, R5, R2, !PT ;  /* 0x0000000205057217 */ /* 0x000fe40007800200 */
[----:B------:R-:W-:Y:S02]  /*3da0*/  IMNMX R6, R6, R3, PT ;  /* 0x0000000306067217 */ /* 0x000fe40003800200 */
.L_x_617:
        /* <DEDUP_REMOVED lines=16> */
.L_x_623:
[----:B------:R-:W-:Y:S11]  /*3eb0*/  ISETP.NE.AND P2, PT, R139, c[0x0][0x2a8], PT ;  /* 0x0000aa008b007a0c */ /* 0x000ff60003f45270 */
[----:B------:R-:W-:Y:S02]  /*3ec0*/  @!UPT UIADD3 URZ, URZ, URZ, URZ ;  /* 0x0000003f3f3ff290 */ /* 0x000fe4000fffe03f */
[----:B------:R-:W-:Y:S05]  /*3ed0*/  @P2 IMAD.HI.U32 R2, R3, c[0x0][0x2ac], RZ ;  /* 0x0000ab0003022a27 */ /* 0x000fea00078e00ff */
[----:B------:R-:W-:Y:S02]  /*3ee0*/  @P2 SHF.R.U32.HI R3, RZ, c[0x0][0x2b0], R2 ;  /* 0x0000ac00ff032a19 */ /* 0x000fe40000011602 */
.L_x_624:
[----:B------:R-:W-:Y:S05]  /*3ef0*/  BSYNC B0 ;  /* 0x0000000000007941 */ /* 0x000fea0003800000 */
.L_x_622:
[----:B------:R-:W2:Y:S02]  /*3f00*/  LDL R2, [R1+0x28] ;  /* 0x0000280001027983 */ /* 0x000ea40000100800 */
[----:B--2---:R-:W-:Y:S05]  /*3f10*/  IMAD R11, R3, c[0x0][0x2a8], R2 ;  /* 0x0000aa00030b7a24 */ /* 0x004fea00078e0202 */
[----:B------:R-:W-:Y:S02]  /*3f20*/  IADD3 R3, R11, c[0x0][0x2a8], RZ ;  /* 0x0000aa000b037a10 */ /* 0x000fe40007ffe0ff */
[----:B------:R-:W-:Y:S02]  /*3f30*/  IMNMX R4, R4, R11, !PT ;  /* 0x0000000b04047217 */ /* 0x000fe40007800200 */
[----:B------:R-:W-:Y:S02]  /*3f40*/  IMNMX R136, R136, R3, PT ;  /* 0x0000000388887217 */ /* 0x000fe40003800200 */
.L_x_621:
        /* <DEDUP_REMOVED lines=61> */
.L_x_625:
        /* <DEDUP_REMOVED lines=500> */
.L_x_626:
        /* <DEDUP_REMOVED lines=234> */
.L_x_608:
[----:B------:R-:W-:Y:S05]  /*7100*/  @P0 EXIT ;  /* 0x000000000000094d */ /* 0x000fea0003800000 */
[----:B------:R-:W-:Y:S02]  /*7110*/  ULDC.64 UR4, c[0x0][0x360] ;  /* 0x0000d80000047ab9 */ /* 0x000fe40000000a00 */
[----:B------:R-:W-:Y:S02]  /*7120*/  UISETP.NE.U32.AND UP0, UPT, URZ, UR4, UPT ;  /* 0x000000043f00728c */ /* 0x000fe4000bf05070 */
[----:B------:R-:W-:-:S02]  /*7130*/  ULDC.64 UR6, c[0x0][0x360] ;  /* 0x0000d80000067ab9 */ /* 0x000fc40000000a00 */
[----:B------:R-:W-:-:S06]  /*7140*/  UISETP.NE.AND.EX UP0, UPT, URZ, UR5, UPT, UP0 ;  /* 0x000000053f00728c */ /* 0x000fcc000bf05300 */
[----:B------:R-:W-:-:S05]  /*7150*/  PLOP3.LUT P0, PT, PT, PT, UP0, 0x80, 0x0 ;  /* 0x000000000000781c */ /* 0x000fca0003f0f008 */
[----:B------:R-:W-:Y:S02]  /*7160*/  @UP0 UMOV UR4, 0x4 ;  /* 0x0000000400040882 */ /* 0x000fe40000000000 */
[----:B------:R-:W-:-:S06]  /*7170*/  @UP0 UIMAD.WIDE UR4, UR15, UR4, UR6 ;  /* 0x000000040f0402a5 */ /* 0x000fcc000f8e0206 */
[----:B------:R-:W-:Y:S02]  /*7180*/  IMAD.U32 R4, RZ, RZ, UR4 ;  /* 0x00000004ff047e24 */ /* 0x000fe4000f8e00ff */
[----:B-1----:R-:W-:-:S05]  /*7190*/  IMAD.U32 R5, RZ, RZ, UR5 ;  /* 0x00000005ff057e24 */ /* 0x002fca000f8e00ff */
[----:B------:R1:W2:Y:S01]  /*71a0*/  @P0 LDG.E R3, [R4.64] ;  /* 0x0000001204030981 */ /* 0x0002a2000c1e1900 */
[----:B------:R-:W3:Y:S01]  /*71b0*/  S2UR UR6, SR_CTAID.X ;  /* 0x00000000000679c3 */ /* 0x000ee20000002500 */
[----:B------:R-:W-:Y:S02]  /*71c0*/  MOV R0, 0x1 ;  /* 0x0000000100007802 */ /* 0x000fe40000000f00 */
[----:B------:R-:W4:Y:S01]  /*71d0*/  S2R R2, SR_CTAID.Y ;  /* 0x0000000000027919 */ /* 0x000f220000002600 */
[----:B---3--:R-:W-:-:S06]  /*71e0*/  UIMAD UR6, UR6, 0x3000, URZ ;  /* 0x00003000060678a4 */ /* 0x008fcc000f8e023f */
[----:B-1----:R-:W-:Y:S01]  /*71f0*/  IMAD.U32 R5, RZ, RZ, UR6 ;  /* 0x00000006ff057e24 */ /* 0x002fe2000f8e00ff */
[----:B------:R-:W-:Y:S06]  /*7200*/  BAR.SYNC.DEFER_BLOCKING 0x1, 0x100 ;  /* 0x0044000000007b1d */ /* 0x000fec0000010000 */
[----:B--2---:R-:W1:Y:S01]  /*7210*/  @P0 R2UR UR4, R3 ;  /* 0x00000000030403c2 */ /* 0x004e6200000e0000 */
[----:B------:R-:W-:-:S13]  /*7220*/  ISETP.NE.AND P0, PT, R0, c[0x0][0x338], PT ;  /* 0x0000ce0000007a0c */ /* 0x000fda0003f05270 */
[----:B----4-:R-:W-:-:S05]  /*7230*/  @P0 IMAD.HI.U32 R0, R2, c[0x0][0x33c], RZ ;  /* 0x0000cf0002000a27 */ /* 0x010fca00078e00ff */
[----:B------:R-:W-:-:S04]  /*7240*/  @P0 SHF.R.U32.HI R2, RZ, c[0x0][0x340], R0 ;  /* 0x0000d000ff020a19 */ /* 0x000fc80000011600 */
[----:B------:R-:W-:Y:S01]  /*7250*/  SHF.R.S32.HI R0, RZ, 0x1f, R2 ;  /* 0x0000001fff007819 */ /* 0x000fe20000011402 */
[----:B-1----:R-:W-:-:S04]  /*7260*/  @UP0 UIMAD UR4, UR15, 0x60, UR4 ;  /* 0x000000600f0408a4 */ /* 0x002fc8000f8e0204 */
[----:B------:R-:W-:Y:S01]  /*7270*/  UIMAD.WIDE UR4, UR4, 0x2aaaaaab, URZ ;  /* 0x2aaaaaab040478a5 */ /* 0x000fe2000f8e023f */
[----:B------:R-:W-:-:S03]  /*7280*/  IMAD R7, R0, c[0x0][0x328], RZ ;  /* 0x0000ca0000077a24 */ /* 0x000fc600078e02ff */
[----:B------:R-:W-:Y:S01]  /*7290*/  @UP0 USHF.R.U32.HI UR4, URZ, 0x1f, UR5 ;  /* 0x0000001f3f040899 */ /* 0x000fe20008011605 */
[----:B------:R-:W-:-:S03]  /*72a0*/  IMAD R7, R2, c[0x0][0x32c], R7 ;  /* 0x0000cb0002077a24 */ /* 0x000fc600078e0207 */
[----:B------:R-:W-:-:S04]  /*72b0*/  @UP0 ULEA.HI.SX32 UR4, UR5, UR4, 0x1c ;  /* 0x0000000405040291 */ /* 0x000fc8000f8fe23f */
[----:B------:R-:W-:Y:S02]  /*72c0*/  @UP0 UIMAD UR8, UR4, 0x3000, URZ ;  /* 0x00003000040808a4 */ /* 0x000fe4000f8e023f */
[----:B------:R-:W-:Y:S02]  /*72d0*/  USHF.R.S32.HI UR4, URZ, 0x1f, UR6 ;  /* 0x0000001f3f047899 */ /* 0x000fe40008011406 */
[----:B------:R-:W-:Y:S02]  /*72e0*/  @UP0 USHF.R.S32.HI UR5, URZ, 0x1f, UR8 ;  /* 0x0000001f3f050899 */ /* 0x000fe40008011408 */
[----:B------:R-:W-:Y:S02]  /*72f0*/  ULDC.64 UR6, c[0x0][0x330] ;  /* 0x0000cc0000067ab9 */ /* 0x000fe40000000a00 */
[----:B------:R-:W-:Y:S01]  /*7300*/  @!UP0 UMOV UR8, URZ ;  /* 0x0000003f00088c82 */ /* 0x000fe20008000000 */
[----:B------:R-:W-:Y:S02]  /*7310*/  MOV R3, UR4 ;  /* 0x0000000400037c02 */ /* 0x000fe40008000f00 */
[--C-:B------:R-:W-:Y:S01]  /*7320*/  IADD3 R4, P1, P0, R5, UR8, R236.reuse ;  /* 0x0000000805047c10 */ /* 0x100fe2000f83e0ec */
[----:B------:R-:W-:Y:S01]  /*7330*/  @UP0 UMOV UR9, UR5 ;  /* 0x0000000500090c82 */ /* 0x000fe20008000000 */
[----:B------:R-:W-:Y:S01]  /*7340*/  SHF.R.S32.HI R236, RZ, 0x1f, R236 ;  /* 0x0000001fffec7819 */ /* 0x000fe200000114ec */
[----:B------:R-:W-:-:S02]  /*7350*/  @!UP0 UMOV UR9, URZ ;  /* 0x0000003f00098c82 */ /* 0x000fc40008000000 */
[----:B------:R-:W-:Y:S01]  /*7360*/  USHF.R.S32.HI UR8, URZ, 0x1f, UR15 ;  /* 0x0000001f3f087899 */ /* 0x000fe2000801140f */
[----:B------:R-:W-:Y:S01]  /*7370*/  IADD3.X R5, R3, UR9, R236, P1, P0 ;  /* 0x0000000903057c10 */ /* 0x000fe20008fe04ec */
[----:B------:R-:W-:Y:S01]  /*7380*/  IMAD R3, R0, c[0x0][0x300], RZ ;  /* 0x0000c00000037a24 */ /* 0x000fe200078e02ff */
[----:B------:R-:W-:Y:S02]  /*7390*/  USEL UR9, UR15, URZ, !UP0 ;  /* 0x0000003f0f097287 */ /* 0x000fe4000c000000 */
[----:B------:R-:W-:Y:S01]  /*73a0*/  USEL UR8, UR8, URZ, !UP0 ;  /* 0x0000003f08087287 */ /* 0x000fe2000c000000 */
[C---:B------:R-:W-:Y:S01]  /*73b0*/  IMAD.WIDE.U32 R8, R2.reuse, c[0x0][0x328], R4 ;  /* 0x0000ca0002087a25 */ /* 0x040fe200078e0004 */
[----:B------:R-:W-:Y:S02]  /*73c0*/  ULDC.64 UR4, c[0x0][0x308] ;  /* 0x0000c20000047ab9 */ /* 0x000fe40000000a00 */
[----:B------:R-:W-:Y:S01]  /*73d0*/  UIMAD UR6, UR8, UR6, URZ ;  /* 0x00000006080672a4 */ /* 0x000fe2000f8e023f */
[C---:B------:R-:W-:Y:S01]  /*73e0*/  IMAD R3, R2.reuse, c[0x0][0x304], R3 ;  /* 0x0000c10002037a24 */ /* 0x040fe200078e0203 */
[----:B------:R-:W-:Y:S01]  /*73f0*/  MOV R0, UR9 ;  /* 0x0000000900007c02 */ /* 0x000fe20008000f00 */
[----:B------:R-:W-:Y:S01]  /*7400*/  IMAD.WIDE.U32 R4, R2, c[0x0][0x300], R4 ;  /* 0x0000c00002047a25 */ /* 0x000fe200078e0004 */
[----:B------:R-:W-:-:S02]  /*7410*/  UIMAD UR6, UR9, UR7, UR6 ;  /* 0x00000007090672a4 */ /* 0x000fc4000f8e0206 */
[----:B------:R-:W-:Y:S01]  /*7420*/  UIMAD UR4, UR8, UR4, URZ ;  /* 0x00000004080472a4 */ /* 0x000fe2000f8e023f */
[----:B------:R-:W-:Y:S01]  /*7430*/  IMAD.IADD R9, R9, 0x1, R7 ;  /* 0x0000000109097824 */ /* 0x000fe200078e0207 */
[----:B------:R-:W-:Y:S01]  /*7440*/  IADD3 R5, R5, R3, RZ ;  /* 0x0000000305057210 */ /* 0x000fe20007ffe0ff */
[----:B------:R-:W-:Y:S01]  /*7450*/  IMAD.U32 R3, RZ, RZ, UR9 ;  /* 0x00000009ff037e24 */ /* 0x000fe2000f8e00ff */
[----:B------:R-:W-:-:S03]  /*7460*/  UIMAD UR4, UR9, UR5, UR4 ;  /* 0x00000005090472a4 */ /* 0x000fc6000f8e0204 */
        /* <DEDUP_REMOVED lines=105> */
.L_x_628:
        /* <DEDUP_REMOVED lines=16> */
.L_x_2302:


//--------------------- .text._ZN7cutlass13device_kernelIN5flash19enable_sm80_to_sm89INS1_16FlashAttnBwdSm80INS1_25CollectiveMainloopBwdSm80ILi2ELi1EN4cute5tupleIJNS5_1CILi64EEENS7_ILi96EEENS7_ILi128EEEEEENS_6half_tEfNS_4arch4Sm80ELb0ELb1ELb1ELb1ELb1ELb0ELb0ELb0ELi2ELi2ELi2ELi2ELb1EEENS1_24CollectiveEpilogueBwdGQAISB_fSE_Li256ELb1ELb1EEENS1_19SingleTileSchedulerILb1ELb0ELb0ELi96EEEEEEEEEvNT_6ParamsE --------------------------
	.section	.text._ZN7cutlass13device_kernelIN5flash19enable_sm80_to_sm89INS1_16FlashAttnBwdSm80INS1_25CollectiveMainloopBwdSm80ILi2ELi1EN4cute5tupleIJNS5_1CILi64EEENS7_ILi96EEENS7_ILi128EEEEEENS_6half_tEfNS_4arch4Sm80ELb0ELb1ELb1ELb1ELb1ELb0ELb0ELb0ELi2ELi2ELi2ELi2ELb1EEENS1_24CollectiveEpilogueBwdGQAISB_fSE_Li256ELb1ELb1EEENS1_19SingleTileSchedulerILb1ELb0ELb0ELi96EEEEEEEEEvNT_6ParamsE,"ax",@progbits
	.sectioninfo	@"SHI_REGISTERS=255"
	.align	128
.text._ZN7cutlass13device_kernelIN5flash19enable_sm80_to_sm89INS1_16FlashAttnBwdSm80INS1_25CollectiveMainloopBwdSm80ILi2ELi1EN4cute5tupleIJNS5_1CILi64EEENS7_ILi96EEENS7_ILi128EEEEEENS_6half_tEfNS_4arch4Sm80ELb0ELb1ELb1ELb1ELb1ELb0ELb0ELb0ELi2ELi2ELi2ELi2ELb1EEENS1_24CollectiveEpilogueBwdGQAISB_fSE_Li256ELb1ELb1EEENS1_19SingleTileSchedulerILb1ELb0ELb0ELi96EEEEEEEEEvNT_6ParamsE:
        .type           _ZN7cutlass13device_kernelIN5flash19enable_sm80_to_sm89INS1_16FlashAttnBwdSm80INS1_25CollectiveMainloopBwdSm80ILi2ELi1EN4cute5tupleIJNS5_1CILi64EEENS7_ILi96EEENS7_ILi128EEEEEENS_6half_tEfNS_4arch4Sm80ELb0ELb1ELb1ELb1ELb1ELb0ELb0ELb0ELi2ELi2ELi2ELi2ELb1EEENS1_24CollectiveEpilogueBwdGQAISB_fSE_Li256ELb1ELb1EEENS1_19SingleTileSchedulerILb1ELb0ELb0ELi96EEEEEEEEEvNT_6ParamsE,@function
        .size           _ZN7cutlass13device_kernelIN5flash19enable_sm80_to_sm89INS1_16FlashAttnBwdSm80INS1_25CollectiveMainloopBwdSm80ILi2ELi1EN4cute5tupleIJNS5_1CILi64EEENS7_ILi96EEENS7_ILi128EEEEEENS_6half_tEfNS_4arch4Sm80ELb0ELb1ELb1ELb1ELb1ELb0ELb0ELb0ELi2ELi2ELi2ELi2ELb1EEENS1_24CollectiveEpilogueBwdGQAISB_fSE_Li256ELb1ELb1EEENS1_19SingleTileSchedulerILb1ELb0ELb0ELi96EEEEEEEEEvNT_6ParamsE,(.L_x_2303 - _ZN7cutlass13device_kernelIN5flash19enable_sm80_to_sm89INS1_16FlashAttnBwdSm80INS1_25CollectiveMainloopBwdSm80ILi2ELi1EN4cute5tupleIJNS5_1CILi64EEENS7_ILi96EEENS7_ILi128EEEEEENS_6half_tEfNS_4arch4Sm80ELb0ELb1ELb1ELb1ELb1ELb0ELb0ELb0ELi2ELi2ELi2ELi2ELb1EEENS1_24CollectiveEpilogueBwdGQAISB_fSE_Li256ELb1ELb1EEENS1_19SingleTileSchedulerILb1ELb0ELb0ELi96EEEEEEEEEvNT_6ParamsE)
        .other          _ZN7cutlass13device_kernelIN5flash19enable_sm80_to_sm89INS1_16FlashAttnBwdSm80INS1_25CollectiveMainloopBwdSm80ILi2ELi1EN4cute5tupleIJNS5_1CILi64EEENS7_ILi96EEENS7_ILi128EEEEEENS_6half_tEfNS_4arch4Sm80ELb0ELb1ELb1ELb1ELb1ELb0ELb0ELb0ELi2ELi2ELi2ELi2ELb1EEENS1_24CollectiveEpilogueBwdGQAISB_fSE_Li256ELb1ELb1EEENS1_19SingleTileSchedulerILb1ELb0ELb0ELi96EEEEEEEEEvNT_6ParamsE,@"STO_CUDA_ENTRY STV_DEFAULT"
_ZN7cutlass13device_kernelIN5flash19enable_sm80_to_sm89INS1_16FlashAttnBwdSm80INS1_25CollectiveMainloopBwdSm80ILi2ELi1EN4cute5tupleIJNS5_1CILi64EEENS7_ILi96EEENS7_ILi128EEEEEENS_6half_tEfNS_4arch4Sm80ELb0ELb1ELb1ELb1ELb1ELb0ELb0ELb0ELi2ELi2ELi2ELi2ELb1EEENS1_24CollectiveEpilogueBwdGQAISB_fSE_Li256ELb1ELb1EEENS1_19SingleTileSchedulerILb1ELb0ELb0ELi96EEEEEEEEEvNT_6ParamsE:
        /* <DEDUP_REMOVED lines=22> */
.L_x_630:
        /* <DEDUP_REMOVED lines=13> */
.L_x_632:
[----:B------:R-:W-:Y:S02]  /*0230*/  ULDC UR5, c[0x0][0x3ac] ;  /* 0x0000eb0000057ab9 */ /* 0x000fe40000000800 */
.L_x_631:
[----:B------:R-:W-:-:S04]  /*0240*/  UIMAD UR4, UR10, 0x60, URZ ;  /* 0x000000600a0478a4 */ /* 0x000fc8000f8e023f */
[----:B------:R-:W-:-:S04]  /*0250*/  UISETP.GE.AND UP0, UPT, UR4, UR5, UPT ;  /* 0x000000050400728c */ /* 0x000fc8000bf06270 */
[----:B------:R-:W-:Y:S01]  /*0260*/  USEL UR15, UR15, 0xffffffff, !UP0 ;  /* 0xffffffff0f0f7887 */ /* 0x000fe2000c000000 */
[----:B------:R-:W-:Y:S05]  /*0270*/  BRA `(.L_x_633) ;  /* 0x0000019000007947 */ /* 0x000fea0003800000 */
.L_x_629:
        /* <DEDUP_REMOVED lines=8> */
.L_x_634:
        /* <DEDUP_REMOVED lines=13> */
.L_x_636:
[----:B------:R-:W-:Y:S02]  /*03d0*/  ULDC UR5, c[0x0][0x3ac] ;  /* 0x0000eb0000057ab9 */ /* 0x000fe40000000800 */
.L_x_635:
[----:B------:R-:W-:-:S04]  /*03e0*/  UIMAD UR4, UR10, 0x60, URZ ;  /* 0x000000600a0478a4 */ /* 0x000fc8000f8e023f */
[----:B------:R-:W-:-:S04]  /*03f0*/  UISETP.GE.AND UP0, UPT, UR4, UR5, UPT ;  /* 0x000000050400728c */ /* 0x000fc8000bf06270 */
[----:B------:R-:W-:-:S06]  /*0400*/  USEL UR15, UR15, 0xffffffff, !UP0 ;  /* 0xffffffff0f0f7887 */ /* 0x000fcc000c000000 */
.L_x_633:
        /* <DEDUP_REMOVED lines=58> */
.L_x_637:
        /* <DEDUP_REMOVED lines=10> */
.L_x_638:
[----:B------:R-:W-:Y:S05]  /*0850*/  @!P2 BRA `(.L_x_639) ;  /* 0x000000500000a947 */ /* 0x000fea0003800000 */
[----:B------:R-:W3:Y:S04]  /*0860*/  LDG.E R2, [R6.64] ;  /* 0x0000001206027981 */ /* 0x000ee8000c1e1900 */
[----:B------:R-:W4:Y:S01]  /*0870*/  LDG.E R3, [R6.64+0x4] ;  /* 0x0000041206037981 */ /* 0x000f22000c1e1900 */
[----:B---3--:R-:W3:Y:S08]  /*0880*/  R2UR UR13, R2 ;  /* 0x00000000020d73c2 */ /* 0x008ef000000e0000 */
[----:B----4-:R-:W3:Y:S02]  /*0890*/  R2UR UR6, R3 ;  /* 0x00000000030673c2 */ /* 0x010ee400000e0000 */
[----:B---3--:R-:W-:-:S06]  /*08a0*/  UIADD3 UR13, -UR13, UR6, URZ ;  /* 0x000000060d0d7290 */ /* 0x008fcc000fffe13f */
.L_x_639:
        /* <DEDUP_REMOVED lines=15> */
.L_x_640:
        /* <DEDUP_REMOVED lines=128> */
[----:B------:R-:W-:Y:S01]  /*11a0*/  CS2R R128, SRZ ;  /* 0x0000000000807805 */ /* 0x000fe2000001ff00 */
        /* <DEDUP_REMOVED lines=178> */
[----:B------:R-:W-:Y:S01]  /*1cd0*/  UISETP.GE.AND UP6, UPT, UR10, 0x1, UPT ;  /* 0x000000010a00788c */ /* 0x000fe2000bfc6270 */
[----:B------:R-:W-:Y:S01]  /*1ce0*/  LEA.HI.X R3, R22, R235, R0, 0x6, P0 ;  /* 0x000000eb16037211 */ /* 0x000fe200000f3400 */
[----:B------:R-:W-:Y:S01]  /*1cf0*/  IMAD.U32 R0, RZ, RZ, UR23 ;  /* 0x00000017ff007e24 */ /* 0x000fe2000f8e00ff */
[----:B------:R1:W-:Y:S01]  /*1d00*/  LDGSTS.E.BYPASS.LTC128B.128 [R237+0x3080], [R28.64+0x80], !P5 ;  /* 0x030800801ced7fae */ /* 0x0003e2000e901d52 */
[----:B------:R-:W-:Y:S01]  /*1d10*/  ISETP.GE.AND P5, PT, R34, c[0x0][0x16c], PT ;  /* 0x00005b0022007a0c */ /* 0x000fe20003fa6270 */
[----:B------:R-:W-:Y:S01]  /*1d20*/  IMAD.MOV.U32 R229, RZ, RZ, 0x10 ;  /* 0x00000010ffe57424 */ /* 0x000fe200078e00ff */
[----:B---3--:R-:W-:Y:S01]  /*1d30*/  IADD3 R16, P1, R28, UR23, RZ ;  /* 0x000000171c107c10 */ /* 0x008fe2000ff3e0ff */
[----:B------:R-:W-:Y:S01]  /*1d40*/  IMAD.MOV.U32 R228, RZ, RZ, 0x10 ;  /* 0x00000010ffe47424 */ /* 0x000fe200078e00ff */
[----:B------:R-:W-:Y:S01]  /*1d50*/  IADD3 R4, R237, 0x6080, RZ ;  /* 0x00006080ed047810 */ /* 0x000fe20007ffe0ff */
[----:B------:R-:W-:Y:S01]  /*1d60*/  UISETP.GE.AND UP5, UPT, UR10, 0x2, UPT ;  /* 0x000000020a00788c */ /* 0x000fe2000bfa6270 */
        /* <DEDUP_REMOVED lines=19> */
[----:B------:R-:W-:Y:S01]  /*1ea0*/  LEA.HI R6, R21, R236, RZ, 0x2 ;  /* 0x000000ec15067211 */ /* 0x000fe200078f10ff */
[----:B------:R-:W-:Y:S01]  /*1eb0*/  IMAD.IADD R0, R5, 0x1, R0 ;  /* 0x0000000105007824 */ /* 0x000fe200078e0200 */
[----:B------:R-:W-:Y:S01]  /*1ec0*/  LEA.HI.X R33, R12, c[0x0][0x164], R3, 0x1, P0 ;  /* 0x000059000c217a11 */ /* 0x000fe200000f0c03 */
[----:B------:R-:W-:Y:S02]  /*1ed0*/  IMAD.U32 R5, RZ, RZ, UR4 ;  /* 0x00000004ff057e24 */ /* 0x000fe4000f8e00ff */
        /* <DEDUP_REMOVED lines=87> */
[C---:B------:R-:W-:Y:S01]  /*2450*/  ISETP.GT.AND P1, PT, R236.reuse, 0xf, PT ;  /* 0x0000000fec00780c */ /* 0x040fe20003f24270 */
[----:B------:R-:W-:Y:S01]  /*2460*/  IMAD.U32 R16, RZ, RZ, UR20 ;  /* 0x00000014ff107e24 */ /* 0x000fe2000f8e00ff */
[----:B------:R-:W-:Y:S02]  /*2470*/  ISETP.LT.OR P1, PT, R11, 0x21, !P3 ;  /* 0x000000210b00780c */ /* 0x000fe40005f21670 */
[----:B------:R-:W-:Y:S02]  /*2480*/  ISETP.GT.AND P3, PT, R236, 0xf, PT ;  /* 0x0000000fec00780c */ /* 0x000fe40003f64270 */
[----:B------:R-:W-:-:S03]  /*2490*/  SEL R248, RZ, 0x1, P2 ;  /* 0x00000001fff87807 */ /* 0x000fc60001000000 */
[----:B------:R1:W-:Y:S01]  /*24a0*/  LDGSTS.E.BYPASS.LTC128B.128 [R237+0x7080], [R28.64], !P0 ;  /* 0x070800001ced7fae */ /* 0x0003e2000c101d52 */
[----:B------:R-:W-:Y:S01]  /*24b0*/  LEA R10, P0, R31, R14, 0x1 ;  /* 0x0000000e1f0a7211 */ /* 0x000fe200078008ff */
[----:B------:R-:W-:Y:S01]  /*24c0*/  IMAD.WIDE.U32 R30, R13, c[0x0][0x290], R26 ;  /* 0x0000a4000d1e7a25 */ /* 0x000fe200078e001a */
[----:B------:R-:W-:Y:S02]  /*24d0*/  IADD3 R13, -R12, UR14, -R239 ;  /* 0x0000000e0c0d7c10 */ /* 0x000fe4000fffe9ef */
[----:B------:R-:W-:Y:S01]  /*24e0*/  LEA.HI.X R11, R16, R15, R23, 0x1, P0 ;  /* 0x0000000f100b7211 */ /* 0x000fe200000f0c17 */
[----:B------:R1:W-:Y:S01]  /*24f0*/  LDGSTS.E.BYPASS.LTC128B.128 [R237+0x9080], [R28.64+0x80], !P1 ;  /* 0x090800801ced7fae */ /* 0x0003e2000c901d52 */
[----:B------:R-:W-:Y:S02]  /*2500*/  LOP3.LUT R16, R22, 0xfffffffe, RZ, 0xc0, !PT ;  /* 0xfffffffe16107812 */ /* 0x000fe400078ec0ff */
[----:B------:R-:W-:Y:S01]  /*2510*/  @!P3 IADD3 R22, P0, R38, UR21, RZ ;  /* 0x000000152616bc10 */ /* 0x000fe2000ff1e0ff */
[----:B------:R2:W-:Y:S01]  /*2520*/  STL.64 [R1+0x10], R30 ;  /* 0x0000101e01007387 */ /* 0x0005e20000100a00 */
[----:B------:R-:W-:Y:S01]  /*2530*/  ISETP.GE.AND P1, PT, R20, c[0x0][0x1fc], PT ;  /* 0x00007f0014007a0c */ /* 0x000fe20003f26270 */
[----:B------:R-:W-:Y:S01]  /*2540*/  IMAD.IADD R16, R21, 0x1, -R16 ;  /* 0x0000000115107824 */ /* 0x000fe200078e0a10 */
[----:B------:R-:W-:Y:S01]  /*2550*/  SHF.R.S32.HI R21, RZ, 0x1f, R8 ;  /* 0x0000001fff157819 */ /* 0x000fe20000011408 */
[----:B------:R-:W-:Y:S01]  /*2560*/  STL.64 [R1], R76 ;  /* 0x0000004c01007387 */ /* 0x000fe20000100a00 */
[----:B------:R-:W-:Y:S01]  /*2570*/  @!P3 IADD3.X R19, R245, UR9, RZ, P0, !PT ;  /* 0x00000009f513bc10 */ /* 0x000fe200087fe4ff */
[C---:B------:R-:W-:Y:S01]  /*2580*/  IMAD.SHL.U32 R233, R16.reuse, 0x20, RZ ;  /* 0x0000002010e97824 */ /* 0x040fe200078e00ff */
[----:B------:R-:W-:Y:S01]  /*2590*/  LEA.HI R21, R21, R8, RZ, 0x2 ;  /* 0x0000000815157211 */ /* 0x000fe200078f10ff */
[----:B------:R-:W-:Y:S01]  /*25a0*/  IMAD.SHL.U32 R234, R16, 0x8, RZ ;  /* 0x0000000810ea7824 */ /* 0x000fe200078e00ff */
[----:B------:R-:W-:Y:S01]  /*25b0*/  @!P3 LEA R18, P0, R22, c[0x0][0x258], 0x2 ;  /* 0x000096001612ba11 */ /* 0x000fe200078010ff */
[----:B------:R-:W-:Y:S01]  /*25c0*/  IMAD.SHL.U32 R16, R16, 0x100, RZ ;  /* 0x0000010010107824 */ /* 0x000fe200078e00ff */
[----:B------:R-:W-:Y:S01]  /*25d0*/  LOP3.LUT R21, R21, 0x1ffffffc, RZ, 0xc0, !PT ;  /* 0x1ffffffc15157812 */ /* 0x000fe200078ec0ff */
[----:B------:R2:W-:Y:S01]  /*25e0*/  STL [R1+0x8], R4 ;  /* 0x0000080401007387 */ /* 0x0005e20000100800 */
[----:B------:R-:W-:Y:S01]  /*25f0*/  @!P3 LEA.HI.X R19, R22, c[0x0][0x25c], R19, 0x2, P0 ;  /* 0x000097001613ba11 */ /* 0x000fe200000f1413 */
[----:B------:R-:W-:Y:S01]  /*2600*/  CS2R R38, SRZ ;  /* 0x0000000000267805 */ /* 0x000fe2000001ff00 */
[----:B------:R-:W-:Y:S01]  /*2610*/  ISETP.GE.AND P0, PT, R20, c[0x0][0x1fc], PT ;  /* 0x00007f0014007a0c */ /* 0x000fe20003f06270 */
[C---:B------:R-:W-:Y:S01]  /*2620*/  IMAD.SHL.U32 R20, R8.reuse, 0x8, RZ ;  /* 0x0000000808147824 */ /* 0x040fe200078e00ff */
[C---:B------:R-:W-:Y:S01]  /*2630*/  ISETP.LT.OR P2, PT, R13.reuse, 0x1, P4 ;  /* 0x000000010d00780c */ /* 0x040fe20002741670 */
[----:B------:R-:W-:Y:S01]  /*2640*/  IMAD.IADD R12, R8, 0x1, -R21 ;  /* 0x00000001080c7824 */ /* 0x000fe200078e0a15 */
[----:B------:R-:W-:Y:S01]  /*2650*/  ISETP.LT.OR P3, PT, R13, 0x21, P4 ;  /* 0x000000210d00780c */ /* 0x000fe20002761670 */
[----:B-----5:R-:W-:Y:S01]  /*2660*/  CS2R R32, SRZ ;  /* 0x0000000000207805 */ /* 0x020fe2000001ff00 */
[----:B------:R-:W-:-:S02]  /*2670*/  SEL R8, RZ, 0xffffffff, P0 ;  /* 0xffffffffff087807 */ /* 0x000fc40000000000 */
[C---:B------:R-:W-:Y:S01]  /*2680*/  ISETP.LT.OR P0, PT, R13.reuse, 0x1, P1 ;  /* 0x000000010d00780c */ /* 0x040fe20000f01670 */
[----:B-1----:R-:W-:Y:S01]  /*2690*/  CS2R R28, SRZ ;  /* 0x00000000001c7805 */ /* 0x002fe2000001ff00 */
[----:B------:R-:W-:Y:S01]  /*26a0*/  ISETP.LT.OR P4, PT, R13, 0x21, P1 ;  /* 0x000000210d00780c */ /* 0x000fe20000f81670 */
[----:B------:R-:W-:Y:S01]  /*26b0*/  IMAD.SHL.U32 R13, R17, 0x20, RZ ;  /* 0x00000020110d7824 */ /* 0x000fe200078e00ff */
[----:B------:R-:W-:Y:S02]  /*26c0*/  LOP3.LUT R20, R20, 0x18, RZ, 0xc0, !PT ;  /* 0x0000001814147812 */ /* 0x000fe400078ec0ff */
[----:B------:R-:W-:Y:S02]  /*26d0*/  ISETP.GT.AND P1, PT, R236, 0xf, PT ;  /* 0x0000000fec00780c */ /* 0x000fe40003f24270 */
[C---:B------:R-:W-:Y:S02]  /*26e0*/  LOP3.LUT R13, R20.reuse, 0xe0, R13, 0xf8, !PT ;  /* 0x000000e0140d7812 */ /* 0x040fe400078ef80d */
[----:B------:R-:W-:-:S02]  /*26f0*/  LOP3.LUT R233, R20, 0x20, R233, 0xf8, !PT ;  /* 0x0000002014e97812 */ /* 0x000fc400078ef8e9 */
[----:B------:R-:W-:Y:S02]  /*2700*/  SHF.R.S32.HI R20, RZ, 0x1f, R9 ;  /* 0x0000001fff147819 */ /* 0x000fe40000011409 */
[----:B------:R-:W-:Y:S02]  /*2710*/  LOP3.LUT R250, R13, 0x18, R250, 0x78, !PT ;  /* 0x000000180dfa7812 */ /* 0x000fe400078e78fa */
[----:B------:R-:W-:Y:S01]  /*2720*/  LEA.HI R249, R20, R9, RZ, 0x2 ;  /* 0x0000000914f97211 */ /* 0x000fe200078f10ff */
[----:B------:R-:W-:Y:S01]  /*2730*/  IMAD.SHL.U32 R20, R5, 0x10, RZ ;  /* 0x0000001005147824 */ /* 0x000fe200078e00ff */
[----:B------:R-:W-:Y:S01]  /*2740*/  LOP3.LUT R234, R234, 0x8, RZ, 0xc0, !PT ;  /* 0x00000008eaea7812 */ /* 0x000fe200078ec0ff */
[----:B------:R-:W-:Y:S01]  /*2750*/  @!P1 IMAD.SHL.U32 R21, R236, 0x10, RZ ;  /* 0x00000010ec159824 */ /* 0x000fe200078e00ff */
[C---:B------:R-:W-:Y:S02]  /*2760*/  LOP3.LUT R22, R249.reuse, 0x7ffffffc, RZ, 0xc0, !PT ;  /* 0x7ffffffcf9167812 */ /* 0x040fe400078ec0ff */
[----:B------:R-:W-:-:S02]  /*2770*/  LEA.HI.SX32 R249, R249, R20, 0x1e ;  /* 0x00000014f9f97211 */ /* 0x000fc400078ff2ff */
[----:B------:R-:W-:Y:S01]  /*2780*/  LOP3.LUT R20, R20, 0x10, RZ, 0xc0, !PT ;  /* 0x0000001014147812 */ /* 0x000fe200078ec0ff */
[----:B------:R1:W-:Y:S01]  /*2790*/  @!P1 LDGSTS.E.BYPASS.LTC128B.128 [R21+0x12080], [R18.64] ;  /* 0x1208000012159fae */ /* 0x0003e2000b901d52 */
[----:B------:R-:W-:Y:S01]  /*27a0*/  IMAD.IADD R9, R9, 0x1, -R22 ;  /* 0x0000000109097824 */ /* 0x000fe200078e0a16 */
[----:B------:R-:W-:Y:S01]  /*27b0*/  IADD3 R244, R31, UR6, RZ ;  /* 0x000000061ff47c10 */ /* 0x000fe2000fffe0ff */
[----:B------:R-:W-:Y:S01]  /*27c0*/  ULDC.64 UR6, c[0x0][0x240] ;  /* 0x0000900000067ab9 */ /* 0x000fe20000000a00 */
[----:B------:R-:W0:Y:S01]  /*27d0*/  LDGDEPBAR ;  /* 0x00000000000079af */ /* 0x000e220000000000 */
[----:B------:R-:W-:Y:S01]  /*27e0*/  LOP3.LUT R13, R20, 0xe0, R7, 0xf8, !PT ;  /* 0x000000e0140d7812 */ /* 0x000fe200078ef807 */
[----:B------:R-:W-:Y:S01]  /*27f0*/  UIMAD UR6, UR16, UR6, URZ ;  /* 0x00000006100672a4 */ /* 0x000fe2000f8e023f */
[----:B------:R-:W-:Y:S01]  /*2800*/  LOP3.LUT R7, R0, 0xfffffff0, RZ, 0xc0, !PT ;  /* 0xfffffff000077812 */ /* 0x000fe200078ec0ff */
[----:B------:R5:W-:Y:S01]  /*2810*/  LDGSTS.E.BYPASS.LTC128B.128 [R237+0xe080], [R14.64], !P2 ;  /* 0x0e0800000eed7fae */ /* 0x000be2000d101d52 */
[----:B------:R-:W-:Y:S01]  /*2820*/  LOP3.LUT P2, RZ, R17, 0x1, RZ, 0xc0, !PT ;  /* 0x0000000111ff7812 */ /* 0x000fe2000784c0ff */
[----:B------:R-:W-:Y:S01]  /*2830*/  UIADD3 UR16, UR13, -UR14, URZ ;  /* 0x8000000e0d107290 */ /* 0x000fe2000fffe03f */
        /* <DEDUP_REMOVED lines=21> */
[----:B------:R-:W-:Y:S01]  /*2990*/  UIADD3 UR13, UR10, UR13, URZ ;  /* 0x0000000d0a0d7290 */ /* 0x000fe2000fffe03f */
[----:B------:R-:W-:Y:S01]  /*29a0*/  IADD3 R251, R250, 0x126c0, RZ ;  /* 0x000126c0fafb7810 */ /* 0x000fe20007ffe0ff */
[----:B------:R-:W-:Y:S01]  /*29b0*/  IMAD.IADD R0, R7, 0x1, -R0 ;  /* 0x0000000107007824 */ /* 0x000fe200078e0a00 */
[----:B------:R-:W-:Y:S01]  /*29c0*/  LOP3.LUT R2, R17, 0xfffffe00, RZ, 0xc0, !PT ;  /* 0xfffffe0011027812 */ /* 0x000fe200078ec0ff */
[----:B------:R3:W-:Y:S01]  /*29d0*/  LDGSTS.E.BYPASS.LTC128B.128 [R237+0x11080], [R10.64+0x80], !P4 ;  /* 0x110800800aed7fae */ /* 0x0007e2000e101d52 */
[----:B------:R-:W-:Y:S01]  /*29e0*/  UIMAD UR7, UR17, UR7, UR6 ;  /* 0x00000007110772a4 */ /* 0x000fe2000f8e0206 */
[----:B------:R-:W-:Y:S01]  /*29f0*/  SEL R229, R229, 0xfffffff0, !P1 ;  /* 0xfffffff0e5e57807 */ /* 0x000fe20004800000 */
[----:B------:R-:W-:Y:S01]  /*2a00*/  UIADD3 UR17, -UR14, 0x1, UR13 ;  /* 0x000000010e117890 */ /* 0x000fe2000fffe10d */
[----:B-----5:R-:W-:Y:S01]  /*2a10*/  IMAD.SHL.U32 R15, R0, 0x40, RZ ;  /* 0x00000040000f7824 */ /* 0x020fe200078e00ff */
[----:B------:R-:W-:Y:S01]  /*2a20*/  ULDC UR6, c[0x0][0x2a0] ;  /* 0x0000a80000067ab9 */ /* 0x000fe20000000800 */
[----:B------:R-:W-:Y:S01]  /*2a30*/  IMAD.SHL.U32 R14, R7, 0x4, RZ ;  /* 0x00000004070e7824 */ /* 0x000fe200078e00ff */
[----:B------:R-:W-:Y:S01]  /*2a40*/  IADD3.X R7, R244, UR9, RZ, P0, !PT ;  /* 0x00000009f4077c10 */ /* 0x000fe200087fe4ff */
[----:B------:R-:W-:Y:S01]  /*2a50*/  IMAD R5, R5, 0x400, R2 ;  /* 0x0000040005057824 */ /* 0x000fe200078e0202 */
[----:B------:R-:W-:Y:S01]  /*2a60*/  LOP3.LUT R15, R15, 0x1c0, RZ, 0xc0, !PT ;  /* 0x000001c00f0f7812 */ /* 0x000fe200078ec0ff */
[----:B------:R-:W-:Y:S01]  /*2a70*/  ULOP3.LUT UR6, URZ, UR6, URZ, 0x33, !UPT ;  /* 0x000000063f067292 */ /* 0x000fe2000f8e333f */
[----:B------:R-:W-:Y:S01]  /*2a80*/  LEA R8, P0, R12, c[0x0][0x280], 0x2 ;  /* 0x0000a0000c087a11 */ /* 0x000fe200078010ff */
[----:B--2---:R-:W-:Y:S01]  /*2a90*/  CS2R R30, SRZ ;  /* 0x00000000001e7805 */ /* 0x004fe2000001ff00 */
[----:B-1----:R-:W-:Y:S01]  /*2aa0*/  LOP3.LUT R19, R9, 0x38, R14, 0x78, !PT ;  /* 0x0000003809137812 */ /* 0x002fe200078e780e */
[----:B------:R-:W-:Y:S01]  /*2ab0*/  USHF.L.U32 UR9, UR4, 0x5, URZ ;  /* 0x0000000504097899 */ /* 0x000fe2000800063f */
[----:B------:R-:W-:-:S02]  /*2ac0*/  SHF.R.U32.HI R14, RZ, 0x3, R15 ;  /* 0x00000003ff0e7819 */ /* 0x000fc4000001160f */
[----:B------:R-:W-:Y:S01]  /*2ad0*/  LEA.HI.X R9, R12, c[0x0][0x284], R7, 0x2, P0 ;  /* 0x0000a1000c097a11 */ /* 0x000fe200000f1407 */
[----:B------:R-:W-:Y:S01]  /*2ae0*/  UMOV UR4, URZ ;  /* 0x0000003f00047c82 */ /* 0x000fe20008000000 */
[----:B------:R-:W-:Y:S02]  /*2af0*/  ISETP.GE.AND P0, PT, R236, 0x10, PT ;  /* 0x00000010ec00780c */ /* 0x000fe40003f06270 */
[C---:B------:R-:W-:Y:S02]  /*2b00*/  LOP3.LUT R234, R14.reuse, R15, R234, 0x1e, !PT ;  /* 0x0000000f0eea7212 */ /* 0x040fe400078e1eea */
[----:B------:R-:W-:Y:S02]  /*2b10*/  LOP3.LUT R233, R14, R233, R15, 0x1e, !PT ;  /* 0x000000e90ee97212 */ /* 0x000fe400078e1e0f */
[----:B------:R-:W-:Y:S01]  /*2b20*/  LOP3.LUT P1, RZ, R0, 0x2, RZ, 0xc0, !PT ;  /* 0x0000000200ff7812 */ /* 0x000fe2000782c0ff */
[----:B------:R-:W-:Y:S01]  /*2b30*/  IMAD.IADD R234, R5, 0x1, R234 ;  /* 0x0000000105ea7824 */ /* 0x000fe200078e02ea */
[----:B------:R-:W-:-:S02]  /*2b40*/  IADD3 R5, R250, 0x12480, RZ ;  /* 0x00012480fa057810 */ /* 0x000fc40007ffe0ff */
[----:B------:R-:W-:Y:S02]  /*2b50*/  LOP3.LUT R233, R233, R2, RZ, 0xfc, !PT ;  /* 0x00000002e9e97212 */ /* 0x000fe400078efcff */
[----:B------:R-:W-:Y:S01]  /*2b60*/  @P2 IADD3 R251, R5, 0x1c0, RZ ;  /* 0x000001c005fb2810 */ /* 0x000fe20007ffe0ff */
[----:B------:R-:W-:Y:S01]  /*2b70*/  @!P0 IMAD.SHL.U32 R5, R236, 0x10, RZ ;  /* 0x00000010ec058824 */ /* 0x000fe200078e00ff */
[----:B------:R-:W-:Y:S02]  /*2b80*/  LOP3.LUT R12, R13, 0x1c0, RZ, 0xc0, !PT ;  /* 0x000001c00d0c7812 */ /* 0x000fe400078ec0ff */
[----:B------:R-:W-:Y:S02]  /*2b90*/  LOP3.LUT R230, R19, R230, RZ, 0xfc, !PT ;  /* 0x000000e613e67212 */ /* 0x000fe400078efcff */
[----:B------:R1:W-:Y:S01]  /*2ba0*/  @!P0 LDGSTS.E.BYPASS.LTC128B.128 [R5+0x12280], [R8.64] ;  /* 0x1228000008058fae */ /* 0x0003e2000b901d52 */
[----:B------:R-:W-:Y:S01]  /*2bb0*/  LOP3.LUT P0, RZ, R0, 0x4, RZ, 0xc0, !PT ;  /* 0x0000000400ff7812 */ /* 0x000fe2000780c0ff */
[----:B------:R-:W-:Y:S01]  /*2bc0*/  IMAD.MOV.U32 R0, RZ, RZ, 0x20 ;  /* 0x00000020ff007424 */ /* 0x000fe200078e00ff */
[----:B------:R-:W-:Y:S01]  /*2bd0*/  SHF.R.U32.HI R12, RZ, 0x3, R12 ;  /* 0x00000003ff0c7819 */ /* 0x000fe2000001160c */
[----:B------:R-:W0:Y:S01]  /*2be0*/  LDGDEPBAR ;  /* 0x00000000000079af */ /* 0x000e220000000000 */
[----:B------:R-:W-:-:S02]  /*2bf0*/  LEA R230, R230, 0x15480, 0x1 ;  /* 0x00015480e6e67811 */ /* 0x000fc400078e08ff */
[----:B------:R-:W-:Y:S01]  /*2c00*/  SEL R227, R0, 0xffffffe0, !P0 ;  /* 0xffffffe000e37807 */ /* 0x000fe20004000000 */
[----:B------:R-:W0:Y:S01]  /*2c10*/  LDGDEPBAR ;  /* 0x00000000000079af */ /* 0x000e220000000000 */
[----:B------:R-:W-:Y:S01]  /*2c20*/  LOP3.LUT R231, R12, R231, RZ, 0x3c, !PT ;  /* 0x000000e70ce77212 */ /* 0x000fe200078e3cff */
[----:B------:R-:W-:Y:S01]  /*2c30*/  IMAD R229, R229, 0x2, R230 ;  /* 0x00000002e5e57824 */ /* 0x000fe200078e02e6 */
[----:B------:R-:W-:Y:S01]  /*2c40*/  SEL R228, R228, 0xfffffff0, !P1 ;  /* 0xfffffff0e4e47807 */ /* 0x000fe20004800000 */
[--C-:B------:R-:W-:Y:S01]  /*2c50*/  IMAD.IADD R224, R234, 0x1, R227.reuse ;  /* 0x00000001eae07824 */ /* 0x100fe200078e02e3 */
[----:B------:R-:W-:Y:S01]  /*2c60*/  IADD3 R252, R77, UR7, RZ ;  /* 0x000000074dfc7c10 */ /* 0x000fe2000fffe0ff */
[----:B------:R-:W-:Y:S02]  /*2c70*/  IMAD.SHL.U32 R231, R231, 0x2, RZ ;  /* 0x00000002e7e77824 */ /* 0x000fe400078e00ff */
[----:B------:R-:W-:Y:S02]  /*2c80*/  IMAD.IADD R226, R228, 0x1, R227 ;  /* 0x00000001e4e27824 */ /* 0x000fe400078e02e3 */
[----:B------:R-:W-:-:S02]  /*2c90*/  IMAD.IADD R225, R234, 0x1, R228 ;  /* 0x00000001eae17824 */ /* 0x000fc400078e02e4 */
[----:B------:R-:W-:Y:S02]  /*2ca0*/  IMAD.IADD R223, R228, 0x1, R224 ;  /* 0x00000001e4df7824 */ /* 0x000fe400078e02e0 */
[----:B-1----:R-:W-:-:S05]  /*2cb0*/  IMAD.SHL.U32 R5, R6, 0x2, RZ ;  /* 0x0000000206057824 */ /* 0x002fca00078e00ff */
[C---:B------:R-:W-:Y:S01]  /*2cc0*/  IADD3 R3, -R5.reuse, UR13, RZ ;  /* 0x0000000d05037c10 */ /* 0x040fe2000fffe1ff */
[----:B------:R-:W-:Y:S01]  /*2cd0*/  UMOV UR13, 0x1 ;  /* 0x00000001000d7882 */ /* 0x000fe20000000000 */
[C---:B------:R-:W-:Y:S02]  /*2ce0*/  IADD3 R2, -R5.reuse, UR17, RZ ;  /* 0x0000001105027c10 */ /* 0x040fe4000fffe1ff */
[----:B------:R-:W-:Y:S01]  /*2cf0*/  IADD3 R4, -R5, UR10, RZ ;  /* 0x0000000a05047c10 */ /* 0x000fe2000fffe1ff */
[----:B------:R1:W-:Y:S04]  /*2d00*/  STL [R1+0xc], R3 ;  /* 0x00000c0301007387 */ /* 0x0003e80000100800 */
[----:B------:R-:W-:Y:S01]  /*2d10*/  STL [R1+0x28], R4 ;  /* 0x0000280401007387 */ /* 0x000fe20000100800 */
[----:B-1----:R-:W-:-:S02]  /*2d20*/  IADD3 R3, R2, c[0x0][0x2a4], RZ ;  /* 0x0000a90002037a10 */ /* 0x002fc40007ffe0ff */
[----:B------:R-:W-:-:S03]  /*2d30*/  IADD3 R2, R2, UR6, RZ ;  /* 0x0000000602027c10 */ /* 0x000fc6000fffe0ff */
[----:B------:R1:W-:Y:S04]  /*2d40*/  STL [R1+0x1c], R3 ;  /* 0x00001c0301007387 */ /* 0x0003e80000100800 */
[----:B------:R2:W-:Y:S01]  /*2d50*/  STL [R1+0x18], R2 ;  /* 0x0000180201007387 */ /* 0x0005e20000100800 */
[----:B-1----:R-:W-:-:S05]  /*2d60*/  IMAD.MOV.U32 R3, RZ, RZ, 0x1 ;  /* 0x00000001ff037424 */ /* 0x002fca00078e00ff */
[----:B--234-:R-:W-:Y:S02]  /*2d70*/  ISETP.LE.AND P2, PT, R3, c[0x0][0x2a8], PT ;  /* 0x0000aa0003007a0c */ /* 0x01cfe40003f43270 */
.L_x_660:
        /* <DEDUP_REMOVED lines=192> */
.L_x_644:
[----:B------:R-:W-:Y:S11]  /*3980*/  ISETP.NE.AND P2, PT, R139, c[0x0][0x2a8], PT ;  /* 0x0000aa008b007a0c */ /* 0x000ff60003f45270 */
[----:B------:R-:W-:Y:S02]  /*3990*/  @!UPT UIADD3 URZ, URZ, URZ, URZ ;  /* 0x0000003f3f3ff290 */ /* 0x000fe4000fffe03f */
[----:B------:R-:W-:Y:S05]  /*39a0*/  @P2 IMAD.HI.U32 R2, R3, c[0x0][0x2ac], RZ ;  /* 0x0000ab0003022a27 */ /* 0x000fea00078e00ff */
[----:B------:R-:W-:Y:S02]  /*39b0*/  @P2 SHF.R.U32.HI R3, RZ, c[0x0][0x2b0], R2 ;  /* 0x0000ac00ff032a19 */ /* 0x000fe40000011602 */
.L_x_645:
[----:B------:R-:W-:Y:S05]  /*39c0*/  BSYNC B0 ;  /* 0x0000000000007941 */ /* 0x000fea0003800000 */
.L_x_643:
        /* <DEDUP_REMOVED lines=8> */
.L_x_642:
        /* <DEDUP_REMOVED lines=16> */
.L_x_648:
[----:B------:R-:W-:Y:S11]  /*3b50*/  ISETP.NE.AND P2, PT, R139, c[0x0][0x2a8], PT ;  /* 0x0000aa008b007a0c */ /* 0x000ff60003f45270 */
[----:B------:R-:W-:Y:S02]  /*3b60*/  @!UPT UIADD3 URZ, URZ, URZ, URZ ;  /* 0x0000003f3f3ff290 */ /* 0x000fe4000fffe03f */
[----:B------:R-:W-:Y:S05]  /*3b70*/  @P2 IMAD.HI.U32 R2, R3, c[0x0][0x2ac], RZ ;  /* 0x0000ab0003022a27 */ /* 0x000fea00078e00ff */
[----:B------:R-:W-:Y:S02]  /*3b80*/  @P2 SHF.R.U32.HI R3, RZ, c[0x0][0x2b0], R2 ;  /* 0x0000ac00ff032a19 */ /* 0x000fe40000011602 */
.L_x_649:
[----:B------:R-:W-:Y:S05]  /*3b90*/  BSYNC B0 ;  /* 0x0000000000007941 */ /* 0x000fea0003800000 */
.L_x_647:
[----:B------:R-:W2:Y:S02]  /*3ba0*/  LDL R2, [R1+0x28] ;  /* 0x0000280001027983 */ /* 0x000ea40000100800 */
[----:B--2---:R-:W-:Y:S05]  /*3bb0*/  IMAD R4, R3, c[0x0][0x2a8], R2 ;  /* 0x0000aa0003047a24 */ /* 0x004fea00078e0202 */
[----:B------:R-:W-:Y:S02]  /*3bc0*/  IADD3 R2, R4, c[0x0][0x2a8], RZ ;  /* 0x0000aa0004027a10 */ /* 0x000fe40007ffe0ff */
[----:B------:R-:W-:Y:S02]  /*3bd0*/  IMNMX R7, R7, R4, !PT ;  /* 0x0000000407077217 */ /* 0x000fe40007800200 */
[----:B------:R-:W-:Y:S02]  /*3be0*/  IMNMX R13, R13, R2, PT ;  /* 0x000000020d0d7217 */ /* 0x000fe40003800200 */
.L_x_646:
        /* <DEDUP_REMOVED lines=16> */
.L_x_652:
[----:B------:R-:W-:Y:S11]  /*3cf0*/  ISETP.NE.AND P2, PT, R139, c[0x0][0x2a8], PT ;  /* 0x0000aa008b007a0c */ /* 0x000ff60003f45270 */
[----:B------:R-:W-:Y:S02]  /*3d00*/  @!UPT UIADD3 URZ, URZ, URZ, URZ ;  /* 0x0000003f3f3ff290 */ /* 0x000fe4000fffe03f */
[----:B------:R-:W-:Y:S05]  /*3d10*/  @P2 IMAD.HI.U32 R2, R3, c[0x0][0x2ac], RZ ;  /* 0x0000ab0003022a27 */ /* 0x000fea00078e00ff */
[----:B------:R-:W-:Y:S02]  /*3d20*/  @P2 SHF.R.U32.HI R3, RZ, c[0x0][0x2b0], R2 ;  /* 0x0000ac00ff032a19 */ /* 0x000fe40000011602 */
.L_x_653:
[----:B------:R-:W-:Y:S05]  /*3d30*/  BSYNC B0 ;  /* 0x0000000000007941 */ /* 0x000fea0003800000 */
.L_x_651:
[----:B------:R-:W2:Y:S02]  /*3d40*/  LDL R2, [R1+0x28] ;  /* 0x0000280001027983 */ /* 0x000ea40000100800 */
[----:B--2---:R-:W-:Y:S05]  /*3d50*/  IMAD R2, R3, c[0x0][0x2a8], R2 ;  /* 0x0000aa0003027a24 */ /* 0x004fea00078e0202 */
[----:B------:R-:W-:Y:S02]  /*3d60*/  IADD3 R3, R2, c[0x0][0x2a8], RZ ;  /* 0x0000aa0002037a10 */ /* 0x000fe40007ffe0ff */
[----:B------:R-:W-:Y:S02]  /*3d70*/  IMNMX R5, R5, R2, !PT ;  /* 0x0000000205057217 */ /* 0x000fe40007800200 */
[----:B------:R-:W-:Y:S02]  /*3d80*/  IMNMX R6, R6, R3, PT ;  /* 0x0000000306067217 */ /* 0x000fe40003800200 */
.L_x_650:
        /* <DEDUP_REMOVED lines=16> */
.L_x_656:
[----:B------:R-:W-:Y:S11]  /*3e90*/  ISETP.NE.AND P2, PT, R139, c[0x0][0x2a8], PT ;  /* 0x0000aa008b007a0c */ /* 0x000ff60003f45270 */
[----:B------:R-:W-:Y:S02]  /*3ea0*/  @!UPT UIADD3 URZ, URZ, URZ, URZ ;  /* 0x0000003f3f3ff290 */ /* 0x000fe4000fffe03f */
[----:B------:R-:W-:Y:S05]  /*3eb0*/  @P2 IMAD.HI.U32 R2, R3, c[0x0][0x2ac], RZ ;  /* 0x0000ab0003022a27 */ /* 0x000fea00078e00ff */
[----:B------:R-:W-:Y:S02]  /*3ec0*/  @P2 SHF.R.U32.HI R3, RZ, c[0x0][0x2b0], R2 ;  /* 0x0000ac00ff032a19 */ /* 0x000fe40000011602 */
.L_x_657:
[----:B------:R-:W-:Y:S05]  /*3ed0*/  BSYNC B0 ;  /* 0x0000000000007941 */ /* 0x000fea0003800000 */
.L_x_655:
[----:B------:R-:W2:Y:S02]  /*3ee0*/  LDL R2, [R1+0x28] ;  /* 0x0000280001027983 */ /* 0x000ea40000100800 */
[----:B--2---:R-:W-:Y:S05]  /*3ef0*/  IMAD R11, R3, c[0x0][0x2a8], R2 ;  /* 0x0000aa00030b7a24 */ /* 0x004fea00078e0202 */
[----:B------:R-:W-:Y:S02]  /*3f00*/  IADD3 R3, R11, c[0x0][0x2a8], RZ ;  /* 0x0000aa000b037a10 */ /* 0x000fe40007ffe0ff */
[----:B------:R-:W-:Y:S02]  /*3f10*/  IMNMX R4, R4, R11, !PT ;  /* 0x0000000b04047217 */ /* 0x000fe40007800200 */
[----:B------:R-:W-:Y:S02]  /*3f20*/  IMNMX R136, R136, R3, PT ;  /* 0x0000000388887217 */ /* 0x000fe40003800200 */
.L_x_654:
        /* <DEDUP_REMOVED lines=61> */
.L_x_658:
        /* <DEDUP_REMOVED lines=500> */
.L_x_659:
        /* <DEDUP_REMOVED lines=234> */
.L_x_641:
[----:B------:R-:W-:Y:S05]  /*70e0*/  @P0 EXIT ;  /* 0x000000000000094d */ /* 0x000fea0003800000 */
[----:B------:R-:W-:Y:S02]  /*70f0*/  ULDC.64 UR4, c[0x0][0x360] ;  /* 0x0000d80000047ab9 */ /* 0x000fe40000000a00 */
[----:B------:R-:W-:Y:S02]  /*7100*/  UISETP.NE.U32.AND UP2, UPT, URZ, UR4, UPT ;  /* 0x000000043f00728c */ /* 0x000fe4000bf45070 */
[----:B------:R-:W-:-:S02]  /*7110*/  ULDC.64 UR6, c[0x0][0x360] ;  /* 0x0000d80000067ab9 */ /* 0x000fc40000000a00 */
[----:B------:R-:W-:Y:S02]  /*7120*/  UISETP.NE.AND.EX UP2, UPT, URZ, UR5, UPT, UP2 ;  /* 0x000000053f00728c */ /* 0x000fe4000bf45320 */
[----:B------:R-:W-:-:S04]  /*7130*/  ULDC.64 UR10, c[0x0][0x338] ;  /* 0x0000ce00000a7ab9 */ /* 0x000fc80000000a00 */
[----:B------:R-:W-:-:S05]  /*7140*/  PLOP3.LUT P0, PT, PT, PT, UP2, 0x80, 0x0 ;  /* 0x000000000000781c */ /* 0x000fca0003f0f028 */
[----:B------:R-:W-:Y:S02]  /*7150*/  @UP2 UMOV UR4, 0x4 ;  /* 0x0000000400042882 */ /* 0x000fe40000000000 */
[----:B------:R-:W-:-:S06]  /*7160*/  @UP2 UIMAD.WIDE UR4, UR15, UR4, UR6 ;  /* 0x000000040f0422a5 */ /* 0x000fcc000f8e0206 */
[----:B------:R-:W-:Y:S02]  /*7170*/  IMAD.U32 R2, RZ, RZ, UR4 ;  /* 0x00000004ff027e24 */ /* 0x000fe4000f8e00ff */
[----:B------:R-:W-:-:S05]  /*7180*/  IMAD.U32 R3, RZ, RZ, UR5 ;  /* 0x00000005ff037e24 */ /* 0x000fca000f8e00ff */
[----:B------:R-:W2:Y:S01]  /*7190*/  @P0 LDG.E R0, [R2.64] ;  /* 0x0000001202000981 */ /* 0x000ea2000c1e1900 */
[----:B------:R-:W3:Y:S01]  /*71a0*/  S2UR UR6, SR_CTAID.X ;  /* 0x00000000000679c3 */ /* 0x000ee20000002500 */
[----:B------:R-:W-:Y:S02]  /*71b0*/  UMOV UR5, 0x1 ;  /* 0x0000000100057882 */ /* 0x000fe40000000000 */
[----:B------:R-:W-:Y:S01]  /*71c0*/  BAR.SYNC.DEFER_BLOCKING 0x1, 0x100 ;  /* 0x0044000000007b1d */ /* 0x000fe20000010000 */
[----:B------:R-:W-:Y:S01]  /*71d0*/  UISETP.NE.AND UP0, UPT, UR5, UR10, UPT ;  /* 0x0000000a0500728c */ /* 0x000fe2000bf05270 */
[----:B------:R-:W-:-:S04]  /*71e0*/  ISETP.NE.AND P2, PT, R236, RZ, PT ;  /* 0x000000ffec00720c */ /* 0x000fc80003f45270 */
[----:B------:R-:W4:Y:S01]  /*71f0*/  S2UR UR4, SR_CTAID.Y ;  /* 0x00000000000479c3 */ /* 0x000f220000002600 */
[----:B------:R-:W-:Y:S01]  /*7200*/  ULDC UR7, c[0x0][0x358] ;  /* 0x0000d60000077ab9 */ /* 0x000fe20000000800 */
[----:B------:R-:W-:Y:S01]  /*7210*/  BSSY B0, `(.L_x_661) ;  /* 0x0000029000007945 */ /* 0x000fe20003800000 */
[----:B------:R-:W-:Y:S02]  /*7220*/  ULDC UR8, c[0x0][0x2f4] ;  /* 0x0000bd0000087ab9 */ /* 0x000fe40000000800 */
[----:B------:R-:W-:Y:S02]  /*7230*/  ULDC UR5, c[0x0][0x340] ;  /* 0x0000d00000057ab9 */ /* 0x000fe40000000800 */
[----:B------:R-:W-:Y:S02]  /*7240*/  UIMAD UR13, UR15, UR8, URZ ;  /* 0x000000080f0d72a4 */ /* 0x000fe4000f8e023f */
[----:B---3--:R-:W-:-:S04]  /*7250*/  UIMAD UR7, UR6, UR7, URZ ;  /* 0x00000007060772a4 */ /* 0x008fc8000f8e023f */
[----:B------:R-:W-:-:S04]  /*7260*/  UIMAD UR8, UR7, UR8, URZ ;  /* 0x00000008070872a4 */ /* 0x000fc8000f8e023f */
[----:B------:R-:W-:Y:S02]  /*7270*/  USHF.R.S32.HI UR14, URZ, 0x1f, UR8 ;  /* 0x0000001f3f0e7899 */ /* 0x000fe40008011408 */
[----:B----4-:R-:W-:-:S03]  /*7280*/  UIMAD.WIDE.U32 UR16, UR4, UR11, URZ ;  /* 0x0000000b041072a5 */ /* 0x010fc6000f8e003f */
[----:B------:R-:W-:Y:S02]  /*7290*/  UMOV UR11, UR4 ;  /* 0x00000004000b7c82 */ /* 0x000fe40008000000 */
[----:B------:R-:W-:Y:S02]  /*72a0*/  @UP0 USHF.R.U32.HI UR11, URZ, UR5, UR17 ;  /* 0x000000053f0b0299 */ /* 0x000fe40008011611 */
[----:B------:R-:W-:Y:S02]  /*72b0*/  USHF.R.S32.HI UR5, URZ, 0x1f, UR13 ;  /* 0x0000001f3f057899 */ /* 0x000fe4000801140d */
[----:B------:R-:W-:Y:S02]  /*72c0*/  UIADD3 UR8, UP1, UP0, UR8, UR13, UR11 ;  /* 0x0000000d08087290 */ /* 0x000fe4000f83e00b */
[----:B------:R-:W-:Y:S02]  /*72d0*/  UIADD3 UR7, -UR11, URZ, URZ ;  /* 0x0000003f0b077290 */ /* 0x000fe4000fffe13f */
[----:B------:R-:W-:-:S02]  /*72e0*/  USHF.R.S32.HI UR9, URZ, 0x1f, UR11 ;  /* 0x0000001f3f097899 */ /* 0x000fc4000801140b */
[----:B------:R-:W-:Y:S02]  /*72f0*/  UIMAD UR10, UR7, UR10, UR4 ;  /* 0x0000000a070a72a4 */ /* 0x000fe4000f8e0204 */
[----:B------:R-:W-:Y:S02]  /*7300*/  UIADD3.X UR14, UR14, UR5, UR9, UP1, UP0 ;  /* 0x000000050e0e7290 */ /* 0x000fe40008fe0409 */
[----:B------:R-:W-:Y:S02]  /*7310*/  USHF.L.U32 UR7, UR8, 0x2, URZ ;  /* 0x0000000208077899 */ /* 0x000fe4000800063f */
[----:B------:R-:W-:Y:S02]  /*7320*/  ULDC.64 UR4, c[0x0][0x350] ;  /* 0x0000d40000047ab9 */ /* 0x000fe40000000a00 */
[----:B------:R-:W-:Y:S02]  /*7330*/  USHF.L.U64.HI UR8, UR8, 0x2, UR14 ;  /* 0x0000000208087899 */ /* 0x000fe4000801020e */
[----:B------:R-:W-:-:S04]  /*7340*/  UIADD3 UR4, UP0, UR7, UR4, URZ ;  /* 0x0000000407047290 */ /* 0x000fc8000ff1e03f */
[----:B------:R-:W-:Y:S02]  /*7350*/  UIADD3.X UR5, UR8, UR5, URZ, UP0, !UPT ;  /* 0x0000000508057290 */ /* 0x000fe400087fe43f */
[----:B------:R-:W-:-:S04]  /*7360*/  MOV R4, UR4 ;  /* 0x0000000400047c02 */ /* 0x000fc80008000f00 */
[----:B-1----:R-:W-:Y:S01]  /*7370*/  IMAD.U32 R5, RZ, RZ, UR5 ;  /* 0x00000005ff057e24 */ /* 0x002fe2000f8e00ff */
[----:B--2---:R-:W1:Y:S02]  /*7380*/  @P0 R2UR UR12, R0 ;  /* 0x00000000000c03c2 */ /* 0x004e6400000e0000 */
[----:B-1----:R-:W-:-:S04]  /*7390*/  @UP2 UIMAD UR12, UR15, 0x60, UR12 ;  /* 0x000000600f0c28a4 */ /* 0x002fc8000f8e020c */
[----:B------:R-:W-:Y:S02]  /*73a0*/  UIMAD.WIDE UR12, UR12, 0x2aaaaaab, URZ ;  /* 0x2aaaaaab0c0c78a5 */ /* 0x000fe4000f8e023f */
[----:B------:R-:W-:Y:S02]  /*73b0*/  USHF.R.S32.HI UR12, URZ, 0x1f, UR15 ;  /* 0x0000001f3f0c7899 */ /* 0x000fe4000801140f */
[----:B------:R-:W-:Y:S02]  /*73c0*/  @UP2 USHF.R.U32.HI UR16, URZ, 0x1f, UR13 ;  /* 0x0000001f3f102899 */ /* 0x000fe4000801160d */
[----:B------:R-:W-:Y:S02]  /*73d0*/  USEL UR15, UR15, URZ, !UP2 ;  /* 0x0000003f0f0f7287 */ /* 0x000fe4000d000000 */
[----:B------:R-:W-:Y:S02]  /*73e0*/  @UP2 ULEA.HI.SX32 UR16, UR13, UR16, 0x1c ;  /* 0x000000100d102291 */ /* 0x000fe4000f8fe23f */
[----:B------:R-:W-:-:S02]  /*73f0*/  USEL UR12, UR12, URZ, !UP2 ;  /* 0x0000003f0c0c7287 */ /* 0x000fc4000d000000 */
[----:B------:R-:W-:-:S04]  /*7400*/  @UP2 UIMAD UR16, UR16, 0x3000, URZ ;  /* 0x00003000101028a4 */ /* 0x000fc8000f8e023f */
[----:B------:R-:W-:-:S03]  /*7410*/  @UP2 USHF.R.S32.HI UR17, URZ, 0x1f, UR16 ;  /* 0x0000001f3f112899 */ /* 0x000fc60008011410 */
[----:B------:R-:W-:-:S04]  /*7420*/  @!UP2 UMOV UR16, URZ ;  /* 0x0000003f0010ac82 */ /* 0x000fc80008000000 */
[----:B------:R-:W-:Y:S01]  /*7430*/  @!UP2 UMOV UR17, URZ ;  /* 0x0000003f0011ac82 */ /* 0x000fe20008000000 */
[----:B------:R-:W-:Y:S05]  /*7440*/  @P2 BRA `(.L_x_662) ;  /* 0x0000005000002947 */ /* 0x000fea0003800000 */
.L_x_663:
[----:B------:R-:W2:Y:S01]  /*7450*/  LDG.E.STRONG.GPU R0, [R4.64] ;  /* 0x0000001204007981 */ /* 0x000ea2000c1ef900 */
[----:B------:R-:W-:Y:S01]  /*7460*/  YIELD ;  /* 0x0000000000007946 */ /* 0x000fe20003800000 */
[----:B--2---:R-:W-:Y:S01]  /*7470*/  ISETP.NE.AND P0, PT, R0, UR10, PT ;  /* 0x0000000a00007c0c */ /* 0x004fe2000bf05270 */
[----:B------:R-:W-:-:S12]  /*7480*/  CCTL.IVALL ;  /* 0x00000000ff00798f */ /* 0x000fd80002000000 */
[----:B------:R-:W-:Y:S05]  /*7490*/  @P0 BRA `(.L_x_663) ;  /* 0xffffffb000000947 */ /* 0x000fea000383ffff */
.L_x_662:
[----:B------:R-:W-:Y:S05]  /*74a0*/  BSYNC B0 ;  /* 0x0000000000007941 */ /* 0x000fea0003800000 */
.L_x_661:
[----:B------:R-:W-:Y:S01]  /*74b0*/  MOV R2, 0xffffffff ;  /* 0xffffffff00027802 */ /* 0x000fe20000000f00 */
[----:B------:R-:W-:Y:S05]  /*74c0*/  BRA.CONV ~URZ, `(.L_x_664) ;  /* 0x000000237f007947 */ /* 0x000fea000b800000 */
[----:B------:R-:W-:Y:S02]  /*74d0*/  MOV R0, 0x74f0 ;  /* 0x000074f000007802 */ /* 0x000fe40000000f00 */
[----:B------:R-:W-:Y:S05]  /*74e0*/  CALL.REL.NOINC `($__internal_3_$__cuda_sm70_warpsync) ;  /* 0x00000b3000007944 */ /* 0x000fea0003c00000 */
.L_x_664:
[----:B------:R-:W-:Y:S01]  /*74f0*/  UIMAD UR5, UR6, 0x3000, URZ ;  /* 0x00003000060578a4 */ /* 0x000fe2000f8e023f */
[----:B------:R-:W-:Y:S01]  /*7500*/  SHF.R.S32.HI R0, RZ, 0x1f, R236 ;  /* 0x0000001fff007819 */ /* 0x000fe200000114ec */
[----:B------:R-:W-:-:S06]  /*7510*/  NOP ;  /* 0x0000000000007918 */ /* 0x000fcc0000000000 */
[----:B------:R-:W-:Y:S01]  /*7520*/  USHF.R.S32.HI UR4, URZ, 0x1f, UR5 ;  /* 0x0000001f3f047899 */ /* 0x000fe20008011405 */
[----:B------:R-:W-:-:S05]  /*7530*/  IMAD.U32 R237, RZ, RZ, UR5 ;  /* 0x00000005ffed7e24 */ /* 0x000fca000f8e00ff */
[----:B------:R-:W-:Y:S01]  /*7540*/  IMAD.U32 R3, RZ, RZ, UR4 ;  /* 0x00000004ff037e24 */ /* 0x000fe2000f8e00ff */
[----:B------:R-:W-:Y:S01]  /*7550*/  IADD3 R236, P1, P0, R237, UR16, R236 ;  /* 0x00000010edec7c10 */ /* 0x000fe2000f83e0ec */
[----:B------:R-:W-:Y:S02]  /*7560*/  ULDC.64 UR4, c[0x0][0x328] ;  /* 0x0000ca0000047ab9 */ /* 0x000fe40000000a00 */
[----:B------:R-:W-:Y:S01]  /*7570*/  UIMAD UR4, UR9, UR4, URZ ;  /* 0x00000004090472a4 */ /* 0x000fe2000f8e023f */
[----:B------:R-:W-:Y:S01]  /*7580*/  IADD3.X R237, R3, UR17, R0, P1, P0 ;  /* 0x0000001103ed7c10 */ /* 0x000fe20008fe0400 */
[----:B------:R-:W-:Y:S02]  /*7590*/  IMAD.U32 R3, RZ, RZ, UR11 ;  /* 0x0000000bff037e24 */ /* 0x000fe4000f8e00ff */
[----:B------:R-:W-:Y:S02]  /*75a0*/  UIMAD UR13, UR11, UR5, UR4 ;  /* 0x000000050b0d72a4 */ /* 0x000fe4000f8e0204 */
[----:B------:R-:W-:Y:S01]  /*75b0*/  IMAD.WIDE.U32 R6, R3, c[0x0][0x328], R236 ;  /* 0x0000ca0003067a25 */ /* 0x000fe200078e00ec */
[----:B------:R-:W-:-:S02]  /*75c0*/  ULDC.64 UR4, c[0x0][0x330] ;  /* 0x0000cc0000047ab9 */ /* 0x000fc40000000a00 */
[----:B------:R-:W-:Y:S01]  /*75d0*/  UIMAD UR4, UR12, UR4, URZ ;  /* 0x000000040c0472a4 */ /* 0x000fe2000f8e023f */
[----:B------:R-:W-:Y:S01]  /*75e0*/  IMAD.U32 R3, RZ, RZ, UR15 ;  /* 0x0000000fff037e24 */ /* 0x000fe2000f8e00ff */
[----:B------:R-:W-:Y:S02]  /*75f0*/  IADD3 R7, R7, UR13, RZ ;  /* 0x0000000d07077c10 */ /* 0x000fe4000fffe0ff */
[----:B------:R-:W-:-:S03]  /*7600*/  UIMAD UR4, UR15, UR5, UR4 ;  /* 0x000000050f0472a4 */ /* 0x000fc6000f8e0204 */
[----:B------:R-:W-:-:S05]  /*7610*/  IMAD.WIDE.U32 R6, R3, c[0x0][0x330], R6 ;  /* 0x0000cc0003067a25 */ /* 0x000fca00078e0006 */
        /* <DEDUP_REMOVED lines=53> */
[----:B-1----:R-:W-:Y:S05]  /*7970*/  CALL.REL.NOINC `($__internal_3_$__cuda_sm70_warpsync) ;  /* 0x000006a000007944 */ /* 0x002fea0003c00000 */
.L_x_665:
        /* <DEDUP_REMOVED lines=12> */
.L_x_667:
[----:B------:R-:W-:Y:S05]  /*7a40*/  BSYNC B0 ;  /* 0x0000000000007941 */ /* 0x000fea0003800000 */
.L_x_666:
[----:B------:R-:W-:Y:S01]  /*7a50*/  ULDC.64 UR4, c[0x0][0x348] ;  /* 0x0000d20000047ab9 */ /* 0x000fe20000000a00 */
[----:B------:R-:W-:Y:S01]  /*7a60*/  BSSY B0, `(.L_x_668) ;  /* 0x000000b000007945 */ /* 0x000fe20003800000 */
[----:B------:R-:W-:-:S04]  /*7a70*/  UIADD3 UR4, UP0, UR7, UR4, URZ ;  /* 0x0000000407047290 */ /* 0x000fc8000ff1e03f */
[----:B------:R-:W-:Y:S02]  /*7a80*/  UIADD3.X UR5, UR8, UR5, URZ, UP0, !UPT ;  /* 0x0000000508057290 */ /* 0x000fe400087fe43f */
[----:B--2---:R-:W-:-:S04]  /*7a90*/  MOV R4, UR4 ;  /* 0x0000000400047c02 */ /* 0x004fc80008000f00 */
[----:B------:R-:W-:Y:S01]  /*7aa0*/  MOV R5, UR5 ;  /* 0x0000000500057c02 */ /* 0x000fe20008000f00 */
[----:B------:R-:W-:Y:S05]  /*7ab0*/  @P2 BRA `(.L_x_669) ;  /* 0x0000005000002947 */ /* 0x000fea0003800000 */
.L_x_670:
[----:B------:R-:W2:Y:S01]  /*7ac0*/  LDG.E.STRONG.GPU R0, [R4.64] ;  /* 0x0000001204007981 */ /* 0x000ea2000c1ef900 */
[----:B------:R-:W-:Y:S01]  /*7ad0*/  YIELD ;  /* 0x0000000000007946 */ /* 0x000fe20003800000 */
[----:B--2---:R-:W-:Y:S01]  /*7ae0*/  ISETP.NE.AND P0, PT, R0, UR10, PT ;  /* 0x0000000a00007c0c */ /* 0x004fe2000bf05270 */
[----:B------:R-:W-:-:S12]  /*7af0*/  CCTL.IVALL ;  /* 0x00000000ff00798f */ /* 0x000fd80002000000 */
[----:B------:R-:W-:Y:S05]  /*7b00*/  @P0 BRA `(.L_x_670) ;  /* 0xffffffb000000947 */ /* 0x000fea000383ffff */
.L_x_669:
[----:B------:R-:W-:Y:S05]  /*7b10*/  BSYNC B0 ;  /* 0x0000000000007941 */ /* 0x000fea0003800000 */
.L_x_668:
[----:B------:R-:W-:Y:S05]  /*7b20*/  BRA.CONV ~URZ, `(.L_x_671) ;  /* 0x000000237f007947 */ /* 0x000fea000b800000 */
[----:B------:R-:W-:Y:S02]  /*7b30*/  MOV R0, 0x7b50 ;  /* 0x00007b5000007802 */ /* 0x000fe40000000f00 */
[----:B-1----:R-:W-:Y:S05]  /*7b40*/  CALL.REL.NOINC `($__internal_3_$__cuda_sm70_warpsync) ;  /* 0x000004d000007944 */ /* 0x002fea0003c00000 */
.L_x_671:
[----:B------:R-:W-:Y:S01]  /*7b50*/  ULDC.64 UR4, c[0x0][0x300] ;  /* 0x0000c00000047ab9 */ /* 0x000fe20000000a00 */
[----:B------:R-:W-:Y:S01]  /*7b60*/  IMAD.U32 R0, RZ, RZ, UR11 ;  /* 0x0000000bff007e24 */ /* 0x000fe2000f8e00ff */
[----:B------:R-:W-:-:S03]  /*7b70*/  UIMAD UR4, UR9, UR4, URZ ;  /* 0x00000004090472a4 */ /* 0x000fc6000f8e023f */
        /* <DEDUP_REMOVED lines=8> */
[----:B-1----:R-:W-:-:S04]  /*7c00*/  LEA R8, P0, R6, c[0x0][0x2e8], 0x2 ;  /* 0x0000ba0006087a11 */ /* 0x002fc800078010ff */
        /* <DEDUP_REMOVED lines=53> */
.L_x_672:
        /* <DEDUP_REMOVED lines=12> */
        .weak           $__internal_3_$__cuda_sm70_warpsync
        .type           $__internal_3_$__cuda_sm70_warpsync,@function
        .size           $__internal_3_$__cuda_sm70_warpsync,(.L_x_2303 - $__internal_3_$__cuda_sm70_warpsync)
$__internal_3_$__cuda_sm70_warpsync:
[----:B------:R-:W-:Y:S01]  /*8020*/  MOV R6, R0 ;  /* 0x0000000000067202 */ /* 0x000fe20000000f00 */
[----:B------:R-:W-:Y:S04]  /*8030*/  WARPSYNC R2 ;  /* 0x0000000200007348 */ /* 0x000fe80003800000 */
[----:B------:R-:W-:-:S04]  /*8040*/  MOV R7, 0x0 ;  /* 0x0000000000077802 */ /* 0x000fc80000000f00 */
[----:B------:R-:W-:Y:S05]  /*8050*/  RET.REL.NODEC R6 `(_ZN7cutlass13device_kernelIN5flash19enable_sm80_to_sm89INS1_16FlashAttnBwdSm80INS1_25CollectiveMainloopBwdSm80ILi2ELi1EN4cute5tupleIJNS5_1CILi64EEENS7_ILi96EEENS7_ILi128EEEEEENS_6half_tEfNS_4arch4Sm80ELb0ELb1ELb1ELb1ELb1ELb0ELb0ELb0ELi2ELi2ELi2ELi2ELb1EEENS1_24CollectiveEpilogueBwdGQAISB_fSE_Li256ELb1ELb1EEENS1_19SingleTileSchedulerILb1ELb0ELb0ELi96EEEEEEEEEvNT_6ParamsE) ;  /* 0xffff7fa006007950 */ /* 0x000fea0003c3ffff */
.L_x_673:
        /* <DEDUP_REMOVED lines=10> */
.L_x_2303:


//--------------------- .text._ZN7cutlass13device_kernelIN5flash19enable_sm80_to_sm89INS1_16FlashAttnBwdSm80INS1_25CollectiveMainloopBwdSm80ILi2ELi1EN4cute5tupleIJNS5_1CILi64EEENS7_ILi96EEENS7_ILi128EEEEEENS_6half_tEfNS_4arch4Sm80ELb1ELb0ELb1ELb0ELb0ELb0ELb0ELb0ELi2ELi2ELi2ELi2ELb1EEENS1_21CollectiveEpilogueBwdISB_SC_SE_Li256ELb0ELb0ELi4EEENS1_25SingleTileBwdLPTSchedulerILb0ELi96ELb0EEEEEEEEEvNT_6ParamsE --------------------------
	.section	.text._ZN7cutlass13device_kernelIN5flash19enable_sm80_to_sm89INS1_16FlashAttnBwdSm80INS1_25CollectiveMainloopBwdSm80ILi2ELi1EN4cute5tupleIJNS5_1CILi64EEENS7_ILi96EEENS7_ILi128EEEEEENS_6half_tEfNS_4arch4Sm80ELb1ELb0ELb1ELb0ELb0ELb0ELb0ELb0ELi2ELi2ELi2ELi2ELb1EEENS1_21CollectiveEpilogueBwdISB_SC_SE_Li256ELb0ELb0ELi4EEENS1_25SingleTileBwdLPTSchedulerILb0ELi96ELb0EEEEEEEEEvNT_6ParamsE,"ax",@progbits
	.sectioninfo	@"SHI_REGISTERS=254"
	.align	128
.text._ZN7cutlass13device_kernelIN5flash19enable_sm80_to_sm89INS1_16FlashAttnBwdSm80INS1_25CollectiveMainloopBwdSm80ILi2ELi1EN4cute5tupleIJNS5_1CILi64EEENS7_ILi96EEENS7_ILi128EEEEEENS_6half_tEfNS_4arch4Sm80ELb1ELb0ELb1ELb0ELb0ELb0ELb0ELb0ELi2ELi2ELi2ELi2ELb1EEENS1_21CollectiveEpilogueBwdISB_SC_SE_Li256ELb0ELb0ELi4EEENS1_25SingleTileBwdLPTSchedulerILb0ELi96ELb0EEEEEEEEEvNT_6ParamsE:
        .type           _ZN7cutlass13device_kernelIN5flash19enable_sm80_to_sm89INS1_16FlashAttnBwdSm80INS1_25CollectiveMainloopBwdSm80ILi2ELi1EN4cute5tupleIJNS5_1CILi64EEENS7_ILi96EEENS7_ILi128EEEEEENS_6half_tEfNS_4arch4Sm80ELb1ELb0ELb1ELb0ELb0ELb0ELb0ELb0ELi2ELi2ELi2ELi2ELb1EEENS1_21CollectiveEpilogueBwdISB_SC_SE_Li256ELb0ELb0ELi4EEENS1_25SingleTileBwdLPTSchedulerILb0ELi96ELb0EEEEEEEEEvNT_6ParamsE,@function
        .size           _ZN7cutlass13device_kernelIN5flash19enable_sm80_to_sm89INS1_16FlashAttnBwdSm80INS1_25CollectiveMainloopBwdSm80ILi2ELi1EN4cute5tupleIJNS5_1CILi64EEENS7_ILi96EEENS7_ILi128EEEEEENS_6half_tEfNS_4arch4Sm80ELb1ELb0ELb1ELb0ELb0ELb0ELb0ELb0ELi2ELi2ELi2ELi2ELb1EEENS1_21CollectiveEpilogueBwdISB_SC_SE_Li256ELb0ELb0ELi4EEENS1_25SingleTileBwdLPTSchedulerILb0ELi96ELb0EEEEEEEEEvNT_6ParamsE,(.L_x_2305 - _ZN7cutlass13device_kernelIN5flash19enable_sm80_to_sm89INS1_16FlashAttnBwdSm80INS1_25CollectiveMainloopBwdSm80ILi2ELi1EN4cute5tupleIJNS5_1CILi64EEENS7_ILi96EEENS7_ILi128EEEEEENS_6half_tEfNS_4arch4Sm80ELb1ELb0ELb1ELb0ELb0ELb0ELb0ELb0ELi2ELi2ELi2ELi2ELb1EEENS1_21CollectiveEpilogueBwdISB_SC_SE_Li256ELb0ELb0ELi4EEENS1_25SingleTileBwdLPTSchedulerILb0ELi96ELb0EEEEEEEEEvNT_6ParamsE)
        .other          _ZN7cutlass13device_kernelIN5flash19enable_sm80_to_sm89INS1_16FlashAttnBwdSm80INS1_25CollectiveMainloopBwdSm80ILi2ELi1EN4cute5tupleIJNS5_1CILi64EEENS7_ILi96EEENS7_ILi128EEEEEENS_6half_tEfNS_4arch4Sm80ELb1ELb0ELb1ELb0ELb0ELb0ELb0ELb0ELi2ELi2ELi2ELi2ELb1EEENS1_21CollectiveEpilogueBwdISB_SC_SE_Li256ELb0ELb0ELi4EEENS1_25SingleTileBwdLPTSchedulerILb0ELi96ELb0EEEEEEEEEvNT_6ParamsE,@"STO_CUDA_ENTRY STV_DEFAULT"
_ZN7cutlass13device_kernelIN5flash19enable_sm80_to_sm89INS1_16FlashAttnBwdSm80INS1_25CollectiveMainloopBwdSm80ILi2ELi1EN4cute5tupleIJNS5_1CILi64EEENS7_ILi96EEENS7_ILi128EEEEEENS_6half_tEfNS_4arch4Sm80ELb1ELb0ELb1ELb0ELb0ELb0ELb0ELb0ELi2ELi2ELi2ELi2ELb1EEENS1_21CollectiveEpilogueBwdISB_SC_SE_Li256ELb0ELb0ELi4EEENS1_25SingleTileBwdLPTSchedulerILb0ELi96ELb0EEEEEEEEEvNT_6ParamsE:
[----:B------:R-:W-:Y:S02]  /*0000*/  MOV R1, c[0x0][0x28] ;  /* 0x00000a0000017a02 */ /* 0x000fe40000000f00 */
[----:B------:R-:W1:Y:S01]  /*0010*/  S2R R240, SR_TID.X ;  /* 0x0000000000f07919 */ /* 0x000e620000002100 */
[----:B------:R-:W2:Y:S01]  /*0020*/  S2UR UR7, SR_CTAID.X ;  /* 0x00000000000779c3 */ /* 0x000ea20000002500 */
[----:B------:R-:W-:Y:S02]  /*0030*/  IADD3 R1, R1, -0x10, RZ ;  /* 0xfffffff001017810 */ /* 0x000fe40007ffe0ff */
[----:B-1----:R-:W-:-:S06]  /*0040*/  SHF.R.U32.HI R0, RZ, 0x5, R240 ;  /* 0x00000005ff007819 */ /* 0x002fcc00000116f0 */
[----:B------:R-:W1:Y:S02]  /*0050*/  SHFL.IDX PT, R0, R0, RZ, 0x1f ;  /* 0x00001fff00007589 */ /* 0x000e6400000e0000 */
[----:B-1----:R-:W-:-:S13]  /*0060*/  ISETP.NE.AND P0, PT, R0, RZ, PT ;  /* 0x000000ff0000720c */ /* 0x002fda0003f05270 */
[----:B--2---:R-:W-:Y:S05]  /*0070*/  @!P0 BRA `(.L_x_674) ;  /* 0x0000026000008947 */ /* 0x004fea0003800000 */
[----:B------:R-:W-:Y:S02]  /*0080*/  ULDC.64 UR4, c[0x0][0x3b8] ;  /* 0x0000ee0000047ab9 */ /* 0x000fe40000000a00 */
[----:B------:R-:W-:Y:S02]  /*0090*/  UISETP.NE.AND UP0, UPT, UR4, 0x1, UPT ;  /* 0x000000010400788c */ /* 0x000fe4000bf05270 */
[----:B------:R-:W-:Y:S02]  /*00a0*/  UIMAD.WIDE.U32 UR8, UR7, UR5, URZ ;  /* 0x00000005070872a5 */ /* 0x000fe4000f8e003f */
[----:B------:R-:W-:Y:S02]  /*00b0*/  UMOV UR6, UR7 ;  /* 0x0000000700067c82 */ /* 0x000fe40008000000 */
[----:B------:R-:W-:-:S05]  /*00c0*/  ULDC UR5, c[0x0][0x3c0] ;  /* 0x0000f00000057ab9 */ /* 0x000fca0000000800 */
[----:B------:R-:W-:-:S03]  /*00d0*/  @UP0 USHF.R.U32.HI UR6, URZ, UR5, UR9 ;  /* 0x000000053f060299 */ /* 0x000fc60008011609 */
[----:B------:R-:W-:Y:S02]  /*00e0*/  ULDC UR5, c[0x0][0x3d0] ;  /* 0x0000f40000057ab9 */ /* 0x000fe40000000800 */
[----:B------:R-:W-:Y:S02]  /*00f0*/  UISETP.GE.AND UP0, UPT, UR6, UR5, UPT ;  /* 0x000000050600728c */ /* 0x000fe4000bf06270 */
[----:B------:R-:W-:-:S04]  /*0100*/  UIADD3 UR5, -UR6, URZ, URZ ;  /* 0x0000003f06057290 */ /* 0x000fc8000fffe13f */
[----:B------:R-:W-:Y:S01]  /*0110*/  PLOP3.LUT P0, PT, PT, PT, UP0, 0x80, 0x0 ;  /* 0x000000000000781c */ /* 0x000fe20003f0f008 */
[----:B------:R-:W-:-:S12]  /*0120*/  UIMAD UR7, UR5, UR4, UR7 ;  /* 0x00000004050772a4 */ /* 0x000fd8000f8e0207 */
[----:B------:R-:W-:Y:S05]  /*0130*/  @!P0 BRA `(.L_x_675) ;  /* 0x0000008000008947 */ /* 0x000fea0003800000 */
[----:B------:R-:W-:Y:S02]  /*0140*/  ULDC UR8, c[0x0][0x3c4] ;  /* 0x0000f10000087ab9 */ /* 0x000fe40000000800 */
[----:B------:R-:W-:Y:S02]  /*0150*/  UISETP.NE.AND UP0, UPT, UR8, 0x1, UPT ;  /* 0x000000010800788c */ /* 0x000fe4000bf05270 */
[----:B------:R-:W-:Y:S02]  /*0160*/  ULDC.64 UR4, c[0x0][0x3c8] ;  /* 0x0000f20000047ab9 */ /* 0x000fe40000000a00 */
[----:B------:R-:W-:Y:S02]  /*0170*/  UIMAD.WIDE.U32 UR10, UR7, UR4, URZ ;  /* 0x00000004070a72a5 */ /* 0x000fe4000f8e003f */
[----:B------:R-:W-:-:S05]  /*0180*/  UMOV UR22, UR7 ;  /* 0x0000000700167c82 */ /* 0x000fca0008000000 */
[----:B------:R-:W-:-:S04]  /*0190*/  @UP0 USHF.R.U32.HI UR22, URZ, UR5, UR11 ;  /* 0x000000053f160299 */ /* 0x000fc8000801160b */
[----:B------:R-:W-:Y:S01]  /*01a0*/  UIMAD UR8, UR22, UR8, URZ ;  /* 0x00000008160872a4 */ /* 0x000fe2000f8e023f */
[----:B------:R-:W-:Y:S05]  /*01b0*/  BRA `(.L_x_676) ;  /* 0x0000007000007947 */ /* 0x000fea0003800000 */
.L_x_675:
[----:B------:R-:W-:Y:S02]  /*01c0*/  ULDC UR8, c[0x0][0x3ac] ;  /* 0x0000eb0000087ab9 */ /* 0x000fe40000000800 */
[----:B------:R-:W-:Y:S02]  /*01d0*/  UISETP.NE.AND UP0, UPT, UR8, 0x1, UPT ;  /* 0x000000010800788c */ /* 0x000fe4000bf05270 */
[----:B------:R-:W-:Y:S02]  /*01e0*/  ULDC.64 UR4, c[0x0][0x3b0] ;  /* 0x0000ec0000047ab9 */ /* 0x000fe40000000a00 */
[----:B------:R-:W-:Y:S02]  /*01f0*/  UIMAD.WIDE.U32 UR10, UR7, UR4, URZ ;  /* 0x00000004070a72a5 */ /* 0x000fe4000f8e003f */
[----:B------:R-:W-:-:S05]  /*0200*/  UMOV UR22, UR7 ;  /* 0x0000000700167c82 */ /* 0x000fca0008000000 */
[----:B------:R-:W-:-:S04]  /*0210*/  @UP0 USHF.R.U32.HI UR22, URZ, UR5, UR11 ;  /* 0x000000053f160299 */ /* 0x000fc8000801160b */
[----:B------:R-:W-:Y:S02]  /*0220*/  UIMAD UR8, UR22, UR8, URZ ;  /* 0x00000008160872a4 */ /* 0x000fe4000f8e023f */
.L_x_676:
[----:B------:R-:W-:Y:S02]  /*0230*/  ULDC.64 UR20, c[0x0][0x3a0] ;  /* 0x0000e80000147ab9 */ /* 0x000fe40000000a00 */
[----:B------:R-:W-:Y:S02]  /*0240*/  UIADD3 UR7, UR7, -UR8, URZ ;  /* 0x8000000807077290 */ /* 0x000fe4000fffe03f */
[----:B------:R-:W-:Y:S02]  /*0250*/  UISETP.NE.AND UP0, UPT, UR20, 0x1, UPT ;  /* 0x000000011400788c */ /* 0x000fe4000bf05270 */
[----:B------:R-:W-:Y:S02]  /*0260*/  ULDC.64 UR4, c[0x0][0x3a8] ;  /* 0x0000ea0000047ab9 */ /* 0x000fe40000000a00 */
[----:B------:R-:W-:-:S04]  /*0270*/  UIMAD UR5, UR6, UR5, UR7 ;  /* 0x00000005060572a4 */ /* 0x000fc8000f8e0207 */
[----:B------:R-:W-:-:S03]  /*0280*/  UIMAD.WIDE.U32 UR6, UR5, UR21, URZ ;  /* 0x00000015050672a5 */ /* 0x000fc6000f8e003f */
[----:B------:R-:W-:Y:S02]  /*0290*/  UMOV UR21, UR5 ;  /* 0x0000000500157c82 */ /* 0x000fe40008000000 */
[----:B------:R-:W-:-:S04]  /*02a0*/  @UP0 USHF.R.U32.HI UR21, URZ, UR4, UR7 ;  /* 0x000000043f150299 */ /* 0x000fc80008011607 */
[----:B------:R-:W-:-:S04]  /*02b0*/  UIADD3 UR4, -UR21, URZ, URZ ;  /* 0x0000003f15047290 */ /* 0x000fc8000fffe13f */
[----:B------:R-:W-:Y:S01]  /*02c0*/  UIMAD UR20, UR4, UR20, UR5 ;  /* 0x00000014041472a4 */ /* 0x000fe2000f8e0205 */
[----:B------:R-:W-:Y:S05]  /*02d0*/  BRA `(.L_x_677) ;  /* 0x0000025000007947 */ /* 0x000fea0003800000 */
.L_x_674:
        /* <DEDUP_REMOVED lines=20> */
.L_x_678:
[----:B------:R-:W-:Y:S02]  /*0420*/  ULDC UR8, c[0x0][0x3ac] ;  /* 0x0000eb0000087ab9 */ /* 0x000fe40000000800 */
[----:B------:R-:W-:Y:S02]  /*0430*/  UISETP.NE.AND UP0, UPT, UR8, 0x1, UPT ;  /* 0x000000010800788c */ /* 0x000fe4000bf05270 */
[----:B------:R-:W-:Y:S02]  /*0440*/  ULDC.64 UR4, c[0x0][0x3b0] ;  /* 0x0000ec0000047ab9 */ /* 0x000fe40000000a00 */
[----:B------:R-:W-:Y:S02]  /*0450*/  UIMAD.WIDE.U32 UR10, UR7, UR4, URZ ;  /* 0x00000004070a72a5 */ /* 0x000fe4000f8e003f */
[----:B------:R-:W-:-:S05]  /*0460*/  UMOV UR22, UR7 ;  /* 0x0000000700167c82 */ /* 0x000fca0008000000 */
[----:B------:R-:W-:-:S04]  /*0470*/  @UP0 USHF.R.U32.HI UR22, URZ, UR5, UR11 ;  /* 0x000000053f160299 */ /* 0x000fc8000801160b */
[----:B------:R-:W-:Y:S02]  /*0480*/  UIMAD UR8, UR22, UR8, URZ ;  /* 0x00000008160872a4 */ /* 0x000fe4000f8e023f */
.L_x_679:
        /* <DEDUP_REMOVED lines=9> */
[----:B------:R-:W-:Y:S02]  /*0520*/  UIMAD UR20, UR4, UR20, UR5 ;  /* 0x00000014041472a4 */ /* 0x000fe4000f8e0205 */
.L_x_677:
[----:B------:R-:W-:-:S13]  /*0530*/  ISETP.LE.AND P0, PT, RZ, UR21, PT ;  /* 0x00000015ff007c0c */ /* 0x000fda000bf03270 */
[----:B------:R-:W-:Y:S05]  /*0540*/  @!P0 EXIT ;  /* 0x000000000000894d */ /* 0x000fea0003800000 */
[----:B------:R-:W-:Y:S01]  /*0550*/  ULDC UR6, c[0x0][0x168] ;  /* 0x00005a0000067ab9 */ /* 0x000fe20000000800 */
[----:B------:R-:W-:Y:S01]  /*0560*/  PLOP3.LUT P1, PT, PT, PT, PT, 0x80, 0x0 ;  /* 0x000000000000781c */ /* 0x000fe20003f2f070 */
[----:B------:R-:W-:Y:S01]  /*0570*/  UIMAD UR7, UR22, 0x60, UR6 ;  /* 0x00000060160778a4 */ /* 0x000fe2000f8e0206 */
[----:B------:R-:W-:Y:S01]  /*0580*/  CS2R R122, SRZ ;  /* 0x00000000007a7805 */ /* 0x000fe2000001ff00 */
        /* <DEDUP_REMOVED lines=8> */
[----:B------:R-:W-:Y:S01]  /*0610*/  UIADD3 UR6, UR6, 0x3f, URZ ;  /* 0x0000003f06067890 */ /* 0x000fe2000fffe03f */
[----:B------:R-:W-:Y:S01]  /*0620*/  CS2R R128, SRZ ;  /* 0x0000000000807805 */ /* 0x000fe2000001ff00 */
[----:B------:R-:W-:Y:S01]  /*0630*/  USHF.R.S32.HI UR4, URZ, 0x1f, UR5 ;  /* 0x0000001f3f047899 */ /* 0x000fe20008011405 */
[----:B------:R-:W-:Y:S01]  /*0640*/  CS2R R118, SRZ ;  /* 0x0000000000767805 */ /* 0x000fe2000001ff00 */
[----:B------:R-:W-:Y:S01]  /*0650*/  ULDC.64 UR24, c[0x0][0x118] ;  /* 0x0000460000187ab9 */ /* 0x000fe20000000a00 */
[----:B------:R-:W-:Y:S01]  /*0660*/  CS2R R116, SRZ ;  /* 0x0000000000747805 */ /* 0x000fe2000001ff00 */
[----:B------:R-:W-:Y:S01]  /*0670*/  ULEA.HI UR23, UR4, UR5, URZ, 0x6 ;  /* 0x0000000504177291 */ /* 0x000fe2000f8f303f */
[----:B------:R-:W-:Y:S01]  /*0680*/  CS2R R114, SRZ ;  /* 0x0000000000727805 */ /* 0x000fe2000001ff00 */
[----:B------:R-:W-:Y:S01]  /*0690*/  USHF.R.S32.HI UR4, URZ, 0x1f, UR6 ;  /* 0x0000001f3f047899 */ /* 0x000fe20008011406 */
[----:B------:R-:W-:Y:S01]  /*06a0*/  CS2R R112, SRZ ;  /* 0x0000000000707805 */ /* 0x000fe2000001ff00 */
[----:B------:R-:W-:Y:S01]  /*06b0*/  USHF.R.S32.HI UR23, URZ, 0x6, UR23 ;  /* 0x000000063f177899 */ /* 0x000fe20008011417 */
[----:B------:R-:W-:Y:S01]  /*06c0*/  CS2R R110, SRZ ;  /* 0x00000000006e7805 */ /* 0x000fe2000001ff00 */
[----:B------:R-:W-:Y:S01]  /*06d0*/  ULEA.HI UR4, UR4, UR6, URZ, 0x6 ;  /* 0x0000000604047291 */ /* 0x000fe2000f8f303f */
[----:B------:R-:W-:Y:S01]  /*06e0*/  CS2R R108, SRZ ;  /* 0x00000000006c7805 */ /* 0x000fe2000001ff00 */
[----:B------:R-:W-:Y:S01]  /*06f0*/  UISETP.LT.AND UP0, UPT, URZ, UR23, UPT ;  /* 0x000000173f00728c */ /* 0x000fe2000bf01270 */
[----:B------:R-:W-:Y:S01]  /*0700*/  CS2R R98, SRZ ;  /* 0x0000000000627805 */ /* 0x000fe2000001ff00 */
[----:B------:R-:W-:Y:S01]  /*0710*/  USHF.R.S32.HI UR19, URZ, 0x6, UR4 ;  /* 0x000000063f137899 */ /* 0x000fe20008011404 */
        /* <DEDUP_REMOVED lines=39> */
[----:B------:R-:W-:Y:S01]  /*0990*/  IMAD.SHL.U32 R4, R240, 0x4, RZ ;  /* 0x00000004f0047824 */ /* 0x000fe200078e00ff */
[----:B------:R-:W-:Y:S01]  /*09a0*/  USHF.R.S32.HI UR10, URZ, 0x1f, UR20 ;  /* 0x0000001f3f0a7899 */ /* 0x000fe20008011414 */
[----:B------:R-:W-:Y:S01]  /*09b0*/  SHF.R.S32.HI R14, RZ, 0x1f, R240 ;  /* 0x0000001fff0e7819 */ /* 0x000fe200000114f0 */
[----:B------:R-:W-:Y:S01]  /*09c0*/  ULDC.64 UR4, c[0x0][0x288] ;  /* 0x0000a20000047ab9 */ /* 0x000fe20000000a00 */
[----:B------:R-:W-:Y:S01]  /*09d0*/  IMAD.U32 R18, RZ, RZ, UR20 ;  /* 0x00000014ff127e24 */ /* 0x000fe2000f8e00ff */
[----:B------:R-:W-:Y:S01]  /*09e0*/  ULDC.64 UR6, c[0x0][0x270] ;  /* 0x00009c0000067ab9 */ /* 0x000fe20000000a00 */
[--C-:B------:R-:W-:Y:S01]  /*09f0*/  SHF.R.S32.HI R5, RZ, 0x1f, R4.reuse ;  /* 0x0000001fff057819 */ /* 0x100fe20000011404 */
[----:B------:R-:W-:Y:S01]  /*0a00*/  UIMAD UR4, UR10, UR4, URZ ;  /* 0x000000040a0472a4 */ /* 0x000fe2000f8e023f */
[-C--:B------:R-:W-:Y:S01]  /*0a10*/  LEA.HI R0, R14, R240.reuse, RZ, 0x3 ;  /* 0x000000f00e007211 */ /* 0x080fe200078f18ff */
[----:B------:R-:W-:Y:S01]  /*0a20*/  IMAD.U32 R22, RZ, RZ, UR20 ;  /* 0x00000014ff167e24 */ /* 0x000fe2000f8e00ff */
[----:B------:R-:W-:Y:S01]  /*0a30*/  UIMAD UR6, UR10, UR6, URZ ;  /* 0x000000060a0672a4 */ /* 0x000fe2000f8e023f */
[----:B------:R-:W-:Y:S01]  /*0a40*/  IMAD.WIDE.U32 R18, R18, c[0x0][0x270], R4 ;  /* 0x00009c0012127a25 */ /* 0x000fe200078e0004 */
[----:B------:R-:W-:Y:S01]  /*0a50*/  SHF.R.S32.HI R248, RZ, 0x3, R0 ;  /* 0x00000003fff87819 */ /* 0x000fe20000011400 */
[----:B------:R-:W-:Y:S01]  /*0a60*/  ULDC UR9, c[0x0][0x250] ;  /* 0x0000940000097ab9 */ /* 0x000fe20000000800 */
[----:B------:R-:W-:Y:S01]  /*0a70*/  CS2R R130, SRZ ;  /* 0x0000000000827805 */ /* 0x000fe2000001ff00 */
[----:B------:R-:W-:Y:S01]  /*0a80*/  IMAD.WIDE.U32 R22, R22, c[0x0][0x288], R4 ;  /* 0x0000a20016167a25 */ /* 0x000fe200078e0004 */
[----:B------:R-:W-:Y:S01]  /*0a90*/  UIMAD UR7, UR20, UR7, UR6 ;  /* 0x00000007140772a4 */ /* 0x000fe2000f8e0206 */
[----:B------:R-:W-:Y:S01]  /*0aa0*/  LOP3.LUT R5, R0, 0xfffffff8, RZ, 0xc0, !PT ;  /* 0xfffffff800057812 */ /* 0x000fe200078ec0ff */
[----:B------:R-:W-:Y:S01]  /*0ab0*/  UIMAD UR6, UR20, UR5, UR4 ;  /* 0x00000005140672a4 */ /* 0x000fe2000f8e0204 */
[----:B------:R-:W-:Y:S01]  /*0ac0*/  IADD3 R2, -R248, c[0x0][0x198], RZ ;  /* 0x00006600f8027a10 */ /* 0x000fe20007ffe1ff */
[----:B------:R-:W-:Y:S01]  /*0ad0*/  IMAD.U32 R6, RZ, RZ, UR22 ;  /* 0x00000016ff067e24 */ /* 0x000fe2000f8e00ff */
[----:B------:R-:W-:Y:S01]  /*0ae0*/  ULDC.64 UR4, c[0x0][0x248] ;  /* 0x0000920000047ab9 */ /* 0x000fe20000000a00 */
[----:B------:R-:W-:Y:S01]  /*0af0*/  IMAD.IADD R5, R240, 0x1, -R5 ;  /* 0x00000001f0057824 */ /* 0x000fe200078e0a05 */
[----:B------:R-:W-:Y:S01]  /*0b00*/  UISETP.NE.AND UP0, UPT, UR4, 0x1, UPT ;  /* 0x000000010400788c */ /* 0x000fe2000bf05270 */
[----:B------:R-:W-:Y:S01]  /*0b10*/  IMAD R6, R6, -0x60, R2 ;  /* 0xffffffa006067824 */ /* 0x000fe200078e0202 */
[-C--:B------:R-:W-:Y:S01]  /*0b20*/  LEA.HI R2, R14, R240.reuse, RZ, 0x6 ;  /* 0x000000f00e027211 */ /* 0x080fe200078f30ff */
[----:B------:R-:W-:Y:S01]  /*0b30*/  IMAD.SHL.U32 R229, R5, 0x40, RZ ;  /* 0x0000004005e57824 */ /* 0x000fe200078e00ff */
[----:B------:R-:W-:Y:S01]  /*0b40*/  UIMAD.WIDE.U32 UR12, UR20, UR5, URZ ;  /* 0x00000005140c72a5 */ /* 0x000fe2000f8e003f */
[----:B------:R-:W-:Y:S01]  /*0b50*/  IMAD.SHL.U32 R233, R248, 0x40, RZ ;  /* 0x00000040f8e97824 */ /* 0x000fe200078e00ff */
[----:B------:R-:W-:Y:S01]  /*0b60*/  SHF.R.S32.HI R2, RZ, 0x6, R2 ;  /* 0x00000006ff027819 */ /* 0x000fe20000011402 */
[----:B------:R-:W-:Y:S01]  /*0b70*/  UMOV UR8, UR20 ;  /* 0x0000001400087c82 */ /* 0x000fe20008000000 */
[----:B------:R-:W-:Y:S01]  /*0b80*/  LOP3.LUT R229, R229, 0x1c0, RZ, 0xc0, !PT ;  /* 0x000001c0e5e57812 */ /* 0x000fe200078ec0ff */
[----:B------:R-:W-:Y:S01]  /*0b90*/  IMAD.SHL.U32 R8, R5, 0x8, RZ ;  /* 0x0000000805087824 */ /* 0x000fe200078e00ff */
[----:B------:R-:W-:Y:S01]  /*0ba0*/  LOP3.LUT R233, R233, 0x1c0, RZ, 0xc0, !PT ;  /* 0x000001c0e9e97812 */ /* 0x000fe200078ec0ff */
[----:B------:R-:W-:Y:S01]  /*0bb0*/  @UP0 USHF.R.U32.HI UR8, URZ, UR9, UR13 ;  /* 0x000000093f080299 */ /* 0x000fe2000801160d */
[----:B------:R-:W-:Y:S01]  /*0bc0*/  IMAD.SHL.U32 R4, R2, 0x200, RZ ;  /* 0x0000020002047824 */ /* 0x000fe200078e00ff */
[----:B------:R-:W-:Y:S01]  /*0bd0*/  LOP3.LUT R3, R229, 0x8, R0, 0xf8, !PT ;  /* 0x00000008e5037812 */ /* 0x000fe200078ef800 */
[----:B------:R-:W-:Y:S01]  /*0be0*/  ULDC.64 UR4, c[0x0][0x1b0] ;  /* 0x00006c0000047ab9 */ /* 0x000fe20000000a00 */
[----:B------:R-:W-:Y:S01]  /*0bf0*/  SHF.R.U32.HI R229, RZ, 0x3, R229 ;  /* 0x00000003ffe57819 */ /* 0x000fe200000116e5 */
[----:B------:R-:W-:Y:S01]  /*0c00*/  USHF.R.S32.HI UR9, URZ, 0x1f, UR8 ;  /* 0x0000001f3f097899 */ /* 0x000fe20008011408 */
[----:B------:R-:W-:Y:S01]  /*0c10*/  IADD3 R19, R19, UR7, RZ ;  /* 0x0000000713137c10 */ /* 0x000fe2000fffe0ff */
[----:B------:R-:W-:Y:S01]  /*0c20*/  IMAD.U32 R24, RZ, RZ, UR22 ;  /* 0x00000016ff187e24 */ /* 0x000fe2000f8e00ff */
[----:B------:R-:W-:Y:S01]  /*0c30*/  IADD3 R23, R23, UR6, RZ ;  /* 0x0000000617177c10 */ /* 0x000fe2000fffe0ff */
[----:B------:R-:W-:Y:S01]  /*0c40*/  ULDC.64 UR6, c[0x0][0x1e0] ;  /* 0x0000780000067ab9 */ /* 0x000fe20000000a00 */
[----:B------:R-:W-:Y:S01]  /*0c50*/  LOP3.LUT R7, R233, 0x38, R8, 0xf8, !PT ;  /* 0x00000038e9077812 */ /* 0x000fe200078ef808 */
[----:B------:R-:W-:Y:S01]  /*0c60*/  UIMAD UR6, UR9, UR6, URZ ;  /* 0x00000006090672a4 */ /* 0x000fe2000f8e023f */
[----:B------:R-:W-:Y:S01]  /*0c70*/  SHF.R.S32.HI R249, RZ, 0x1f, R248 ;  /* 0x0000001ffff97819 */ /* 0x000fe200000114f8 */
[----:B------:R-:W-:Y:S01]  /*0c80*/  UIMAD UR4, UR9, UR4, URZ ;  /* 0x00000004090472a4 */ /* 0x000fe2000f8e023f */
[----:B------:R-:W-:Y:S01]  /*0c90*/  SHF.R.U32.HI R233, RZ, 0x3, R233 ;  /* 0x00000003ffe97819 */ /* 0x000fe200000116e9 */
[----:B------:R-:W-:Y:S01]  /*0ca0*/  UIMAD UR7, UR8, UR7, UR6 ;  /* 0x00000007080772a4 */ /* 0x000fe2000f8e0206 */
[C---:B------:R-:W-:Y:S01]  /*0cb0*/  LOP3.LUT R229, R4.reuse, R3, R229, 0xf6, !PT ;  /* 0x0000000304e57212 */ /* 0x040fe200078ef6e5 */
[----:B------:R-:W-:Y:S01]  /*0cc0*/  IMAD.U32 R3, RZ, RZ, UR8 ;  /* 0x00000008ff037e24 */ /* 0x000fe2000f8e00ff */
[--C-:B------:R-:W-:Y:S01]  /*0cd0*/  SHF.R.S32.HI R9, RZ, 0x1f, R8.reuse ;  /* 0x0000001fff097819 */ /* 0x100fe20000011408 */
[----:B------:R-:W-:Y:S01]  /*0ce0*/  USHF.R.S32.HI UR6, URZ, 0x1f, UR21 ;  /* 0x0000001f3f067899 */ /* 0x000fe20008011415 */
[----:B------:R-:W-:Y:S01]  /*0cf0*/  LOP3.LUT R233, R4, R7, R233, 0xf6, !PT ;  /* 0x0000000704e97212 */ /* 0x000fe200078ef6e9 */
[----:B------:R-:W-:Y:S01]  /*0d00*/  IMAD R4, R249, c[0x0][0x208], RZ ;  /* 0x00008200f9047a24 */ /* 0x000fe200078e02ff */
[----:B------:R-:W-:Y:S01]  /*0d10*/  UIMAD UR11, UR8, UR5, UR4 ;  /* 0x00000005080b72a4 */ /* 0x000fe2000f8e0204 */
[----:B------:R-:W-:Y:S01]  /*0d20*/  IMAD.WIDE.U32 R20, R3, c[0x0][0x1e0], R8 ;  /* 0x0000780003147a25 */ /* 0x000fe200078e0008 */
[----:B------:R-:W-:Y:S01]  /*0d30*/  ISETP.GE.AND P5, PT, R8, c[0x0][0x1cc], PT ;  /* 0x0000730008007a0c */ /* 0x000fe20003fa6270 */
[----:B------:R-:W-:Y:S01]  /*0d40*/  ULDC.64 UR8, c[0x0][0x1e8] ;  /* 0x00007a0000087ab9 */ /* 0x000fe20000000a00 */
[----:B------:R-:W-:Y:S01]  /*0d50*/  CS2R R128, SRZ ;  /* 0x0000000000807805 */ /* 0x000fe2000001ff00 */
[C---:B------:R-:W-:Y:S01]  /*0d60*/  IMAD R4, R248.reuse, c[0x0][0x20c], R4 ;  /* 0x00008300f8047a24 */ /* 0x040fe200078e0204 */
[----:B------:R-:W-:Y:S01]  /*0d70*/  IADD3 R21, R21, UR7, RZ ;  /* 0x0000000715157c10 */ /* 0x000fe2000fffe0ff */
[----:B------:R-:W-:Y:S01]  /*0d80*/  IMAD.WIDE.U32 R16, R248, c[0x0][0x208], R8 ;  /* 0x00008200f8107a25 */ /* 0x000fe200078e0008 */
[----:B------:R-:W-:Y:S01]  /*0d90*/  UIMAD UR7, UR6, UR8, URZ ;  /* 0x00000008060772a4 */ /* 0x000fe2000f8e023f */
[----:B------:R-:W-:Y:S01]  /*0da0*/  ISETP.LT.OR P2, PT, R6, 0x1, P5 ;  /* 0x000000010600780c */ /* 0x000fe20002f41670 */
[----:B------:R-:W-:Y:S01]  /*0db0*/  ULDC.64 UR4, c[0x0][0x1b8] ;  /* 0x00006e0000047ab9 */ /* 0x000fe20000000a00 */
[----:B------:R-:W-:Y:S01]  /*0dc0*/  IMAD R7, R249, c[0x0][0x178], RZ ;  /* 0x00005e00f9077a24 */ /* 0x000fe200078e02ff */
[----:B------:R-:W-:Y:S01]  /*0dd0*/  UIMAD UR7, UR21, UR9, UR7 ;  /* 0x00000009150772a4 */ /* 0x000fe2000f8e0207 */
[----:B------:R-:W-:Y:S01]  /*0de0*/  IMAD.IADD R17, R17, 0x1, R4 ;  /* 0x0000000111117824 */ /* 0x000fe200078e0204 */
[----:B------:R-:W-:Y:S01]  /*0df0*/  UIMAD UR4, UR6, UR4, URZ ;  /* 0x00000004060472a4 */ /* 0x000fe2000f8e023f */
[----:B------:R-:W-:Y:S01]  /*0e00*/  IMAD.U32 R4, RZ, RZ, UR21 ;  /* 0x00000015ff047e24 */ /* 0x000fe2000f8e00ff */
[----:B------:R-:W-:Y:S01]  /*0e10*/  ULDC.64 UR8, c[0x0][0x180] ;  /* 0x0000600000087ab9 */ /* 0x000fe20000000a00 */
[C---:B------:R-:W-:Y:S01]  /*0e20*/  IMAD R7, R248.reuse, c[0x0][0x17c], R7 ;  /* 0x00005f00f8077a24 */ /* 0x040fe200078e0207 */
[----:B------:R-:W-:Y:S01]  /*0e30*/  UIMAD UR8, UR10, UR8, URZ ;  /* 0x000000080a0872a4 */ /* 0x000fe2000f8e023f */
[----:B------:R-:W-:Y:S01]  /*0e40*/  IMAD.WIDE.U32 R10, R248, c[0x0][0x178], R8 ;  /* 0x00005e00f80a7a25 */ /* 0x000fe200078e0008 */
[----:B------:R-:W-:Y:S01]  /*0e50*/  ULDC.64 UR14, c[0x0][0x208] ;  /* 0x00008200000e7ab9 */ /* 0x000fe20000000a00 */
[----:B------:R-:W-:Y:S01]  /*0e60*/  ISETP.LT.OR P6, PT, R6, 0x21, P5 ;  /* 0x000000210600780c */ /* 0x000fe20002fc1670 */
[----:B------:R-:W-:Y:S01]  /*0e70*/  UIMAD UR12, UR20, UR9, UR8 ;  /* 0x00000009140c72a4 */ /* 0x000fe2000f8e0208 */
[----:B------:R-:W-:Y:S01]  /*0e80*/  IMAD.WIDE.U32 R20, R4, c[0x0][0x1e8], R20 ;  /* 0x00007a0004147a25 */ /* 0x000fe200078e0014 */
[----:B------:R-:W-:Y:S01]  /*0e90*/  ULDC.64 UR16, c[0x0][0x178] ;  /* 0x00005e0000107ab9 */ /* 0x000fe20000000a00 */
[----:B------:R-:W-:Y:S01]  /*0ea0*/  ISETP.LT.OR P5, PT, R6, 0x41, P5 ;  /* 0x000000410600780c */ /* 0x000fe20002fa1670 */
[----:B------:R-:W-:Y:S01]  /*0eb0*/  ULDC.64 UR8, c[0x0][0x1d8] ;  /* 0x0000760000087ab9 */ /* 0x000fe20000000a00 */
[----:B------:R-:W-:Y:S01]  /*0ec0*/  IMAD.WIDE.U32 R12, R3, c[0x0][0x1b0], R8 ;  /* 0x00006c00030c7a25 */ /* 0x000fe200078e0008 */
[----:B------:R-:W-:Y:S01]  /*0ed0*/  CS2R R126, SRZ ;  /* 0x00000000007e7805 */ /* 0x000fe2000001ff00 */
[----:B------:R-:W-:Y:S01]  /*0ee0*/  CS2R R124, SRZ ;  /* 0x00000000007c7805 */ /* 0x000fe2000001ff00 */
[----:B------:R-:W-:Y:S01]  /*0ef0*/  CS2R R122, SRZ ;  /* 0x00000000007a7805 */ /* 0x000fe2000001ff00 */
[----:B------:R-:W-:Y:S01]  /*0f00*/  IMAD.IADD R11, R11, 0x1, R7 ;  /* 0x000000010b0b7824 */ /* 0x000fe200078e0207 */
[----:B------:R-:W-:Y:S01]  /*0f10*/  IADD3 R13, R13, UR11, RZ ;  /* 0x0000000b0d0d7c10 */ /* 0x000fe2000fffe0ff */
[----:B------:R-:W-:Y:S01]  /*0f20*/  IMAD.U32 R4, RZ, RZ, UR20 ;  /* 0x00000014ff047e24 */ /* 0x000fe2000f8e00ff */
[----:B------:R-:W-:Y:S01]  /*0f30*/  UIMAD UR11, UR21, UR5, UR4 ;  /* 0x00000005150b72a4 */ /* 0x000fe2000f8e0204 */
[----:B------:R-:W-:Y:S01]  /*0f40*/  IMAD.U32 R3, RZ, RZ, UR21 ;  /* 0x00000015ff037e24 */ /* 0x000fe2000f8e00ff */
[----:B------:R-:W-:Y:S01]  /*0f50*/  CS2R R120, SRZ ;  /* 0x0000000000787805 */ /* 0x000fe2000001ff00 */
[----:B------:R-:W-:Y:S01]  /*0f60*/  IMAD.WIDE.U32 R10, R4, c[0x0][0x180], R10 ;  /* 0x00006000040a7a25 */ /* 0x000fe200078e000a */
[----:B------:R-:W-:Y:S01]  /*0f70*/  ULDC.64 UR4, c[0x0][0x210] ;  /* 0x0000840000047ab9 */ /* 0x000fe20000000a00 */
[----:B------:R-:W-:Y:S01]  /*0f80*/  CS2R R118, SRZ ;  /* 0x0000000000767805 */ /* 0x000fe2000001ff00 */
[----:B------:R-:W-:Y:S01]  /*0f90*/  UIMAD UR4, UR10, UR4, URZ ;  /* 0x000000040a0472a4 */ /* 0x000fe2000f8e023f */
[----:B------:R-:W-:Y:S01]  /*0fa0*/  IMAD.WIDE.U32 R26, R3, c[0x0][0x1b8], R12 ;  /* 0x00006e00031a7a25 */ /* 0x000fe200078e000c */
[----:B------:R-:W-:Y:S01]  /*0fb0*/  IADD3 R11, R11, UR12, RZ ;  /* 0x0000000c0b0b7c10 */ /* 0x000fe2000fffe0ff */
[----:B------:R-:W-:Y:S01]  /*0fc0*/  USHF.L.U32 UR12, UR14, 0x6, URZ ;  /* 0x000000060e0c7899 */ /* 0x000fe2000800063f */
[----:B------:R-:W-:Y:S01]  /*0fd0*/  IADD3 R13, R21, UR7, RZ ;  /* 0x00000007150d7c10 */ /* 0x000fe2000fffe0ff */
[----:B------:R-:W-:Y:S01]  /*0fe0*/  IMAD.U32 R236, RZ, RZ, UR21 ;  /* 0x00000015ffec7e24 */ /* 0x000fe2000f8e00ff */
[----:B------:R-:W-:Y:S01]  /*0ff0*/  UIMAD UR10, UR20, UR5, UR4 ;  /* 0x00000005140a72a4 */ /* 0x000fe2000f8e0204 */
[----:B------:R-:W-:Y:S01]  /*1000*/  IMAD.U32 R3, RZ, RZ, UR20 ;  /* 0x00000014ff037e24 */ /* 0x000fe2000f8e00ff */
[----:B------:R-:W-:Y:S01]  /*1010*/  UMOV UR7, 0x6 ;  /* 0x0000000600077882 */ /* 0x000fe20000000000 */
[----:B------:R-:W-:Y:S01]  /*1020*/  IMAD.WIDE R24, R24, 0x60, R248 ;  /* 0x0000006018187825 */ /* 0x000fe200078e02f8 */
[----:B------:R-:W-:Y:S01]  /*1030*/  ULDC.64 UR4, c[0x0][0x218] ;  /* 0x0000860000047ab9 */ /* 0x000fe20000000a00 */
[----:B------:R-:W-:Y:S01]  /*1040*/  CS2R R116, SRZ ;  /* 0x0000000000747805 */ /* 0x000fe2000001ff00 */
[----:B------:R-:W-:Y:S01]  /*1050*/  UIMAD UR4, UR6, UR4, URZ ;  /* 0x00000004060472a4 */ /* 0x000fe2000f8e023f */
[----:B------:R-:W-:Y:S01]  /*1060*/  IMAD.WIDE.U32 R236, R236, c[0x0][0x188], R10 ;  /* 0x00006200ecec7a25 */ /* 0x000fe200078e000a */
[----:B------:R-:W-:Y:S01]  /*1070*/  IADD3 R11, R8, 0x40, RZ ;  /* 0x00000040080b7810 */ /* 0x000fe20007ffe0ff */
[----:B------:R-:W-:Y:S01]  /*1080*/  USHF.L.U64.HI UR9, UR8, UR7, UR9 ;  /* 0x0000000708097299 */ /* 0x000fe20008010209 */
[----:B------:R-:W-:Y:S01]  /*1090*/  LEA.HI R10, R14, R240, RZ, 0x5 ;  /* 0x000000f00e0a7211 */ /* 0x000fe200078f28ff */
[----:B------:R-:W-:Y:S01]  /*10a0*/  IMAD.WIDE.U32 R28, R3, c[0x0][0x210], R16 ;  /* 0x00008400031c7a25 */ /* 0x000fe200078e0010 */
[----:B------:R-:W-:Y:S01]  /*10b0*/  ISETP.GE.AND P3, PT, R11, c[0x0][0x1cc], PT ;  /* 0x000073000b007a0c */ /* 0x000fe20003f66270 */
[----:B------:R-:W-:Y:S01]  /*10c0*/  USHF.L.U32 UR8, UR8, 0x6, URZ ;  /* 0x0000000608087899 */ /* 0x000fe2000800063f */
[----:B------:R-:W-:Y:S01]  /*10d0*/  IADD3 R17, R27, UR11, RZ ;  /* 0x0000000b1b117c10 */ /* 0x000fe2000fffe0ff */
[----:B------:R-:W-:Y:S01]  /*10e0*/  IMAD.MOV.U32 R12, RZ, RZ, R20 ;  /* 0x000000ffff0c7224 */ /* 0x000fe200078e0014 */
[----:B------:R-:W-:Y:S01]  /*10f0*/  IADD3 R21, R29, UR10, RZ ;  /* 0x0000000a1d157c10 */ /* 0x000fe2000fffe0ff */
[----:B------:R-:W-:Y:S01]  /*1100*/  IMAD R3, R25, c[0x0][0x1d8], RZ ;  /* 0x0000760019037a24 */ /* 0x000fe200078e02ff */
[----:B------:R-:W-:Y:S01]  /*1110*/  ISETP.LT.OR P1, PT, R6, 0x1, P3 ;  /* 0x000000010600780c */ /* 0x000fe20001f21670 */
[----:B------:R-:W-:Y:S01]  /*1120*/  IMAD.MOV.U32 R20, RZ, RZ, R28 ;  /* 0x000000ffff147224 */ /* 0x000fe200078e001c */
[----:B------:R-:W-:Y:S01]  /*1130*/  UIMAD UR10, UR21, UR5, UR4 ;  /* 0x00000005150a72a4 */ /* 0x000fe2000f8e0204 */
[----:B------:R-:W-:Y:S01]  /*1140*/  IMAD.U32 R234, RZ, RZ, UR21 ;  /* 0x00000015ffea7e24 */ /* 0x000fe2000f8e00ff */
[----:B------:R-:W-:Y:S01]  /*1150*/  USHF.L.U64.HI UR15, UR14, UR7, UR15 ;  /* 0x000000070e0f7299 */ /* 0x000fe2000801020f */
[C---:B------:R-:W-:Y:S01]  /*1160*/  IMAD R3, R24.reuse, c[0x0][0x1dc], R3 ;  /* 0x0000770018037a24 */ /* 0x040fe200078e0203 */
[----:B------:R-:W-:Y:S01]  /*1170*/  USHF.R.S32.HI UR11, URZ, 0x1f, UR23 ;  /* 0x0000001f3f0b7899 */ /* 0x000fe20008011417 */
[----:B------:R-:W-:Y:S01]  /*1180*/  IMAD.WIDE.U32 R12, R24, c[0x0][0x1d8], R12 ;  /* 0x00007600180c7a25 */ /* 0x000fe200078e000c */
[----:B------:R-:W-:Y:S01]  /*1190*/  UIMAD UR15, UR15, UR23, URZ ;  /* 0x000000170f0f72a4 */ /* 0x000fe2000f8e023f */
[----:B------:R-:W-:Y:S01]  /*11a0*/  ISETP.LT.OR P4, PT, R6, 0x21, P3 ;  /* 0x000000210600780c */ /* 0x000fe20001f81670 */
[----:B------:R-:W-:Y:S01]  /*11b0*/  ULDC.64 UR4, c[0x0][0x188] ;  /* 0x0000620000047ab9 */ /* 0x000fe20000000a00 */
[----:B------:R-:W-:Y:S01]  /*11c0*/  IMAD.WIDE.U32 R234, R234, c[0x0][0x218], R20 ;  /* 0x00008600eaea7a25 */ /* 0x000fe200078e0014 */
[----:B------:R-:W-:Y:S01]  /*11d0*/  LEA R20, P0, R12, c[0x0][0x1c0], 0x1 ;  /* 0x000070000c147a11 */ /* 0x000fe200078008ff */
[----:B------:R-:W-:Y:S01]  /*11e0*/  UIMAD UR15, UR11, UR12, UR15 ;  /* 0x0000000c0b0f72a4 */ /* 0x000fe2000f8e020f */
[----:B------:R-:W-:Y:S01]  /*11f0*/  ISETP.LT.OR P3, PT, R6, 0x41, P3 ;  /* 0x000000410600780c */ /* 0x000fe20001f61670 */
[----:B------:R-:W-:Y:S01]  /*1200*/  IMAD.IADD R3, R13, 0x1, R3 ;  /* 0x000000010d037824 */ /* 0x000fe200078e0203 */
[----:B------:R-:W-:Y:S01]  /*1210*/  IADD3 R247, R235, UR10, RZ ;  /* 0x0000000aebf77c10 */ /* 0x000fe2000fffe0ff */
[----:B------:R-:W-:Y:S01]  /*1220*/  IMAD.SHL.U32 R233, R233, 0x2, RZ ;  /* 0x00000002e9e97824 */ /* 0x000fe200078e00ff */
[----:B------:R-:W-:Y:S01]  /*1230*/  UIMAD UR4, UR6, UR4, URZ ;  /* 0x00000004060472a4 */ /* 0x000fe2000f8e023f */
[----:B------:R-:W-:Y:S01]  /*1240*/  IMAD.MOV.U32 R16, RZ, RZ, R26 ;  /* 0x000000ffff107224 */ /* 0x000fe200078e001a */
[----:B------:R-:W-:Y:S01]  /*1250*/  LEA.HI.X R21, R12, c[0x0][0x1c4], R3, 0x1, P0 ;  /* 0x000071000c157a11 */ /* 0x000fe200000f0c03 */
[----:B------:R-:W-:Y:S01]  /*1260*/  IMAD R4, R25, c[0x0][0x1a8], RZ ;  /* 0x00006a0019047a24 */ /* 0x000fe200078e02ff */
[----:B------:R-:W-:Y:S01]  /*1270*/  UIMAD UR11, UR11, UR16, URZ ;  /* 0x000000100b0b72a4 */ /* 0x000fe2000f8e023f */
[----:B------:R-:W-:Y:S01]  /*1280*/  IMAD.U32 R3, RZ, RZ, UR12 ;  /* 0x0000000cff037e24 */ /* 0x000fe2000f8e00ff */
[----:B------:R-:W-:Y:S01]  /*1290*/  UIMAD UR4, UR21, UR5, UR4 ;  /* 0x00000005150472a4 */ /* 0x000fe2000f8e0204 */
[----:B------:R-:W-:Y:S01]  /*12a0*/  IMAD.MOV.U32 R246, RZ, RZ, R234 ;  /* 0x000000fffff67224 */ /* 0x000fe200078e00ea */
[----:B------:R-:W-:Y:S01]  /*12b0*/  @!PT LDS RZ, [RZ] ;  /* 0x00000000fffff984 */ /* 0x000fe20000000800 */
[----:B------:R-:W-:Y:S01]  /*12c0*/  @!PT LDS RZ, [RZ] ;  /* 0x00000000fffff984 */ /* 0x000fe20000000800 */
[----:B------:R-:W-:Y:S01]  /*12d0*/  @!PT LDS RZ, [RZ] ;  /* 0x00000000fffff984 */ /* 0x000fe20000000800 */
[----:B------:R1:W-:Y:S01]  /*12e0*/  LDGSTS.E.BYPASS.LTC128B.128 [R233+0x6080], [R20.64], !P2 ;  /* 0x0608000014e97fae */ /* 0x0003e2000d101d58 */
[C---:B------:R-:W-:Y:S01]  /*12f0*/  IMAD R4, R24.reuse, c[0x0][0x1ac], R4 ;  /* 0x00006b0018047a24 */ /* 0x040fe200078e0204 */
[----:B------:R-:W-:Y:S01]  /*1300*/  UIMAD.WIDE.U32 UR12, UR23, UR16, URZ ;  /* 0x00000010170c72a5 */ /* 0x000fe2000f8e003f */
[----:B------:R-:W-:Y:S01]  /*1310*/  IMAD.WIDE.U32 R16, R24, c[0x0][0x1a8], R16 ;  /* 0x00006a0018107a25 */ /* 0x000fe200078e0010 */
[----:B------:R1:W-:Y:S01]  /*1320*/  LDGSTS.E.BYPASS.LTC128B.128 [R233+0x9080], [R20.64+0x80], !P1 ;  /* 0x0908008014e97fae */ /* 0x0003e2000c901d58 */
[----:B------:R-:W-:Y:S01]  /*1330*/  IADD3 R24, P1, R20, UR8, RZ ;  /* 0x0000000814187c10 */ /* 0x000fe2000ff3e0ff */
[----:B------:R-:W-:Y:S01]  /*1340*/  UIMAD UR11, UR23, UR17, UR11 ;  /* 0x00000011170b72a4 */ /* 0x000fe2000f8e020b */
[----:B------:R-:W-:Y:S01]  /*1350*/  IMAD.WIDE.U32 R26, R3, UR23, R246 ;  /* 0x00000017031a7c25 */ /* 0x000fe2000f8e00f6 */
[C---:B------:R-:W-:Y:S01]  /*1360*/  LEA R12, P0, R16.reuse, c[0x0][0x190], 0x1 ;  /* 0x00006400100c7a11 */ /* 0x040fe200078008ff */
[----:B------:R-:W-:Y:S01]  /*1370*/  CS2R R114, SRZ ;  /* 0x0000000000727805 */ /* 0x000fe2000001ff00 */
[----:B------:R-:W-:Y:S01]  /*1380*/  IADD3.X R25, R21, UR9, RZ, P1, !PT ;  /* 0x0000000915197c10 */ /* 0x000fe20008ffe4ff */
[----:B------:R-:W-:Y:S01]  /*1390*/  IMAD.IADD R4, R17, 0x1, R4 ;  /* 0x0000000111047824 */ /* 0x000fe200078e0204 */
[----:B------:R-:W-:Y:S01]  /*13a0*/  IADD3 R232, R237, UR4, RZ ;  /* 0x00000004ede87c10 */ /* 0x000fe2000fffe0ff */
[----:B------:R-:W-:Y:S01]  /*13b0*/  IMAD.U32 R3, RZ, RZ, UR8 ;  /* 0x00000008ff037e24 */ /* 0x000fe2000f8e00ff */
[----:B------:R-:W-:Y:S01]  /*13c0*/  ULDC.64 UR4, c[0x0][0x1a8] ;  /* 0x00006a0000047ab9 */ /* 0x000fe20000000a00 */
[----:B------:R2:W-:Y:S01]  /*13d0*/  LDGSTS.E.BYPASS.LTC128B.128 [R233+0x7080], [R24.64], !P6 ;  /* 0x0708000018e97fae */ /* 0x0005e2000f101d58 */
[----:B------:R-:W-:Y:S01]  /*13e0*/  LEA.HI.X R13, R16, c[0x0][0x194], R4, 0x1, P0 ;  /* 0x00006500100d7a11 */ /* 0x000fe200000f0c04 */
[----:B------:R-:W-:Y:S01]  /*13f0*/  UIADD3 UR11, UR13, UR11, URZ ;  /* 0x0000000b0d0b7290 */ /* 0x000fe2000fffe03f */
[----:B------:R-:W-:Y:S01]  /*1400*/  IADD3 R4, R27, UR15, RZ ;  /* 0x0000000f1b047c10 */ /* 0x000fe2000fffe0ff */
[----:B------:R-:W-:Y:S01]  /*1410*/  USHF.L.U64.HI UR5, UR4, UR7, UR5 ;  /* 0x0000000704057299 */ /* 0x000fe20008010205 */
[----:B------:R-:W-:Y:S01]  /*1420*/  LEA R16, P0, R26, c[0x0][0x1f0], 0x1 ;  /* 0x00007c001a107a11 */ /* 0x000fe200078008ff */
[----:B------:R-:W-:Y:S01]  /*1430*/  IMAD.MOV.U32 R216, RZ, RZ, 0x40 ;  /* 0x00000040ffd87424 */ /* 0x000fe200078e00ff */
[----:B------:R-:W-:Y:S01]  /*1440*/  ISETP.GE.AND P6, PT, R8, c[0x0][0x19c], PT ;  /* 0x0000670008007a0c */ /* 0x000fe20003fc6270 */
[----:B------:R-:W-:Y:S01]  /*1450*/  IMAD.MOV.U32 R206, RZ, RZ, 0x20 ;  /* 0x00000020ffce7424 */ /* 0x000fe200078e00ff */
[----:B------:R-:W-:Y:S01]  /*1460*/  LEA.HI.X R17, R26, c[0x0][0x1f4], R4, 0x1, P0 ;  /* 0x00007d001a117a11 */ /* 0x000fe200000f0c04 */
[----:B------:R-:W-:Y:S01]  /*1470*/  IMAD.SHL.U32 R229, R229, 0x2, RZ ;  /* 0x00000002e5e57824 */ /* 0x000fe200078e00ff */
[C---:B------:R-:W-:Y:S01]  /*1480*/  ISETP.LT.OR P0, PT, R6.reuse, 0x1, P6 ;  /* 0x000000010600780c */ /* 0x040fe20003701670 */
[----:B------:R-:W-:Y:S01]  /*1490*/  USHF.L.U32 UR7, UR23, 0x6, URZ ;  /* 0x0000000617077899 */ /* 0x000fe2000800063f */
[----:B------:R-:W-:Y:S01]  /*14a0*/  IMAD.MOV.U32 R226, RZ, RZ, 0x10 ;  /* 0x00000010ffe27424 */ /* 0x000fe200078e00ff */
[----:B------:R-:W-:Y:S01]  /*14b0*/  CS2R R112, SRZ ;  /* 0x0000000000707805 */ /* 0x000fe2000001ff00 */
[----:B------:R-:W-:Y:S01]  /*14c0*/  IMAD.MOV.U32 R225, RZ, RZ, 0x10 ;  /* 0x00000010ffe17424 */ /* 0x000fe200078e00ff */
[----:B-1----:R-:W-:Y:S01]  /*14d0*/  IADD3 R20, P2, P1, R3, 0x80, R20 ;  /* 0x0000008003147810 */ /* 0x002fe2000795e014 */
[----:B------:R-:W-:Y:S01]  /*14e0*/  IMAD.U32 R3, RZ, RZ, UR11 ;  /* 0x0000000bff037e24 */ /* 0x000fe2000f8e00ff */
[----:B------:R-:W-:Y:S01]  /*14f0*/  CS2R R110, SRZ ;  /* 0x00000000006e7805 */ /* 0x000fe2000001ff00 */
[----:B------:R-:W-:Y:S01]  /*1500*/  CS2R R108, SRZ ;  /* 0x00000000006c7805 */ /* 0x000fe2000001ff00 */
[----:B------:R-:W-:Y:S01]  /*1510*/  IADD3.X R21, RZ, UR9, R21, P2, P1 ;  /* 0x00000009ff157c10 */ /* 0x000fe200097e2415 */
[----:B------:R-:W-:Y:S01]  /*1520*/  CS2R R106, SRZ ;  /* 0x00000000006a7805 */ /* 0x000fe2000001ff00 */
[----:B------:R-:W-:Y:S01]  /*1530*/  ISETP.GE.AND P2, PT, R11, c[0x0][0x19c], PT ;  /* 0x000067000b007a0c */ /* 0x000fe20003f46270 */
[----:B------:R-:W-:Y:S01]  /*1540*/  CS2R R104, SRZ ;  /* 0x0000000000687805 */ /* 0x000fe2000001ff00 */
[----:B------:R-:W-:Y:S01]  /*1550*/  CS2R R102, SRZ ;  /* 0x0000000000667805 */ /* 0x000fe2000001ff00 */
[----:B------:R1:W-:Y:S01]  /*1560*/  LDGSTS.E.BYPASS.LTC128B.128 [R233+0xa080], [R20.64], !P4 ;  /* 0x0a08000014e97fae */ /* 0x0003e2000e101d58 */
[----:B------:R-:W-:Y:S01]  /*1570*/  ISETP.LT.OR P4, PT, R6, 0x1, P2 ;  /* 0x000000010600780c */ /* 0x000fe20001781670 */
[----:B------:R-:W-:Y:S01]  /*1580*/  CS2R R100, SRZ ;  /* 0x0000000000647805 */ /* 0x000fe2000001ff00 */
[----:B--2---:R-:W-:Y:S01]  /*1590*/  IADD3 R24, P1, R24, UR8, RZ ;  /* 0x0000000818187c10 */ /* 0x004fe2000ff3e0ff */
[----:B------:R-:W-:Y:S01]  /*15a0*/  USHF.L.U32 UR8, UR4, 0x6, URZ ;  /* 0x0000000604087899 */ /* 0x000fe2000800063f */
[----:B------:R-:W-:Y:S01]  /*15b0*/  CS2R R98, SRZ ;  /* 0x0000000000627805 */ /* 0x000fe2000001ff00 */
[----:B------:R-:W-:Y:S01]  /*15c0*/  CS2R R96, SRZ ;  /* 0x0000000000607805 */ /* 0x000fe2000001ff00 */
[----:B------:R-:W-:Y:S01]  /*15d0*/  IADD3.X R25, R25, UR9, RZ, P1, !PT ;  /* 0x0000000919197c10 */ /* 0x000fe20008ffe4ff */
[----:B------:R-:W-:Y:S01]  /*15e0*/  CS2R R94, SRZ ;  /* 0x00000000005e7805 */ /* 0x000fe2000001ff00 */
[----:B------:R-:W-:Y:S01]  /*15f0*/  CS2R R92, SRZ ;  /* 0x00000000005c7805 */ /* 0x000fe2000001ff00 */
[----:B------:R-:W-:Y:S01]  /*1600*/  IMAD.U32 R7, RZ, RZ, UR8 ;  /* 0x00000008ff077e24 */ /* 0x000fe2000f8e00ff */
[----:B------:R-:W-:Y:S01]  /*1610*/  CS2R R90, SRZ ;  /* 0x00000000005a7805 */ /* 0x000fe2000001ff00 */
[----:B------:R2:W-:Y:S01]  /*1620*/  LDGSTS.E.BYPASS.LTC128B.128 [R233+0x8080], [R24.64], !P5 ;  /* 0x0808000018e97fae */ /* 0x0005e2000e901d58 */
[C---:B------:R-:W-:Y:S01]  /*1630*/  ISETP.LT.OR P5, PT, R6.reuse, 0x21, P6 ;  /* 0x000000210600780c */ /* 0x040fe200037a1670 */
[----:B------:R-:W-:Y:S01]  /*1640*/  CS2R R88, SRZ ;  /* 0x0000000000587805 */ /* 0x000fe2000001ff00 */
[----:B------:R-:W-:Y:S01]  /*1650*/  ISETP.LT.OR P6, PT, R6, 0x41, P6 ;  /* 0x000000410600780c */ /* 0x000fe200037c1670 */
[----:B------:R2:W-:Y:S01]  /*1660*/  LDGSTS.E.BYPASS.LTC128B.128 [R233+0xb080], [R24.64+0x80], !P3 ;  /* 0x0b08008018e97fae */ /* 0x0005e2000d901d58 */
[----:B------:R-:W-:Y:S01]  /*1670*/  CS2R R86, SRZ ;  /* 0x0000000000567805 */ /* 0x000fe2000001ff00 */
[----:B------:R-:W-:Y:S01]  /*1680*/  CS2R R84, SRZ ;  /* 0x0000000000547805 */ /* 0x000fe2000001ff00 */
[----:B------:R-:W-:Y:S01]  /*1690*/  CS2R R74, SRZ ;  /* 0x00000000004a7805 */ /* 0x000fe2000001ff00 */
[----:B------:R-:W0:Y:S01]  /*16a0*/  LDGDEPBAR ;  /* 0x00000000000079af */ /* 0x000e220000000000 */
[----:B------:R-:W-:Y:S01]  /*16b0*/  CS2R R72, SRZ ;  /* 0x0000000000487805 */ /* 0x000fe2000001ff00 */
[----:B------:R-:W-:Y:S01]  /*16c0*/  CS2R R70, SRZ ;  /* 0x0000000000467805 */ /* 0x000fe2000001ff00 */
[----:B------:R-:W-:Y:S01]  /*16d0*/  CS2R R68, SRZ ;  /* 0x0000000000447805 */ /* 0x000fe2000001ff00 */
[----:B------:R3:W-:Y:S01]  /*16e0*/  LDGSTS.E.BYPASS.LTC128B.128 [R233+0x80], [R12.64], !P0 ;  /* 0x000800000ce97fae */ /* 0x0007e2000c101d58 */
[----:B------:R-:W-:Y:S01]  /*16f0*/  CS2R R66, SRZ ;  /* 0x0000000000427805 */ /* 0x000fe2000001ff00 */
[----:B------:R-:W-:Y:S01]  /*1700*/  CS2R R64, SRZ ;  /* 0x0000000000407805 */ /* 0x000fe2000001ff00 */
[----:B-1----:R-:W-:Y:S01]  /*1710*/  IMAD.U32 R20, RZ, RZ, UR12 ;  /* 0x0000000cff147e24 */ /* 0x002fe2000f8e00ff */
[----:B------:R3:W-:Y:S01]  /*1720*/  LDGSTS.E.BYPASS.LTC128B.128 [R233+0x3080], [R12.64+0x80], !P4 ;  /* 0x030800800ce97fae */ /* 0x0007e2000e101d58 */
[----:B------:R-:W-:Y:S01]  /*1730*/  IMAD.U32 R21, RZ, RZ, UR13 ;  /* 0x0000000dff157e24 */ /* 0x000fe2000f8e00ff */
[----:B------:R-:W-:Y:S01]  /*1740*/  ISETP.GE.AND P4, PT, R8, c[0x0][0x16c], PT ;  /* 0x00005b0008007a0c */ /* 0x000fe20003f86270 */
[----:B------:R-:W-:Y:S01]  /*1750*/  ULDC UR13, c[0x0][0x20c] ;  /* 0x00008300000d7ab9 */ /* 0x000fe20000000800 */
[C---:B------:R-:W-:Y:S01]  /*1760*/  LEA R4, P1, R20.reuse, R236, 0x6 ;  /* 0x000000ec14047211 */ /* 0x040fe200078230ff */
[----:B------:R-:W-:Y:S01]  /*1770*/  CS2R R62, SRZ ;  /* 0x00000000003e7805 */ /* 0x000fe2000001ff00 */
[----:B------:R-:W-:Y:S01]  /*1780*/  CS2R R60, SRZ ;  /* 0x00000000003c7805 */ /* 0x000fe2000001ff00 */
[----:B------:R-:W-:Y:S01]  /*1790*/  CS2R R58, SRZ ;  /* 0x00000000003a7805 */ /* 0x000fe2000001ff00 */
[----:B------:R-:W-:Y:S01]  /*17a0*/  LEA.HI.X R3, R20, R232, R3, 0x6, P1 ;  /* 0x000000e814037211 */ /* 0x000fe200008f3403 */
[----:B------:R-:W-:Y:S01]  /*17b0*/  CS2R R56, SRZ ;  /* 0x0000000000387805 */ /* 0x000fe2000001ff00 */
[----:B------:R-:W-:Y:S01]  /*17c0*/  IADD3 R20, P3, R12, UR8, RZ ;  /* 0x000000080c147c10 */ /* 0x000fe2000ff7e0ff */
[----:B------:R-:W-:Y:S01]  /*17d0*/  CS2R R54, SRZ ;  /* 0x0000000000367805 */ /* 0x000fe2000001ff00 */
[----:B------:R-:W-:Y:S01]  /*17e0*/  CS2R R52, SRZ ;  /* 0x0000000000347805 */ /* 0x000fe2000001ff00 */
[----:B------:R-:W-:Y:S01]  /*17f0*/  CS2R R50, SRZ ;  /* 0x0000000000327805 */ /* 0x000fe2000001ff00 */
[----:B------:R-:W-:Y:S01]  /*1800*/  IADD3.X R21, R13, UR5, RZ, P3, !PT ;  /* 0x000000050d157c10 */ /* 0x000fe20009ffe4ff */
[----:B------:R-:W-:Y:S01]  /*1810*/  CS2R R48, SRZ ;  /* 0x0000000000307805 */ /* 0x000fe2000001ff00 */
[----:B--2---:R-:W-:Y:S01]  /*1820*/  IADD3 R24, P1, P0, R7, 0x80, R12 ;  /* 0x0000008007187810 */ /* 0x004fe2000783e00c */
[----:B------:R-:W-:Y:S01]  /*1830*/  CS2R R46, SRZ ;  /* 0x00000000002e7805 */ /* 0x000fe2000001ff00 */
[----:B------:R-:W-:Y:S01]  /*1840*/  ISETP.GE.AND P3, PT, R11, c[0x0][0x16c], PT ;  /* 0x00005b000b007a0c */ /* 0x000fe20003f66270 */
[----:B------:R1:W-:Y:S01]  /*1850*/  LDGSTS.E.BYPASS.LTC128B.128 [R233+0x1080], [R20.64], !P5 ;  /* 0x0108000014e97fae */ /* 0x0003e2000e901d58 */
[----:B------:R-:W-:Y:S01]  /*1860*/  IADD3.X R25, RZ, UR5, R13, P1, P0 ;  /* 0x00000005ff197c10 */ /* 0x000fe20008fe040d */
[----:B------:R-:W-:Y:S01]  /*1870*/  CS2R R44, SRZ ;  /* 0x00000000002c7805 */ /* 0x000fe2000001ff00 */
[C---:B------:R-:W-:Y:S01]  /*1880*/  ISETP.LT.OR P1, PT, R6.reuse, 0x21, P2 ;  /* 0x000000210600780c */ /* 0x040fe20001721670 */
[----:B------:R-:W-:Y:S01]  /*1890*/  CS2R R42, SRZ ;  /* 0x00000000002a7805 */ /* 0x000fe2000001ff00 */
[----:B------:R-:W-:Y:S01]  /*18a0*/  ISETP.LT.OR P2, PT, R6, 0x41, P2 ;  /* 0x000000410600780c */ /* 0x000fe20001741670 */
[----:B------:R-:W-:Y:S01]  /*18b0*/  CS2R R40, SRZ ;  /* 0x0000000000287805 */ /* 0x000fe2000001ff00 */
[----:B------:R-:W-:Y:S01]  /*18c0*/  SEL R7, RZ, 0x1, P4 ;  /* 0x00000001ff077807 */ /* 0x000fe20002000000 */
[----:B------:R-:W-:Y:S01]  /*18d0*/  CS2R R38, SRZ ;  /* 0x0000000000267805 */ /* 0x000fe2000001ff00 */
[C---:B---3--:R-:W-:Y:S01]  /*18e0*/  LEA R12, P0, R4.reuse, c[0x0][0x160], 0x1 ;  /* 0x00005800040c7a11 */ /* 0x048fe200078008ff */
[----:B------:R-:W-:Y:S01]  /*18f0*/  CS2R R36, SRZ ;  /* 0x0000000000247805 */ /* 0x000fe2000001ff00 */
[----:B------:R-:W-:Y:S01]  /*1900*/  SEL R9, RZ, 0x2, P3 ;  /* 0x00000002ff097807 */ /* 0x000fe20001800000 */
[----:B------:R-:W-:Y:S01]  /*1910*/  CS2R R34, SRZ ;  /* 0x0000000000227805 */ /* 0x000fe2000001ff00 */
[----:B------:R-:W-:Y:S01]  /*1920*/  LEA.HI.X R13, R4, c[0x0][0x164], R3, 0x1, P0 ;  /* 0x00005900040d7a11 */ /* 0x000fe200000f0c03 */
[----:B------:R-:W-:Y:S01]  /*1930*/  IMAD.U32 R4, RZ, RZ, UR16 ;  /* 0x00000010ff047e24 */ /* 0x000fe2000f8e00ff */
[----:B------:R-:W-:Y:S01]  /*1940*/  CS2R R32, SRZ ;  /* 0x0000000000207805 */ /* 0x000fe2000001ff00 */
[----:B------:R2:W-:Y:S01]  /*1950*/  LDGSTS.E.BYPASS.LTC128B.128 [R233+0x4080], [R24.64], !P1 ;  /* 0x0408000018e97fae */ /* 0x0005e2000c901d58 */
[----:B------:R-:W-:Y:S01]  /*1960*/  IMAD.U32 R3, RZ, RZ, UR17 ;  /* 0x00000011ff037e24 */ /* 0x000fe2000f8e00ff */
[----:B------:R-:W-:Y:S01]  /*1970*/  CS2R R28, SRZ ;  /* 0x00000000001c7805 */ /* 0x000fe2000001ff00 */
[----:B------:R-:W-:Y:S01]  /*1980*/  IMAD.IADD R6, R9, 0x1, R7 ;  /* 0x0000000109067824 */ /* 0x000fe200078e0207 */
[----:B------:R-:W-:Y:S01]  /*1990*/  SHF.R.S32.HI R241, RZ, 0x1f, R240 ;  /* 0x0000001ffff17819 */ /* 0x000fe200000114f0 */
[----:B------:R-:W-:Y:S01]  /*19a0*/  IMAD.U32 R9, RZ, RZ, UR7 ;  /* 0x00000007ff097e24 */ /* 0x000fe2000f8e00ff */
[----:B------:R-:W-:-:S02]  /*19b0*/  USHF.L.U64.HI UR15, UR16, 0x5, UR17 ;  /* 0x00000005100f7899 */ /* 0x000fc40008010211 */
[----:B------:R-:W-:Y:S01]  /*19c0*/  LOP3.LUT P5, RZ, R6, 0x2, RZ, 0xc0, !PT ;  /* 0x0000000206ff7812 */ /* 0x000fe200078ac0ff */
[----:B------:R-:W-:Y:S01]  /*19d0*/  USHF.L.U32 UR16, UR16, 0x5, URZ ;  /* 0x0000000510107899 */ /* 0x000fe2000800063f */
[----:B-1----:R-:W-:Y:S01]  /*19e0*/  IADD3 R20, P0, R20, UR8, RZ ;  /* 0x0000000814147c10 */ /* 0x002fe2000ff1e0ff */
[----:B------:R-:W-:Y:S02]  /*19f0*/  UMOV UR8, 0x5 ;  /* 0x0000000500087882 */ /* 0x000fe40000000000 */
[----:B------:R-:W-:Y:S01]  /*1a00*/  USHF.L.U64.HI UR13, UR14, UR8, UR13 ;  /* 0x000000080e0d7299 */ /* 0x000fe2000801020d */
[----:B------:R-:W-:Y:S01]  /*1a10*/  IADD3.X R21, R21, UR5, RZ, P0, !PT ;  /* 0x0000000515157c10 */ /* 0x000fe200087fe4ff */
[----:B------:R-:W-:Y:S01]  /*1a20*/  USHF.L.U32 UR14, UR14, 0x5, URZ ;  /* 0x000000050e0e7899 */ /* 0x000fe2000800063f */
[----:B------:R-:W-:Y:S01]  /*1a30*/  LOP3.LUT P0, RZ, R6, 0x1, RZ, 0xc0, !PT ;  /* 0x0000000106ff7812 */ /* 0x000fe2000780c0ff */
[----:B------:R-:W-:Y:S01]  /*1a40*/  IMAD.U32 R6, RZ, RZ, UR21 ;  /* 0x00000015ff067e24 */ /* 0x000fe2000f8e00ff */
[----:B------:R-:W-:Y:S01]  /*1a50*/  ULDC.64 UR4, c[0x0][0x278] ;  /* 0x00009e0000047ab9 */ /* 0x000fe20000000a00 */
[----:B------:R1:W-:Y:S01]  /*1a60*/  LDGSTS.E.BYPASS.LTC128B.128 [R233+0x2080], [R20.64], !P6 ;  /* 0x0208000014e97fae */ /* 0x0003e2000f101d58 */
[----:B------:R-:W-:Y:S01]  /*1a70*/  UIMAD UR4, UR6, UR4, URZ ;  /* 0x00000004060472a4 */ /* 0x000fe2000f8e023f */
[----:B------:R-:W-:Y:S01]  /*1a80*/  IMAD.WIDE.U32 R30, R6, c[0x0][0x278], R18 ;  /* 0x00009e00061e7a25 */ /* 0x000fe200078e0012 */
[----:B------:R-:W-:Y:S01]  /*1a90*/  USHF.R.S32.HI UR8, URZ, 0x1f, UR7 ;  /* 0x0000001f3f087899 */ /* 0x000fe20008011407 */
[----:B------:R1:W-:Y:S01]  /*1aa0*/  LDGSTS.E.BYPASS.LTC128B.128 [R233+0x5080], [R20.64+0x80], !P2 ;  /* 0x0508008014e97fae */ /* 0x0003e2000d101d58 */
[C---:B------:R-:W-:Y:S01]  /*1ab0*/  LOP3.LUT P2, RZ, R5.reuse, 0x2, RZ, 0xc0, !PT ;  /* 0x0000000205ff7812 */ /* 0x040fe2000784c0ff */
[----:B------:R-:W-:Y:S01]  /*1ac0*/  IMAD.U32 R6, RZ, RZ, UR14 ;  /* 0x0000000eff067e24 */ /* 0x000fe2000f8e00ff */
[----:B--2---:R-:W-:Y:S01]  /*1ad0*/  LEA R24, P1, R4, R12, 0x6 ;  /* 0x0000000c04187211 */ /* 0x004fe200078230ff */
[----:B------:R-:W0:Y:S01]  /*1ae0*/  LDGDEPBAR ;  /* 0x00000000000079af */ /* 0x000e220000000000 */
[----:B------:R-:W-:Y:S01]  /*1af0*/  SEL R206, R206, 0xffffffe0, !P2 ;  /* 0xffffffe0cece7807 */ /* 0x000fe20005000000 */
[----:B------:R-:W-:Y:S01]  /*1b00*/  UIMAD UR4, UR21, UR5, UR4 ;  /* 0x00000005150472a4 */ /* 0x000fe2000f8e0204 */
[----:B------:R-:W-:Y:S01]  /*1b10*/  LEA.HI.X R25, R4, R13, R3, 0x6, P1 ;  /* 0x0000000d04197211 */ /* 0x000fe200008f3403 */
[----:B------:R2:W-:Y:S01]  /*1b20*/  STL.64 [R1+0x8], R30 ;  /* 0x0000081e01007387 */ /* 0x0005e20000100a00 */
[----:B------:R-:W-:Y:S01]  /*1b30*/  LOP3.LUT P1, RZ, R5, 0x4, RZ, 0xc0, !PT ;  /* 0x0000000405ff7812 */ /* 0x000fe2000782c0ff */
[----:B------:R-:W-:Y:S01]  /*1b40*/  IMAD.IADD R218, R229, 0x1, R206 ;  /* 0x00000001e5da7824 */ /* 0x000fe200078e02ce */
[----:B------:R-:W-:Y:S01]  /*1b50*/  IADD3 R4, -R248, c[0x0][0x168], -R9 ;  /* 0x00005a00f8047a10 */ /* 0x000fe20007ffe909 */
[----:B------:R-:W-:Y:S01]  /*1b60*/  IMAD.SHL.U32 R5, R5, 0x20, RZ ;  /* 0x0000002005057824 */ /* 0x000fe200078e00ff */
[----:B------:R-:W-:Y:S01]  /*1b70*/  SEL R216, R216, 0xffffffc0, !P1 ;  /* 0xffffffc0d8d87807 */ /* 0x000fe20004800000 */
[----:B------:R-:W-:Y:S01]  /*1b80*/  UMOV UR18, 0x1 ;  /* 0x0000000100127882 */ /* 0x000fe20000000000 */
[C---:B------:R-:W-:Y:S01]  /*1b90*/  ISETP.LT.OR P6, PT, R4.reuse, 0x1, !P0 ;  /* 0x000000010400780c */ /* 0x040fe200047c1670 */
[----:B------:R-:W-:Y:S01]  /*1ba0*/  UMOV UR12, 0xffffffc0 ;  /* 0xffffffc0000c7882 */ /* 0x000fe20000000000 */
[----:B------:R-:W-:Y:S01]  /*1bb0*/  ISETP.LT.OR P2, PT, R4, 0x1, !P5 ;  /* 0x000000010400780c */ /* 0x000fe20006f41670 */
[----:B------:R-:W-:Y:S01]  /*1bc0*/  IMAD.IADD R217, R229, 0x1, R216 ;  /* 0x00000001e5d97824 */ /* 0x000fe200078e02d8 */
[----:B------:R-:W-:Y:S01]  /*1bd0*/  SHF.R.S32.HI R3, RZ, 0x5, R10 ;  /* 0x00000005ff037819 */ /* 0x000fe2000001140a */
[----:B------:R-:W-:Y:S01]  /*1be0*/  IMAD.IADD R216, R216, 0x1, R218 ;  /* 0x00000001d8d87824 */ /* 0x000fe200078e02da */
[----:B------:R-:W-:Y:S01]  /*1bf0*/  ISETP.LT.OR P0, PT, R4, 0x21, !P0 ;  /* 0x000000210400780c */ /* 0x000fe20004701670 */
[----:B------:R-:W-:Y:S01]  /*1c00*/  IMAD.IADD R206, R206, 0x1, R217 ;  /* 0x00000001cece7824 */ /* 0x000fe200078e02d9 */
[----:B------:R-:W-:Y:S01]  /*1c10*/  LEA.HI R7, R10, R3, RZ, 0x1 ;  /* 0x000000030a077211 */ /* 0x000fe200078f08ff */
[----:B------:R-:W-:Y:S01]  /*1c20*/  ULDC UR9, c[0x0][0x168] ;  /* 0x00005a0000097ab9 */ /* 0x000fe20000000800 */
[----:B------:R-:W-:Y:S01]  /*1c30*/  ISETP.GE.AND P1, PT, R8, c[0x0][0x1fc], PT ;  /* 0x00007f0008007a0c */ /* 0x000fe20003f26270 */
[----:B------:R-:W-:Y:S01]  /*1c40*/  UMOV UR10, 0xffffffa0 ;  /* 0xffffffa0000a7882 */ /* 0x000fe20000000000 */
[----:B------:R-:W-:Y:S01]  /*1c50*/  LOP3.LUT R7, R7, 0xfffffffe, RZ, 0xc0, !PT ;  /* 0xfffffffe07077812 */ /* 0x000fe200078ec0ff */
[----:B------:R-:W-:-:S04]  /*1c60*/  DEPBAR.LE SB0, 0x1 ;  /* 0x000080400000791a */ /* 0x000fc80000000000 */
[----:B------:R-:W-:Y:S01]  /*1c70*/  BAR.SYNC.DEFER_BLOCKING 0x0 ;  /* 0x0000000000007b1d */ /* 0x000fe20000010000 */
[----:B------:R-:W-:Y:S01]  /*1c80*/  IMAD.IADD R3, R3, 0x1, -R7 ;  /* 0x0000000103037824 */ /* 0x000fe200078e0a07 */
[----:B------:R-:W-:Y:S01]  /*1c90*/  ISETP.LT.OR P5, PT, R4, 0x21, !P5 ;  /* 0x000000210400780c */ /* 0x000fe20006fa1670 */
[----:B------:R-:W-:Y:S01]  /*1ca0*/  IMAD.U32 R7, RZ, RZ, UR13 ;  /* 0x0000000dff077e24 */ /* 0x000fe2000f8e00ff */
[CC--:B------:R-:W-:Y:S01]  /*1cb0*/  LEA.HI R4, R14.reuse, R240.reuse, RZ, 0x4 ;  /* 0x000000f00e047211 */ /* 0x0c0fe200078f20ff */
[----:B------:R-:W-:Y:S01]  /*1cc0*/  IMAD.SHL.U32 R227, R3, 0x200, RZ ;  /* 0x0000020003e37824 */ /* 0x000fe200078e00ff */
[----:B------:R-:W-:Y:S01]  /*1cd0*/  LEA.HI R14, R14, R240, RZ, 0x2 ;  /* 0x000000f00e0e7211 */ /* 0x000fe200078f10ff */
[----:B------:R-:W-:Y:S01]  /*1ce0*/  UMOV UR11, 0x1 ;  /* 0x00000001000b7882 */ /* 0x000fe20000000000 */
[----:B------:R-:W-:Y:S02]  /*1cf0*/  SHF.R.S32.HI R19, RZ, 0x1f, R2 ;  /* 0x0000001fff137819 */ /* 0x000fe40000011402 */
[----:B-1----:R-:W-:-:S02]  /*1d00*/  SHF.R.S32.HI R21, RZ, 0x2, R14 ;  /* 0x00000002ff157819 */ /* 0x002fc4000001140e */
[----:B------:R-:W-:Y:S01]  /*1d10*/  IADD3 R239, R31, UR4, RZ ;  /* 0x000000041fef7c10 */ /* 0x000fe2000fffe0ff */
[----:B------:R-:W-:Y:S01]  /*1d20*/  ULDC.64 UR4, c[0x0][0x290] ;  /* 0x0000a40000047ab9 */ /* 0x000fe20000000a00 */
[----:B------:R-:W-:Y:S01]  /*1d30*/  LEA.HI R250, R19, R2, RZ, 0x2 ;  /* 0x0000000213fa7211 */ /* 0x000fe200078f10ff */
[----:B------:R-:W-:Y:S01]  /*1d40*/  UIMAD UR4, UR6, UR4, URZ ;  /* 0x00000004060472a4 */ /* 0x000fe2000f8e023f */
[----:B------:R-:W-:Y:S02]  /*1d50*/  LOP3.LUT R10, R10, 0xffffffe0, RZ, 0xc0, !PT ;  /* 0xffffffe00a0a7812 */ /* 0x000fe400078ec0ff */
[----:B------:R-:W-:Y:S01]  /*1d60*/  LOP3.LUT R250, R250, 0x1ffffffc, RZ, 0xc0, !PT ;  /* 0x1ffffffcfafa7812 */ /* 0x000fe200078ec0ff */
[----:B------:R-:W-:Y:S01]  /*1d70*/  UIMAD UR4, UR21, UR5, UR4 ;  /* 0x00000005150472a4 */ /* 0x000fe2000f8e0204 */
[----:B------:R-:W-:Y:S01]  /*1d80*/  SHF.R.S32.HI R20, RZ, 0x4, R4 ;  /* 0x00000004ff147819 */ /* 0x000fe20000011404 */
[----:B------:R-:W-:Y:S01]  /*1d90*/  IMAD.IADD R10, R240, 0x1, -R10 ;  /* 0x00000001f00a7824 */ /* 0x000fe200078e0a0a */
[----:B------:R-:W-:Y:S01]  /*1da0*/  UMOV UR6, 0xffffffa0 ;  /* 0xffffffa000067882 */ /* 0x000fe20000000000 */
[C---:B------:R-:W-:Y:S01]  /*1db0*/  IMAD.IADD R250, R2.reuse, 0x1, -R250 ;  /* 0x0000000102fa7824 */ /* 0x040fe200078e0afa */
[----:B------:R1:W3:Y:S01]  /*1dc0*/  LDSM.16.M88.2 R178, [R206+0x6080] ;  /* 0x00608000ceb2783b */ /* 0x0002e20000000100 */
[----:B------:R-:W-:Y:S01]  /*1dd0*/  IMAD.SHL.U32 R2, R2, 0x8, RZ ;  /* 0x0000000802027824 */ /* 0x000fe200078e00ff */
[----:B------:R-:W-:Y:S01]  /*1de0*/  SHF.R.S32.HI R243, RZ, 0x1f, R10 ;  /* 0x0000001ffff37819 */ /* 0x000fe2000001140a */
[----:B------:R-:W-:Y:S01]  /*1df0*/  ULDC UR5, c[0x0][0x198] ;  /* 0x0000660000057ab9 */ /* 0x000fe20000000800 */
[----:B------:R1:W4:Y:S01]  /*1e00*/  LDSM.16.M88.2 R180, [R206+0x7080] ;  /* 0x00708000ceb4783b */ /* 0x0003220000000100 */
[----:B------:R-:W-:Y:S01]  /*1e10*/  UIMAD UR5, UR22, UR6, UR5 ;  /* 0x00000006160572a4 */ /* 0x000fe2000f8e0205 */
[----:B------:R-:W-:-:S02]  /*1e20*/  LEA.HI R243, R243, R10, RZ, 0x2 ;  /* 0x0000000af3f37211 */ /* 0x000fc400078f10ff */
[----:B------:R1:W1:Y:S04]  /*1e30*/  LDSM.16.M88.2 R182, [R206+0x8080] ;  /* 0x00808000ceb6783b */ /* 0x0002680000000100 */
[----:B------:R1:W1:Y:S04]  /*1e40*/  LDSM.16.M88.2 R202, [R206+0x9080] ;  /* 0x00908000ceca783b */ /* 0x0002680000000100 */
        /* <DEDUP_REMOVED lines=25> */
[----:B------:R-:W-:Y:S01]  /*1fe0*/  ISETP.GE.AND P6, PT, R8, c[0x0][0x1fc], PT ;  /* 0x00007f0008007a0c */ /* 0x000fe20003fc6270 */
[----:B------:R-:W-:-:S02]  /*1ff0*/  IMAD.U32 R8, RZ, RZ, UR14 ;  /* 0x0000000eff087e24 */ /* 0x000fc4000f8e00ff */
[----:B------:R5:W-:Y:S01]  /*2000*/  LDGSTS.E.BYPASS.LTC128B.128 [R233+0x8080], [R12.64+0x80], !P2 ;  /* 0x080800800ce97fae */ /* 0x000be2000d101d58 */
[----:B------:R-:W-:-:S03]  /*2010*/  ISETP.GT.AND P2, PT, R240, 0xf, PT ;  /* 0x0000000ff000780c */ /* 0x000fc60003f44270 */
[----:B------:R1:W-:Y:S01]  /*2020*/  LDGSTS.E.BYPASS.LTC128B.128 [R233+0x7080], [R24.64], !P0 ;  /* 0x0708000018e97fae */ /* 0x0003e2000c101d58 */
[----:B------:R-:W-:-:S03]  /*2030*/  LEA R6, P0, R6, R16, 0x1 ;  /* 0x0000001006067211 */ /* 0x000fc600078008ff */
[----:B------:R1:W-:Y:S01]  /*2040*/  LDGSTS.E.BYPASS.LTC128B.128 [R233+0x9080], [R24.64+0x80], !P5 ;  /* 0x0908008018e97fae */ /* 0x0003e2000e901d58 */
[----:B------:R-:W-:Y:S02]  /*2050*/  LEA.HI.X R7, R8, R17, R7, 0x1, P0 ;  /* 0x0000001108077211 */ /* 0x000fe400000f0c07 */
[----:B------:R-:W-:-:S03]  /*2060*/  ISETP.GE.AND P5, PT, R11, c[0x0][0x1fc], PT ;  /* 0x00007f000b007a0c */ /* 0x000fc60003fa6270 */
[----:B------:R-:W-:Y:S02]  /*2070*/  @!P2 IADD3 R15, P0, R30, UR7, RZ ;  /* 0x000000071e0fac10 */ /* 0x000fe4000ff1e0ff */
[----:B--2---:R-:W-:Y:S01]  /*2080*/  CS2R R30, SRZ ;  /* 0x00000000001e7805 */ /* 0x004fe2000001ff00 */
[----:B-----5:R-:W-:Y:S02]  /*2090*/  SHF.R.S32.HI R12, RZ, 0x1f, R14 ;  /* 0x0000001fff0c7819 */ /* 0x020fe4000001140e */
[----:B------:R-:W-:Y:S02]  /*20a0*/  LEA.HI R13, R4, R20, RZ, 0x1 ;  /* 0x00000014040d7211 */ /* 0x000fe400078f08ff */
[----:B------:R-:W-:Y:S02]  /*20b0*/  LEA.HI R8, R12, R21, RZ, 0x3 ;  /* 0x000000150c087211 */ /* 0x000fe400078f18ff */
[----:B------:R-:W-:Y:S02]  /*20c0*/  @!P2 IADD3.X R12, R239, UR8, RZ, P0, !PT ;  /* 0x00000008ef0cac10 */ /* 0x000fe400087fe4ff */
[----:B------:R-:W-:-:S02]  /*20d0*/  @!P2 LEA R18, P0, R15, c[0x0][0x258], 0x2 ;  /* 0x000096000f12aa11 */ /* 0x000fc400078010ff */
[----:B------:R-:W-:Y:S02]  /*20e0*/  LOP3.LUT R8, R8, 0xfffffff8, RZ, 0xc0, !PT ;  /* 0xfffffff808087812 */ /* 0x000fe400078ec0ff */
[----:B------:R-:W-:Y:S01]  /*20f0*/  @!P2 LEA.HI.X R19, R15, c[0x0][0x25c], R12, 0x2, P0 ;  /* 0x000097000f13aa11 */ /* 0x000fe200000f140c */
[----:B------:R-:W-:Y:S01]  /*2100*/  IMAD.U32 R12, RZ, RZ, UR21 ;  /* 0x00000015ff0c7e24 */ /* 0x000fe2000f8e00ff */
[----:B------:R-:W-:Y:S01]  /*2110*/  ISETP.GE.AND P0, PT, R11, c[0x0][0x1fc], PT ;  /* 0x00007f000b007a0c */ /* 0x000fe20003f06270 */
[----:B------:R-:W-:Y:S01]  /*2120*/  IMAD.IADD R8, R21, 0x1, -R8 ;  /* 0x0000000115087824 */ /* 0x000fe200078e0a08 */
[----:B------:R-:W-:Y:S01]  /*2130*/  IADD3 R11, -R9, c[0x0][0x168], -R248 ;  /* 0x00005a00090b7a10 */ /* 0x000fe20007ffe9f8 */
[----:B------:R-:W-:Y:S01]  /*2140*/  IMAD.WIDE.U32 R22, R12, c[0x0][0x290], R22 ;  /* 0x0000a4000c167a25 */ /* 0x000fe200078e0016 */
[----:B------:R-:W-:Y:S02]  /*2150*/  SEL R9, RZ, 0x1, P1 ;  /* 0x00000001ff097807 */ /* 0x000fe40000800000 */
[----:B------:R-:W-:Y:S01]  /*2160*/  SEL R242, RZ, 0xffffffff, P0 ;  /* 0xfffffffffff27807 */ /* 0x000fe20000000000 */
[----:B------:R-:W-:Y:S01]  /*2170*/  IMAD.SHL.U32 R12, R3, 0x10, RZ ;  /* 0x00000010030c7824 */ /* 0x000fe200078e00ff */
[C---:B------:R-:W-:Y:S01]  /*2180*/  ISETP.LT.OR P1, PT, R11.reuse, 0x1, P6 ;  /* 0x000000010b00780c */ /* 0x040fe20003721670 */
[----:B------:R-:W-:Y:S01]  /*2190*/  IMAD.SHL.U32 R244, R8, 0x20, RZ ;  /* 0x0000002008f47824 */ /* 0x000fe200078e00ff */
[C---:B------:R-:W-:Y:S01]  /*21a0*/  ISETP.LT.OR P0, PT, R11.reuse, 0x1, P5 ;  /* 0x000000010b00780c */ /* 0x040fe20002f01670 */
[----:B------:R-:W-:Y:S01]  /*21b0*/  IMAD.SHL.U32 R242, R242, 0x2, RZ ;  /* 0x00000002f2f27824 */ /* 0x000fe200078e00ff */
[C---:B------:R-:W-:Y:S01]  /*21c0*/  ISETP.LT.OR P6, PT, R11.reuse, 0x21, P6 ;  /* 0x000000210b00780c */ /* 0x040fe200037c1670 */
[----:B------:R2:W-:Y:S01]  /*21d0*/  STL.64 [R1], R22 ;  /* 0x0000001601007387 */ /* 0x0005e20000100a00 */
[----:B------:R-:W-:-:S02]  /*21e0*/  ISETP.LT.OR P5, PT, R11, 0x21, P5 ;  /* 0x000000210b00780c */ /* 0x000fc40002fa1670 */
[----:B------:R-:W-:Y:S01]  /*21f0*/  LOP3.LUT R11, R2, 0x18, RZ, 0xc0, !PT ;  /* 0x00000018020b7812 */ /* 0x000fe200078ec0ff */
[----:B------:R-:W-:Y:S01]  /*2200*/  @!P2 IMAD.SHL.U32 R2, R240, 0x10, RZ ;  /* 0x00000010f002a824 */ /* 0x000fe200078e00ff */
[----:B------:R-:W-:Y:S01]  /*2210*/  IADD3 R238, R23, UR4, RZ ;  /* 0x0000000417ee7c10 */ /* 0x000fe2000fffe0ff */
[----:B------:R-:W-:Y:S01]  /*2220*/  UMOV UR4, URZ ;  /* 0x0000003f00047c82 */ /* 0x000fe20008000000 */
[----:B------:R-:W-:Y:S02]  /*2230*/  LOP3.LUT R244, R11, 0xe0, R244, 0xf8, !PT ;  /* 0x000000e00bf47812 */ /* 0x000fe400078ef8f4 */
[----:B------:R5:W-:Y:S01]  /*2240*/  @!P2 LDGSTS.E.BYPASS.LTC128B.128 [R2+0x12080], [R18.64] ;  /* 0x120800001202afae */ /* 0x000be2000b901d58 */
[----:B------:R-:W-:Y:S02]  /*2250*/  LOP3.LUT R13, R13, 0xfffffffe, RZ, 0xc0, !PT ;  /* 0xfffffffe0d0d7812 */ /* 0x000fe400078ec0ff */
[----:B------:R-:W-:Y:S01]  /*2260*/  LOP3.LUT R242, R242, 0x2, R9, 0xe2, !PT ;  /* 0x00000002f2f27812 */ /* 0x000fe200078ee209 */
[----:B------:R-:W0:Y:S01]  /*2270*/  LDGDEPBAR ;  /* 0x00000000000079af */ /* 0x000e220000000000 */
[----:B------:R-:W-:Y:S01]  /*2280*/  LOP3.LUT R14, R14, 0x3ffffffc, RZ, 0xc0, !PT ;  /* 0x3ffffffc0e0e7812 */ /* 0x000fe200078ec0ff */
[----:B------:R-:W-:-:S02]  /*2290*/  IMAD.IADD R13, R20, 0x1, -R13 ;  /* 0x00000001140d7824 */ /* 0x000fc400078e0a0d */
[----:B------:R2:W-:Y:S01]  /*22a0*/  LDGSTS.E.BYPASS.LTC128B.128 [R233+0xe080], [R16.64], !P1 ;  /* 0x0e08000010e97fae */ /* 0x0005e2000c901d58 */
[C---:B------:R-:W-:Y:S01]  /*22b0*/  LOP3.LUT P1, RZ, R8.reuse, 0x1, RZ, 0xc0, !PT ;  /* 0x0000000108ff7812 */ /* 0x040fe2000782c0ff */
[----:B------:R-:W-:Y:S02]  /*22c0*/  IMAD.SHL.U32 R8, R8, 0x4, RZ ;  /* 0x0000000408087824 */ /* 0x000fe400078e00ff */
[----:B------:R2:W-:Y:S01]  /*22d0*/  LDGSTS.E.BYPASS.LTC128B.128 [R233+0x10080], [R16.64+0x80], !P0 ;  /* 0x1008008010e97fae */ /* 0x0005e2000c101d58 */
[C---:B------:R-:W-:Y:S02]  /*22e0*/  IMAD.SHL.U32 R231, R13.reuse, 0x8, RZ ;  /* 0x000000080de77824 */ /* 0x040fe400078e00ff */
[----:B------:R-:W-:Y:S01]  /*22f0*/  LOP3.LUT R244, R244, 0x18, R8, 0x78, !PT ;  /* 0x00000018f4f47812 */ /* 0x000fe200078e7808 */
[----:B------:R-:W-:Y:S01]  /*2300*/  IMAD.SHL.U32 R230, R13, 0x20, RZ ;  /* 0x000000200de67824 */ /* 0x000fe200078e00ff */
[----:B------:R2:W-:Y:S01]  /*2310*/  LDGSTS.E.BYPASS.LTC128B.128 [R233+0xf080], [R6.64], !P6 ;  /* 0x0f08000006e97fae */ /* 0x0005e2000f101d58 */
[----:B------:R-:W-:Y:S01]  /*2320*/  LOP3.LUT R231, R231, 0x8, RZ, 0xc0, !PT ;  /* 0x00000008e7e77812 */ /* 0x000fe200078ec0ff */
[----:B------:R-:W-:-:S02]  /*2330*/  IMAD.SHL.U32 R13, R13, 0x100, RZ ;  /* 0x000001000d0d7824 */ /* 0x000fc400078e00ff */
[----:B------:R-:W-:Y:S01]  /*2340*/  LOP3.LUT R230, R11, 0x20, R230, 0xf8, !PT ;  /* 0x000000200be67812 */ /* 0x000fe200078ef8e6 */
[----:B------:R-:W-:Y:S01]  /*2350*/  IMAD.IADD R14, R240, 0x1, -R14 ;  /* 0x00000001f00e7824 */ /* 0x000fe200078e0a0e */
[----:B------:R2:W-:Y:S03]  /*2360*/  LDGSTS.E.BYPASS.LTC128B.128 [R233+0x11080], [R6.64+0x80], !P5 ;  /* 0x1108008006e97fae */ /* 0x0005e6000e901d58 */
[----:B------:R-:W-:Y:S01]  /*2370*/  IMAD R14, R14, 0x2, R227 ;  /* 0x000000020e0e7824 */ /* 0x000fe200078e02e3 */
[C---:B-----5:R-:W-:Y:S02]  /*2380*/  LOP3.LUT R2, R243.reuse, 0x7ffffffc, RZ, 0xc0, !PT ;  /* 0x7ffffffcf3027812 */ /* 0x060fe400078ec0ff */
[----:B------:R-:W-:Y:S01]  /*2390*/  LEA.HI.SX32 R243, R243, R12, 0x1e ;  /* 0x0000000cf3f37211 */ /* 0x000fe200078ff2ff */
[----:B------:R-:W-:Y:S01]  /*23a0*/  IMAD.IADD R244, R14, 0x1, R244 ;  /* 0x000000010ef47824 */ /* 0x000fe200078e02f4 */
[----:B------:R-:W-:Y:S01]  /*23b0*/  LOP3.LUT R12, R12, 0x10, RZ, 0xc0, !PT ;  /* 0x000000100c0c7812 */ /* 0x000fe200078ec0ff */
[----:B------:R-:W-:Y:S01]  /*23c0*/  IMAD.IADD R2, R10, 0x1, -R2 ;  /* 0x000000010a027824 */ /* 0x000fe200078e0a02 */
[----:B------:R-:W-:Y:S01]  /*23d0*/  LOP3.LUT R10, R4, 0xfffffff0, RZ, 0xc0, !PT ;  /* 0xfffffff0040a7812 */ /* 0x000fe200078ec0ff */
[----:B------:R-:W-:Y:S01]  /*23e0*/  IMAD.SHL.U32 R244, R244, 0x2, RZ ;  /* 0x00000002f4f47824 */ /* 0x000fe200078e00ff */
[----:B------:R-:W-:Y:S01]  /*23f0*/  LOP3.LUT R12, R12, 0xe0, R5, 0xf8, !PT ;  /* 0x000000e00c0c7812 */ /* 0x000fe200078ef805 */
[----:B------:R-:W-:Y:S01]  /*2400*/  IMAD R250, R250, 0x4, R2 ;  /* 0x00000004fafa7824 */ /* 0x000fe200078e0202 */
[----:B------:R-:W-:Y:S01]  /*2410*/  IADD3 R5, P0, R22, UR7, RZ ;  /* 0x0000000716057c10 */ /* 0x000fe2000ff1e0ff */
[----:B------:R-:W-:Y:S01]  /*2420*/  IMAD.IADD R10, R240, 0x1, -R10 ;  /* 0x00000001f00a7824 */ /* 0x000fe200078e0a0a */
[----:B------:R-:W-:Y:S01]  /*2430*/  LOP3.LUT R12, R12, 0x100, R13, 0xf8, !PT ;  /* 0x000001000c0c7812 */ /* 0x000fe200078ef80d */
[----:B------:R-:W-:Y:S01]  /*2440*/  IMAD.SHL.U32 R250, R250, 0x2, RZ ;  /* 0x00000002fafa7824 */ /* 0x000fe200078e00ff */
[----:B------:R-:W-:Y:S01]  /*2450*/  IADD3.X R2, R238, UR8, RZ, P0, !PT ;  /* 0x00000008ee027c10 */ /* 0x000fe200087fe4ff */
[----:B------:R-:W-:Y:S01]  /*2460*/  IMAD.SHL.U32 R9, R10, 0x20, RZ ;  /* 0x000000200a097824 */ /* 0x000fe200078e00ff */
[----:B------:R-:W-:Y:S01]  /*2470*/  SHF.R.S32.HI R8, RZ, 0x1f, R10 ;  /* 0x0000001fff087819 */ /* 0x000fe2000001140a */
[----:B------:R-:W-:Y:S01]  /*2480*/  ULDC UR8, c[0x0][0x198] ;  /* 0x0000660000087ab9 */ /* 0x000fe20000000800 */
[----:B------:R-:W-:-:S02]  /*2490*/  LEA R4, P0, R5, c[0x0][0x280], 0x2 ;  /* 0x0000a00005047a11 */ /* 0x000fc400078010ff */
[----:B------:R-:W-:Y:S02]  /*24a0*/  LEA.HI R8, R8, R10, RZ, 0x3 ;  /* 0x0000000a08087211 */ /* 0x000fe400078f18ff */
[----:B------:R-:W-:Y:S02]  /*24b0*/  LEA.HI.X R5, R5, c[0x0][0x284], R2, 0x2, P0 ;  /* 0x0000a10005057a11 */ /* 0x000fe400000f1402 */
[----:B------:R-:W-:Y:S02]  /*24c0*/  LOP3.LUT R2, R8, 0xfffffff8, RZ, 0xc0, !PT ;  /* 0xfffffff808027812 */ /* 0x000fe400078ec0ff */
[C---:B------:R-:W-:Y:S02]  /*24d0*/  LOP3.LUT P6, RZ, R10.reuse, 0x4, RZ, 0xc0, !PT ;  /* 0x000000040aff7812 */ /* 0x040fe400078cc0ff */
[----:B------:R-:W-:Y:S01]  /*24e0*/  LOP3.LUT R9, R231, 0x1e0, R9, 0xf8, !PT ;  /* 0x000001e0e7097812 */ /* 0x000fe200078ef809 */
[----:B------:R-:W-:Y:S01]  /*24f0*/  IMAD.IADD R2, R10, 0x1, -R2 ;  /* 0x000000010a027824 */ /* 0x000fe200078e0a02 */
[----:B------:R-:W-:Y:S01]  /*2500*/  ISETP.GE.AND P0, PT, R240, 0x10, PT ;  /* 0x00000010f000780c */ /* 0x000fe20003f06270 */
[----:B------:R-:W-:Y:S01]  /*2510*/  IMAD.SHL.U32 R10, R10, 0x4, RZ ;  /* 0x000000040a0a7824 */ /* 0x000fe200078e00ff */
[----:B------:R-:W-:Y:S01]  /*2520*/  LOP3.LUT R228, R12, 0x8, R0, 0xf8, !PT ;  /* 0x000000080ce47812 */ /* 0x000fe200078ef800 */
[----:B------:R-:W-:Y:S01]  /*2530*/  IMAD.SHL.U32 R11, R2, 0x40, RZ ;  /* 0x00000040020b7824 */ /* 0x000fe200078e00ff */
[----:B------:R-:W-:-:S02]  /*2540*/  LOP3.LUT R12, R12, 0x1c0, RZ, 0xc0, !PT ;  /* 0x000001c00c0c7812 */ /* 0x000fc400078ec0ff */
[----:B------:R-:W-:Y:S02]  /*2550*/  LOP3.LUT R9, R9, 0x38, R10, 0x78, !PT ;  /* 0x0000003809097812 */ /* 0x000fe400078e780a */
[----:B------:R-:W-:Y:S02]  /*2560*/  LOP3.LUT R11, R11, 0x1c0, RZ, 0xc0, !PT ;  /* 0x000001c00b0b7812 */ /* 0x000fe400078ec0ff */
[----:B------:R-:W-:Y:S01]  /*2570*/  LOP3.LUT R227, R9, R227, RZ, 0xfc, !PT ;  /* 0x000000e309e37212 */ /* 0x000fe200078efcff */
[----:B------:R-:W-:Y:S01]  /*2580*/  IMAD.SHL.U32 R9, R8, 0x40, RZ ;  /* 0x0000004008097824 */ /* 0x000fe200078e00ff */
[----:B------:R-:W-:Y:S02]  /*2590*/  SHF.R.U32.HI R0, RZ, 0x3, R11 ;  /* 0x00000003ff007819 */ /* 0x000fe4000001160b */
[----:B------:R-:W-:Y:S02]  /*25a0*/  IADD3 R245, R244, 0x126c0, RZ ;  /* 0x000126c0f4f57810 */ /* 0x000fe40007ffe0ff */
[----:B------:R-:W-:-:S02]  /*25b0*/  LOP3.LUT R231, R0, R11, R231, 0x1e, !PT ;  /* 0x0000000b00e77212 */ /* 0x000fc400078e1ee7 */
[----:B------:R-:W-:Y:S02]  /*25c0*/  LOP3.LUT R230, R0, R230, R11, 0x1e, !PT ;  /* 0x000000e600e67212 */ /* 0x000fe400078e1e0b */
[----:B------:R-:W-:Y:S02]  /*25d0*/  LOP3.LUT R0, R9, 0xfffffe00, RZ, 0xc0, !PT ;  /* 0xfffffe0009007812 */ /* 0x000fe400078ec0ff */
[----:B------:R-:W-:Y:S02]  /*25e0*/  SHF.R.U32.HI R8, RZ, 0x3, R12 ;  /* 0x00000003ff087819 */ /* 0x000fe4000001160c */
[----:B------:R-:W-:Y:S01]  /*25f0*/  LOP3.LUT R230, R230, R0, RZ, 0xfc, !PT ;  /* 0x00000000e6e67212 */ /* 0x000fe200078efcff */
[----:B------:R-:W-:Y:S01]  /*2600*/  IMAD R3, R3, 0x400, R0 ;  /* 0x0000040003037824 */ /* 0x000fe200078e0200 */
[----:B------:R-:W-:Y:S01]  /*2610*/  LOP3.LUT R228, R8, R228, RZ, 0x3c, !PT ;  /* 0x000000e408e47212 */ /* 0x000fe200078e3cff */
[----:B------:R-:W-:Y:S01]  /*2620*/  @!P0 IMAD.SHL.U32 R0, R240, 0x10, RZ ;  /* 0x00000010f0008824 */ /* 0x000fe200078e00ff */
[----:B------:R-:W-:Y:S01]  /*2630*/  SEL R226, R226, 0xfffffff0, !P6 ;  /* 0xfffffff0e2e27807 */ /* 0x000fe20007000000 */
[----:B------:R-:W-:Y:S01]  /*2640*/  IMAD.IADD R231, R3, 0x1, R231 ;  /* 0x0000000103e77824 */ /* 0x000fe200078e02e7 */
[----:B------:R-:W-:Y:S01]  /*2650*/  IADD3 R3, R244, 0x12480, RZ ;  /* 0x00012480f4037810 */ /* 0x000fe20007ffe0ff */
[----:B------:R-:W-:Y:S01]  /*2660*/  IMAD.SHL.U32 R228, R228, 0x2, RZ ;  /* 0x00000002e4e47824 */ /* 0x000fe200078e00ff */
[----:B------:R5:W-:Y:S01]  /*2670*/  @!P0 LDGSTS.E.BYPASS.LTC128B.128 [R0+0x12280], [R4.64] ;  /* 0x1228000004008fae */ /* 0x000be2000b901d58 */
[C---:B------:R-:W-:Y:S01]  /*2680*/  LOP3.LUT P0, RZ, R2.reuse, 0x4, RZ, 0xc0, !PT ;  /* 0x0000000402ff7812 */ /* 0x040fe2000780c0ff */
[----:B------:R-:W-:Y:S01]  /*2690*/  IMAD.SHL.U32 R224, R231, 0x2, RZ ;  /* 0x00000002e7e07824 */ /* 0x000fe200078e00ff */
[----:B------:R-:W-:Y:S01]  /*26a0*/  @P1 IADD3 R245, R3, 0x1c0, RZ ;  /* 0x000001c003f51810 */ /* 0x000fe20007ffe0ff */
[----:B------:R-:W0:Y:S01]  /*26b0*/  LDGDEPBAR ;  /* 0x00000000000079af */ /* 0x000e220000000000 */
[----:B------:R-:W-:-:S02]  /*26c0*/  LOP3.LUT P1, RZ, R2, 0x2, RZ, 0xc0, !PT ;  /* 0x0000000202ff7812 */ /* 0x000fc4000782c0ff */
[----:B------:R-:W-:Y:S01]  /*26d0*/  LEA R227, R227, 0x15480, 0x1 ;  /* 0x00015480e3e37811 */ /* 0x000fe200078e08ff */
[----:B------:R-:W0:Y:S01]  /*26e0*/  LDGDEPBAR ;  /* 0x00000000000079af */ /* 0x000e220000000000 */
[----:B------:R-:W-:Y:S02]  /*26f0*/  SEL R225, R225, 0xfffffff0, !P1 ;  /* 0xfffffff0e1e17807 */ /* 0x000fe40004800000 */
[----:B------:R-:W-:Y:S01]  /*2700*/  IADD3 R251, -R250, UR5, RZ ;  /* 0x00000005fafb7c10 */ /* 0x000fe2000fffe1ff */
[----:B------:R-:W-:Y:S01]  /*2710*/  IMAD R226, R226, 0x2, R227 ;  /* 0x00000002e2e27824 */ /* 0x000fe200078e02e3 */
[----:B------:R-:W-:Y:S01]  /*2720*/  ULDC UR5, c[0x0][0x168] ;  /* 0x00005a0000057ab9 */ /* 0x000fe20000000800 */
[----:B------:R-:W-:Y:S02]  /*2730*/  IMAD.IADD R221, R231, 0x1, R225 ;  /* 0x00000001e7dd7824 */ /* 0x000fe400078e02e1 */
[----:B-----5:R-:W-:-:S05]  /*2740*/  IMAD.MOV.U32 R0, RZ, RZ, 0x20 ;  /* 0x00000020ff007424 */ /* 0x020fca00078e00ff */
[C---:B------:R-:W-:Y:S02]  /*2750*/  SEL R223, R0.reuse, 0xffffffe0, !P0 ;  /* 0xffffffe000df7807 */ /* 0x040fe40004000000 */
[----:B------:R-:W-:-:S03]  /*2760*/  SEL R0, R0, 0xffffffe0, !P1 ;  /* 0xffffffe000007807 */ /* 0x000fc60004800000 */
[--C-:B------:R-:W-:Y:S02]  /*2770*/  IMAD.IADD R220, R231, 0x1, R223.reuse ;  /* 0x00000001e7dc7824 */ /* 0x100fe400078e02df */
[----:B------:R-:W-:Y:S02]  /*2780*/  IMAD.IADD R0, R224, 0x1, R0 ;  /* 0x00000001e0007824 */ /* 0x000fe400078e0200 */
[C---:B------:R-:W-:Y:S02]  /*2790*/  IMAD.IADD R222, R225.reuse, 0x1, R223 ;  /* 0x00000001e1de7824 */ /* 0x040fe400078e02df */
[----:B-1234-:R-:W-:Y:S02]  /*27a0*/  IMAD.IADD R219, R225, 0x1, R220 ;  /* 0x00000001e1db7824 */ /* 0x01efe400078e02dc */
.L_x_683:
        /* <DEDUP_REMOVED lines=136> */
[----:B--2---:R-:W2:Y:S08]  /*3030*/  LDSM.16.M88.2 R4, [R216+0x5080] ;  /* 0x00508000d804783b */ /* 0x004eb00000000100 */
[----:B------:R-:W1:Y:S10]  /*3040*/  MUFU.TANH R144, R8 ;  /* 0x0000000800907308 */ /* 0x000e740000002400 */
[----:B------:R-:W1:Y:S10]  /*3050*/  MUFU.TANH R145, R9 ;  /* 0x0000000900917308 */ /* 0x000e740000002400 */
[----:B------:R-:W1:Y:S10]  /*3060*/  MUFU.TANH R146, R10 ;  /* 0x0000000a00927308 */ /* 0x000e740000002400 */
[----:B------:R-:W1:Y:S01]  /*3070*/  MUFU.TANH R147, R11 ;  /* 0x0000000b00937308 */ /* 0x000e620000002400 */
[-C--:B--2---:R-:W-:Y:S09]  /*3080*/  HMMA.16816.F32 R20, R152, R4.reuse, R20 ;  /* 0x000000049814723c */ /* 0x084ff20000001814 */
[----:B------:R-:W2:Y:S01]  /*3090*/  MUFU.TANH R148, R12 ;  /* 0x0000000c00947308 */ /* 0x000ea20000002400 */
[----:B------:R-:W-:Y:S07]  /*30a0*/  HMMA.16816.F32 R24, R136, R4, R24 ;  /* 0x000000048818723c */ /* 0x000fee0000001818 */
[----:B------:R-:W-:Y:S02]  /*30b0*/  MOV R139, UR4 ;  /* 0x00000004008b7c02 */ /* 0x000fe40008000f00 */
[----:B------:R-:W1:Y:S03]  /*30c0*/  MUFU.TANH R149, R13 ;  /* 0x0000000d00957308 */ /* 0x000e660000002400 */
[----:B------:R-:W-:Y:S02]  /*30d0*/  LEA R139, R139, R243, 0x6 ;  /* 0x000000f38b8b7211 */ /* 0x000fe400078e30ff */
[----:B------:R-:W-:Y:S03]  /*30e0*/  FMUL.FTZ R20, R20, c[0x0][0x2b4] ;  /* 0x0000ad0014147a20 */ /* 0x000fe60000410000 */
[----:B------:R1:W1:Y:S02]  /*30f0*/  LDS R211, [R139.X4+0x12080] ;  /* 0x012080008bd37984 */ /* 0x0002640000004800 */
[----:B------:R-:W1:Y:S01]  /*3100*/  MUFU.TANH R150, R14 ;  /* 0x0000000e00967308 */ /* 0x000e620000002400 */
[----:B------:R-:W-:Y:S02]  /*3110*/  FMUL.FTZ R21, R21, c[0x0][0x2b4] ;  /* 0x0000ad0015157a20 */ /* 0x000fe40000410000 */
[----:B------:R-:W-:Y:S01]  /*3120*/  FMUL.FTZ R22, R22, c[0x0][0x2b4] ;  /* 0x0000ad0016167a20 */ /* 0x000fe20000410000 */
[----:B------:R1:W1:Y:S01]  /*3130*/  LDS R158, [R139.X4+0x120a0] ;  /* 0x0120a0008b9e7984 */ /* 0x0002620000004800 */
[----:B------:R-:W-:Y:S02]  /*3140*/  FMUL.FTZ R23, R23, c[0x0][0x2b4] ;  /* 0x0000ad0017177a20 */ /* 0x000fe40000410000 */
[----:B------:R-:W-:Y:S02]  /*3150*/  FMUL.FTZ R24, R24, c[0x0][0x2b4] ;  /* 0x0000ad0018187a20 */ /* 0x000fe40000410000 */
[----:B------:R1:W1:Y:S01]  /*3160*/  LDS R157, [R139.X4+0x12100] ;  /* 0x012100008b9d7984 */ /* 0x0002620000004800 */
[----:B------:R-:W1:Y:S01]  /*3170*/  MUFU.TANH R156, R20 ;  /* 0x00000014009c7308 */ /* 0x000e620000002400 */
[----:B------:R-:W-:Y:S02]  /*3180*/  FMUL.FTZ R25, R25, c[0x0][0x2b4] ;  /* 0x0000ad0019197a20 */ /* 0x000fe40000410000 */
[----:B------:R-:W-:Y:S01]  /*3190*/  FMUL.FTZ R26, R26, c[0x0][0x2b4] ;  /* 0x0000ad001a1a7a20 */ /* 0x000fe20000410000 */
[----:B------:R-:W1:Y:S01]  /*31a0*/  LDS R139, [R139.X4+0x12120] ;  /* 0x012120008b8b7984 */ /* 0x000e620000004800 */
[----:B------:R-:W-:Y:S04]  /*31b0*/  DEPBAR.LE SB0, 0x0 ;  /* 0x000080000000791a */ /* 0x000fe80000000000 */
[----:B------:R-:W-:Y:S01]  /*31c0*/  FMUL.FTZ R27, R27, c[0x0][0x2b4] ;  /* 0x0000ad001b1b7a20 */ /* 0x000fe20000410000 */
[----:B------:R-:W1:Y:S01]  /*31d0*/  MUFU.TANH R151, R15 ;  /* 0x0000000f00977308 */ /* 0x000e620000002400 */
[----:B------:R-:W-:Y:S09]  /*31e0*/  BAR.SYNC.DEFER_BLOCKING 0x0 ;  /* 0x0000000000007b1d */ /* 0x000ff20000010000 */
[----:B------:R-:W1:Y:S10]  /*31f0*/  MUFU.TANH R136, R21 ;  /* 0x0000001500887308 */ /* 0x000e740000002400 */
[----:B------:R-:W1:Y:S01]  /*3200*/  MUFU.TANH R152, R16 ;  /* 0x0000001000987308 */ /* 0x000e620000002400 */
[----:B------:R1:W1:Y:S09]  /*3210*/  LDSM.16.M88.4 R76, [R224+0xf080] ;  /* 0x00f08000e04c783b */ /* 0x0002720000000200 */
[----:B------:R-:W1:Y:S01]  /*3220*/  MUFU.TANH R137, R22 ;  /* 0x0000001600897308 */ /* 0x000e620000002400 */
[----:B------:R1:W1:Y:S05]  /*3230*/  LDSM.16.M88.4 R80, [R0+0xe080] ;  /* 0x00e080000050783b */ /* 0x00026a0000000200 */
[----:B------:R1:W1:Y:S04]  /*3240*/  LDSM.16.M88.4 R132, [R0+0xf080] ;  /* 0x00f080000084783b */ /* 0x0002680000000200 */
        /* <DEDUP_REMOVED lines=10> */
[----:B--234-:R-:W-:Y:S01]  /*32f0*/  IADD3 R4, R233, 0x6080, RZ ;  /* 0x00006080e9047810 */ /* 0x01cfe20007ffe0ff */
[----:B------:R-:W2:Y:S01]  /*3300*/  LDL.64 R212, [R1+0x8] ;  /* 0x0000080001d47983 */ /* 0x000ea20000100a00 */
[----:B------:R-:W-:Y:S01]  /*3310*/  USHF.R.S32.HI UR26, URZ, 0x1f, UR17 ;  /* 0x0000001f3f1a7899 */ /* 0x000fe20008011411 */
[----:B------:R-:W-:Y:S01]  /*3320*/  IMAD.U32 R6, RZ, RZ, UR23 ;  /* 0x00000017ff067e24 */ /* 0x000fe2000f8e00ff */
[----:B------:R-:W-:Y:S01]  /*3330*/  ULDC.64 UR6, c[0x0][0x178] ;  /* 0x00005e0000067ab9 */ /* 0x000fe20000000a00 */
[----:B------:R-:W-:Y:S01]  /*3340*/  IMAD.U32 R5, RZ, RZ, UR16 ;  /* 0x00000010ff057e24 */ /* 0x000fe2000f8e00ff */
[----:B------:R-:W-:Y:S02]  /*3350*/  UIMAD UR26, UR26, UR6, URZ ;  /* 0x000000061a1a72a4 */ /* 0x000fe4000f8e023f */
[----:B------:R-:W-:Y:S01]  /*3360*/  @!P2 LEA R6, R6, 0x40, 0x6 ;  /* 0x000000400606a811 */ /* 0x000fe200078e30ff */
[----:B------:R-:W-:Y:S02]  /*3370*/  UIMAD.WIDE.U32 UR28, UR17, UR6, URZ ;  /* 0x00000006111c72a5 */ /* 0x000fe4000f8e003f */
[----:B------:R-:W-:Y:S02]  /*3380*/  UIMAD UR26, UR17, UR7, UR26 ;  /* 0x00000007111a72a4 */ /* 0x000fe4000f8e021a */
[----:B------:R-:W-:Y:S02]  /*3390*/  USHF.L.U32 UR6, UR28, 0x6, URZ ;  /* 0x000000061c067899 */ /* 0x000fe4000800063f */
[----:B------:R-:W-:Y:S02]  /*33a0*/  UIADD3 UR26, UR29, UR26, URZ ;  /* 0x0000001a1d1a7290 */ /* 0x000fe4000fffe03f */
[----:B------:R-:W-:Y:S02]  /*33b0*/  UIMAD UR7, UR17, UR12, UR9 ;  /* 0x0000000c110772a4 */ /* 0x000fe4000f8e0209 */
[----:B------:R-:W-:Y:S01]  /*33c0*/  IADD3 R3, P5, R236, UR6, RZ ;  /* 0x00000006ec037c10 */ /* 0x000fe2000ffbe0ff */
[----:B------:R-:W-:Y:S03]  /*33d0*/  USHF.L.U64.HI UR26, UR28, 0x6, UR26 ;  /* 0x000000061c1a7899 */ /* 0x000fe6000801021a */
[C---:B------:R-:W-:Y:S02]  /*33e0*/  LEA R10, P1, R3.reuse, c[0x0][0x160], 0x1 ;  /* 0x00005800030a7a11 */ /* 0x040fe400078208ff */
[----:B------:R-:W-:Y:S02]  /*33f0*/  IADD3 R8, -R248, UR7, RZ ;  /* 0x00000007f8087c10 */ /* 0x000fe4000fffe1ff */
[----:B------:R-:W-:Y:S02]  /*3400*/  IADD3.X R2, R232, UR26, RZ, P5, !PT ;  /* 0x0000001ae8027c10 */ /* 0x000fe4000affe4ff */
[----:B------:R-:W-:Y:S02]  /*3410*/  IADD3 R5, P6, P5, R236, UR6, R5 ;  /* 0x00000006ec057c10 */ /* 0x000fe4000fdde005 */
[----:B------:R-:W-:Y:S01]  /*3420*/  LEA.HI.X R11, R3, c[0x0][0x164], R2, 0x1, P1 ;  /* 0x00005900030b7a11 */ /* 0x000fe200008f0c02 */
[----:B------:R-:W-:Y:S02]  /*3430*/  IMAD.U32 R2, RZ, RZ, UR15 ;  /* 0x0000000fff027e24 */ /* 0x000fe4000f8e00ff */
[----:B------:R-:W-:Y:S03]  /*3440*/  IMAD.U32 R3, RZ, RZ, UR18 ;  /* 0x00000012ff037e24 */ /* 0x000fe6000f8e00ff */
[----:B------:R-:W-:Y:S01]  /*3450*/  IADD3.X R2, R232, UR26, R2, P6, P5 ;  /* 0x0000001ae8027c10 */ /* 0x000fe2000b7ea402 */
[----:B------:R-:W-:Y:S01]  /*3460*/  IMAD R3, R3, 0x4000, R4 ;  /* 0x0000400003037824 */ /* 0x000fe200078e0204 */
[C---:B------:R-:W-:Y:S01]  /*3470*/  LEA R14, P6, R5.reuse, c[0x0][0x160], 0x1 ;  /* 0x00005800050e7a11 */ /* 0x040fe200078c08ff */
[----:B------:R-:W-:Y:S03]  /*3480*/  IMAD.SHL.U32 R4, R240, 0x4, RZ ;  /* 0x00000004f0047824 */ /* 0x000fe600078e00ff */
[----:B------:R-:W-:Y:S01]  /*3490*/  LEA.HI.X R15, R5, c[0x0][0x164], R2, 0x1, P6 ;  /* 0x00005900050f7a11 */ /* 0x000fe200030f0c02 */
[----:B------:R-:W-:Y:S01]  /*34a0*/  IMAD.U32 R2, RZ, RZ, UR18 ;  /* 0x00000012ff027e24 */ /* 0x000fe2000f8e00ff */
[----:B------:R-:W-:Y:S03]  /*34b0*/  ISETP.LT.OR P6, PT, R8, 0x1, P3 ;  /* 0x000000010800780c */ /* 0x000fe60001fc1670 */
[----:B------:R-:W-:Y:S04]  /*34c0*/  @!P2 IMAD R2, R2, 0x40, R4 ;  /* 0x000000400202a824 */ /* 0x000fe800078e0204 */
[----:B------:R-:W-:Y:S01]  /*34d0*/  @!P2 IMAD.SHL.U32 R2, R2, 0x4, RZ ;  /* 0x000000040202a824 */ /* 0x000fe200078e00ff */
[C---:B--2---:R-:W-:Y:S04]  /*34e0*/  @!P2 IADD3 R7, P1, R6.reuse, R212, RZ ;  /* 0x000000d40607a210 */ /* 0x044fe80007f3e0ff */
[----:B------:R-:W-:Y:S02]  /*34f0*/  @!P2 LEA.HI.X.SX32 R6, R6, R239, 0x1, P1 ;  /* 0x000000ef0606a211 */ /* 0x000fe400008f0eff */
[C---:B------:R-:W-:Y:S02]  /*3500*/  ISETP.LT.OR P1, PT, R8.reuse, 0x1, P4 ;  /* 0x000000010800780c */ /* 0x040fe40002721670 */
[C---:B------:R-:W-:Y:S04]  /*3510*/  @!P2 LEA R12, P5, R7.reuse, c[0x0][0x258], 0x2 ;  /* 0x00009600070caa11 */ /* 0x040fe800078a10ff */
[----:B------:R-:W-:Y:S02]  /*3520*/  @!P2 LEA.HI.X R13, R7, c[0x0][0x25c], R6, 0x2, P5 ;  /* 0x00009700070daa11 */ /* 0x000fe400028f1406 */
[C---:B------:R-:W-:Y:S05]  /*3530*/  ISETP.LT.OR P5, PT, R8.reuse, 0x21, P4 ;  /* 0x000000210800780c */ /* 0x040fea00027a1670 */
[----:B------:R-:W-:Y:S01]  /*3540*/  @!PT LDS RZ, [RZ] ;  /* 0x00000000fffff984 */ /* 0x000fe20000000800 */
[----:B------:R-:W-:Y:S01]  /*3550*/  @!PT LDS RZ, [RZ] ;  /* 0x00000000fffff984 */ /* 0x000fe20000000800 */
[----:B------:R-:W-:Y:S01]  /*3560*/  @!PT LDS RZ, [RZ] ;  /* 0x00000000fffff984 */ /* 0x000fe20000000800 */
[----:B------:R2:W-:Y:S01]  /*3570*/  LDGSTS.E.BYPASS.LTC128B.128 [R3], [R10.64], !P1 ;  /* 0x000000000a037fae */ /* 0x0005e2000c901d58 */
[----:B------:R-:W-:Y:S04]  /*3580*/  ISETP.LT.OR P1, PT, R8, 0x21, P3 ;  /* 0x000000210800780c */ /* 0x000fe80001f21670 */
[----:B------:R2:W-:Y:S05]  /*3590*/  LDGSTS.E.BYPASS.LTC128B.128 [R3+0x2000], [R10.64+0x80], !P6 ;  /* 0x020000800a037fae */ /* 0x0005ea000f101d58 */
[----:B------:R2:W-:Y:S05]  /*35a0*/  LDGSTS.E.BYPASS.LTC128B.128 [R3+0x1000], [R14.64], !P5 ;  /* 0x010000000e037fae */ /* 0x0005ea000e901d58 */
[----:B------:R2:W-:Y:S05]  /*35b0*/  LDGSTS.E.BYPASS.LTC128B.128 [R3+0x3000], [R14.64+0x80], !P1 ;  /* 0x030000800e037fae */ /* 0x0005ea000c901d58 */
[----:B------:R2:W-:Y:S02]  /*35c0*/  @!P2 LDGSTS.E.BYPASS.LTC128B.128 [R2+0x12080], [R12.64] ;  /* 0x120800000c02afae */ /* 0x0005e4000b901d58 */
.L_x_681:
[-C--:B-1234-:R-:W-:Y:S01]  /*35d0*/  HMMA.16816.F32 R4, R20, R160.reuse, RZ ;  /* 0x000000a01404723c */ /* 0x09efe200000018ff */
[----:B------:R-:W0:Y:S01]  /*35e0*/  LDGDEPBAR ;  /* 0x00000000000079af */ /* 0x000e220000000000 */
[----:B------:R-:W-:Y:S02]  /*35f0*/  UIMAD UR6, UR22, UR10, UR8 ;  /* 0x0000000a160672a4 */ /* 0x000fe4000f8e0208 */
[----:B------:R-:W-:Y:S02]  /*3600*/  MOV R2, 0xffffffc0 ;  /* 0xffffffc000027802 */ /* 0x000fe40000000f00 */
[----:B------:R-:W-:Y:S02]  /*3610*/  ULEA UR6, UR23, UR6, 0x6 ;  /* 0x0000000617067291 */ /* 0x000fe4000f8e303f */
[C---:B------:R-:W-:Y:S02]  /*3620*/  HMMA.16816.F32 R8, R76.reuse, R160, RZ ;  /* 0x000000a04c08723c */ /* 0x040fe400000018ff */
[----:B------:R-:W-:Y:S02]  /*3630*/  UIADD3 UR6, UR6, -UR5, UR11 ;  /* 0x8000000506067290 */ /* 0x000fe4000fffe00b */
[----:B------:R-:W-:Y:S04]  /*3640*/  SEL R2, R2, 0x40, P0 ;  /* 0x0000004002027807 */ /* 0x000fe80000000000 */
[-C--:B------:R-:W-:Y:S01]  /*3650*/  HMMA.16816.F32 R12, R76, R162.reuse, RZ ;  /* 0x000000a24c0c723c */ /* 0x080fe200000018ff */
[----:B------:R-:W-:Y:S03]  /*3660*/  IADD3 R3, R224, R2, RZ ;  /* 0x00000002e0037210 */ /* 0x000fe60007ffe0ff */
[----:B------:R-:W-:Y:S04]  /*3670*/  IADD3 R2, R2, R0, RZ ;  /* 0x0000000002027210 */ /* 0x000fe80007ffe0ff */
[C---:B------:R-:W-:Y:S08]  /*3680*/  HMMA.16816.F32 R16, R20.reuse, R162, RZ ;  /* 0x000000a21410723c */ /* 0x040ff000000018ff */
[-C--:B------:R-:W-:Y:S08]  /*3690*/  HMMA.16816.F32 R20, R20, R164.reuse, RZ ;  /* 0x000000a41414723c */ /* 0x080ff000000018ff */
        /* <DEDUP_REMOVED lines=9> */
[----:B------:R-:W-:Y:S07]  /*3730*/  LDSM.16.M88.4 R132, [R3+0x11080] ;  /* 0x011080000384783b */ /* 0x000fee0000000200 */
        /* <DEDUP_REMOVED lines=33> */
[C---:B------:R-:W-:Y:S08]  /*3950*/  HMMA.16816.F32 R8, R132.reuse, R196, R8 ;  /* 0x000000c48408723c */ /* 0x040ff00000001808 */
[-C--:B------:R-:W-:Y:S08]  /*3960*/  HMMA.16816.F32 R12, R132, R198.reuse, R12 ;  /* 0x000000c6840c723c */ /* 0x080ff0000000180c */
[C---:B------:R-:W-:Y:S08]  /*3970*/  HMMA.16816.F32 R16, R76.reuse, R198, R16 ;  /* 0x000000c64c10723c */ /* 0x040ff00000001810 */
[-C--:B------:R-:W-:Y:S01]  /*3980*/  HMMA.16816.F32 R20, R76, R200.reuse, R20 ;  /* 0x000000c84c14723c */ /* 0x080fe20000001814 */
[----:B------:R1:W3:Y:S07]  /*3990*/  LDSM.16.M88.4 R76, [R2+0x11080] ;  /* 0x01108000024c783b */ /* 0x0002ee0000000200 */
[----:B------:R-:W-:Y:S08]  /*39a0*/  HMMA.16816.F32 R24, R132, R200, R24 ;  /* 0x000000c88418723c */ /* 0x000ff00000001818 */
[-C--:B--2---:R-:W-:Y:S05]  /*39b0*/  HMMA.16816.F32 R4, R80, R202.reuse, R4 ;  /* 0x000000ca5004723c */ /* 0x084fea0000001804 */
[----:B-1----:R-:W-:Y:S04]  /*39c0*/  IADD3 R2, -R250, UR6, R243 ;  /* 0x00000006fa027c10 */ /* 0x002fe8000fffe1f3 */
[----:B------:R-:W-:Y:S04]  /*39d0*/  IMNMX R132, R251, R2, PT ;  /* 0x00000002fb847217 */ /* 0x000fe80003800200 */
[----:B------:R-:W-:Y:S04]  /*39e0*/  ISETP.GT.AND P1, PT, R132, RZ, PT ;  /* 0x000000ff8400720c */ /* 0x000fe80003f24270 */
[C---:B------:R-:W-:Y:S01]  /*39f0*/  FSEL R3, R140.reuse, -INF , P1 ;  /* 0xff8000008c037808 */ /* 0x040fe20000800000 */
[----:B------:R-:W-:Y:S01]  /*3a00*/  FFMA.FTZ R140, -R140, R140, 1 ;  /* 0x3f8000008c8c7423 */ /* 0x000fe2000001018c */
[C---:B------:R-:W-:Y:S01]  /*3a10*/  ISETP.GT.AND P1, PT, R132.reuse, 0x1, PT ;  /* 0x000000018400780c */ /* 0x040fe20003f24270 */
[C---:B---3--:R-:W-:Y:S04]  /*3a20*/  HMMA.16816.F32 R8, R76.reuse, R202, R8 ;  /* 0x000000ca4c08723c */ /* 0x048fe80000001808 */
[--C-:B------:R-:W-:Y:S01]  /*3a30*/  FFMA.FTZ R3, R3, c[0x0][0x29c], -R211.reuse ;  /* 0x0000a70003037a23 */ /* 0x100fe200000108d3 */
[C---:B------:R-:W-:Y:S01]  /*3a40*/  FSEL R133, R141.reuse, -INF , P1 ;  /* 0xff8000008d857808 */ /* 0x040fe20000800000 */
[----:B------:R-:W-:Y:S01]  /*3a50*/  FFMA.FTZ R141, -R141, R141, 1 ;  /* 0x3f8000008d8d7423 */ /* 0x000fe2000001018d */
[----:B------:R-:W-:Y:S01]  /*3a60*/  ISETP.GT.AND P1, PT, R132, 0x20, PT ;  /* 0x000000208400780c */ /* 0x000fe20003f24270 */
[-C--:B------:R-:W-:Y:S02]  /*3a70*/  HMMA.16816.F32 R12, R76, R204.reuse, R12 ;  /* 0x000000cc4c0c723c */ /* 0x080fe4000000180c */
[----:B------:R-:W1:Y:S02]  /*3a80*/  MUFU.EX2 R3, R3 ;  /* 0x0000000300037308 */ /* 0x000e640000000800 */
[--C-:B------:R-:W-:Y:S01]  /*3a90*/  FFMA.FTZ R133, R133, c[0x0][0x29c], -R211.reuse ;  /* 0x0000a70085857a23 */ /* 0x100fe200000108d3 */
[C---:B------:R-:W-:Y:S01]  /*3aa0*/  FSEL R134, R152.reuse, -INF , P1 ;  /* 0xff80000098867808 */ /* 0x040fe20000800000 */
[----:B------:R-:W-:Y:S01]  /*3ab0*/  FFMA.FTZ R152, -R152, R152, 1 ;  /* 0x3f80000098987423 */ /* 0x000fe20000010198 */
[----:B------:R-:W-:Y:S01]  /*3ac0*/  ISETP.GT.AND P1, PT, R132, 0x21, PT ;  /* 0x000000218400780c */ /* 0x000fe20003f24270 */
[C---:B------:R-:W-:Y:S04]  /*3ad0*/  HMMA.16816.F32 R16, R80.reuse, R204, R16 ;  /* 0x000000cc5010723c */ /* 0x040fe80000001810 */
[----:B------:R-:W-:Y:S01]  /*3ae0*/  MUFU.EX2 R133, R133 ;  /* 0x0000008500857308 */ /* 0x000fe20000000800 */
[--C-:B------:R-:W-:Y:S03]  /*3af0*/  FFMA.FTZ R134, R134, c[0x0][0x29c], -R211.reuse ;  /* 0x0000a70086867a23 */ /* 0x100fe600000108d3 */
[-C--:B------:R-:W-:Y:S06]  /*3b00*/  HMMA.16816.F32 R20, R80, R206.reuse, R20 ;  /* 0x000000ce5014723c */ /* 0x080fec0000001814 */
[----:B------:R2:W3:Y:S01]  /*3b10*/  MUFU.EX2 R81, R134 ;  /* 0x0000008600517308 */ /* 0x0004e20000000800 */
[C---:B------:R-:W-:Y:S01]  /*3b20*/  FSEL R80, R153.reuse, -INF , P1 ;  /* 0xff80000099507808 */ /* 0x040fe20000800000 */
[----:B------:R-:W-:Y:S04]  /*3b30*/  HMMA.16816.F32 R24, R76, R206, R24 ;  /* 0x000000ce4c18723c */ /* 0x000fe80000001818 */
[----:B------:R-:W-:Y:S01]  /*3b40*/  ISETP.GT.AND P1, PT, R132, 0x40, PT ;  /* 0x000000408400780c */ /* 0x000fe20003f24270 */
[--C-:B------:R-:W-:Y:S01]  /*3b50*/  FFMA.FTZ R80, R80, c[0x0][0x29c], -R211.reuse ;  /* 0x0000a70050507a23 */ /* 0x100fe200000108d3 */
[----:B------:R-:W-:Y:S01]  /*3b60*/  IADD3 R83, R2, 0x8, RZ ;  /* 0x0000000802537810 */ /* 0x000fe20007ffe0ff */
[----:B------:R-:W-:Y:S01]  /*3b70*/  FFMA.FTZ R153, -R153, R153, 1 ;  /* 0x3f80000099997423 */ /* 0x000fe20000010199 */
[C---:B------:R-:W-:Y:S01]  /*3b80*/  FSEL R82, R156.reuse, -INF , P1 ;  /* 0xff8000009c527808 */ /* 0x040fe20000800000 */
[----:B------:R-:W-:Y:S01]  /*3b90*/  FFMA.FTZ R156, -R156, R156, 1 ;  /* 0x3f8000009c9c7423 */ /* 0x000fe2000001019c */
[----:B------:R-:W-:Y:S01]  /*3ba0*/  ISETP.GT.AND P1, PT, R132, 0x41, PT ;  /* 0x000000418400780c */ /* 0x000fe20003f24270 */
[----:B------:R-:W4:Y:S01]  /*3bb0*/  MUFU.EX2 R80, R80 ;  /* 0x0000005000507308 */ /* 0x000f220000000800 */
[----:B------:R-:W-:Y:S01]  /*3bc0*/  IMNMX R83, R251, R83, PT ;  /* 0x00000053fb537217 */ /* 0x000fe20003800200 */
[--C-:B------:R-:W-:Y:S01]  /*3bd0*/  FFMA.FTZ R82, R82, c[0x0][0x29c], -R211.reuse ;  /* 0x0000a70052527a23 */ /* 0x100fe200000108d3 */
[C---:B------:R-:W-:Y:S01]  /*3be0*/  FSEL R132, R136.reuse, -INF , P1 ;  /* 0xff80000088847808 */ /* 0x040fe20000800000 */
[----:B------:R-:W-:Y:S01]  /*3bf0*/  FFMA.FTZ R136, -R136, R136, 1 ;  /* 0x3f80000088887423 */ /* 0x000fe20000010188 */
[C---:B------:R-:W-:Y:S02]  /*3c00*/  ISETP.GT.AND P1, PT, R83.reuse, RZ, PT ;  /* 0x000000ff5300720c */ /* 0x040fe40003f24270 */
[C---:B------:R-:W-:Y:S01]  /*3c10*/  ISETP.GT.AND P5, PT, R83.reuse, 0x40, PT ;  /* 0x000000405300780c */ /* 0x040fe20003fa4270 */
[----:B------:R-:W-:Y:S02]  /*3c20*/  FFMA.FTZ R211, R132, c[0x0][0x29c], -R211 ;  /* 0x0000a70084d37a23 */ /* 0x000fe400000108d3 */
[----:B------:R-:W5:Y:S01]  /*3c30*/  LDS R132, [R243.X4+0x12280] ;  /* 0x01228000f3847984 */ /* 0x000f620000004800 */
[C---:B--2---:R-:W-:Y:S01]  /*3c40*/  FSEL R134, R142.reuse, -INF , P1 ;  /* 0xff8000008e867808 */ /* 0x044fe20000800000 */
[----:B------:R-:W-:Y:S01]  /*3c50*/  FFMA.FTZ R142, -R142, R142, 1 ;  /* 0x3f8000008e8e7423 */ /* 0x000fe2000001018e */
[----:B------:R-:W-:Y:S01]  /*3c60*/  ISETP.GT.AND P1, PT, R83, 0x1, PT ;  /* 0x000000015300780c */ /* 0x000fe20003f24270 */
[----:B------:R-:W2:Y:S01]  /*3c70*/  MUFU.EX2 R211, R211 ;  /* 0x000000d300d37308 */ /* 0x000ea20000000800 */
[----:B------:R-:W-:Y:S01]  /*3c80*/  FSEL R78, R137, -INF , P5 ;  /* 0xff800000894e7808 */ /* 0x000fe20002800000 */
[--C-:B------:R-:W-:Y:S01]  /*3c90*/  FFMA.FTZ R134, R134, c[0x0][0x29c], -R158.reuse ;  /* 0x0000a70086867a23 */ /* 0x100fe2000001089e */
[C---:B------:R-:W-:Y:S01]  /*3ca0*/  FSEL R77, R143.reuse, -INF , P1 ;  /* 0xff8000008f4d7808 */ /* 0x040fe20000800000 */
[----:B------:R-:W-:Y:S01]  /*3cb0*/  FFMA.FTZ R143, -R143, R143, 1 ;  /* 0x3f8000008f8f7423 */ /* 0x000fe2000001018f */
[----:B------:R-:W-:Y:S01]  /*3cc0*/  ISETP.GT.AND P1, PT, R83, 0x20, PT ;  /* 0x000000205300780c */ /* 0x000fe20003f24270 */
[--C-:B------:R-:W-:Y:S02]  /*3cd0*/  FFMA.FTZ R78, R78, c[0x0][0x29c], -R158.reuse ;  /* 0x0000a7004e4e7a23 */ /* 0x100fe4000001089e */
[--C-:B------:R-:W-:Y:S01]  /*3ce0*/  FFMA.FTZ R77, R77, c[0x0][0x29c], -R158.reuse ;  /* 0x0000a7004d4d7a23 */ /* 0x100fe2000001089e */
[C---:B------:R-:W-:Y:S01]  /*3cf0*/  FSEL R76, R154.reuse, -INF , P1 ;  /* 0xff8000009a4c7808 */ /* 0x040fe20000800000 */
[----:B------:R-:W-:Y:S01]  /*3d00*/  MUFU.EX2 R134, R134 ;  /* 0x0000008600867308 */ /* 0x000fe20000000800 */
[----:B------:R-:W-:Y:S01]  /*3d10*/  ISETP.GT.AND P1, PT, R83, 0x21, PT ;  /* 0x000000215300780c */ /* 0x000fe20003f24270 */
[----:B------:R-:W-:Y:S02]  /*3d20*/  FFMA.FTZ R154, -R154, R154, 1 ;  /* 0x3f8000009a9a7423 */ /* 0x000fe4000001019a */
[--C-:B------:R-:W-:Y:S01]  /*3d30*/  FFMA.FTZ R76, R76, c[0x0][0x29c], -R158.reuse ;  /* 0x0000a7004c4c7a23 */ /* 0x100fe2000001089e */
[C---:B------:R-:W-:Y:S01]  /*3d40*/  FSEL R79, R155.reuse, -INF , P1 ;  /* 0xff8000009b4f7808 */ /* 0x040fe20000800000 */
[----:B------:R-:W-:Y:S01]  /*3d50*/  FFMA.FTZ R155, -R155, R155, 1 ;  /* 0x3f8000009b9b7423 */ /* 0x000fe2000001019b */
[----:B------:R-:W-:Y:S01]  /*3d60*/  ISETP.GT.AND P1, PT, R83, 0x41, PT ;  /* 0x000000415300780c */ /* 0x000fe20003f24270 */
[----:B------:R-:W-:Y:S02]  /*3d70*/  FFMA.FTZ R137, -R137, R137, 1 ;  /* 0x3f80000089897423 */ /* 0x000fe40000010189 */
[--C-:B------:R-:W-:Y:S01]  /*3d80*/  FFMA.FTZ R79, R79, c[0x0][0x29c], -R158.reuse ;  /* 0x0000a7004f4f7a23 */ /* 0x100fe2000001089e */
[C---:B------:R-:W-:Y:S01]  /*3d90*/  FSEL R83, R138.reuse, -INF , P1 ;  /* 0xff8000008a537808 */ /* 0x040fe20000800000 */
[----:B------:R-:W2:Y:S01]  /*3da0*/  MUFU.EX2 R77, R77 ;  /* 0x0000004d004d7308 */ /* 0x000ea20000000800 */
[----:B------:R-:W-:Y:S03]  /*3db0*/  FFMA.FTZ R138, -R138, R138, 1 ;  /* 0x3f8000008a8a7423 */ /* 0x000fe6000001018a */
[----:B------:R-:W-:Y:S01]  /*3dc0*/  FFMA.FTZ R158, R83, c[0x0][0x29c], -R158 ;  /* 0x0000a700539e7a23 */ /* 0x000fe2000001089e */
[C---:B------:R-:W-:Y:S02]  /*3dd0*/  IADD3 R83, R2.reuse, 0x20, RZ ;  /* 0x0000002002537810 */ /* 0x040fe40007ffe0ff */
[----:B------:R-:W-:Y:S02]  /*3de0*/  IADD3 R2, R2, 0x28, RZ ;  /* 0x0000002802027810 */ /* 0x000fe40007ffe0ff */
[C---:B------:R-:W-:Y:S01]  /*3df0*/  IMNMX R83, R251.reuse, R83, PT ;  /* 0x00000053fb537217 */ /* 0x040fe20003800200 */
[----:B------:R-:W2:Y:S01]  /*3e00*/  MUFU.EX2 R76, R76 ;  /* 0x0000004c004c7308 */ /* 0x000ea20000000800 */
[----:B------:R-:W-:Y:S02]  /*3e10*/  IMNMX R2, R251, R2, PT ;  /* 0x00000002fb027217 */ /* 0x000fe40003800200 */
[C---:B------:R-:W-:Y:S01]  /*3e20*/  ISETP.GT.AND P1, PT, R83.reuse, RZ, PT ;  /* 0x000000ff5300720c */ /* 0x040fe20003f24270 */
[--C-:B-----5:R-:W-:Y:S01]  /*3e30*/  FADD.FTZ R4, R4, -R132.reuse ;  /* 0x8000008404047221 */ /* 0x120fe20000010000 */
[----:B------:R-:W-:Y:S01]  /*3e40*/  ISETP.GT.AND P6, PT, R83, 0x21, PT ;  /* 0x000000215300780c */ /* 0x000fe20003fc4270 */
[--C-:B------:R-:W-:Y:S01]  /*3e50*/  FADD.FTZ R16, R16, -R132.reuse ;  /* 0x8000008410107221 */ /* 0x100fe20000010000 */
[----:B------:R-:W-:Y:S01]  /*3e60*/  FSEL R135, R144, -INF , P1 ;  /* 0xff80000090877808 */ /* 0x000fe20000800000 */
[----:B-1----:R-:W-:Y:S01]  /*3e70*/  FMUL.FTZ R4, R3, R4 ;  /* 0x0000000403047220 */ /* 0x002fe20000410000 */
[----:B------:R-:W-:Y:S01]  /*3e80*/  ISETP.GT.AND P1, PT, R83, 0x1, PT ;  /* 0x000000015300780c */ /* 0x000fe20003f24270 */
[----:B---3--:R-:W-:Y:S01]  /*3e90*/  FMUL.FTZ R16, R81, R16 ;  /* 0x0000001051107220 */ /* 0x008fe20000410000 */
[----:B------:R-:W-:Y:S01]  /*3ea0*/  ISETP.GT.AND P5, PT, R83, 0x40, PT ;  /* 0x000000405300780c */ /* 0x000fe20003fa4270 */
[----:B------:R-:W-:Y:S01]  /*3eb0*/  FMUL.FTZ R4, R4, R140 ;  /* 0x0000008c04047220 */ /* 0x000fe20000410000 */
[----:B------:R-:W1:Y:S01]  /*3ec0*/  MUFU.EX2 R79, R79 ;  /* 0x0000004f004f7308 */ /* 0x000e620000000800 */
[----:B------:R-:W3:Y:S01]  /*3ed0*/  LDS R140, [R243.X4+0x122a0] ;  /* 0x0122a000f38c7984 */ /* 0x000ee20000004800 */
[--C-:B------:R-:W-:Y:S01]  /*3ee0*/  FADD.FTZ R5, R5, -R132.reuse ;  /* 0x8000008405057221 */ /* 0x100fe20000010000 */
[----:B------:R-:W-:Y:S01]  /*3ef0*/  F2FP.PACK_AB R3, R133, R3 ;  /* 0x000000038503723e */ /* 0x000fe200000000ff */
[--C-:B------:R-:W-:Y:S02]  /*3f00*/  FADD.FTZ R21, R21, -R132.reuse ;  /* 0x8000008415157221 */ /* 0x100fe40000010000 */
[--C-:B------:R-:W-:Y:S02]  /*3f10*/  FADD.FTZ R17, R17, -R132.reuse ;  /* 0x8000008411117221 */ /* 0x100fe40000010000 */
[----:B------:R-:W-:Y:S01]  /*3f20*/  FADD.FTZ R20, R20, -R132 ;  /* 0x8000008414147221 */ /* 0x000fe20000010000 */
[----:B------:R-:W-:Y:S01]  /*3f30*/  FSEL R132, R145, -INF , P1 ;  /* 0xff80000091847808 */ /* 0x000fe20000800000 */
[----:B------:R-:W-:Y:S01]  /*3f40*/  FMUL.FTZ R152, R16, R152 ;  /* 0x0000009810987220 */ /* 0x000fe20000410000 */
[----:B------:R-:W-:Y:S01]  /*3f50*/  ISETP.GT.AND P1, PT, R83, 0x20, PT ;  /* 0x000000205300780c */ /* 0x000fe20003f24270 */
[C---:B----4-:R-:W-:Y:S01]  /*3f60*/  FMUL.FTZ R17, R80.reuse, R17 ;  /* 0x0000001150117220 */ /* 0x050fe20000410000 */
[----:B------:R-:W-:Y:S01]  /*3f70*/  F2FP.PACK_AB R80, R80, R81 ;  /* 0x000000515050723e */ /* 0x000fe200000000ff */
[----:B------:R-:W-:Y:S01]  /*3f80*/  FMUL.FTZ R5, R133, R5 ;  /* 0x0000000585057220 */ /* 0x000fe20000410000 */
[----:B------:R-:W-:Y:S01]  /*3f90*/  FSEL R16, R148, -INF , P1 ;  /* 0xff80000094107808 */ /* 0x000fe20000800000 */
[----:B------:R-:W-:Y:S01]  /*3fa0*/  FMUL.FTZ R17, R17, R153 ;  /* 0x0000009911117220 */ /* 0x000fe20000410000 */
[----:B------:R-:W-:Y:S01]  /*3fb0*/  ISETP.GT.AND P1, PT, R83, 0x41, PT ;  /* 0x000000415300780c */ /* 0x000fe20003f24270 */
[----:B------:R-:W-:Y:S01]  /*3fc0*/  FMUL.FTZ R5, R5, R141 ;  /* 0x0000008d05057220 */ /* 0x000fe20000410000 */
[----:B------:R-:W-:Y:S01]  /*3fd0*/  FSEL R141, R149, -INF , P6 ;  /* 0xff800000958d7808 */ /* 0x000fe20003000000 */
[--C-:B------:R-:W-:Y:S01]  /*3fe0*/  FFMA.FTZ R16, R16, c[0x0][0x29c], -R157.reuse ;  /* 0x0000a70010107a23 */ /* 0x100fe2000001089d */
[----:B------:R-:W-:Y:S01]  /*3ff0*/  FSEL R83, R159, -INF , P5 ;  /* 0xff8000009f537808 */ /* 0x000fe20002800000 */
[----:B--2---:R-:W-:Y:S01]  /*4000*/  FMUL.FTZ R21, R211, R21 ;  /* 0x00000015d3157220 */ /* 0x004fe20000410000 */
[C---:B------:R-:W-:Y:S01]  /*4010*/  ISETP.GT.AND P6, PT, R2.reuse, RZ, PT ;  /* 0x000000ff0200720c */ /* 0x040fe20003fc4270 */
[----:B------:R2:W-:Y:S01]  /*4020*/  MUFU.EX2 R153, R16 ;  /* 0x0000001000997308 */ /* 0x0005e20000000800 */
[----:B------:R-:W-:Y:S01]  /*4030*/  ISETP.GT.AND P5, PT, R2, 0x1, PT ;  /* 0x000000010200780c */ /* 0x000fe20003fa4270 */
[----:B------:R-:W-:Y:S01]  /*4040*/  FMUL.FTZ R21, R21, R136 ;  /* 0x0000008815157220 */ /* 0x000fe20000410000 */
[----:B------:R-:W-:Y:S01]  /*4050*/  FSEL R136, R146, -INF , P6 ;  /* 0xff80000092887808 */ /* 0x000fe20003000000 */
[--C-:B------:R-:W-:Y:S01]  /*4060*/  FFMA.FTZ R132, R132, c[0x0][0x29c], -R157.reuse ;  /* 0x0000a70084847a23 */ /* 0x100fe2000001089d */
[----:B------:R-:W-:Y:S01]  /*4070*/  ISETP.GT.AND P6, PT, R2, 0x21, PT ;  /* 0x000000210200780c */ /* 0x000fe20003fc4270 */
[--C-:B------:R-:W-:Y:S01]  /*4080*/  FFMA.FTZ R141, R141, c[0x0][0x29c], -R157.reuse ;  /* 0x0000a7008d8d7a23 */ /* 0x100fe2000001089d */
[----:B------:R-:W-:Y:S01]  /*4090*/  F2FP.PACK_AB R4, R5, R4 ;  /* 0x000000040504723e */ /* 0x000fe200000000ff */
[--C-:B------:R-:W-:Y:S01]  /*40a0*/  FFMA.FTZ R135, R135, c[0x0][0x29c], -R157.reuse ;  /* 0x0000a70087877a23 */ /* 0x100fe2000001089d */
[----:B------:R-:W-:Y:S01]  /*40b0*/  F2FP.PACK_AB R17, R17, R152 ;  /* 0x000000981111723e */ /* 0x000fe200000000ff */
[----:B------:R-:W-:Y:S01]  /*40c0*/  FFMA.FTZ R83, R83, c[0x0][0x29c], -R157 ;  /* 0x0000a70053537a23 */ /* 0x000fe2000001089d */
[----:B------:R-:W-:Y:S01]  /*40d0*/  MUFU.EX2 R132, R132 ;  /* 0x0000008400847308 */ /* 0x000fe20000000800 */
[----:B------:R-:W-:Y:S02]  /*40e0*/  FFMA.FTZ R136, R136, c[0x0][0x29c], -R139 ;  /* 0x0000a70088887a23 */ /* 0x000fe4000001088b */
[----:B------:R-:W-:Y:S02]  /*40f0*/  FFMA.FTZ R144, -R144, R144, 1 ;  /* 0x3f80000090907423 */ /* 0x000fe40000010190 */
[----:B------:R-:W-:Y:S02]  /*4100*/  FFMA.FTZ R145, -R145, R145, 1 ;  /* 0x3f80000091917423 */ /* 0x000fe40000010191 */
[--C-:B---3--:R-:W-:Y:S02]  /*4110*/  FADD.FTZ R7, R7, -R140.reuse ;  /* 0x8000008c07077221 */ /* 0x108fe40000010000 */
[--C-:B------:R-:W-:Y:S01]  /*4120*/  FADD.FTZ R6, R6, -R140.reuse ;  /* 0x8000008c06067221 */ /* 0x100fe20000010000 */
[----:B------:R-:W-:Y:S01]  /*4130*/  MUFU.EX2 R135, R135 ;  /* 0x0000008700877308 */ /* 0x000fe20000000800 */
[C---:B------:R-:W-:Y:S01]  /*4140*/  FMUL.FTZ R7, R77.reuse, R7 ;  /* 0x000000074d077220 */ /* 0x040fe20000410000 */
[----:B------:R-:W-:Y:S01]  /*4150*/  F2FP.PACK_AB R77, R77, R134 ;  /* 0x000000864d4d723e */ /* 0x000fe200000000ff */
[----:B------:R-:W-:Y:S01]  /*4160*/  FMUL.FTZ R6, R134, R6 ;  /* 0x0000000686067220 */ /* 0x000fe20000410000 */
[----:B--2---:R-:W-:Y:S01]  /*4170*/  FSEL R16, R208, -INF , P1 ;  /* 0xff800000d0107808 */ /* 0x004fe20000800000 */
[----:B------:R-:W-:Y:S01]  /*4180*/  FMUL.FTZ R143, R7, R143 ;  /* 0x0000008f078f7220 */ /* 0x000fe20000410000 */
[----:B------:R-:W-:Y:S01]  /*4190*/  ISETP.GT.AND P1, PT, R2, 0x20, PT ;  /* 0x000000200200780c */ /* 0x000fe20003f24270 */
[----:B------:R-:W2:Y:S01]  /*41a0*/  LDS R7, [R243.X4+0x12300] ;  /* 0x01230000f3077984 */ /* 0x000ea20000004800 */
[--C-:B------:R-:W-:Y:S02]  /*41b0*/  FADD.FTZ R18, R18, -R140.reuse ;  /* 0x8000008c12127221 */ /* 0x100fe40000010000 */
[----:B------:R-:W-:Y:S01]  /*41c0*/  FFMA.FTZ R157, R16, c[0x0][0x29c], -R157 ;  /* 0x0000a700109d7a23 */ /* 0x000fe2000001089d */
[----:B------:R-:W-:Y:S01]  /*41d0*/  FSEL R16, R147, -INF , P5 ;  /* 0xff80000093107808 */ /* 0x000fe20002800000 */
[----:B------:R-:W-:Y:S01]  /*41e0*/  MUFU.EX2 R136, R136 ;  /* 0x0000008800887308 */ /* 0x000fe20000000800 */
[----:B------:R-:W-:Y:S01]  /*41f0*/  FMUL.FTZ R6, R6, R142 ;  /* 0x0000008e06067220 */ /* 0x000fe20000410000 */
[----:B------:R-:W-:Y:S01]  /*4200*/  ISETP.GT.AND P5, PT, R2, 0x40, PT ;  /* 0x000000400200780c */ /* 0x000fe20003fa4270 */
[----:B------:R-:W-:Y:S01]  /*4210*/  FMUL.FTZ R18, R76, R18 ;  /* 0x000000124c127220 */ /* 0x000fe20000410000 */
[----:B------:R-:W-:Y:S01]  /*4220*/  FSEL R142, R150, -INF , P1 ;  /* 0xff800000968e7808 */ /* 0x000fe20000800000 */
[--C-:B------:R-:W-:Y:S01]  /*4230*/  FFMA.FTZ R16, R16, c[0x0][0x29c], -R139.reuse ;  /* 0x0000a70010107a23 */ /* 0x100fe2000001088b */
[----:B------:R-:W-:Y:S01]  /*4240*/  ISETP.GT.AND P1, PT, R2, 0x41, PT ;  /* 0x000000410200780c */ /* 0x000fe20003f24270 */
[--C-:B------:R-:W-:Y:S01]  /*4250*/  FADD.FTZ R19, R19, -R140.reuse ;  /* 0x8000008c13137221 */ /* 0x100fe20000010000 */
[----:B-1----:R-:W-:Y:S01]  /*4260*/  F2FP.PACK_AB R76, R79, R76 ;  /* 0x0000004c4f4c723e */ /* 0x002fe200000000ff */
[--C-:B------:R-:W-:Y:S01]  /*4270*/  FADD.FTZ R23, R23, -R140.reuse ;  /* 0x8000008c17177221 */ /* 0x100fe20000010000 */
[----:B------:R-:W-:Y:S01]  /*4280*/  FSEL R2, R210, -INF , P1 ;  /* 0xff800000d2027808 */ /* 0x000fe20000800000 */
[----:B------:R-:W1:Y:S01]  /*4290*/  MUFU.EX2 R16, R16 ;  /* 0x0000001000107308 */ /* 0x000e620000000800 */
[----:B------:R-:W-:Y:S01]  /*42a0*/  FMUL.FTZ R18, R18, R154 ;  /* 0x0000009a12127220 */ /* 0x000fe20000410000 */
[----:B------:R-:W-:Y:S01]  /*42b0*/  FSEL R154, R151, -INF , P6 ;  /* 0xff800000979a7808 */ /* 0x000fe20003000000 */
[----:B------:R-:W-:Y:S01]  /*42c0*/  FADD.FTZ R22, R22, -R140 ;  /* 0x8000008c16167221 */ /* 0x000fe20000010000 */
[----:B------:R-:W-:Y:S01]  /*42d0*/  FSEL R140, R209, -INF , P5 ;  /* 0xff800000d18c7808 */ /* 0x000fe20002800000 */
[--C-:B------:R-:W-:Y:S01]  /*42e0*/  FFMA.FTZ R142, R142, c[0x0][0x29c], -R139.reuse ;  /* 0x0000a7008e8e7a23 */ /* 0x100fe2000001088b */
[----:B------:R-:W-:Y:S01]  /*42f0*/  F2FP.PACK_AB R6, R143, R6 ;  /* 0x000000068f06723e */ /* 0x000fe200000000ff */
[--C-:B------:R-:W-:Y:S01]  /*4300*/  FFMA.FTZ R154, R154, c[0x0][0x29c], -R139.reuse ;  /* 0x0000a7009a9a7a23 */ /* 0x100fe2000001088b */
[----:B------:R-:W-:Y:S01]  /*4310*/  PLOP3.LUT P1, PT, PT, PT, UP0, 0x80, 0x0 ;  /* 0x000000000000781c */ /* 0x000fe20003f2f008 */
[--C-:B------:R-:W-:Y:S01]  /*4320*/  FFMA.FTZ R140, R140, c[0x0][0x29c], -R139.reuse ;  /* 0x0000a7008c8c7a23 */ /* 0x100fe2000001088b */
[----:B------:R-:W3:Y:S01]  /*4330*/  MUFU.EX2 R141, R141 ;  /* 0x0000008d008d7308 */ /* 0x000ee20000000800 */
[----:B------:R-:W-:Y:S02]  /*4340*/  FFMA.FTZ R139, R2, c[0x0][0x29c], -R139 ;  /* 0x0000a700028b7a23 */ /* 0x000fe4000001088b */
[----:B------:R-:W4:Y:S01]  /*4350*/  LDS R2, [R243.X4+0x12320] ;  /* 0x01232000f3027984 */ /* 0x000f220000004800 */
[----:B------:R-:W-:Y:S02]  /*4360*/  FFMA.FTZ R146, -R146, R146, 1 ;  /* 0x3f80000092927423 */ /* 0x000fe40000010192 */
[----:B------:R-:W-:Y:S01]  /*4370*/  FFMA.FTZ R147, -R147, R147, 1 ;  /* 0x3f80000093937423 */ /* 0x000fe20000010193 */
[----:B------:R5:W-:Y:S01]  /*4380*/  STS [R244+0x12480], R3 ;  /* 0x01248003f4007388 */ /* 0x000be20000000800 */
[----:B------:R-:W-:Y:S02]  /*4390*/  FMUL.FTZ R19, R79, R19 ;  /* 0x000000134f137220 */ /* 0x000fe40000410000 */
[----:B------:R-:W-:Y:S01]  /*43a0*/  MUFU.EX2 R142, R142 ;  /* 0x0000008e008e7308 */ /* 0x000fe20000000800 */
[----:B------:R-:W-:Y:S01]  /*43b0*/  STS [R245], R77 ;  /* 0x0000004df5007388 */ /* 0x000fe20000000800 */
[----:B------:R-:W-:Y:S02]  /*43c0*/  FMUL.FTZ R19, R19, R155 ;  /* 0x0000009b13137220 */ /* 0x000fe40000410000 */
[--C-:B--2---:R-:W-:Y:S01]  /*43d0*/  FADD.FTZ R8, R8, -R7.reuse ;  /* 0x8000000708087221 */ /* 0x104fe20000010000 */
[----:B-1----:R-:W-:Y:S01]  /*43e0*/  F2FP.PACK_AB R5, R16, R136 ;  /* 0x000000881005723e */ /* 0x002fe200000000ff */
[--C-:B------:R-:W-:Y:S01]  /*43f0*/  FADD.FTZ R12, R12, -R7.reuse ;  /* 0x800000070c0c7221 */ /* 0x100fe20000010000 */
[----:B------:R-:W-:Y:S01]  /*4400*/  F2FP.PACK_AB R18, R19, R18 ;  /* 0x000000121312723e */ /* 0x000fe200000000ff */
[----:B------:R-:W-:Y:S01]  /*4410*/  FMUL.FTZ R8, R135, R8 ;  /* 0x0000000887087220 */ /* 0x000fe20000410000 */
[----:B------:R-:W-:Y:S01]  /*4420*/  F2FP.PACK_AB R135, R132, R135 ;  /* 0x000000878487723e */ /* 0x000fe200000000ff */
[----:B------:R-:W5:Y:S01]  /*4430*/  MUFU.EX2 R154, R154 ;  /* 0x0000009a009a7308 */ /* 0x000f620000000800 */
[----:B------:R-:W-:Y:S02]  /*4440*/  FMUL.FTZ R12, R153, R12 ;  /* 0x0000000c990c7220 */ /* 0x000fe40000410000 */
[--C-:B------:R-:W-:Y:S01]  /*4450*/  FADD.FTZ R24, R24, -R7.reuse ;  /* 0x8000000718187221 */ /* 0x100fe20000010000 */
[----:B------:R-:W-:Y:S01]  /*4460*/  STS [R244+0x12c80], R135 ;  /* 0x012c8087f4007388 */ /* 0x000fe20000000800 */
[----:B---3--:R-:W-:Y:S01]  /*4470*/  F2FP.PACK_AB R153, R141, R153 ;  /* 0x000000998d99723e */ /* 0x008fe200000000ff */
[--C-:B------:R-:W-:Y:S02]  /*4480*/  FADD.FTZ R9, R9, -R7.reuse ;  /* 0x8000000709097221 */ /* 0x100fe40000010000 */
[----:B------:R-:W-:Y:S01]  /*4490*/  STS [R245+0x800], R5 ;  /* 0x00080005f5007388 */ /* 0x000fe20000000800 */
[----:B------:R-:W-:Y:S01]  /*44a0*/  FMUL.FTZ R8, R8, R144 ;  /* 0x0000009008087220 */ /* 0x000fe20000410000 */
[----:B------:R-:W1:Y:S01]  /*44b0*/  MUFU.EX2 R82, R82 ;  /* 0x0000005200527308 */ /* 0x000e620000000800 */
[----:B------:R-:W-:Y:S01]  /*44c0*/  FMUL.FTZ R9, R132, R9 ;  /* 0x0000000984097220 */ /* 0x000fe20000410000 */
[----:B------:R-:W-:Y:S01]  /*44d0*/  STS [R244+0x13480], R80 ;  /* 0x01348050f4007388 */ /* 0x000fe20000000800 */
[--C-:B------:R-:W-:Y:S02]  /*44e0*/  FADD.FTZ R13, R13, -R7.reuse ;  /* 0x800000070d0d7221 */ /* 0x100fe40000010000 */
[----:B------:R-:W-:Y:S01]  /*44f0*/  FMUL.FTZ R9, R9, R145 ;  /* 0x0000009109097220 */ /* 0x000fe20000410000 */
[----:B------:R-:W-:Y:S01]  /*4500*/  STS [R245+0x1000], R76 ;  /* 0x0010004cf5007388 */ /* 0x000fe20000000800 */
[----:B------:R-:W-:Y:S02]  /*4510*/  FMUL.FTZ R13, R141, R13 ;  /* 0x0000000d8d0d7220 */ /* 0x000fe40000410000 */
[----:B------:R-:W-:Y:S01]  /*4520*/  FFMA.FTZ R148, -R148, R148, 1 ;  /* 0x3f80000094947423 */ /* 0x000fe20000010194 */
[----:B------:R-:W-:Y:S01]  /*4530*/  MUFU.EX2 R158, R158 ;  /* 0x0000009e009e7308 */ /* 0x000fe20000000800 */
[----:B------:R-:W-:Y:S01]  /*4540*/  STS [R244+0x13c80], R153 ;  /* 0x013c8099f4007388 */ /* 0x000fe20000000800 */
[----:B------:R-:W-:Y:S01]  /*4550*/  F2FP.PACK_AB R8, R9, R8 ;  /* 0x000000080908723e */ /* 0x000fe200000000ff */
[--C-:B----4-:R-:W-:Y:S01]  /*4560*/  FADD.FTZ R10, R10, -R2.reuse ;  /* 0x800000020a0a7221 */ /* 0x110fe20000010000 */
[----:B-----5:R-:W-:Y:S01]  /*4570*/  F2FP.PACK_AB R3, R154, R142 ;  /* 0x0000008e9a03723e */ /* 0x020fe200000000ff */
[--C-:B------:R-:W-:Y:S02]  /*4580*/  FADD.FTZ R11, R11, -R2.reuse ;  /* 0x800000020b0b7221 */ /* 0x100fe40000010000 */
[----:B------:R-:W-:Y:S02]  /*4590*/  FMUL.FTZ R10, R136, R10 ;  /* 0x0000000a880a7220 */ /* 0x000fe40000410000 */
[----:B------:R2:W-:Y:S01]  /*45a0*/  STS [R245+0x1800], R3 ;  /* 0x00180003f5007388 */ /* 0x0005e20000000800 */
[----:B------:R-:W3:Y:S01]  /*45b0*/  MUFU.EX2 R78, R78 ;  /* 0x0000004e004e7308 */ /* 0x000ee20000000800 */
[----:B------:R-:W-:Y:S02]  /*45c0*/  FMUL.FTZ R11, R16, R11 ;  /* 0x0000000b100b7220 */ /* 0x000fe40000410000 */
[----:B------:R-:W-:Y:S02]  /*45d0*/  FMUL.FTZ R10, R10, R146 ;  /* 0x000000920a0a7220 */ /* 0x000fe40000410000 */
[----:B-1----:R-:W-:Y:S01]  /*45e0*/  FMUL.FTZ R20, R82, R20 ;  /* 0x0000001452147220 */ /* 0x002fe20000410000 */
[----:B------:R-:W-:Y:S01]  /*45f0*/  F2FP.PACK_AB R82, R211, R82 ;  /* 0x00000052d352723e */ /* 0x000fe200000000ff */
[----:B------:R-:W-:Y:S02]  /*4600*/  FMUL.FTZ R11, R11, R147 ;  /* 0x000000930b0b7220 */ /* 0x000fe40000410000 */
[----:B------:R-:W-:Y:S01]  /*4610*/  FFMA.FTZ R149, -R149, R149, 1 ;  /* 0x3f80000095957423 */ /* 0x000fe20000010195 */
[----:B------:R-:W-:Y:S01]  /*4620*/  MUFU.EX2 R157, R157 ;  /* 0x0000009d009d7308 */ /* 0x000fe20000000800 */
[----:B------:R-:W-:Y:S01]  /*4630*/  STS [R244+0x14480], R82 ;  /* 0x01448052f4007388 */ /* 0x000fe20000000800 */
[----:B------:R-:W-:Y:S01]  /*4640*/  F2FP.PACK_AB R10, R11, R10 ;  /* 0x0000000a0b0a723e */ /* 0x000fe200000000ff */
[--C-:B------:R-:W-:Y:S02]  /*4650*/  FADD.FTZ R14, R14, -R2.reuse ;  /* 0x800000020e0e7221 */ /* 0x100fe40000010000 */
[--C-:B------:R-:W-:Y:S02]  /*4660*/  FADD.FTZ R15, R15, -R2.reuse ;  /* 0x800000020f0f7221 */ /* 0x100fe40000010000 */
[----:B------:R-:W-:Y:S02]  /*4670*/  FMUL.FTZ R12, R12, R148 ;  /* 0x000000940c0c7220 */ /* 0x000fe40000410000 */
[----:B------:R-:W-:Y:S01]  /*4680*/  FMUL.FTZ R13, R13, R149 ;  /* 0x000000950d0d7220 */ /* 0x000fe20000410000 */
[----:B------:R-:W1:Y:S01]  /*4690*/  MUFU.EX2 R83, R83 ;  /* 0x0000005300537308 */ /* 0x000e620000000800 */
[----:B------:R-:W-:Y:S02]  /*46a0*/  FMUL.FTZ R14, R142, R14 ;  /* 0x0000000e8e0e7220 */ /* 0x000fe40000410000 */
[----:B------:R-:W-:Y:S01]  /*46b0*/  FMUL.FTZ R15, R154, R15 ;  /* 0x0000000f9a0f7220 */ /* 0x000fe20000410000 */
[----:B------:R-:W-:Y:S01]  /*46c0*/  F2FP.PACK_AB R12, R13, R12 ;  /* 0x0000000c0d0c723e */ /* 0x000fe200000000ff */
[----:B---3--:R-:W-:Y:S01]  /*46d0*/  FMUL.FTZ R22, R78, R22 ;  /* 0x000000164e167220 */ /* 0x008fe20000410000 */
[----:B------:R-:W-:Y:S01]  /*46e0*/  F2FP.PACK_AB R78, R158, R78 ;  /* 0x0000004e9e4e723e */ /* 0x000fe200000000ff */
[----:B------:R-:W-:Y:S02]  /*46f0*/  FFMA.FTZ R150, -R150, R150, 1 ;  /* 0x3f80000096967423 */ /* 0x000fe40000010196 */
[----:B------:R-:W-:Y:S01]  /*4700*/  FFMA.FTZ R151, -R151, R151, 1 ;  /* 0x3f80000097977423 */ /* 0x000fe20000010197 */
[----:B------:R-:W-:Y:S01]  /*4710*/  MUFU.EX2 R140, R140 ;  /* 0x0000008c008c7308 */ /* 0x000fe20000000800 */
[----:B------:R-:W-:Y:S01]  /*4720*/  STS [R245+0x2000], R78 ;  /* 0x0020004ef5007388 */ /* 0x000fe20000000800 */
[----:B------:R-:W-:Y:S02]  /*4730*/  FMUL.FTZ R14, R14, R150 ;  /* 0x000000960e0e7220 */ /* 0x000fe40000410000 */
[----:B------:R-:W-:Y:S02]  /*4740*/  FMUL.FTZ R15, R15, R151 ;  /* 0x000000970f0f7220 */ /* 0x000fe40000410000 */
[----:B------:R-:W-:Y:S02]  /*4750*/  FMUL.FTZ R20, R20, R156 ;  /* 0x0000009c14147220 */ /* 0x000fe40000410000 */
[----:B------:R-:W-:Y:S01]  /*4760*/  FMUL.FTZ R23, R158, R23 ;  /* 0x000000179e177220 */ /* 0x000fe20000410000 */
[----:B------:R-:W-:Y:S01]  /*4770*/  F2FP.PACK_AB R14, R15, R14 ;  /* 0x0000000e0f0e723e */ /* 0x000fe200000000ff */
[----:B------:R-:W2:Y:S01]  /*4780*/  MUFU.EX2 R139, R139 ;  /* 0x0000008b008b7308 */ /* 0x000ea20000000800 */
[----:B------:R-:W-:Y:S01]  /*4790*/  FADD.FTZ R25, R25, -R7 ;  /* 0x8000000719197221 */ /* 0x000fe20000010000 */
[----:B------:R-:W-:Y:S01]  /*47a0*/  F2FP.PACK_AB R20, R21, R20 ;  /* 0x000000141514723e */ /* 0x000fe200000000ff */
[----:B------:R-:W-:Y:S02]  /*47b0*/  FMUL.FTZ R22, R22, R137 ;  /* 0x0000008916167220 */ /* 0x000fe40000410000 */
[----:B-1----:R-:W-:Y:S01]  /*47c0*/  FMUL.FTZ R24, R83, R24 ;  /* 0x0000001853187220 */ /* 0x002fe20000410000 */
[----:B------:R-:W-:Y:S01]  /*47d0*/  F2FP.PACK_AB R83, R157, R83 ;  /* 0x000000539d53723e */ /* 0x000fe200000000ff */
[----:B------:R-:W-:Y:S02]  /*47e0*/  FMUL.FTZ R23, R23, R138 ;  /* 0x0000008a17177220 */ /* 0x000fe40000410000 */
[----:B------:R-:W-:Y:S02]  /*47f0*/  FMUL.FTZ R25, R157, R25 ;  /* 0x000000199d197220 */ /* 0x000fe40000410000 */
[----:B------:R-:W-:Y:S01]  /*4800*/  STS [R244+0x14c80], R83 ;  /* 0x014c8053f4007388 */ /* 0x000fe20000000800 */
[----:B------:R-:W-:Y:S01]  /*4810*/  FFMA.FTZ R159, -R159, R159, 1 ;  /* 0x3f8000009f9f7423 */ /* 0x000fe2000001019f */
[----:B------:R-:W-:Y:S01]  /*4820*/  F2FP.PACK_AB R22, R23, R22 ;  /* 0x000000161716723e */ /* 0x000fe200000000ff */
[----:B------:R-:W-:Y:S02]  /*4830*/  FFMA.FTZ R208, -R208, R208, 1 ;  /* 0x3f800000d0d07423 */ /* 0x000fe400000101d0 */
[--C-:B------:R-:W-:Y:S02]  /*4840*/  FADD.FTZ R26, R26, -R2.reuse ;  /* 0x800000021a1a7221 */ /* 0x100fe40000010000 */
[----:B------:R-:W-:Y:S01]  /*4850*/  FADD.FTZ R27, R27, -R2 ;  /* 0x800000021b1b7221 */ /* 0x000fe20000010000 */
[----:B------:R-:W-:Y:S01]  /*4860*/  SHF.L.U32 R2, R230, 0x1, RZ ;  /* 0x00000001e6027819 */ /* 0x000fe200000006ff */
[----:B------:R-:W-:Y:S02]  /*4870*/  FMUL.FTZ R24, R24, R159 ;  /* 0x0000009f18187220 */ /* 0x000fe40000410000 */
[----:B------:R-:W-:Y:S01]  /*4880*/  FMUL.FTZ R25, R25, R208 ;  /* 0x000000d019197220 */ /* 0x000fe20000410000 */
[C---:B--2---:R-:W-:Y:S01]  /*4890*/  F2FP.PACK_AB R3, R139.reuse, R140 ;  /* 0x0000008c8b03723e */ /* 0x044fe200000000ff */
[----:B------:R-:W-:Y:S02]  /*48a0*/  FMUL.FTZ R26, R140, R26 ;  /* 0x0000001a8c1a7220 */ /* 0x000fe40000410000 */
[----:B------:R-:W-:Y:S01]  /*48b0*/  FMUL.FTZ R27, R139, R27 ;  /* 0x0000001b8b1b7220 */ /* 0x000fe20000410000 */
[----:B------:R-:W-:Y:S01]  /*48c0*/  F2FP.PACK_AB R24, R25, R24 ;  /* 0x000000181918723e */ /* 0x000fe200000000ff */
[----:B------:R-:W-:Y:S01]  /*48d0*/  STS [R245+0x2800], R3 ;  /* 0x00280003f5007388 */ /* 0x000fe20000000800 */
[----:B------:R-:W-:Y:S02]  /*48e0*/  FFMA.FTZ R209, -R209, R209, 1 ;  /* 0x3f800000d1d17423 */ /* 0x000fe400000101d1 */
[----:B------:R-:W-:Y:S01]  /*48f0*/  FFMA.FTZ R210, -R210, R210, 1 ;  /* 0x3f800000d2d27423 */ /* 0x000fe200000101d2 */
[----:B------:R-:W-:Y:S01]  /*4900*/  BAR.SYNC.DEFER_BLOCKING 0x0 ;  /* 0x0000000000007b1d */ /* 0x000fe20000010000 */
        /* <DEDUP_REMOVED lines=93> */
[----:B-12-4-:R-:W2:Y:S01]  /*4ee0*/  LDL.64 R8, [R1] ;  /* 0x0000000001087983 */ /* 0x016ea20000100a00 */
        /* <DEDUP_REMOVED lines=8> */
[----:B------:R-:W-:Y:S02]  /*4f70*/  USHF.L.U32 UR6, UR28, 0x6, URZ ;  /* 0x000000061c067899 */ /* 0x000fe4000800063f */
[----:B------:R-:W-:Y:S02]  /*4f80*/  UIADD3 UR26, UR29, UR26, URZ ;  /* 0x0000001a1d1a7290 */ /* 0x000fe4000fffe03f */
[----:B------:R-:W-:Y:S02]  /*4f90*/  IMAD.U32 R6, RZ, RZ, UR27 ;  /* 0x0000001bff067e24 */ /* 0x000fe4000f8e00ff */
[C---:B------:R-:W-:Y:S01]  /*4fa0*/  IADD3 R5, P6, P5, R234.reuse, UR6, R5 ;  /* 0x00000006ea057c10 */ /* 0x040fe2000fdde005 */
[----:B------:R-:W-:Y:S06]  /*4fb0*/  USHF.L.U64.HI UR26, UR28, 0x6, UR26 ;  /* 0x000000061c1a7899 */ /* 0x000fec000801021a */
[----:B------:R-:W-:Y:S02]  /*4fc0*/  IADD3.X R4, R247, UR26, R4, P6, P5 ;  /* 0x0000001af7047c10 */ /* 0x000fe4000b7ea404 */
[----:B------:R-:W-:Y:S02]  /*4fd0*/  IADD3 R3, P6, R234, UR6, RZ ;  /* 0x00000006ea037c10 */ /* 0x000fe4000ffde0ff */
[----:B--2---:R-:W-:Y:S01]  /*4fe0*/  IADD3 R7, P1, R8, UR27, RZ ;  /* 0x0000001b08077c10 */ /* 0x004fe2000ff3e0ff */
[----:B------:R-:W-:Y:S03]  /*4ff0*/  IMAD.U32 R8, RZ, RZ, UR27 ;  /* 0x0000001bff087e24 */ /* 0x000fe6000f8e00ff */
[----:B------:R-:W-:Y:S02]  /*5000*/  LEA.HI.X.SX32 R6, R6, R238, 0x1, P1 ;  /* 0x000000ee06067211 */ /* 0x000fe400008f0eff */
[----:B------:R-:W-:Y:S02]  /*5010*/  LOP3.LUT P1, RZ, R242, 0x1, RZ, 0xc0, !PT ;  /* 0x00000001f2ff7812 */ /* 0x000fe4000782c0ff */
[C---:B------:R-:W-:Y:S02]  /*5020*/  LEA R10, P5, R7.reuse, c[0x0][0x280], 0x2 ;  /* 0x0000a000070a7a11 */ /* 0x040fe400078a10ff */
[----:B------:R-:W-:Y:S02]  /*5030*/  IADD3 R8, -R248, c[0x0][0x168], -R8 ;  /* 0x00005a00f8087a10 */ /* 0x000fe40007ffe908 */
[----:B------:R-:W-:Y:S02]  /*5040*/  LEA.HI.X R11, R7, c[0x0][0x284], R6, 0x2, P5 ;  /* 0x0000a100070b7a11 */ /* 0x000fe400028f1406 */
[C---:B------:R-:W-:Y:S02]  /*5050*/  ISETP.LT.OR P5, PT, R8.reuse, 0x1, !P1 ;  /* 0x000000010800780c */ /* 0x040fe40004fa1670 */
[----:B------:R-:W-:Y:S02]  /*5060*/  IADD3.X R6, R247, UR26, RZ, P6, !PT ;  /* 0x0000001af7067c10 */ /* 0x000fe4000b7fe4ff */
[C---:B------:R-:W-:Y:S02]  /*5070*/  LEA R12, P6, R3.reuse, c[0x0][0x1f0], 0x1 ;  /* 0x00007c00030c7a11 */ /* 0x040fe400078c08ff */
[----:B------:R-:W-:Y:S02]  /*5080*/  ISETP.LT.OR P1, PT, R8, 0x21, !P1 ;  /* 0x000000210800780c */ /* 0x000fe40004f21670 */
[----:B------:R-:W-:Y:S01]  /*5090*/  LEA.HI.X R13, R3, c[0x0][0x1f4], R6, 0x1, P6 ;  /* 0x00007d00030d7a11 */ /* 0x000fe200030f0c06 */
[----:B------:R-:W-:Y:S01]  /*50a0*/  @!P2 IMAD.SHL.U32 R3, R240, 0x10, RZ ;  /* 0x00000010f003a824 */ /* 0x000fe200078e00ff */
[C---:B------:R-:W-:Y:S03]  /*50b0*/  LEA R6, P6, R5.reuse, c[0x0][0x1f0], 0x1 ;  /* 0x00007c0005067a11 */ /* 0x040fe600078c08ff */
[----:B------:R-:W-:Y:S01]  /*50c0*/  @!PT LDS RZ, [RZ] ;  /* 0x00000000fffff984 */ /* 0x000fe20000000800 */
[----:B------:R-:W-:Y:S01]  /*50d0*/  @!PT LDS RZ, [RZ] ;  /* 0x00000000fffff984 */ /* 0x000fe20000000800 */
[----:B------:R-:W-:Y:S01]  /*50e0*/  @!PT LDS RZ, [RZ] ;  /* 0x00000000fffff984 */ /* 0x000fe20000000800 */
[----:B------:R1:W-:Y:S01]  /*50f0*/  LDGSTS.E.BYPASS.LTC128B.128 [R233+0xe080], [R12.64], !P5 ;  /* 0x0e0800000ce97fae */ /* 0x0003e2000e901d58 */
[----:B------:R-:W-:Y:S02]  /*5100*/  LEA.HI.X R7, R5, c[0x0][0x1f4], R4, 0x1, P6 ;  /* 0x00007d0005077a11 */ /* 0x000fe400030f0c04 */
[----:B------:R-:W-:Y:S04]  /*5110*/  LOP3.LUT P6, RZ, R242, 0x2, RZ, 0xc0, !PT ;  /* 0x00000002f2ff7812 */ /* 0x000fe800078cc0ff */
[C---:B------:R-:W-:Y:S02]  /*5120*/  ISETP.LT.OR P5, PT, R8.reuse, 0x1, !P6 ;  /* 0x000000010800780c */ /* 0x040fe400077a1670 */
[----:B------:R-:W-:Y:S11]  /*5130*/  ISETP.LT.OR P6, PT, R8, 0x21, !P6 ;  /* 0x000000210800780c */ /* 0x000ff600077c1670 */
[----:B------:R1:W-:Y:S04]  /*5140*/  LDGSTS.E.BYPASS.LTC128B.128 [R233+0x10080], [R12.64+0x80], !P5 ;  /* 0x100800800ce97fae */ /* 0x0003e8000e901d58 */
[----:B------:R1:W-:Y:S04]  /*5150*/  LDGSTS.E.BYPASS.LTC128B.128 [R233+0xf080], [R6.64], !P1 ;  /* 0x0f08000006e97fae */ /* 0x0003e8000c901d58 */
[----:B------:R1:W-:Y:S04]  /*5160*/  LDGSTS.E.BYPASS.LTC128B.128 [R233+0x11080], [R6.64+0x80], !P6 ;  /* 0x1108008006e97fae */ /* 0x0003e8000f101d58 */
[----:B------:R1:W-:Y:S02]  /*5170*/  @!P2 LDGSTS.E.BYPASS.LTC128B.128 [R3+0x12280], [R10.64] ;  /* 0x122800000a03afae */ /* 0x0003e4000b901d58 */
.L_x_682:
[-C--:B-12-4-:R-:W-:Y:S01]  /*5180*/  HMMA.16816.F32 R4, R80, R16.reuse, RZ ;  /* 0x000000105004723c */ /* 0x096fe200000018ff */
[----:B------:R-:W-:Y:S01]  /*5190*/  LDSM.16.M88.4 R140, [R227+0x1800] ;  /* 0x00180000e38c783b */ /* 0x000fe20000000200 */
[----:B------:R-:W-:Y:S02]  /*51a0*/  ULDC.64 UR6, c[0x0][0x238] ;  /* 0x00008e0000067ab9 */ /* 0x000fe40000000a00 */
[----:B------:R-:W-:Y:S02]  /*51b0*/  USHF.R.S32.HI UR26, URZ, 0x1f, UR20 ;  /* 0x0000001f3f1a7899 */ /* 0x000fe40008011414 */
[----:B------:R-:W-:Y:S01]  /*51c0*/  LDSM.16.MT88.4 R144, [R2+0x4080] ;  /* 0x004080000290783b */ /* 0x000fe20000004200 */
[----:B------:R-:W-:Y:S01]  /*51d0*/  USHF.L.U32 UR27, UR23, 0xd, URZ ;  /* 0x0000000d171b7899 */ /* 0x000fe2000800063f */
[C---:B------:R-:W-:Y:S01]  /*51e0*/  HMMA.16816.F32 R8, R132.reuse, R16, RZ ;  /* 0x000000108408723c */ /* 0x040fe200000018ff */
[----:B------:R-:W-:Y:S02]  /*51f0*/  UIMAD UR26, UR26, UR6, URZ ;  /* 0x000000061a1a72a4 */ /* 0x000fe4000f8e023f */
[----:B------:R-:W-:Y:S01]  /*5200*/  LDSM.16.M88.4 R148, [R226+0x1000] ;  /* 0x00100000e294783b */ /* 0x000fe20000000200 */
[----:B------:R-:W-:Y:S02]  /*5210*/  USHF.R.S32.HI UR23, URZ, 0x1f, UR21 ;  /* 0x0000001f3f177899 */ /* 0x000fe40008011415 */
[----:B------:R-:W-:Y:S02]  /*5220*/  UIMAD UR26, UR20, UR7, UR26 ;  /* 0x00000007141a72a4 */ /* 0x000fe4000f8e021a */
[-C--:B------:R-:W-:Y:S01]  /*5230*/  HMMA.16816.F32 R12, R132, R18.reuse, RZ ;  /* 0x00000012840c723c */ /* 0x080fe200000018ff */
[----:B------:R-:W-:Y:S01]  /*5240*/  ULDC.64 UR6, c[0x0][0x240] ;  /* 0x0000900000067ab9 */ /* 0x000fe20000000a00 */
[----:B------:R-:W0:Y:S01]  /*5250*/  LDGDEPBAR ;  /* 0x00000000000079af */ /* 0x000e220000000000 */
[----:B------:R-:W-:Y:S02]  /*5260*/  UIMAD UR6, UR23, UR6, URZ ;  /* 0x00000006170672a4 */ /* 0x000fe4000f8e023f */
[----:B------:R-:W-:Y:S02]  /*5270*/  UISETP.GE.AND UP0, UPT, UR17, UR19, UPT ;  /* 0x000000131100728c */ /* 0x000fe4000bf06270 */
[----:B------:R-:W-:Y:S01]  /*5280*/  UIMAD UR6, UR21, UR7, UR6 ;  /* 0x00000007150672a4 */ /* 0x000fe2000f8e0206 */
[C---:B------:R-:W-:Y:S01]  /*5290*/  HMMA.16816.F32 R16, R80.reuse, R18, RZ ;  /* 0x000000125010723c */ /* 0x040fe200000018ff */
[----:B------:R-:W-:Y:S02]  /*52a0*/  UIADD3 UR7, UR4, 0x1, URZ ;  /* 0x0000000104077890 */ /* 0x000fe4000fffe03f */
[----:B------:R-:W-:Y:S02]  /*52b0*/  UISETP.GE.AND UP2, UPT, UR4, 0x1, UPT ;  /* 0x000000010400788c */ /* 0x000fe4000bf46270 */
[----:B------:R-:W-:Y:S02]  /*52c0*/  UISETP.GE.AND UP1, UPT, UR18, 0x1, UPT ;  /* 0x000000011200788c */ /* 0x000fe4000bf26270 */
[----:B------:R-:W-:Y:S01]  /*52d0*/  UMOV UR23, UR17 ;  /* 0x0000001100177c82 */ /* 0x000fe20008000000 */
        /* <DEDUP_REMOVED lines=16> */
[----:B------:R-:W2:Y:S07]  /*53e0*/  LDSM.16.MT88.4 R152, [R2+0x1880] ;  /* 0x001880000298783b */ /* 0x000eae0000004200 */
[-C--:B-1----:R-:W-:Y:S08]  /*53f0*/  HMMA.16816.F32 R4, R132, R136.reuse, R4 ;  /* 0x000000888404723c */ /* 0x082ff00000001804 */
[C---:B------:R-:W-:Y:S08]  /*5400*/  HMMA.16816.F32 R8, R140.reuse, R136, R8 ;  /* 0x000000888c08723c */ /* 0x040ff00000001808 */
[-C--:B------:R-:W-:Y:S08]  /*5410*/  HMMA.16816.F32 R12, R140, R138.reuse, R12 ;  /* 0x0000008a8c0c723c */ /* 0x080ff0000000180c */
[C---:B------:R-:W-:Y:S01]  /*5420*/  HMMA.16816.F32 R16, R132.reuse, R138, R16 ;  /* 0x0000008a8410723c */ /* 0x040fe20000001810 */
[----:B------:R-:W-:Y:S07]  /*5430*/  LDSM.16.M88.4 R136, [R227+0x2000] ;  /* 0x00200000e388783b */ /* 0x000fee0000000200 */
[-C--:B------:R-:W-:Y:S08]  /*5440*/  HMMA.16816.F32 R20, R132, R144.reuse, R20 ;  /* 0x000000908414723c */ /* 0x080ff00000001814 */
[C---:B------:R-:W-:Y:S08]  /*5450*/  HMMA.16816.F32 R24, R140.reuse, R144, R24 ;  /* 0x000000908c18723c */ /* 0x040ff00000001818 */
[-C--:B------:R-:W-:Y:S01]  /*5460*/  HMMA.16816.F32 R76, R140, R146.reuse, R76 ;  /* 0x000000928c4c723c */ /* 0x080fe2000000184c */
[----:B------:R-:W1:Y:S07]  /*5470*/  LDSM.16.MT88.4 R140, [R2+0x2080] ;  /* 0x00208000028c783b */ /* 0x000e6e0000004200 */
[----:B------:R-:W-:Y:S01]  /*5480*/  HMMA.16816.F32 R80, R132, R146, R80 ;  /* 0x000000928450723c */ /* 0x000fe20000001850 */
[----:B------:R-:W3:Y:S05]  /*5490*/  LDSM.16.M88.4 R132, [R227+0x2800] ;  /* 0x00280000e384783b */ /* 0x000eea0000000200 */
[----:B------:R-:W4:Y:S02]  /*54a0*/  LDSM.16.MT88.4 R144, [R2+0x5080] ;  /* 0x005080000290783b */ /* 0x000f240000004200 */
[-C--:B--2---:R-:W-:Y:S08]  /*54b0*/  HMMA.16816.F32 R4, R148, R152.reuse, R4 ;  /* 0x000000989404723c */ /* 0x084ff00000001804 */
[C---:B------:R-:W-:Y:S08]  /*54c0*/  HMMA.16816.F32 R8, R156.reuse, R152, R8 ;  /* 0x000000989c08723c */ /* 0x040ff00000001808 */
[-C--:B------:R-:W-:Y:S08]  /*54d0*/  HMMA.16816.F32 R12, R156, R154.reuse, R12 ;  /* 0x0000009a9c0c723c */ /* 0x080ff0000000180c */
[C---:B------:R-:W-:Y:S01]  /*54e0*/  HMMA.16816.F32 R16, R148.reuse, R154, R16 ;  /* 0x0000009a9410723c */ /* 0x040fe20000001810 */
[----:B------:R-:W-:Y:S07]  /*54f0*/  LDSM.16.M88.4 R152, [R226+0x2000] ;  /* 0x00200000e298783b */ /* 0x000fee0000000200 */
[-C--:B------:R-:W-:Y:S08]  /*5500*/  HMMA.16816.F32 R20, R148, R208.reuse, R20 ;  /* 0x000000d09414723c */ /* 0x080ff00000001814 */
[C---:B------:R-:W-:Y:S08]  /*5510*/  HMMA.16816.F32 R24, R156.reuse, R208, R24 ;  /* 0x000000d09c18723c */ /* 0x040ff00000001818 */
[-C--:B------:R-:W-:Y:S01]  /*5520*/  HMMA.16816.F32 R76, R156, R210.reuse, R76 ;  /* 0x000000d29c4c723c */ /* 0x080fe2000000184c */
[----:B------:R-:W2:Y:S07]  /*5530*/  LDSM.16.MT88.4 R156, [R2+0x2880] ;  /* 0x00288000029c783b */ /* 0x000eae0000004200 */
[----:B------:R-:W-:Y:S01]  /*5540*/  HMMA.16816.F32 R80, R148, R210, R80 ;  /* 0x000000d29450723c */ /* 0x000fe20000001850 */
[----:B------:R-:W5:Y:S07]  /*5550*/  LDSM.16.M88.4 R148, [R226+0x2800] ;  /* 0x00280000e294783b */ /* 0x000f6e0000000200 */
[-C--:B-1----:R-:W-:Y:S08]  /*5560*/  HMMA.16816.F32 R4, R136, R140.reuse, R4 ;  /* 0x0000008c8804723c */ /* 0x082ff00000001804 */
[C---:B---3--:R-:W-:Y:S08]  /*5570*/  HMMA.16816.F32 R8, R132.reuse, R140, R8 ;  /* 0x0000008c8408723c */ /* 0x048ff00000001808 */
[-C--:B------:R-:W-:Y:S08]  /*5580*/  HMMA.16816.F32 R12, R132, R142.reuse, R12 ;  /* 0x0000008e840c723c */ /* 0x080ff0000000180c */
[C---:B------:R-:W-:Y:S01]  /*5590*/  HMMA.16816.F32 R16, R136.reuse, R142, R16 ;  /* 0x0000008e8810723c */ /* 0x040fe20000001810 */
[----:B------:R-:W-:Y:S07]  /*55a0*/  LDSM.16.MT88.4 R140, [R228+0x18080] ;  /* 0x01808000e48c783b */ /* 0x000fee0000004200 */
[-C--:B----4-:R-:W-:Y:S08]  /*55b0*/  HMMA.16816.F32 R20, R136, R144.reuse, R20 ;  /* 0x000000908814723c */ /* 0x090ff00000001814 */
[C---:B------:R-:W-:Y:S08]  /*55c0*/  HMMA.16816.F32 R24, R132.reuse, R144, R24 ;  /* 0x000000908418723c */ /* 0x040ff00000001818 */
[-C--:B------:R-:W-:Y:S01]  /*55d0*/  HMMA.16816.F32 R76, R132, R146.reuse, R76 ;  /* 0x00000092844c723c */ /* 0x080fe2000000184c */
[----:B------:R1:W3:Y:S07]  /*55e0*/  LDSM.16.MT88.4 R132, [R2+0x5880] ;  /* 0x005880000284783b */ /* 0x0002ee0000004200 */
[----:B------:R-:W-:Y:S08]  /*55f0*/  HMMA.16816.F32 R80, R136, R146, R80 ;  /* 0x000000928850723c */ /* 0x000ff00000001850 */
[-C--:B--2---:R-:W-:Y:S08]  /*5600*/  HMMA.16816.F32 R4, R152, R156.reuse, R4 ;  /* 0x0000009c9804723c */ /* 0x084ff00000001804 */
[C---:B-----5:R-:W-:Y:S01]  /*5610*/  HMMA.16816.F32 R8, R148.reuse, R156, R8 ;  /* 0x0000009c9408723c */ /* 0x060fe20000001808 */
[----:B-1----:R-:W-:Y:S04]  /*5620*/  IMAD.U32 R2, RZ, RZ, UR20 ;  /* 0x00000014ff027e24 */ /* 0x002fe8000f8e00ff */
[----:B------:R-:W-:Y:S03]  /*5630*/  IMAD.WIDE.U32 R136, R2, c[0x0][0x238], R240 ;  /* 0x00008e0002887a25 */ /* 0x000fe600078e00f0 */
[-C--:B------:R-:W-:Y:S01]  /*5640*/  HMMA.16816.F32 R12, R148, R158.reuse, R12 ;  /* 0x0000009e940c723c */ /* 0x080fe2000000180c */
[----:B------:R-:W-:Y:S03]  /*5650*/  IMAD.U32 R2, RZ, RZ, UR21 ;  /* 0x00000015ff027e24 */ /* 0x000fe6000f8e00ff */
[----:B------:R-:W-:Y:S01]  /*5660*/  IADD3 R137, R137, UR26, RZ ;  /* 0x0000001a89897c10 */ /* 0x000fe2000fffe0ff */
[----:B------:R-:W-:Y:S03]  /*5670*/  USHF.R.S32.HI UR26, URZ, 0x1f, UR27 ;  /* 0x0000001f3f1a7899 */ /* 0x000fe6000801141b */
[C---:B------:R-:W-:Y:S04]  /*5680*/  HMMA.16816.F32 R16, R152.reuse, R158, R16 ;  /* 0x0000009e9810723c */ /* 0x040fe80000001810 */
[----:B------:R-:W-:Y:S04]  /*5690*/  IMAD.WIDE.U32 R136, R2, c[0x0][0x240], R136 ;  /* 0x0000900002887a25 */ /* 0x000fe800078e0088 */
[-C--:B---3--:R-:W-:Y:S01]  /*56a0*/  HMMA.16816.F32 R20, R152, R132.reuse, R20 ;  /* 0x000000849814723c */ /* 0x088fe20000001814 */
[----:B------:R-:W-:Y:S03]  /*56b0*/  IMAD.U32 R3, RZ, RZ, UR26 ;  /* 0x0000001aff037e24 */ /* 0x000fe6000f8e00ff */
[----:B------:R-:W-:Y:S04]  /*56c0*/  IADD3 R2, P1, R136, UR27, RZ ;  /* 0x0000001b88027c10 */ /* 0x000fe8000ff3e0ff */
[C---:B------:R-:W-:Y:S04]  /*56d0*/  HMMA.16816.F32 R24, R148.reuse, R132, R24 ;  /* 0x000000849418723c */ /* 0x040fe80000001818 */
[----:B------:R-:W-:Y:S01]  /*56e0*/  IADD3.X R3, R3, UR6, R137, P1, !PT ;  /* 0x0000000603037c10 */ /* 0x000fe20008ffe489 */
[----:B------:R-:W-:Y:S01]  /*56f0*/  UIADD3 UR6, UR18, 0x1, URZ ;  /* 0x0000000112067890 */ /* 0x000fe2000fffe03f */
[C---:B------:R-:W-:Y:S02]  /*5700*/  LEA R136, P1, R2.reuse, c[0x0][0x220], 0x2 ;  /* 0x0000880002887a11 */ /* 0x040fe400078210ff */
[-C--:B------:R-:W-:Y:S01]  /*5710*/  HMMA.16816.F32 R76, R148, R134.reuse, R76 ;  /* 0x00000086944c723c */ /* 0x080fe2000000184c */
[----:B------:R-:W-:Y:S03]  /*5720*/  USEL UR18, UR6, URZ, !UP1 ;  /* 0x0000003f06127287 */ /* 0x000fe6000c800000 */
[----:B------:R-:W-:Y:S02]  /*5730*/  LEA.HI.X R137, R2, c[0x0][0x224], R3, 0x2, P1 ;  /* 0x0000890002897a11 */ /* 0x000fe400008f1403 */
[----:B------:R-:W-:Y:S01]  /*5740*/  MOV R2, UR4 ;  /* 0x0000000400027c02 */ /* 0x000fe20008000f00 */
[----:B------:R-:W-:Y:S01]  /*5750*/  USEL UR4, UR7, URZ, !UP2 ;  /* 0x0000003f07047287 */ /* 0x000fe2000d000000 */
[----:B------:R-:W-:Y:S01]  /*5760*/  HMMA.16816.F32 R80, R152, R134, R80 ;  /* 0x000000869850723c */ /* 0x000fe20000001850 */
[----:B------:R-:W-:Y:S01]  /*5770*/  RED.E.ADD.F32.FTZ.RN.STRONG.GPU [R136.64], R4 ;  /* 0x000000048800798e */ /* 0x000fe2000c10e798 */
[----:B------:R-:W-:Y:S02]  /*5780*/  PLOP3.LUT P1, PT, PT, PT, UP0, 0x80, 0x0 ;  /* 0x000000000000781c */ /* 0x000fe40003f2f008 */
[----:B------:R-:W-:Y:S02]  /*5790*/  IMAD R2, R2, 0x2000, R230 ;  /* 0x0000200002027824 */ /* 0x000fe400078e02e6 */
[----:B------:R-:W-:Y:S03]  /*57a0*/  RED.E.ADD.F32.FTZ.RN.STRONG.GPU [R136.64+0x400], R5 ;  /* 0x000400058800798e */ /* 0x000fe6000c10e798 */
[----:B------:R-:W-:Y:S02]  /*57b0*/  SHF.L.U32 R2, R2, 0x1, RZ ;  /* 0x0000000102027819 */ /* 0x000fe400000006ff */
[----:B------:R-:W-:Y:S05]  /*57c0*/  RED.E.ADD.F32.FTZ.RN.STRONG.GPU [R136.64+0x800], R6 ;  /* 0x000800068800798e */ /* 0x000fea000c10e798 */
        /* <DEDUP_REMOVED lines=11> */
[----:B------:R-:W-:Y:S05]  /*5880*/  LDSM.16.MT88.4 R4, [R228+0x15480] ;  /* 0x01548000e404783b */ /* 0x000fea0000004200 */
[----:B------:R-:W1:Y:S05]  /*5890*/  LDSM.16.MT88.4 R8, [R2+0x6080] ;  /* 0x006080000208783b */ /* 0x000e6a0000004200 */
[----:B------:R-:W-:Y:S05]  /*58a0*/  RED.E.ADD.F32.FTZ.RN.STRONG.GPU [R136.64+0x3800], R14 ;  /* 0x0038000e8800798e */ /* 0x000fea000c10e798 */
[----:B------:R-:W-:Y:S05]  /*58b0*/  RED.E.ADD.F32.FTZ.RN.STRONG.GPU [R136.64+0x3c00], R15 ;  /* 0x003c000f8800798e */ /* 0x000fea000c10e798 */
[----:B------:R-:W2:Y:S05]  /*58c0*/  LDSM.16.MT88.4 R12, [R228+0x16480] ;  /* 0x01648000e40c783b */ /* 0x000eaa0000004200 */
[----:B------:R-:W3:Y:S05]  /*58d0*/  LDSM.16.MT88.4 R16, [R228+0x17480] ;  /* 0x01748000e410783b */ /* 0x000eea0000004200 */
[----:B------:R-:W-:Y:S05]  /*58e0*/  RED.E.ADD.F32.FTZ.RN.STRONG.GPU [R136.64+0x4000], R20 ;  /* 0x004000148800798e */ /* 0x000fea000c10e798 */
[----:B------:R-:W-:Y:S05]  /*58f0*/  RED.E.ADD.F32.FTZ.RN.STRONG.GPU [R136.64+0x4400], R21 ;  /* 0x004400158800798e */ /* 0x000fea000c10e798 */
[----:B------:R-:W-:Y:S01]  /*5900*/  RED.E.ADD.F32.FTZ.RN.STRONG.GPU [R136.64+0x4800], R22 ;  /* 0x004800168800798e */ /* 0x000fe2000c10e798 */
[-C--:B-1----:R-:W-:Y:S04]  /*5910*/  HMMA.16816.F32 R84, R4, R8.reuse, R84 ;  /* 0x000000080454723c */ /* 0x082fe80000001854 */
[----:B------:R-:W-:Y:S05]  /*5920*/  RED.E.ADD.F32.FTZ.RN.STRONG.GPU [R136.64+0x4c00], R23 ;  /* 0x004c00178800798e */ /* 0x000fea000c10e798 */
[----:B------:R-:W-:Y:S05]  /*5930*/  RED.E.ADD.F32.FTZ.RN.STRONG.GPU [R136.64+0x5000], R24 ;  /* 0x005000188800798e */ /* 0x000fea000c10e798 */
[----:B------:R-:W-:Y:S01]  /*5940*/  RED.E.ADD.F32.FTZ.RN.STRONG.GPU [R136.64+0x5400], R25 ;  /* 0x005400198800798e */ /* 0x000fe2000c10e798 */
[-C--:B--2---:R-:W-:Y:S04]  /*5950*/  HMMA.16816.F32 R88, R12, R8.reuse, R88 ;  /* 0x000000080c58723c */ /* 0x084fe80000001858 */
[----:B------:R-:W1:Y:S05]  /*5960*/  LDSM.16.MT88.4 R20, [R2+0x8080] ;  /* 0x008080000214783b */ /* 0x000e6a0000004200 */
[----:B------:R-:W-:Y:S01]  /*5970*/  RED.E.ADD.F32.FTZ.RN.STRONG.GPU [R136.64+0x5800], R26 ;  /* 0x0058001a8800798e */ /* 0x000fe2000c10e798 */
[C---:B---3--:R-:W-:Y:S04]  /*5980*/  HMMA.16816.F32 R92, R16.reuse, R8, R92 ;  /* 0x00000008105c723c */ /* 0x048fe8000000185c */
[----:B------:R-:W-:Y:S04]  /*5990*/  RED.E.ADD.F32.FTZ.RN.STRONG.GPU [R136.64+0x5c00], R27 ;  /* 0x005c001b8800798e */ /* 0x000fe8000c10e798 */
[-C--:B------:R-:W-:Y:S01]  /*59a0*/  HMMA.16816.F32 R96, R16, R10.reuse, R96 ;  /* 0x0000000a1060723c */ /* 0x080fe20000001860 */
[----:B------:R-:W-:Y:S05]  /*59b0*/  RED.E.ADD.F32.FTZ.RN.STRONG.GPU [R136.64+0x6000], R80 ;  /* 0x006000508800798e */ /* 0x000fea000c10e798 */
[----:B------:R-:W-:Y:S02]  /*59c0*/  RED.E.ADD.F32.FTZ.RN.STRONG.GPU [R136.64+0x6400], R81 ;  /* 0x006400518800798e */ /* 0x000fe4000c10e798 */
[-C--:B------:R-:W-:Y:S03]  /*59d0*/  HMMA.16816.F32 R100, R12, R10.reuse, R100 ;  /* 0x0000000a0c64723c */ /* 0x080fe60000001864 */
[----:B------:R-:W-:Y:S05]  /*59e0*/  RED.E.ADD.F32.FTZ.RN.STRONG.GPU [R136.64+0x6800], R82 ;  /* 0x006800528800798e */ /* 0x000fea000c10e798 */
[C---:B------:R-:W-:Y:S01]  /*59f0*/  HMMA.16816.F32 R104, R4.reuse, R10, R104 ;  /* 0x0000000a0468723c */ /* 0x040fe20000001868 */
[----:B------:R-:W-:Y:S05]  /*5a00*/  RED.E.ADD.F32.FTZ.RN.STRONG.GPU [R136.64+0x6c00], R83 ;  /* 0x006c00538800798e */ /* 0x000fea000c10e798 */
[----:B------:R-:W-:Y:S02]  /*5a10*/  RED.E.ADD.F32.FTZ.RN.STRONG.GPU [R136.64+0x7000], R76 ;  /* 0x0070004c8800798e */ /* 0x000fe4000c10e798 */
[-C--:B-1----:R-:W-:Y:S03]  /*5a20*/  HMMA.16816.F32 R108, R4, R20.reuse, R108 ;  /* 0x00000014046c723c */ /* 0x082fe6000000186c */
[----:B------:R-:W-:Y:S05]  /*5a30*/  RED.E.ADD.F32.FTZ.RN.STRONG.GPU [R136.64+0x7400], R77 ;  /* 0x0074004d8800798e */ /* 0x000fea000c10e798 */
[----:B------:R-:W-:Y:S01]  /*5a40*/  RED.E.ADD.F32.FTZ.RN.STRONG.GPU [R136.64+0x7800], R78 ;  /* 0x0078004e8800798e */ /* 0x000fe2000c10e798 */
[-C--:B------:R-:W-:Y:S04]  /*5a50*/  HMMA.16816.F32 R112, R12, R20.reuse, R112 ;  /* 0x000000140c70723c */ /* 0x080fe80000001870 */
[----:B------:R-:W-:Y:S04]  /*5a60*/  LDSM.16.MT88.4 R24, [R228+0x15880] ;  /* 0x01588000e418783b */ /* 0x000fe80000004200 */
[C---:B------:R-:W-:Y:S01]  /*5a70*/  HMMA.16816.F32 R116, R16.reuse, R20, R116 ;  /* 0x000000141074723c */ /* 0x040fe20000001874 */
[----:B------:R-:W-:Y:S05]  /*5a80*/  RED.E.ADD.F32.FTZ.RN.STRONG.GPU [R136.64+0x7c00], R79 ;  /* 0x007c004f8800798e */ /* 0x000fea000c10e798 */
[----:B------:R-:W1:Y:S02]  /*5a90*/  LDSM.16.MT88.4 R76, [R2+0x6880] ;  /* 0x00688000024c783b */ /* 0x000e640000004200 */
[-C--:B------:R-:W-:Y:S03]  /*5aa0*/  HMMA.16816.F32 R120, R16, R22.reuse, R120 ;  /* 0x000000161078723c */ /* 0x080fe60000001878 */
[----:B------:R-:W2:Y:S05]  /*5ab0*/  LDSM.16.MT88.4 R80, [R228+0x16880] ;  /* 0x01688000e450783b */ /* 0x000eaa0000004200 */
[-C--:B------:R-:W-:Y:S01]  /*5ac0*/  HMMA.16816.F32 R124, R12, R22.reuse, R124 ;  /* 0x000000160c7c723c */ /* 0x080fe2000000187c */
[----:B------:R-:W3:Y:S05]  /*5ad0*/  LDSM.16.MT88.4 R132, [R228+0x17880] ;  /* 0x01788000e484783b */ /* 0x000eea0000004200 */
[----:B------:R-:W4:Y:S02]  /*5ae0*/  LDSM.16.MT88.4 R136, [R2+0x8880] ;  /* 0x008880000288783b */ /* 0x000f240000004200 */
[----:B------:R-:W-:Y:S03]  /*5af0*/  HMMA.16816.F32 R128, R4, R22, R128 ;  /* 0x000000160480723c */ /* 0x000fe60000001880 */
[----:B------:R-:W-:Y:S05]  /*5b00*/  LDSM.16.MT88.4 R4, [R228+0x15c80] ;  /* 0x015c8000e404783b */ /* 0x000fea0000004200 */
[----:B------:R-:W5:Y:S05]  /*5b10*/  LDSM.16.MT88.4 R8, [R2+0x7080] ;  /* 0x007080000208783b */ /* 0x000f6a0000004200 */
[----:B------:R-:W4:Y:S05]  /*5b20*/  LDSM.16.MT88.4 R12, [R228+0x16c80] ;  /* 0x016c8000e40c783b */ /* 0x000f2a0000004200 */
[----:B------:R-:W4:Y:S01]  /*5b30*/  LDSM.16.MT88.4 R16, [R228+0x17c80] ;  /* 0x017c8000e410783b */ /* 0x000f220000004200 */
[-C--:B-1----:R-:W-:Y:S04]  /*5b40*/  HMMA.16816.F32 R84, R24, R76.reuse, R84 ;  /* 0x0000004c1854723c */ /* 0x082fe80000001854 */
[----:B------:R-:W1:Y:S04]  /*5b50*/  LDSM.16.MT88.4 R20, [R2+0x9080] ;  /* 0x009080000214783b */ /* 0x000e680000004200 */
[-C--:B--2---:R-:W-:Y:S08]  /*5b60*/  HMMA.16816.F32 R88, R80, R76.reuse, R88 ;  /* 0x0000004c5058723c */ /* 0x084ff00000001858 */
[C---:B---3--:R-:W-:Y:S08]  /*5b70*/  HMMA.16816.F32 R92, R132.reuse, R76, R92 ;  /* 0x0000004c845c723c */ /* 0x048ff0000000185c */
[-C--:B------:R-:W-:Y:S08]  /*5b80*/  HMMA.16816.F32 R96, R132, R78.reuse, R96 ;  /* 0x0000004e8460723c */ /* 0x080ff00000001860 */
        /* <DEDUP_REMOVED lines=12> */
[-C--:B-----5:R-:W-:Y:S08]  /*5c50*/  HMMA.16816.F32 R84, R4, R8.reuse, R84 ;  /* 0x000000080454723c */ /* 0x0a0ff00000001854 */
[-C--:B------:R-:W-:Y:S08]  /*5c60*/  HMMA.16816.F32 R88, R12, R8.reuse, R88 ;  /* 0x000000080c58723c */ /* 0x080ff00000001858 */
[C---:B------:R-:W-:Y:S08]  /*5c70*/  HMMA.16816.F32 R92, R16.reuse, R8, R92 ;  /* 0x00000008105c723c */ /* 0x040ff0000000185c */
[-C--:B------:R-:W-:Y:S08]  /*5c80*/  HMMA.16816.F32 R96, R16, R10.reuse, R96 ;  /* 0x0000000a1060723c */ /* 0x080ff00000001860 */
[-C--:B------:R-:W-:Y:S08]  /*5c90*/  HMMA.16816.F32 R100, R12, R10.reuse, R100 ;  /* 0x0000000a0c64723c */ /* 0x080ff00000001864 */
[C---:B------:R-:W-:Y:S08]  /*5ca0*/  HMMA.16816.F32 R104, R4.reuse, R10, R104 ;  /* 0x0000000a0468723c */ /* 0x040ff00000001868 */
[-C--:B-1----:R-:W-:Y:S08]  /*5cb0*/  HMMA.16816.F32 R108, R4, R20.reuse, R108 ;  /* 0x00000014046c723c */ /* 0x082ff0000000186c */
[-C--:B------:R-:W-:Y:S08]  /*5cc0*/  HMMA.16816.F32 R112, R12, R20.reuse, R112 ;  /* 0x000000140c70723c */ /* 0x080ff00000001870 */
[C---:B------:R-:W-:Y:S08]  /*5cd0*/  HMMA.16816.F32 R116, R16.reuse, R20, R116 ;  /* 0x000000141074723c */ /* 0x040ff00000001874 */
[-C--:B------:R-:W-:Y:S08]  /*5ce0*/  HMMA.16816.F32 R120, R16, R22.reuse, R120 ;  /* 0x000000161078723c */ /* 0x080ff00000001878 */
[-C--:B------:R-:W-:Y:S08]  /*5cf0*/  HMMA.16816.F32 R124, R12, R22.reuse, R124 ;  /* 0x000000160c7c723c */ /* 0x080ff0000000187c */
        /* <DEDUP_REMOVED lines=63> */
.L_x_680:
[----:B------:R-:W-:Y:S05]  /*60f0*/  @P1 BRA `(.L_x_684) ;  /* 0x0000178000001947 */ /* 0x000fea0003800000 */
[----:B------:R-:W-:Y:S01]  /*6100*/  SHF.R.S32.HI R0, RZ, 0x1f, R240 ;  /* 0x0000001fff007819 */ /* 0x000fe200000114f0 */
[----:B------:R-:W-:Y:S01]  /*6110*/  BAR.SYNC.DEFER_BLOCKING 0x1, 0x100 ;  /* 0x0044000000007b1d */ /* 0x000fe20000010000 */
[----:B------:R-:W-:Y:S01]  /*6120*/  F2FP.PACK_AB R28, R29, R28 ;  /* 0x0000001c1d1c723e */ /* 0x000fe200000000ff */
[----:B------:R-:W-:Y:S01]  /*6130*/  USHF.R.S32.HI UR6, URZ, 0x1f, UR20 ;  /* 0x0000001f3f067899 */ /* 0x000fe20008011414 */
[----:B------:R-:W-:-:S02]  /*6140*/  LEA.HI R2, R0, R240, RZ, 0x2 ;  /* 0x000000f000027211 */ /* 0x000fc400078f10ff */
[C---:B------:R-:W-:Y:S01]  /*6150*/  LEA.HI R3, R0.reuse, R240, RZ, 0x5 ;  /* 0x000000f000037211 */ /* 0x040fe200078f28ff */
[----:B------:R-:W-:Y:S01]  /*6160*/  UMOV UR8, 0xffffffa0 ;  /* 0xffffffa000087882 */ /* 0x000fe20000000000 */
[--C-:B------:R-:W-:Y:S01]  /*6170*/  SHF.R.S32.HI R6, RZ, 0x2, R2.reuse ;  /* 0x00000002ff067819 */ /* 0x100fe20000011402 */
[----:B------:R-:W-:Y:S01]  /*6180*/  ULDC UR7, c[0x0][0x2f0] ;  /* 0x0000bc0000077ab9 */ /* 0x000fe20000000800 */
[----:B------:R-:W-:Y:S01]  /*6190*/  SHF.R.S32.HI R5, RZ, 0x1f, R2 ;  /* 0x0000001fff057819 */ /* 0x000fe20000011402 */
[----:B------:R-:W-:Y:S01]  /*61a0*/  UIMAD UR8, UR22, UR8, UR7 ;  /* 0x00000008160872a4 */ /* 0x000fe2000f8e0207 */
[----:B------:R-:W-:Y:S01]  /*61b0*/  SHF.R.S32.HI R4, RZ, 0x5, R3 ;  /* 0x00000005ff047819 */ /* 0x000fe20000011403 */
[----:B------:R-:W-:Y:S01]  /*61c0*/  ULDC.64 UR4, c[0x0][0x338] ;  /* 0x0000ce0000047ab9 */ /* 0x000fe20000000a00 */
[----:B------:R-:W-:Y:S01]  /*61d0*/  LEA.HI R5, R5, R6, RZ, 0x3 ;  /* 0x0000000605057211 */ /* 0x000fe200078f18ff */
[----:B------:R-:W-:Y:S01]  /*61e0*/  UISETP.LT.AND UP0, UPT, UR8, 0x60, UPT ;  /* 0x000000600800788c */ /* 0x000fe2000bf01270 */
[----:B------:R-:W-:Y:S01]  /*61f0*/  LEA.HI R3, R3, R4, RZ, 0x1 ;  /* 0x0000000403037211 */ /* 0x000fe200078f08ff */
[----:B------:R-:W-:Y:S01]  /*6200*/  UIMAD UR4, UR6, UR4, URZ ;  /* 0x00000004060472a4 */ /* 0x000fe2000f8e023f */
[----:B------:R-:W-:Y:S01]  /*6210*/  LOP3.LUT R5, R5, 0xfffffff8, RZ, 0xc0, !PT ;  /* 0xfffffff805057812 */ /* 0x000fe200078ec0ff */
[----:B------:R-:W-:Y:S01]  /*6220*/  USEL UR8, UR8, 0x60, UP0 ;  /* 0x0000006008087887 */ /* 0x000fe20008000000 */
[----:B------:R-:W-:Y:S01]  /*6230*/  LOP3.LUT R3, R3, 0x1ffffe, RZ, 0xc0, !PT ;  /* 0x001ffffe03037812 */ /* 0x000fe200078ec0ff */
[----:B------:R-:W-:Y:S01]  /*6240*/  UIMAD UR5, UR20, UR5, UR4 ;  /* 0x00000005140572a4 */ /* 0x000fe2000f8e0204 */
[-C--:B------:R-:W-:Y:S01]  /*6250*/  LEA.HI R7, R0, R240.reuse, RZ, 0x6 ;  /* 0x000000f000077211 */ /* 0x080fe200078f30ff */
[----:B------:R-:W-:Y:S01]  /*6260*/  IMAD.IADD R5, R6, 0x1, -R5 ;  /* 0x0000000106057824 */ /* 0x000fe200078e0a05 */
[----:B------:R-:W-:Y:S01]  /*6270*/  LOP3.LUT R6, R2, 0x3ffffffc, RZ, 0xc0, !PT ;  /* 0x3ffffffc02067812 */ /* 0x000fe200078ec0ff */
[----:B------:R-:W-:Y:S01]  /*6280*/  IMAD.IADD R4, R4, 0x1, -R3 ;  /* 0x0000000104047824 */ /* 0x000fe200078e0a03 */
[-C--:B------:R-:W-:Y:S01]  /*6290*/  LEA.HI R3, R0, R240.reuse, RZ, 0x4 ;  /* 0x000000f000037211 */ /* 0x080fe200078f20ff */
[----:B------:R-:W-:Y:S01]  /*62a0*/  IMAD.SHL.U32 R8, R5, 0x40, RZ ;  /* 0x0000004005087824 */ /* 0x000fe200078e00ff */
[----:B------:R-:W-:Y:S01]  /*62b0*/  SHF.R.U32.HI R7, RZ, 0x3, R7 ;  /* 0x00000003ff077819 */ /* 0x000fe20000011607 */
[----:B------:R-:W-:Y:S01]  /*62c0*/  IMAD.IADD R6, R240, 0x1, -R6 ;  /* 0x00000001f0067824 */ /* 0x000fe200078e0a06 */
[----:B------:R-:W-:Y:S01]  /*62d0*/  LOP3.LUT R2, R3, 0xfffffff0, RZ, 0xc0, !PT ;  /* 0xfffffff003027812 */ /* 0x000fe200078ec0ff */
[----:B------:R-:W-:Y:S01]  /*62e0*/  USHF.R.S32.HI UR7, URZ, 0x1f, UR21 ;  /* 0x0000001f3f077899 */ /* 0x000fe20008011415 */
[----:B------:R-:W-:Y:S01]  /*62f0*/  LOP3.LUT R8, R8, 0x1c0, RZ, 0xc0, !PT ;  /* 0x000001c008087812 */ /* 0x000fe200078ec0ff */
[----:B------:R-:W-:Y:S01]  /*6300*/  IMAD R4, R4, 0x200, R6 ;  /* 0x0000020004047824 */ /* 0x000fe200078e0206 */
[----:B------:R-:W-:Y:S01]  /*6310*/  LEA.HI R0, R0, R240, RZ, 0x7 ;  /* 0x000000f000007211 */ /* 0x000fe200078f38ff */
[----:B------:R-:W-:Y:S01]  /*6320*/  IMAD.IADD R2, R240, 0x1, -R2 ;  /* 0x00000001f0027824 */ /* 0x000fe200078e0a02 */
[----:B------:R-:W-:Y:S01]  /*6330*/  LOP3.LUT R7, R8, 0x18, R7, 0xf8, !PT ;  /* 0x0000001808077812 */ /* 0x000fe200078ef807 */
[----:B------:R-:W-:Y:S01]  /*6340*/  BSSY B0, `(.L_x_685) ;  /* 0x000009c000007945 */ /* 0x000fe20003800000 */
[----:B------:R-:W-:Y:S01]  /*6350*/  SHF.R.U32.HI R8, RZ, 0x3, R8 ;  /* 0x00000003ff087819 */ /* 0x000fe20000011608 */
[----:B------:R-:W-:Y:S01]  /*6360*/  IMAD.SHL.U32 R0, R0, 0x4, RZ ;  /* 0x0000000400007824 */ /* 0x000fe200078e00ff */
[----:B------:R-:W-:-:S02]  /*6370*/  SHF.R.S32.HI R6, RZ, 0x4, R3 ;  /* 0x00000004ff067819 */ /* 0x000fc40000011403 */
[----:B------:R-:W-:Y:S02]  /*6380*/  SHF.R.S32.HI R3, RZ, 0x1f, R2 ;  /* 0x0000001fff037819 */ /* 0x000fe40000011402 */
[----:B------:R-:W-:Y:S02]  /*6390*/  LOP3.LUT R7, R7, R8, RZ, 0x3c, !PT ;  /* 0x0000000807077212 */ /* 0x000fe400078e3cff */
[----:B------:R-:W-:Y:S01]  /*63a0*/  LOP3.LUT P0, RZ, R5, 0x4, RZ, 0xc0, !PT ;  /* 0x0000000405ff7812 */ /* 0x000fe2000780c0ff */
[----:B------:R-:W-:Y:S01]  /*63b0*/  IMAD.SHL.U32 R5, R6, 0x40, RZ ;  /* 0x0000004006057824 */ /* 0x000fe200078e00ff */
[----:B------:R-:W-:Y:S01]  /*63c0*/  LEA.HI R3, R3, R2, RZ, 0x3 ;  /* 0x0000000203037211 */ /* 0x000fe200078f18ff */
[----:B------:R-:W-:Y:S01]  /*63d0*/  IMAD.U32 R4, R4, 0x2, R7 ;  /* 0x0000000204047824 */ /* 0x000fe200078e0007 */
[----:B------:R-:W-:Y:S01]  /*63e0*/  LOP3.LUT R0, R0, 0xfffffe00, RZ, 0xc0, !PT ;  /* 0xfffffe0000007812 */ /* 0x000fe200078ec0ff */
[----:B------:R-:W-:Y:S01]  /*63f0*/  IMAD.SHL.U32 R2, R2, 0x8, RZ ;  /* 0x0000000802027824 */ /* 0x000fe200078e00ff */
[----:B------:R-:W-:Y:S01]  /*6400*/  SHF.R.S32.HI R3, RZ, 0x3, R3 ;  /* 0x00000003ff037819 */ /* 0x000fe20000011403 */
[----:B------:R-:W-:Y:S01]  /*6410*/  IMAD.SHL.U32 R4, R4, 0x2, RZ ;  /* 0x0000000204047824 */ /* 0x000fe200078e00ff */
[----:B------:R-:W-:-:S02]  /*6420*/  F2FP.PACK_AB R30, R31, R30 ;  /* 0x0000001e1f1e723e */ /* 0x000fc400000000ff */
[----:B------:R-:W-:Y:S01]  /*6430*/  F2FP.PACK_AB R48, R49, R48 ;  /* 0x000000303130723e */ /* 0x000fe200000000ff */
[----:B------:R-:W-:Y:S01]  /*6440*/  IMAD R0, R3, 0x1800, R0 ;  /* 0x0000180003007824 */ /* 0x000fe200078e0200 */
[C---:B------:R-:W-:Y:S01]  /*6450*/  IADD3 R3, R4.reuse, 0x40, RZ ;  /* 0x0000004004037810 */ /* 0x040fe20007ffe0ff */
[----:B------:R-:W-:Y:S01]  /*6460*/  STS [R4+0x6080], R28 ;  /* 0x0060801c04007388 */ /* 0x000fe20000000800 */
[----:B------:R-:W-:Y:S02]  /*6470*/  F2FP.PACK_AB R50, R51, R50 ;  /* 0x000000323332723e */ /* 0x000fe400000000ff */
[----:B------:R-:W-:Y:S01]  /*6480*/  @P0 IADD3 R3, R4, -0x40, RZ ;  /* 0xffffffc004030810 */ /* 0x000fe20007ffe0ff */
        /* <DEDUP_REMOVED lines=67> */
[----:B------:R-:W-:-:S02]  /*68c0*/  LOP3.LUT R5, R5, 0x1c0, RZ, 0xc0, !PT ;  /* 0x000001c005057812 */ /* 0x000fc400078ec0ff */
[----:B------:R-:W-:Y:S01]  /*68d0*/  ISETP.GE.AND P5, PT, R6, UR8, PT ;  /* 0x0000000806007c0c */ /* 0x000fe2000bfa6270 */
[----:B------:R-:W-:Y:S01]  /*68e0*/  STS [R4+0x80], R84 ;  /* 0x0000805404007388 */ /* 0x000fe20000000800 */
[----:B------:R-:W-:Y:S02]  /*68f0*/  LOP3.LUT R7, R5, 0x38, R2, 0xf8, !PT ;  /* 0x0000003805077812 */ /* 0x000fe400078ef802 */
[----:B------:R-:W-:Y:S01]  /*6900*/  SHF.R.U32.HI R5, RZ, 0x3, R5 ;  /* 0x00000003ff057819 */ /* 0x000fe20000011605 */
[----:B------:R-:W-:Y:S01]  /*6910*/  STS [R4+0x480], R86 ;  /* 0x0004805604007388 */ /* 0x000fe20000000800 */
[----:B------:R-:W-:Y:S02]  /*6920*/  ISETP.GE.OR P0, PT, R2, c[0x0][0x324], P5 ;  /* 0x0000c90002007a0c */ /* 0x000fe40002f06670 */
[----:B------:R-:W-:Y:S01]  /*6930*/  LOP3.LUT R5, R7, R5, RZ, 0x3c, !PT ;  /* 0x0000000507057212 */ /* 0x000fe200078e3cff */
[----:B------:R-:W-:Y:S01]  /*6940*/  STS [R3+0x80], R104 ;  /* 0x0000806803007388 */ /* 0x000fe20000000800 */
[----:B------:R-:W-:-:S03]  /*6950*/  SHF.R.S32.HI R7, RZ, 0x1f, R6 ;  /* 0x0000001fff077819 */ /* 0x000fc60000011406 */
        /* <DEDUP_REMOVED lines=23> */
[----:B------:R-:W-:Y:S01]  /*6ad0*/  BAR.SYNC.DEFER_BLOCKING 0x1, 0x100 ;  /* 0x0044000000007b1d */ /* 0x000fe20000010000 */
[----:B-1----:R-:W-:Y:S01]  /*6ae0*/  IMAD.U32 R4, RZ, RZ, UR20 ;  /* 0x00000014ff047e24 */ /* 0x002fe2000f8e00ff */
[----:B--2---:R-:W-:-:S04]  /*6af0*/  SHF.R.S32.HI R3, RZ, 0x1f, R2 ;  /* 0x0000001fff037819 */ /* 0x004fc80000011402 */
[----:B------:R1:W2:Y:S01]  /*6b00*/  LDS.128 R52, [R0+0x6880] ;  /* 0x0068800000347984 */ /* 0x0002a20000000c00 */
[----:B------:R-:W-:-:S03]  /*6b10*/  IMAD.WIDE.U32 R4, R4, c[0x0][0x338], R2 ;  /* 0x0000ce0004047a25 */ /* 0x000fc600078e0002 */
[----:B------:R1:W3:Y:S01]  /*6b20*/  LDS.128 R48, [R0+0x7080] ;  /* 0x0070800000307984 */ /* 0x0002e20000000c00 */
[----:B------:R-:W-:Y:S01]  /*6b30*/  IMAD.MOV.U32 R56, RZ, RZ, R4 ;  /* 0x000000ffff387224 */ /* 0x000fe200078e0004 */
[----:B------:R-:W-:Y:S02]  /*6b40*/  IADD3 R57, R5, UR5, RZ ;  /* 0x0000000505397c10 */ /* 0x000fe4000fffe0ff */
[----:B------:R1:W4:Y:S01]  /*6b50*/  LDS.128 R44, [R0+0x7880] ;  /* 0x00788000002c7984 */ /* 0x0003220000000c00 */
[----:B------:R-:W-:Y:S01]  /*6b60*/  ULDC.64 UR4, c[0x0][0x340] ;  /* 0x0000d00000047ab9 */ /* 0x000fe20000000a00 */
[----:B------:R-:W-:Y:S01]  /*6b70*/  IMAD.U32 R4, RZ, RZ, UR21 ;  /* 0x00000015ff047e24 */ /* 0x000fe2000f8e00ff */
[----:B------:R-:W-:Y:S01]  /*6b80*/  UIMAD UR4, UR7, UR4, URZ ;  /* 0x00000004070472a4 */ /* 0x000fe2000f8e023f */
[----:B------:R1:W1:Y:S01]  /*6b90*/  LDS.128 R40, [R0+0x8080] ;  /* 0x0080800000287984 */ /* 0x0002620000000c00 */
[----:B------:R-:W-:Y:S02]  /*6ba0*/  IMAD.U32 R5, RZ, RZ, UR22 ;  /* 0x00000016ff057e24 */ /* 0x000fe4000f8e00ff */
[----:B------:R-:W-:Y:S01]  /*6bb0*/  UIMAD UR4, UR21, UR5, UR4 ;  /* 0x00000005150472a4 */ /* 0x000fe2000f8e0204 */
[----:B------:R1:W1:Y:S01]  /*6bc0*/  LDS.128 R36, [R0+0x8880] ;  /* 0x0088800000247984 */ /* 0x0002620000000c00 */
[----:B------:R-:W-:-:S03]  /*6bd0*/  IMAD.WIDE.U32 R56, R4, c[0x0][0x340], R56 ;  /* 0x0000d00004387a25 */ /* 0x000fc600078e0038 */
[----:B------:R1:W1:Y:S01]  /*6be0*/  LDS.128 R32, [R0+0x80] ;  /* 0x0000800000207984 */ /* 0x0002620000000c00 */
[----:B------:R-:W-:Y:S01]  /*6bf0*/  IMAD.WIDE R58, R5, 0x60, R6 ;  /* 0x00000060053a7825 */ /* 0x000fe200078e0206 */
[----:B------:R-:W-:Y:S02]  /*6c00*/  IADD3 R61, R57, UR4, RZ ;  /* 0x00000004393d7c10 */ /* 0x000fe4000fffe0ff */
        /* <DEDUP_REMOVED lines=15> */
.L_x_686:
[----:B--2---:R-:W-:Y:S05]  /*6d00*/  BSYNC B0 ;  /* 0x0000000000007941 */ /* 0x004fea0003800000 */
.L_x_685:
[----:B-1----:R-:W-:Y:S01]  /*6d10*/  IADD3 R0, R6, 0x10, RZ ;  /* 0x0000001006007810 */ /* 0x002fe20007ffe0ff */
[----:B------:R-:W-:Y:S03]  /*6d20*/  BSSY B0, `(.L_x_687) ;  /* 0x000000f000007945 */ /* 0x000fe60003800000 */
[----:B------:R-:W-:-:S04]  /*6d30*/  ISETP.GE.AND P4, PT, R0, UR8, PT ;  /* 0x0000000800007c0c */ /* 0x000fc8000bf86270 */
        /* <DEDUP_REMOVED lines=13> */
.L_x_688:
[----:B------:R-:W-:Y:S05]  /*6e10*/  BSYNC B0 ;  /* 0x0000000000007941 */ /* 0x000fea0003800000 */
.L_x_687:
[----:B------:R-:W-:Y:S01]  /*6e20*/  IADD3 R0, R6, 0x20, RZ ;  /* 0x0000002006007810 */ /* 0x000fe20007ffe0ff */
[----:B------:R-:W-:Y:S03]  /*6e30*/  BSSY B0, `(.L_x_689) ;  /* 0x000000f000007945 */ /* 0x000fe60003800000 */
[----:B------:R-:W-:-:S04]  /*6e40*/  ISETP.GE.AND P3, PT, R0, UR8, PT ;  /* 0x0000000800007c0c */ /* 0x000fc8000bf66270 */
[----:B------:R-:W-:-:S13]  /*6e50*/  ISETP.GE.OR P0, PT, R2, c[0x0][0x324], P3 ;  /* 0x0000c90002007a0c */ /* 0x000fda0001f06670 */
        /* <DEDUP_REMOVED lines=11> */
[----:B---3--:R1:W-:Y:S02]  /*6f10*/  STG.E.128 [R4.64], R48 ;  /* 0x0000003004007986 */ /* 0x0083e4000c101d18 */
.L_x_690:
[----:B------:R-:W-:Y:S05]  /*6f20*/  BSYNC B0 ;  /* 0x0000000000007941 */ /* 0x000fea0003800000 */
.L_x_689:
        /* <DEDUP_REMOVED lines=15> */
[----:B----4-:R1:W-:Y:S02]  /*7020*/  STG.E.128 [R4.64], R44 ;  /* 0x0000002c04007986 */ /* 0x0103e4000c101d18 */
.L_x_692:
[----:B------:R-:W-:Y:S05]  /*7030*/  BSYNC B0 ;  /* 0x0000000000007941 */ /* 0x000fea0003800000 */
.L_x_691:
        /* <DEDUP_REMOVED lines=16> */
.L_x_694:
[----:B------:R-:W-:Y:S05]  /*7140*/  BSYNC B0 ;  /* 0x0000000000007941 */ /* 0x000fea0003800000 */
.L_x_693:
        /* <DEDUP_REMOVED lines=16> */
.L_x_696:
[----:B------:R-:W-:Y:S05]  /*7250*/  BSYNC B0 ;  /* 0x0000000000007941 */ /* 0x000fea0003800000 */
.L_x_695:
[----:B------:R-:W-:Y:S01]  /*7260*/  ULDC.64 UR4, c[0x0][0x308] ;  /* 0x0000c20000047ab9 */ /* 0x000fe20000000a00 */
[----:B------:R-:W-:Y:S01]  /*7270*/  IMAD.U32 R0, RZ, RZ, UR20 ;  /* 0x00000014ff007e24 */ /* 0x000fe2000f8e00ff */
[----:B------:R-:W-:Y:S01]  /*7280*/  UIMAD UR4, UR6, UR4, URZ ;  /* 0x00000004060472a4 */ /* 0x000fe2000f8e023f */
[----:B------:R-:W-:Y:S01]  /*7290*/  ISETP.GE.OR P5, PT, R2, c[0x0][0x2f4], P5 ;  /* 0x0000bd0002007a0c */ /* 0x000fe20002fa6670 */
[----:B------:R-:W-:Y:S01]  /*72a0*/  BSSY B0, `(.L_x_697) ;  /* 0x0000013000007945 */ /* 0x000fe20003800000 */
[----:B------:R-:W-:Y:S01]  /*72b0*/  IMAD.WIDE.U32 R6, R0, c[0x0][0x308], R2 ;  /* 0x0000c20000067a25 */ /* 0x000fe200078e0002 */
[----:B------:R-:W-:Y:S01]  /*72c0*/  UIMAD UR20, UR20, UR5, UR4 ;  /* 0x00000005141472a4 */ /* 0x000fe2000f8e0204 */
[----:B------:R-:W-:Y:S02]  /*72d0*/  MOV R0, UR21 ;  /* 0x0000001500007c02 */ /* 0x000fe40008000f00 */
[----:B------:R-:W-:Y:S02]  /*72e0*/  ULDC.64 UR4, c[0x0][0x310] ;  /* 0x0000c40000047ab9 */ /* 0x000fe40000000a00 */
[----:B------:R-:W-:Y:S01]  /*72f0*/  UIMAD UR4, UR7, UR4, URZ ;  /* 0x00000004070472a4 */ /* 0x000fe2000f8e023f */
[----:B------:R-:W-:-:S03]  /*7300*/  IADD3 R7, R7, UR20, RZ ;  /* 0x0000001407077c10 */ /* 0x000fc6000fffe0ff */
[----:B------:R-:W-:Y:S02]  /*7310*/  UIMAD UR4, UR21, UR5, UR4 ;  /* 0x00000005150472a4 */ /* 0x000fe4000f8e0204 */
[----:B------:R-:W-:-:S05]  /*7320*/  IMAD.WIDE.U32 R6, R0, c[0x0][0x310], R6 ;  /* 0x0000c40000067a25 */ /* 0x000fca00078e0006 */
[----:B------:R-:W-:Y:S01]  /*7330*/  IADD3 R9, R7, UR4, RZ ;  /* 0x0000000407097c10 */ /* 0x000fe2000fffe0ff */
[----:B------:R-:W-:Y:S05]  /*7340*/  @P5 BRA `(.L_x_698) ;  /* 0x0000008000005947 */ /* 0x000fea0003800000 */
[----:B------:R-:W-:Y:S01]  /*7350*/  MOV R8, R6 ;  /* 0x0000000600087202 */ /* 0x000fe20000000f00 */
[----:B------:R-:W-:-:S04]  /*7360*/  IMAD R0, R59, c[0x0][0x300], RZ ;  /* 0x0000c0003b007a24 */ /* 0x000fc800078e02ff */
[----:B-1----:R-:W-:-:S04]  /*7370*/  IMAD.WIDE.U32 R4, R58, c[0x0][0x300], R8 ;  /* 0x0000c0003a047a25 */ /* 0x002fc800078e0008 */
[----:B------:R-:W-:Y:S01]  /*7380*/  IMAD R0, R58, c[0x0][0x304], R0 ;  /* 0x0000c1003a007a24 */ /* 0x000fe200078e0200 */
[----:B------:R-:W-:-:S04]  /*7390*/  LEA R10, P5, R4, c[0x0][0x2e8], 0x1 ;  /* 0x0000ba00040a7a11 */ /* 0x000fc800078a08ff */
[----:B------:R-:W-:-:S04]  /*73a0*/  IADD3 R0, R5, R0, RZ ;  /* 0x0000000005007210 */ /* 0x000fc80007ffe0ff */
[----:B------:R-:W-:-:S05]  /*73b0*/  LEA.HI.X R11, R4, c[0x0][0x2ec], R0, 0x1, P5 ;  /* 0x0000bb00040b7a11 */ /* 0x000fca00028f0c00 */
[----:B------:R1:W-:Y:S02]  /*73c0*/  STG.E.128 [R10.64], R32 ;  /* 0x000000200a007986 */ /* 0x0003e4000c101d18 */
.L_x_698:
[----:B------:R-:W-:Y:S05]  /*73d0*/  BSYNC B0 ;  /* 0x0000000000007941 */ /* 0x000fea0003800000 */
.L_x_697:
        /* <DEDUP_REMOVED lines=14> */
.L_x_700:
[----:B------:R-:W-:Y:S05]  /*74c0*/  BSYNC B0 ;  /* 0x0000000000007941 */ /* 0x000fea0003800000 */
.L_x_699:
        /* <DEDUP_REMOVED lines=14> */
.L_x_702:
[----:B------:R-:W-:Y:S05]  /*75b0*/  BSYNC B0 ;  /* 0x0000000000007941 */ /* 0x000fea0003800000 */
.L_x_701:
        /* <DEDUP_REMOVED lines=14> */
.L_x_704:
[----:B------:R-:W-:Y:S05]  /*76a0*/  BSYNC B0 ;  /* 0x0000000000007941 */ /* 0x000fea0003800000 */
.L_x_703:
        /* <DEDUP_REMOVED lines=14> */
.L_x_706:
[----:B------:R-:W-:Y:S05]  /*7790*/  BSYNC B0 ;  /* 0x0000000000007941 */ /* 0x000fea0003800000 */
.L_x_705:
[----:B------:R-:W-:-:S13]  /*77a0*/  ISETP.GE.OR P0, PT, R2, c[0x0][0x2f4], P0 ;  /* 0x0000bd0002007a0c */ /* 0x000fda0000706670 */
[----:B------:R-:W-:Y:S05]  /*77b0*/  @P0 EXIT ;  /* 0x000000000000094d */ /* 0x000fea0003800000 */
        /* <DEDUP_REMOVED lines=10> */
[----:B------:R-:W-:Y:S01]  /*7860*/  STG.E.128 [R4.64], R12 ;  /* 0x0000000c04007986 */ /* 0x000fe2000c101d18 */
[----:B------:R-:W-:Y:S05]  /*7870*/  EXIT ;  /* 0x000000000000794d */ /* 0x000fea0003800000 */
.L_x_684:
[----:B------:R-:W-:Y:S01]  /*7880*/  SHF.R.S32.HI R6, RZ, 0x1f, R240 ;  /* 0x0000001fff067819 */ /* 0x000fe200000114f0 */
[----:B------:R-:W-:Y:S01]  /*7890*/  USHF.R.S32.HI UR6, URZ, 0x1f, UR20 ;  /* 0x0000001f3f067899 */ /* 0x000fe20008011414 */
[----:B------:R-:W-:Y:S01]  /*78a0*/  IMAD.U32 R8, RZ, RZ, UR21 ;  /* 0x00000015ff087e24 */ /* 0x000fe2000f8e00ff */
[----:B------:R-:W-:Y:S01]  /*78b0*/  ULDC.64 UR4, c[0x0][0x308] ;  /* 0x0000c20000047ab9 */ /* 0x000fe20000000a00 */
[----:B------:R-:W-:Y:S01]  /*78c0*/  LEA.HI R6, R6, R240, RZ, 0x4 ;  /* 0x000000f006067211 */ /* 0x000fe200078f20ff */
[----:B------:R-:W-:Y:S01]  /*78d0*/  UIMAD UR4, UR6, UR4, URZ ;  /* 0x00000004060472a4 */ /* 0x000fe2000f8e023f */
[----:B------:R-:W-:Y:S01]  /*78e0*/  IMAD.U32 R4, RZ, RZ, UR22 ;  /* 0x00000016ff047e24 */ /* 0x000fe2000f8e00ff */
[----:B------:R-:W-:Y:S01]  /*78f0*/  ULDC UR8, c[0x0][0x2f0] ;  /* 0x0000bc0000087ab9 */ /* 0x000fe20000000800 */
[----:B------:R-:W-:Y:S01]  /*7900*/  LOP3.LUT R0, R6, 0x1ffffff0, RZ, 0xc0, !PT ;  /* 0x1ffffff006007812 */ /* 0x000fe200078ec0ff */
[----:B------:R-:W-:Y:S01]  /*7910*/  UIMAD UR5, UR20, UR5, UR4 ;  /* 0x00000005140572a4 */ /* 0x000fe2000f8e0204 */
[----:B------:R-:W-:Y:S01]  /*7920*/  SHF.R.S32.HI R6, RZ, 0x4, R6 ;  /* 0x00000004ff067819 */ /* 0x000fe20000011406 */
[----:B------:R-:W-:Y:S01]  /*7930*/  USHF.R.S32.HI UR7, URZ, 0x1f, UR21 ;  /* 0x0000001f3f077899 */ /* 0x000fe20008011415 */
[----:B------:R-:W-:Y:S01]  /*7940*/  BSSY B0, `(.L_x_707) ;  /* 0x000001b000007945 */ /* 0x000fe20003800000 */
[----:B------:R-:W-:Y:S01]  /*7950*/  IMAD.IADD R0, R240, 0x1, -R0 ;  /* 0x00000001f0007824 */ /* 0x000fe200078e0a00 */
[----:B------:R-:W-:Y:S01]  /*7960*/  UMOV UR4, 0xffffffa0 ;  /* 0xffffffa000047882 */ /* 0x000fe20000000000 */
[----:B------:R-:W-:Y:S01]  /*7970*/  SHF.R.S32.HI R7, RZ, 0x1f, R6 ;  /* 0x0000001fff077819 */ /* 0x000fe20000011406 */
[----:B------:R-:W-:Y:S01]  /*7980*/  UIMAD UR8, UR22, UR4, UR8 ;  /* 0x00000004160872a4 */ /* 0x000fe2000f8e0208 */
[----:B------:R-:W-:-:S02]  /*7990*/  IMAD.SHL.U32 R12, R0, 0x8, RZ ;  /* 0x00000008000c7824 */ /* 0x000fc400078e00ff */
[----:B------:R-:W-:Y:S02]  /*79a0*/  IMAD.U32 R0, RZ, RZ, UR20 ;  /* 0x00000014ff007e24 */ /* 0x000fe4000f8e00ff */
[----:B------:R-:W-:Y:S01]  /*79b0*/  IMAD.WIDE R4, R4, 0x60, R6 ;  /* 0x0000006004047825 */ /* 0x000fe200078e0206 */
[----:B------:R-:W-:Y:S02]  /*79c0*/  SHF.R.S32.HI R13, RZ, 0x1f, R12 ;  /* 0x0000001fff0d7819 */ /* 0x000fe4000001140c */
[----:B------:R-:W-:-:S03]  /*79d0*/  ISETP.GE.AND P5, PT, R6, UR8, PT ;  /* 0x0000000806007c0c */ /* 0x000fc6000bfa6270 */
[----:B------:R-:W-:Y:S01]  /*79e0*/  IMAD.WIDE.U32 R2, R0, c[0x0][0x308], R12 ;  /* 0x0000c20000027a25 */ /* 0x000fe200078e000c */
[----:B------:R-:W-:-:S04]  /*79f0*/  ISETP.GE.OR P0, PT, R12, c[0x0][0x2f4], P5 ;  /* 0x0000bd000c007a0c */ /* 0x000fc80002f06670 */
[----:B------:R-:W-:Y:S01]  /*7a00*/  IADD3 R3, R3, UR5, RZ ;  /* 0x0000000503037c10 */ /* 0x000fe2000fffe0ff */
[----:B------:R-:W-:Y:S02]  /*7a10*/  ULDC.64 UR4, c[0x0][0x310] ;  /* 0x0000c40000047ab9 */ /* 0x000fe40000000a00 */
[----:B------:R-:W-:Y:S02]  /*7a20*/  UIMAD UR4, UR7, UR4, URZ ;  /* 0x00000004070472a4 */ /* 0x000fe4000f8e023f */
[----:B------:R-:W-:Y:S02]  /*7a30*/  IMAD.WIDE.U32 R8, R8, c[0x0][0x310], R2 ;  /* 0x0000c40008087a25 */ /* 0x000fe400078e0002 */
[----:B------:R-:W-:-:S06]  /*7a40*/  UIMAD UR4, UR21, UR5, UR4 ;  /* 0x00000005150472a4 */ /* 0x000fcc000f8e0204 */
        /* <DEDUP_REMOVED lines=10> */
.L_x_708:
[----:B------:R-:W-:Y:S05]  /*7af0*/  BSYNC B0 ;  /* 0x0000000000007941 */ /* 0x000fea0003800000 */
.L_x_707:
[----:B------:R-:W-:Y:S01]  /*7b00*/  IADD3 R0, R6, 0x10, RZ ;  /* 0x0000001006007810 */ /* 0x000fe20007ffe0ff */
[----:B------:R-:W-:Y:S03]  /*7b10*/  BSSY B0, `(.L_x_709) ;  /* 0x000000f000007945 */ /* 0x000fe60003800000 */
[----:B------:R-:W-:-:S04]  /*7b20*/  ISETP.GE.AND P4, PT, R0, UR8, PT ;  /* 0x0000000800007c0c */ /* 0x000fc8000bf86270 */
[----:B------:R-:W-:-:S13]  /*7b30*/  ISETP.GE.OR P0, PT, R12, c[0x0][0x2f4], P4 ;  /* 0x0000bd000c007a0c */ /* 0x000fda0002706670 */
        /* <DEDUP_REMOVED lines=12> */
.L_x_710:
[----:B------:R-:W-:Y:S05]  /*7c00*/  BSYNC B0 ;  /* 0x0000000000007941 */ /* 0x000fea0003800000 */
.L_x_709:
        /* <DEDUP_REMOVED lines=16> */
.L_x_712:
[----:B------:R-:W-:Y:S05]  /*7d10*/  BSYNC B0 ;  /* 0x0000000000007941 */ /* 0x000fea0003800000 */
.L_x_711:
        /* <DEDUP_REMOVED lines=16> */
.L_x_714:
[----:B------:R-:W-:Y:S05]  /*7e20*/  BSYNC B0 ;  /* 0x0000000000007941 */ /* 0x000fea0003800000 */
.L_x_713:
        /* <DEDUP_REMOVED lines=16> */
.L_x_716:
[----:B------:R-:W-:Y:S05]  /*7f30*/  BSYNC B0 ;  /* 0x0000000000007941 */ /* 0x000fea0003800000 */
.L_x_715:
        /* <DEDUP_REMOVED lines=16> */
.L_x_718:
[----:B------:R-:W-:Y:S05]  /*8040*/  BSYNC B0 ;  /* 0x0000000000007941 */ /* 0x000fea0003800000 */
.L_x_717:
[----:B------:R-:W-:Y:S01]  /*8050*/  ULDC.64 UR4, c[0x0][0x338] ;  /* 0x0000ce0000047ab9 */ /* 0x000fe20000000a00 */
[----:B------:R-:W-:Y:S01]  /*8060*/  IMAD.U32 R0, RZ, RZ, UR20 ;  /* 0x00000014ff007e24 */ /* 0x000fe2000f8e00ff */
[----:B------:R-:W-:Y:S01]  /*8070*/  UIMAD UR4, UR6, UR4, URZ ;  /* 0x00000004060472a4 */ /* 0x000fe2000f8e023f */
[----:B------:R-:W-:Y:S01]  /*8080*/  ISETP.GE.OR P5, PT, R12, c[0x0][0x324], P5 ;  /* 0x0000c9000c007a0c */ /* 0x000fe20002fa6670 */
[----:B------:R-:W-:Y:S01]  /*8090*/  BSSY B0, `(.L_x_719) ;  /* 0x0000013000007945 */ /* 0x000fe20003800000 */
[----:B-1----:R-:W-:Y:S01]  /*80a0*/  IMAD.WIDE.U32 R2, R0, c[0x0][0x338], R12 ;  /* 0x0000ce0000027a25 */ /* 0x002fe200078e000c */
        /* <DEDUP_REMOVED lines=17> */
.L_x_720:
[----:B------:R-:W-:Y:S05]  /*81c0*/  BSYNC B0 ;  /* 0x0000000000007941 */ /* 0x000fea0003800000 */
.L_x_719:
        /* <DEDUP_REMOVED lines=14> */
.L_x_722:
[----:B------:R-:W-:Y:S05]  /*82b0*/  BSYNC B0 ;  /* 0x0000000000007941 */ /* 0x000fea0003800000 */
.L_x_721:
        /* <DEDUP_REMOVED lines=14> */
.L_x_724:
[----:B------:R-:W-:Y:S05]  /*83a0*/  BSYNC B0 ;  /* 0x0000000000007941 */ /* 0x000fea0003800000 */
.L_x_723:
        /* <DEDUP_REMOVED lines=14> */
.L_x_726:
[----:B------:R-:W-:Y:S05]  /*8490*/  BSYNC B0 ;  /* 0x0000000000007941 */ /* 0x000fea0003800000 */
.L_x_725:
        /* <DEDUP_REMOVED lines=14> */
.L_x_728:
[----:B------:R-:W-:Y:S05]  /*8580*/  BSYNC B0 ;  /* 0x0000000000007941 */ /* 0x000fea0003800000 */
.L_x_727:
        /* <DEDUP_REMOVED lines=14> */
.L_x_729:
        /* <DEDUP_REMOVED lines=9> */
.L_x_2305:


//--------------------- .text._ZN7cutlass13device_kernelIN5flash19enable_sm80_to_sm89INS1_16FlashAttnBwdSm80INS1_25CollectiveMainloopBwdSm80ILi2ELi1EN4cute5tupleIJNS5_1CILi64EEENS7_ILi96EEENS7_ILi128EEEEEENS_6half_tEfNS_4arch4Sm80ELb1ELb0ELb1ELb0ELb1ELb0ELb0ELb0ELi2ELi2ELi2ELi2ELb1EEENS1_21CollectiveEpilogueBwdISB_SC_SE_Li256ELb0ELb0ELi4EEENS1_25SingleTileBwdLPTSchedulerILb0ELi96ELb1EEEEEEEEEvNT_6ParamsE --------------------------
	.section	.text._ZN7cutlass13device_kernelIN5flash19enable_sm80_to_sm89INS1_16FlashAttnBwdSm80INS1_25CollectiveMainloopBwdSm80ILi2ELi1EN4cute5tupleIJNS5_1CILi64EEENS7_ILi96EEENS7_ILi128EEEEEENS_6half_tEfNS_4arch4Sm80ELb1ELb0ELb1ELb0ELb1ELb0ELb0ELb0ELi2ELi2ELi2ELi2ELb1EEENS1_21CollectiveEpilogueBwdISB_SC_SE_Li256ELb0ELb0ELi4EEENS1_25SingleTileBwdLPTSchedulerILb0ELi96ELb1EEEEEEEEEvNT_6ParamsE,"ax",@progbits
	.sectioninfo	@"SHI_REGISTERS=254"
	.align	128
.text._ZN7cutlass13device_kernelIN5flash19enable_sm80_to_sm89INS1_16FlashAttnBwdSm80INS1_25CollectiveMainloopBwdSm80ILi2ELi1EN4cute5tupleIJNS5_1CILi64EEENS7_ILi96EEENS7_ILi128EEEEEENS_6half_tEfNS_4arch4Sm80ELb1ELb0ELb1ELb0ELb1ELb0ELb0ELb0ELi2ELi2ELi2ELi2ELb1EEENS1_21CollectiveEpilogueBwdISB_SC_SE_Li256ELb0ELb0ELi4EEENS1_25SingleTileBwdLPTSchedulerILb0ELi96ELb1EEEEEEEEEvNT_6ParamsE:
        .type           _ZN7cutlass13device_kernelIN5flash19enable_sm80_to_sm89INS1_16FlashAttnBwdSm80INS1_25CollectiveMainloopBwdSm80ILi2ELi1EN4cute5tupleIJNS5_1CILi64EEENS7_ILi96EEENS7_ILi128EEEEEENS_6half_tEfNS_4arch4Sm80ELb1ELb0ELb1ELb0ELb1ELb0ELb0ELb0ELi2ELi2ELi2ELi2ELb1EEENS1_21CollectiveEpilogueBwdISB_SC_SE_Li256ELb0ELb0ELi4EEENS1_25SingleTileBwdLPTSchedulerILb0ELi96ELb1EEEEEEEEEvNT_6ParamsE,@function
        .size           _ZN7cutlass13device_kernelIN5flash19enable_sm80_to_sm89INS1_16FlashAttnBwdSm80INS1_25CollectiveMainloopBwdSm80ILi2ELi1EN4cute5tupleIJNS5_1CILi64EEENS7_ILi96EEENS7_ILi128EEEEEENS_6half_tEfNS_4arch4Sm80ELb1ELb0ELb1ELb0ELb1ELb0ELb0ELb0ELi2ELi2ELi2ELi2ELb1EEENS1_21CollectiveEpilogueBwdISB_SC_SE_Li256ELb0ELb0ELi4EEENS1_25SingleTileBwdLPTSchedulerILb0ELi96ELb1EEEEEEEEEvNT_6ParamsE,(.L_x_2306 - _ZN7cutlass13device_kernelIN5flash19enable_sm80_to_sm89INS1_16FlashAttnBwdSm80INS1_25CollectiveMainloopBwdSm80ILi2ELi1EN4cute5tupleIJNS5_1CILi64EEENS7_ILi96EEENS7_ILi128EEEEEENS_6half_tEfNS_4arch4Sm80ELb1ELb0ELb1ELb0ELb1ELb0ELb0ELb0ELi2ELi2ELi2ELi2ELb1EEENS1_21CollectiveEpilogueBwdISB_SC_SE_Li256ELb0ELb0ELi4EEENS1_25SingleTileBwdLPTSchedulerILb0ELi96ELb1EEEEEEEEEvNT_6ParamsE)
        .other          _ZN7cutlass13device_kernelIN5flash19enable_sm80_to_sm89INS1_16FlashAttnBwdSm80INS1_25CollectiveMainloopBwdSm80ILi2ELi1EN4cute5tupleIJNS5_1CILi64EEENS7_ILi96EEENS7_ILi128EEEEEENS_6half_tEfNS_4arch4Sm80ELb1ELb0ELb1ELb0ELb1ELb0ELb0ELb0ELi2ELi2ELi2ELi2ELb1EEENS1_21CollectiveEpilogueBwdISB_SC_SE_Li256ELb0ELb0ELi4EEENS1_25SingleTileBwdLPTSchedulerILb0ELi96ELb1EEEEEEEEEvNT_6ParamsE,@"STO_CUDA_ENTRY STV_DEFAULT"
_ZN7cutlass13device_kernelIN5flash19enable_sm80_to_sm89INS1_16FlashAttnBwdSm80INS1_25CollectiveMainloopBwdSm80ILi2ELi1EN4cute5tupleIJNS5_1CILi64EEENS7_ILi96EEENS7_ILi128EEEEEENS_6half_tEfNS_4arch4Sm80ELb1ELb0ELb1ELb0ELb1ELb0ELb0ELb0ELi2ELi2ELi2ELi2ELb1EEENS1_21CollectiveEpilogueBwdISB_SC_SE_Li256ELb0ELb0ELi4EEENS1_25SingleTileBwdLPTSchedulerILb0ELi96ELb1EEEEEEEEEvNT_6ParamsE:
        /* <DEDUP_REMOVED lines=11> */
[----:B------:R-:W-:Y:S02]  /*00b0*/  ULDC UR5, c[0x0][0x3c0] ;  /* 0x0000f00000057ab9 */ /* 0x000fe40000000800 */
[----:B------:R-:W-:-:S05]  /*00c0*/  UMOV UR9, UR4 ;  /* 0x0000000400097c82 */ /* 0x000fca0008000000 */
        /* <DEDUP_REMOVED lines=15> */
.L_x_731:
[----:B------:R-:W-:Y:S02]  /*01c0*/  ULDC UR7, c[0x0][0x3ac] ;  /* 0x0000eb0000077ab9 */ /* 0x000fe40000000800 */
[----:B------:R-:W-:Y:S02]  /*01d0*/  UISETP.NE.AND UP0, UPT, UR7, 0x1, UPT ;  /* 0x000000010700788c */ /* 0x000fe4000bf05270 */
[----:B------:R-:W-:Y:S02]  /*01e0*/  ULDC.64 UR4, c[0x0][0x3b0] ;  /* 0x0000ec0000047ab9 */ /* 0x000fe40000000a00 */
[----:B------:R-:W-:Y:S02]  /*01f0*/  UIMAD.WIDE.U32 UR10, UR6, UR4, URZ ;  /* 0x00000004060a72a5 */ /* 0x000fe4000f8e003f */
[----:B------:R-:W-:-:S05]  /*0200*/  UMOV UR8, UR6 ;  /* 0x0000000600087c82 */ /* 0x000fca0008000000 */
[----:B------:R-:W-:-:S04]  /*0210*/  @UP0 USHF.R.U32.HI UR8, URZ, UR5, UR11 ;  /* 0x000000053f080299 */ /* 0x000fc8000801160b */
[----:B------:R-:W-:Y:S02]  /*0220*/  UIMAD UR7, UR8, UR7, URZ ;  /* 0x00000007080772a4 */ /* 0x000fe4000f8e023f */
.L_x_732:
[----:B------:R-:W-:Y:S02]  /*0230*/  ULDC.64 UR4, c[0x0][0x3a0] ;  /* 0x0000e80000047ab9 */ /* 0x000fe40000000a00 */
[----:B------:R-:W-:Y:S02]  /*0240*/  UIADD3 UR10, UR6, -UR7, URZ ;  /* 0x80000007060a7290 */ /* 0x000fe4000fffe03f */
[----:B------:R-:W-:Y:S02]  /*0250*/  UISETP.NE.AND UP0, UPT, UR4, 0x1, UPT ;  /* 0x000000010400788c */ /* 0x000fe4000bf05270 */
[----:B------:R-:W-:Y:S02]  /*0260*/  ULDC.64 UR6, c[0x0][0x3a8] ;  /* 0x0000ea0000067ab9 */ /* 0x000fe40000000a00 */
[----:B------:R-:W-:Y:S02]  /*0270*/  UIMAD UR7, UR9, UR7, UR10 ;  /* 0x00000007090772a4 */ /* 0x000fe4000f8e020a */
[----:B------:R-:W-:-:S02]  /*0280*/  ULOP3.LUT UR8, URZ, UR8, URZ, 0x33, !UPT ;  /* 0x000000083f087292 */ /* 0x000fc4000f8e333f */
[----:B------:R-:W-:Y:S02]  /*0290*/  UIMAD.WIDE.U32 UR10, UR7, UR5, URZ ;  /* 0x00000005070a72a5 */ /* 0x000fe4000f8e003f */
[----:B------:R-:W-:Y:S02]  /*02a0*/  ULDC UR20, c[0x0][0x394] ;  /* 0x0000e50000147ab9 */ /* 0x000fe40000000800 */
[----:B------:R-:W-:Y:S02]  /*02b0*/  UMOV UR22, UR7 ;  /* 0x0000000700167c82 */ /* 0x000fe40008000000 */
[----:B------:R-:W-:Y:S02]  /*02c0*/  @UP0 USHF.R.U32.HI UR22, URZ, UR6, UR11 ;  /* 0x000000063f160299 */ /* 0x000fe4000801160b */
[----:B------:R-:W-:Y:S02]  /*02d0*/  UIADD3 UR20, UR8, UR20, URZ ;  /* 0x0000001408147290 */ /* 0x000fe4000fffe03f */
[----:B------:R-:W-:-:S04]  /*02e0*/  UIADD3 UR21, -UR22, URZ, URZ ;  /* 0x0000003f16157290 */ /* 0x000fc8000fffe13f */
[----:B------:R-:W-:Y:S01]  /*02f0*/  UIMAD UR21, UR21, UR4, UR7 ;  /* 0x00000004151572a4 */ /* 0x000fe2000f8e0207 */
[----:B------:R-:W-:Y:S05]  /*0300*/  BRA `(.L_x_733) ;  /* 0x0000028000007947 */ /* 0x000fea0003800000 */
.L_x_730:
        /* <DEDUP_REMOVED lines=20> */
.L_x_734:
[----:B------:R-:W-:Y:S02]  /*0450*/  ULDC UR7, c[0x0][0x3ac] ;  /* 0x0000eb0000077ab9 */ /* 0x000fe40000000800 */
[----:B------:R-:W-:Y:S02]  /*0460*/  UISETP.NE.AND UP0, UPT, UR7, 0x1, UPT ;  /* 0x000000010700788c */ /* 0x000fe4000bf05270 */
[----:B------:R-:W-:Y:S02]  /*0470*/  ULDC.64 UR4, c[0x0][0x3b0] ;  /* 0x0000ec0000047ab9 */ /* 0x000fe40000000a00 */
[----:B------:R-:W-:Y:S02]  /*0480*/  UIMAD.WIDE.U32 UR10, UR6, UR4, URZ ;  /* 0x00000004060a72a5 */ /* 0x000fe4000f8e003f */
[----:B------:R-:W-:-:S05]  /*0490*/  UMOV UR8, UR6 ;  /* 0x0000000600087c82 */ /* 0x000fca0008000000 */
[----:B------:R-:W-:-:S04]  /*04a0*/  @UP0 USHF.R.U32.HI UR8, URZ, UR5, UR11 ;  /* 0x000000053f080299 */ /* 0x000fc8000801160b */
[----:B------:R-:W-:Y:S02]  /*04b0*/  UIMAD UR7, UR8, UR7, URZ ;  /* 0x00000007080772a4 */ /* 0x000fe4000f8e023f */
.L_x_735:
        /* <DEDUP_REMOVED lines=12> */
[----:B------:R-:W-:Y:S02]  /*0580*/  UIMAD UR21, UR21, UR4, UR7 ;  /* 0x00000004151572a4 */ /* 0x000fe4000f8e0207 */
.L_x_733:
        /* <DEDUP_REMOVED lines=552> */
.L_x_739:
        /* <DEDUP_REMOVED lines=226> */
.L_x_737:
        /* <DEDUP_REMOVED lines=443> */
.L_x_738:
        /* <DEDUP_REMOVED lines=247> */
.L_x_736:
        /* <DEDUP_REMOVED lines=193> */
.L_x_742:
[----:B--2---:R-:W-:Y:S05]  /*6d60*/  BSYNC B0 ;  /* 0x0000000000007941 */ /* 0x004fea0003800000 */
.L_x_741:
        /* <DEDUP_REMOVED lines=16> */
.L_x_744:
[----:B------:R-:W-:Y:S05]  /*6e70*/  BSYNC B0 ;  /* 0x0000000000007941 */ /* 0x000fea0003800000 */
.L_x_743:
        /* <DEDUP_REMOVED lines=16> */
.L_x_746:
[----:B------:R-:W-:Y:S05]  /*6f80*/  BSYNC B0 ;  /* 0x0000000000007941 */ /* 0x000fea0003800000 */
.L_x_745:
        /* <DEDUP_REMOVED lines=16> */
.L_x_748:
[----:B------:R-:W-:Y:S05]  /*7090*/  BSYNC B0 ;  /* 0x0000000000007941 */ /* 0x000fea0003800000 */
.L_x_747:
        /* <DEDUP_REMOVED lines=16> */
.L_x_750:
[----:B------:R-:W-:Y:S05]  /*71a0*/  BSYNC B0 ;  /* 0x0000000000007941 */ /* 0x000fea0003800000 */
.L_x_749:
        /* <DEDUP_REMOVED lines=16> */
.L_x_752:
[----:B------:R-:W-:Y:S05]  /*72b0*/  BSYNC B0 ;  /* 0x0000000000007941 */ /* 0x000fea0003800000 */
.L_x_751:
        /* <DEDUP_REMOVED lines=23> */
.L_x_754:
[----:B------:R-:W-:Y:S05]  /*7430*/  BSYNC B0 ;  /* 0x0000000000007941 */ /* 0x000fea0003800000 */
.L_x_753:
        /* <DEDUP_REMOVED lines=14> */
.L_x_756:
[----:B------:R-:W-:Y:S05]  /*7520*/  BSYNC B0 ;  /* 0x0000000000007941 */ /* 0x000fea0003800000 */
.L_x_755:
        /* <DEDUP_REMOVED lines=14> */
.L_x_758:
[----:B------:R-:W-:Y:S05]  /*7610*/  BSYNC B0 ;  /* 0x0000000000007941 */ /* 0x000fea0003800000 */
.L_x_757:
        /* <DEDUP_REMOVED lines=14> */
.L_x_760:
[----:B------:R-:W-:Y:S05]  /*7700*/  BSYNC B0 ;  /* 0x0000000000007941 */ /* 0x000fea0003800000 */
.L_x_759:
        /* <DEDUP_REMOVED lines=14> */
.L_x_762:
[----:B------:R-:W-:Y:S05]  /*77f0*/  BSYNC B0 ;  /* 0x0000000000007941 */ /* 0x000fea0003800000 */
.L_x_761:
        /* <DEDUP_REMOVED lines=14> */
.L_x_740:
        /* <DEDUP_REMOVED lines=39> */
.L_x_764:
[----:B------:R-:W-:Y:S05]  /*7b50*/  BSYNC B0 ;  /* 0x0000000000007941 */ /* 0x000fea0003800000 */
.L_x_763:
        /* <DEDUP_REMOVED lines=16> */
.L_x_766:
[----:B------:R-:W-:Y:S05]  /*7c60*/  BSYNC B0 ;  /* 0x0000000000007941 */ /* 0x000fea0003800000 */
.L_x_765:
        /* <DEDUP_REMOVED lines=16> */
.L_x_768:
[----:B------:R-:W-:Y:S05]  /*7d70*/  BSYNC B0 ;  /* 0x0000000000007941 */ /* 0x000fea0003800000 */
.L_x_767:
        /* <DEDUP_REMOVED lines=16> */
.L_x_770:
[----:B------:R-:W-:Y:S05]  /*7e80*/  BSYNC B0 ;  /* 0x0000000000007941 */ /* 0x000fea0003800000 */
.L_x_769:
        /* <DEDUP_REMOVED lines=16> */
.L_x_772:
[----:B------:R-:W-:Y:S05]  /*7f90*/  BSYNC B0 ;  /* 0x0000000000007941 */ /* 0x000fea0003800000 */
.L_x_771:
        /* <DEDUP_REMOVED lines=16> */
.L_x_774:
[----:B------:R-:W-:Y:S05]  /*80a0*/  BSYNC B0 ;  /* 0x0000000000007941 */ /* 0x000fea0003800000 */
.L_x_773:
        /* <DEDUP_REMOVED lines=23> */
.L_x_776:
[----:B------:R-:W-:Y:S05]  /*8220*/  BSYNC B0 ;  /* 0x0000000000007941 */ /* 0x000fea0003800000 */
.L_x_775:
        /* <DEDUP_REMOVED lines=14> */
.L_x_778:
[----:B------:R-:W-:Y:S05]  /*8310*/  BSYNC B0 ;  /* 0x0000000000007941 */ /* 0x000fea0003800000 */
.L_x_777:
        /* <DEDUP_REMOVED lines=14> */
.L_x_780:
[----:B------:R-:W-:Y:S05]  /*8400*/  BSYNC B0 ;  /* 0x0000000000007941 */ /* 0x000fea0003800000 */
.L_x_779:
        /* <DEDUP_REMOVED lines=14> */
.L_x_782:
[----:B------:R-:W-:Y:S05]  /*84f0*/  BSYNC B0 ;  /* 0x0000000000007941 */ /* 0x000fea0003800000 */
.L_x_781:
        /* <DEDUP_REMOVED lines=14> */
.L_x_784:
[----:B------:R-:W-:Y:S05]  /*85e0*/  BSYNC B0 ;  /* 0x0000000000007941 */ /* 0x000fea0003800000 */
.L_x_783:
        /* <DEDUP_REMOVED lines=14> */
.L_x_785:
        /* <DEDUP_REMOVED lines=11> */
.L_x_2306:


//--------------------- .text._ZN7cutlass13device_kernelIN5flash19enable_sm80_to_sm89INS1_16FlashAttnBwdSm80INS1_25CollectiveMainloopBwdSm80ILi2ELi1EN4cute5tupleIJNS5_1CILi64EEENS7_ILi96EEENS7_ILi128EEEEEENS_6half_tEfNS_4arch4Sm80ELb1ELb0ELb1ELb0ELb0ELb0ELb0ELb0ELi2ELi2ELi2ELi2ELb1EEENS1_24CollectiveEpilogueBwdGQAISB_fSE_Li256ELb0ELb0EEENS1_25SingleTileBwdLPTSchedulerILb0ELi96ELb0EEEEEEEEEvNT_6ParamsE --------------------------
	.section	.text._ZN7cutlass13device_kernelIN5flash19enable_sm80_to_sm89INS1_16FlashAttnBwdSm80INS1_25CollectiveMainloopBwdSm80ILi2ELi1EN4cute5tupleIJNS5_1CILi64EEENS7_ILi96EEENS7_ILi128EEEEEENS_6half_tEfNS_4arch4Sm80ELb1ELb0ELb1ELb0ELb0ELb0ELb0ELb0ELi2ELi2ELi2ELi2ELb1EEENS1_24CollectiveEpilogueBwdGQAISB_fSE_Li256ELb0ELb0EEENS1_25SingleTileBwdLPTSchedulerILb0ELi96ELb0EEEEEEEEEvNT_6ParamsE,"ax",@progbits
	.sectioninfo	@"SHI_REGISTERS=255"
	.align	128
.text._ZN7cutlass13device_kernelIN5flash19enable_sm80_to_sm89INS1_16FlashAttnBwdSm80INS1_25CollectiveMainloopBwdSm80ILi2ELi1EN4cute5tupleIJNS5_1CILi64EEENS7_ILi96EEENS7_ILi128EEEEEENS_6half_tEfNS_4arch4Sm80ELb1ELb0ELb1ELb0ELb0ELb0ELb0ELb0ELi2ELi2ELi2ELi2ELb1EEENS1_24CollectiveEpilogueBwdGQAISB_fSE_Li256ELb0ELb0EEENS1_25SingleTileBwdLPTSchedulerILb0ELi96ELb0EEEEEEEEEvNT_6ParamsE:
        .type           _ZN7cutlass13device_kernelIN5flash19enable_sm80_to_sm89INS1_16FlashAttnBwdSm80INS1_25CollectiveMainloopBwdSm80ILi2ELi1EN4cute5tupleIJNS5_1CILi64EEENS7_ILi96EEENS7_ILi128EEEEEENS_6half_tEfNS_4arch4Sm80ELb1ELb0ELb1ELb0ELb0ELb0ELb0ELb0ELi2ELi2ELi2ELi2ELb1EEENS1_24CollectiveEpilogueBwdGQAISB_fSE_Li256ELb0ELb0EEENS1_25SingleTileBwdLPTSchedulerILb0ELi96ELb0EEEEEEEEEvNT_6ParamsE,@function
        .size           _ZN7cutlass13device_kernelIN5flash19enable_sm80_to_sm89INS1_16FlashAttnBwdSm80INS1_25CollectiveMainloopBwdSm80ILi2ELi1EN4cute5tupleIJNS5_1CILi64EEENS7_ILi96EEENS7_ILi128EEEEEENS_6half_tEfNS_4arch4Sm80ELb1ELb0ELb1ELb0ELb0ELb0ELb0ELb0ELi2ELi2ELi2ELi2ELb1EEENS1_24CollectiveEpilogueBwdGQAISB_fSE_Li256ELb0ELb0EEENS1_25SingleTileBwdLPTSchedulerILb0ELi96ELb0EEEEEEEEEvNT_6ParamsE,(.L_x_2307 - _ZN7cutlass13device_kernelIN5flash19enable_sm80_to_sm89INS1_16FlashAttnBwdSm80INS1_25CollectiveMainloopBwdSm80ILi2ELi1EN4cute5tupleIJNS5_1CILi64EEENS7_ILi96EEENS7_ILi128EEEEEENS_6half_tEfNS_4arch4Sm80ELb1ELb0ELb1ELb0ELb0ELb0ELb0ELb0ELi2ELi2ELi2ELi2ELb1EEENS1_24CollectiveEpilogueBwdGQAISB_fSE_Li256ELb0ELb0EEENS1_25SingleTileBwdLPTSchedulerILb0ELi96ELb0EEEEEEEEEvNT_6ParamsE)
        .other          _ZN7cutlass13device_kernelIN5flash19enable_sm80_to_sm89INS1_16FlashAttnBwdSm80INS1_25CollectiveMainloopBwdSm80ILi2ELi1EN4cute5tupleIJNS5_1CILi64EEENS7_ILi96EEENS7_ILi128EEEEEENS_6half_tEfNS_4arch4Sm80ELb1ELb0ELb1ELb0ELb0ELb0ELb0ELb0ELi2ELi2ELi2ELi2ELb1EEENS1_24CollectiveEpilogueBwdGQAISB_fSE_Li256ELb0ELb0EEENS1_25SingleTileBwdLPTSchedulerILb0ELi96ELb0EEEEEEEEEvNT_6ParamsE,@"STO_CUDA_ENTRY STV_DEFAULT"
_ZN7cutlass13device_kernelIN5flash19enable_sm80_to_sm89INS1_16FlashAttnBwdSm80INS1_25CollectiveMainloopBwdSm80ILi2ELi1EN4cute5tupleIJNS5_1CILi64EEENS7_ILi96EEENS7_ILi128EEEEEENS_6half_tEfNS_4arch4Sm80ELb1ELb0ELb1ELb0ELb0ELb0ELb0ELb0ELi2ELi2ELi2ELi2ELb1EEENS1_24CollectiveEpilogueBwdGQAISB_fSE_Li256ELb0ELb0EEENS1_25SingleTileBwdLPTSchedulerILb0ELi96ELb0EEEEEEEEEvNT_6ParamsE:
        /* <DEDUP_REMOVED lines=28> */
.L_x_787:
[----:B------:R-:W-:Y:S02]  /*01c0*/  ULDC UR8, c[0x0][0x3b4] ;  /* 0x0000ed0000087ab9 */ /* 0x000fe40000000800 */
[----:B------:R-:W-:Y:S02]  /*01d0*/  UISETP.NE.AND UP0, UPT, UR8, 0x1, UPT ;  /* 0x000000010800788c */ /* 0x000fe4000bf05270 */
[----:B------:R-:W-:Y:S02]  /*01e0*/  ULDC.64 UR4, c[0x0][0x3b8] ;  /* 0x0000ee0000047ab9 */ /* 0x000fe40000000a00 */
[----:B------:R-:W-:Y:S02]  /*01f0*/  UIMAD.WIDE.U32 UR10, UR7, UR4, URZ ;  /* 0x00000004070a72a5 */ /* 0x000fe4000f8e003f */
[----:B------:R-:W-:-:S05]  /*0200*/  UMOV UR24, UR7 ;  /* 0x0000000700187c82 */ /* 0x000fca0008000000 */
[----:B------:R-:W-:-:S04]  /*0210*/  @UP0 USHF.R.U32.HI UR24, URZ, UR5, UR11 ;  /* 0x000000053f180299 */ /* 0x000fc8000801160b */
[----:B------:R-:W-:Y:S02]  /*0220*/  UIMAD UR8, UR24, UR8, URZ ;  /* 0x00000008180872a4 */ /* 0x000fe4000f8e023f */
.L_x_788:
        /* <DEDUP_REMOVED lines=11> */
.L_x_786:
        /* <DEDUP_REMOVED lines=20> */
.L_x_790:
[----:B------:R-:W-:Y:S02]  /*0420*/  ULDC UR8, c[0x0][0x3b4] ;  /* 0x0000ed0000087ab9 */ /* 0x000fe40000000800 */
[----:B------:R-:W-:Y:S02]  /*0430*/  UISETP.NE.AND UP0, UPT, UR8, 0x1, UPT ;  /* 0x000000010800788c */ /* 0x000fe4000bf05270 */
[----:B------:R-:W-:Y:S02]  /*0440*/  ULDC.64 UR4, c[0x0][0x3b8] ;  /* 0x0000ee0000047ab9 */ /* 0x000fe40000000a00 */
[----:B------:R-:W-:Y:S02]  /*0450*/  UIMAD.WIDE.U32 UR10, UR7, UR4, URZ ;  /* 0x00000004070a72a5 */ /* 0x000fe4000f8e003f */
[----:B------:R-:W-:-:S05]  /*0460*/  UMOV UR24, UR7 ;  /* 0x0000000700187c82 */ /* 0x000fca0008000000 */
[----:B------:R-:W-:-:S04]  /*0470*/  @UP0 USHF.R.U32.HI UR24, URZ, UR5, UR11 ;  /* 0x000000053f180299 */ /* 0x000fc8000801160b */
[----:B------:R-:W-:Y:S02]  /*0480*/  UIMAD UR8, UR24, UR8, URZ ;  /* 0x00000008180872a4 */ /* 0x000fe4000f8e023f */
.L_x_791:
        /* <DEDUP_REMOVED lines=10> */
.L_x_789:
        /* <DEDUP_REMOVED lines=70> */
[----:B------:R-:W-:Y:S01]  /*0990*/  SHF.R.S32.HI R30, RZ, 0x1f, R240 ;  /* 0x0000001fff1e7819 */ /* 0x000fe200000114f0 */
[----:B------:R-:W-:Y:S01]  /*09a0*/  IMAD.SHL.U32 R6, R240, 0x4, RZ ;  /* 0x00000004f0067824 */ /* 0x000fe200078e00ff */
[----:B------:R-:W-:Y:S01]  /*09b0*/  ULDC.64 UR4, c[0x0][0x248] ;  /* 0x0000920000047ab9 */ /* 0x000fe20000000a00 */
[----:B------:R-:W-:Y:S01]  /*09c0*/  IMAD.U32 R3, RZ, RZ, UR22 ;  /* 0x00000016ff037e24 */ /* 0x000fe2000f8e00ff */
[-C--:B------:R-:W-:Y:S01]  /*09d0*/  LEA.HI R29, R30, R240.reuse, RZ, 0x3 ;  /* 0x000000f01e1d7211 */ /* 0x080fe200078f18ff */
[----:B------:R-:W-:Y:S01]  /*09e0*/  UISETP.NE.AND UP0, UPT, UR4, 0x1, UPT ;  /* 0x000000010400788c */ /* 0x000fe2000bf05270 */
[--C-:B------:R-:W-:Y:S01]  /*09f0*/  SHF.R.S32.HI R7, RZ, 0x1f, R6.reuse ;  /* 0x0000001fff077819 */ /* 0x100fe20000011406 */
[----:B------:R-:W-:Y:S01]  /*0a00*/  UIMAD.WIDE.U32 UR12, UR22, UR5, URZ ;  /* 0x00000005160c72a5 */ /* 0x000fe2000f8e003f */
[----:B------:R-:W-:Y:S01]  /*0a10*/  SHF.R.S32.HI R242, RZ, 0x3, R29 ;  /* 0x00000003fff27819 */ /* 0x000fe2000001141d */
[----:B------:R-:W-:Y:S01]  /*0a20*/  UMOV UR10, 0x6 ;  /* 0x00000006000a7882 */ /* 0x000fe20000000000 */
[----:B------:R-:W-:Y:S01]  /*0a30*/  IMAD.U32 R0, RZ, RZ, UR24 ;  /* 0x00000018ff007e24 */ /* 0x000fe2000f8e00ff */
[----:B------:R-:W-:Y:S01]  /*0a40*/  ULDC.64 UR4, c[0x0][0x1d8] ;  /* 0x0000760000047ab9 */ /* 0x000fe20000000a00 */
[----:B------:R-:W-:Y:S01]  /*0a50*/  IADD3 R4, -R242, c[0x0][0x198], RZ ;  /* 0x00006600f2047a10 */ /* 0x000fe20007ffe1ff */
[----:B------:R-:W-:Y:S01]  /*0a60*/  IMAD.WIDE.U32 R22, R3, c[0x0][0x270], R6 ;  /* 0x00009c0003167a25 */ /* 0x000fe200078e0006 */
[----:B------:R-:W-:Y:S01]  /*0a70*/  LOP3.LUT R3, R29, 0xfffffff8, RZ, 0xc0, !PT ;  /* 0xfffffff81d037812 */ /* 0x000fe200078ec0ff */
[----:B------:R-:W-:Y:S01]  /*0a80*/  USHF.L.U64.HI UR8, UR4, UR10, UR5 ;  /* 0x0000000a04087299 */ /* 0x000fe20008010205 */
[----:B------:R-:W-:Y:S01]  /*0a90*/  SHF.R.S32.HI R243, RZ, 0x1f, R242 ;  /* 0x0000001ffff37819 */ /* 0x000fe200000114f2 */
[----:B------:R-:W-:Y:S01]  /*0aa0*/  IMAD.U32 R2, RZ, RZ, UR22 ;  /* 0x00000016ff027e24 */ /* 0x000fe2000f8e00ff */
[----:B------:R-:W-:Y:S01]  /*0ab0*/  USHF.L.U32 UR9, UR4, 0x6, URZ ;  /* 0x0000000604097899 */ /* 0x000fe2000800063f */
[----:B------:R-:W-:Y:S01]  /*0ac0*/  IMAD R18, R0, -0x60, R4 ;  /* 0xffffffa000127824 */ /* 0x000fe200078e0204 */
[----:B------:R-:W-:Y:S01]  /*0ad0*/  UMOV UR7, UR22 ;  /* 0x0000001600077c82 */ /* 0x000fe20008000000 */
[----:B------:R-:W-:Y:S01]  /*0ae0*/  IMAD.WIDE.U32 R26, R2, c[0x0][0x288], R6 ;  /* 0x0000a200021a7a25 */ /* 0x000fe200078e0006 */
[----:B------:R-:W-:Y:S01]  /*0af0*/  ULDC UR4, c[0x0][0x250] ;  /* 0x0000940000047ab9 */ /* 0x000fe20000000800 */
[-C--:B------:R-:W-:Y:S01]  /*0b00*/  LEA.HI R0, R30, R240.reuse, RZ, 0x6 ;  /* 0x000000f01e007211 */ /* 0x080fe200078f30ff */
[----:B------:R-:W-:Y:S01]  /*0b10*/  @UP0 USHF.R.U32.HI UR7, URZ, UR4, UR13 ;  /* 0x000000043f070299 */ /* 0x000fe2000801160d */
[----:B------:R-:W-:Y:S01]  /*0b20*/  IMAD.SHL.U32 R2, R242, 0x40, RZ ;  /* 0x00000040f2027824 */ /* 0x000fe200078e00ff */
[----:B------:R1:W-:Y:S01]  /*0b30*/  STL.64 [R1], R6 ;  /* 0x0000000601007387 */ /* 0x0003e20000100a00 */
[----:B------:R-:W-:Y:S01]  /*0b40*/  IMAD.IADD R24, R240, 0x1, -R3 ;  /* 0x00000001f0187824 */ /* 0x000fe200078e0a03 */
[----:B------:R-:W-:Y:S01]  /*0b50*/  USHF.R.S32.HI UR6, URZ, 0x1f, UR7 ;  /* 0x0000001f3f067899 */ /* 0x000fe20008011407 */
[----:B------:R-:W-:Y:S01]  /*0b60*/  SHF.R.S32.HI R21, RZ, 0x6, R0 ;  /* 0x00000006ff157819 */ /* 0x000fe20000011400 */
[----:B------:R-:W-:Y:S01]  /*0b70*/  ULDC.64 UR4, c[0x0][0x1e0] ;  /* 0x0000780000047ab9 */ /* 0x000fe20000000a00 */
[----:B------:R-:W-:Y:S01]  /*0b80*/  IMAD.SHL.U32 R10, R24, 0x8, RZ ;  /* 0x00000008180a7824 */ /* 0x000fe200078e00ff */
[----:B------:R-:W-:Y:S01]  /*0b90*/  LOP3.LUT R0, R2, 0x1c0, RZ, 0xc0, !PT ;  /* 0x000001c002007812 */ /* 0x000fe200078ec0ff */
[----:B------:R-:W-:Y:S01]  /*0ba0*/  UIMAD UR4, UR6, UR4, URZ ;  /* 0x00000004060472a4 */ /* 0x000fe2000f8e023f */
[----:B------:R-:W-:Y:S01]  /*0bb0*/  IMAD.SHL.U32 R25, R21, 0x200, RZ ;  /* 0x0000020015197824 */ /* 0x000fe200078e00ff */
[----:B------:R-:W-:Y:S01]  /*0bc0*/  ULDC.64 UR16, c[0x0][0x208] ;  /* 0x0000820000107ab9 */ /* 0x000fe20000000a00 */
[----:B------:R-:W-:Y:S01]  /*0bd0*/  LOP3.LUT R3, R0, 0x38, R10, 0xf8, !PT ;  /* 0x0000003800037812 */ /* 0x000fe200078ef80a */
[----:B------:R-:W-:Y:S01]  /*0be0*/  IMAD.U32 R2, RZ, RZ, UR24 ;  /* 0x00000018ff027e24 */ /* 0x000fe2000f8e00ff */
[----:B------:R-:W-:Y:S01]  /*0bf0*/  SHF.R.U32.HI R0, RZ, 0x3, R0 ;  /* 0x00000003ff007819 */ /* 0x000fe20000011600 */
[----:B------:R-:W-:Y:S01]  /*0c00*/  IMAD.U32 R12, RZ, RZ, UR7 ;  /* 0x00000007ff0c7e24 */ /* 0x000fe2000f8e00ff */
[----:B------:R-:W-:Y:S01]  /*0c10*/  SHF.R.S32.HI R11, RZ, 0x1f, R10 ;  /* 0x0000001fff0b7819 */ /* 0x000fe2000001140a */
[----:B------:R-:W-:Y:S01]  /*0c20*/  UIMAD UR11, UR7, UR5, UR4 ;  /* 0x00000005070b72a4 */ /* 0x000fe2000f8e0204 */
[----:B------:R-:W-:Y:S01]  /*0c30*/  IMAD.WIDE R16, R2, 0x60, R242 ;  /* 0x0000006002107825 */ /* 0x000fe200078e02f2 */
[----:B------:R-:W-:Y:S01]  /*0c40*/  LOP3.LUT R238, R25, R3, R0, 0xf6, !PT ;  /* 0x0000000319ee7212 */ /* 0x000fe200078ef600 */
[----:B------:R-:W-:Y:S01]  /*0c50*/  ULDC.64 UR4, c[0x0][0x1b0] ;  /* 0x00006c0000047ab9 */ /* 0x000fe20000000a00 */
[----:B------:R-:W-:Y:S01]  /*0c60*/  IADD3 R28, R10, 0x40, RZ ;  /* 0x000000400a1c7810 */ /* 0x000fe20007ffe0ff */
[--C-:B------:R-:W-:Y:S01]  /*0c70*/  IMAD.WIDE.U32 R2, R12, c[0x0][0x1e0], R10.reuse ;  /* 0x000078000c027a25 */ /* 0x100fe200078e000a */
[----:B------:R-:W-:Y:S01]  /*0c80*/  UIMAD UR4, UR6, UR4, URZ ;  /* 0x00000004060472a4 */ /* 0x000fe2000f8e023f */
[----:B------:R-:W-:Y:S01]  /*0c90*/  ISETP.GE.AND P6, PT, R10, c[0x0][0x1cc], PT ;  /* 0x000073000a007a0c */ /* 0x000fe20003fc6270 */
[----:B------:R-:W-:Y:S01]  /*0ca0*/  USHF.L.U64.HI UR17, UR16, UR10, UR17 ;  /* 0x0000000a10117299 */ /* 0x000fe20008010211 */
[----:B------:R-:W-:Y:S01]  /*0cb0*/  IMAD R0, R243, c[0x0][0x178], RZ ;  /* 0x00005e00f3007a24 */ /* 0x000fe200078e02ff */
[----:B------:R-:W-:Y:S01]  /*0cc0*/  IADD3 R5, R3, UR11, RZ ;  /* 0x0000000b03057c10 */ /* 0x000fe2000fffe0ff */
[----:B------:R-:W-:Y:S01]  /*0cd0*/  IMAD R4, R243, c[0x0][0x208], RZ ;  /* 0x00008200f3047a24 */ /* 0x000fe200078e02ff */
[----:B------:R-:W-:Y:S01]  /*0ce0*/  USHF.R.S32.HI UR11, URZ, 0x1f, UR23 ;  /* 0x0000001f3f0b7899 */ /* 0x000fe20008011417 */
[----:B------:R-:W-:Y:S01]  /*0cf0*/  IMAD.WIDE.U32 R12, R12, c[0x0][0x1b0], R10 ;  /* 0x00006c000c0c7a25 */ /* 0x000fe200078e000a */
[----:B------:R-:W-:Y:S01]  /*0d00*/  UIMAD UR12, UR7, UR5, UR4 ;  /* 0x00000005070c72a4 */ /* 0x000fe2000f8e0204 */
[----:B------:R-:W-:Y:S01]  /*0d10*/  ISETP.GE.AND P5, PT, R28, c[0x0][0x1cc], PT ;  /* 0x000073001c007a0c */ /* 0x000fe20003fa6270 */
[----:B------:R-:W-:Y:S01]  /*0d20*/  ULDC.64 UR18, c[0x0][0x178] ;  /* 0x00005e0000127ab9 */ /* 0x000fe20000000a00 */
[C---:B------:R-:W-:Y:S01]  /*0d30*/  IMAD R0, R242.reuse, c[0x0][0x17c], R0 ;  /* 0x00005f00f2007a24 */ /* 0x040fe200078e0200 */
[----:B------:R-:W-:Y:S01]  /*0d40*/  ULDC.64 UR4, c[0x0][0x1b8] ;  /* 0x00006e0000047ab9 */ /* 0x000fe20000000a00 */
[C---:B------:R-:W-:Y:S01]  /*0d50*/  IMAD R4, R242.reuse, c[0x0][0x20c], R4 ;  /* 0x00008300f2047a24 */ /* 0x040fe200078e0204 */
[----:B------:R-:W-:Y:S01]  /*0d60*/  UIMAD UR4, UR11, UR4, URZ ;  /* 0x000000040b0472a4 */ /* 0x000fe2000f8e023f */
[C-C-:B------:R-:W-:Y:S01]  /*0d70*/  IMAD.WIDE.U32 R8, R242.reuse, c[0x0][0x178], R10.reuse ;  /* 0x00005e00f2087a25 */ /* 0x140fe200078e000a */
[----:B------:R-:W-:Y:S01]  /*0d80*/  ULDC.64 UR6, c[0x0][0x1e8] ;  /* 0x00007a0000067ab9 */ /* 0x000fe20000000a00 */
[----:B------:R-:W-:Y:S01]  /*0d90*/  IADD3 R3, R13, UR12, RZ ;  /* 0x0000000c0d037c10 */ /* 0x000fe2000fffe0ff */
[----:B------:R-:W-:Y:S01]  /*0da0*/  UIMAD UR6, UR11, UR6, URZ ;  /* 0x000000060b0672a4 */ /* 0x000fe2000f8e023f */
[----:B-1----:R-:W-:Y:S01]  /*0db0*/  IMAD.WIDE.U32 R6, R242, c[0x0][0x208], R10 ;  /* 0x00008200f2067a25 */ /* 0x002fe200078e000a */
[----:B------:R-:W-:Y:S01]  /*0dc0*/  USHF.R.S32.HI UR12, URZ, 0x1f, UR22 ;  /* 0x0000001f3f0c7899 */ /* 0x000fe20008011416 */
[----:B------:R-:W-:Y:S01]  /*0dd0*/  ISETP.LT.OR P2, PT, R18, 0x1, P6 ;  /* 0x000000011200780c */ /* 0x000fe20003741670 */
[----:B------:R-:W-:Y:S01]  /*0de0*/  UIMAD UR13, UR23, UR5, UR4 ;  /* 0x00000005170d72a4 */ /* 0x000fe2000f8e0204 */
[----:B------:R-:W-:Y:S01]  /*0df0*/  IMAD.IADD R9, R9, 0x1, R0 ;  /* 0x0000000109097824 */ /* 0x000fe200078e0200 */
[----:B------:R-:W-:Y:S01]  /*0e00*/  UIMAD UR14, UR23, UR7, UR6 ;  /* 0x00000007170e72a4 */ /* 0x000fe2000f8e0206 */
[----:B------:R-:W-:Y:S01]  /*0e10*/  IMAD.IADD R7, R7, 0x1, R4 ;  /* 0x0000000107077824 */ /* 0x000fe200078e0204 */
[----:B------:R-:W-:Y:S01]  /*0e20*/  ULDC.64 UR4, c[0x0][0x210] ;  /* 0x0000840000047ab9 */ /* 0x000fe20000000a00 */
[----:B------:R-:W-:Y:S01]  /*0e30*/  IMAD.MOV.U32 R4, RZ, RZ, R2 ;  /* 0x000000ffff047224 */ /* 0x000fe200078e0002 */
[----:B------:R-:W-:Y:S01]  /*0e40*/  UIMAD UR4, UR12, UR4, URZ ;  /* 0x000000040c0472a4 */ /* 0x000fe2000f8e023f */
[----:B------:R-:W-:Y:S01]  /*0e50*/  IMAD.U32 R0, RZ, RZ, UR23 ;  /* 0x00000017ff007e24 */ /* 0x000fe2000f8e00ff */
[----:B------:R-:W-:Y:S01]  /*0e60*/  ULDC.64 UR6, c[0x0][0x180] ;  /* 0x0000600000067ab9 */ /* 0x000fe20000000a00 */
[----:B------:R-:W-:Y:S01]  /*0e70*/  IMAD.U32 R11, RZ, RZ, UR23 ;  /* 0x00000017ff0b7e24 */ /* 0x000fe2000f8e00ff */
[----:B------:R-:W-:Y:S01]  /*0e80*/  UIMAD UR6, UR12, UR6, URZ ;  /* 0x000000060c0672a4 */ /* 0x000fe2000f8e023f */
[----:B------:R-:W-:Y:S01]  /*0e90*/  IMAD.WIDE.U32 R4, R0, c[0x0][0x1e8], R4 ;  /* 0x00007a0000047a25 */ /* 0x000fe200078e0004 */
[C---:B------:R-:W-:Y:S01]  /*0ea0*/  ISETP.LT.OR P1, PT, R18.reuse, 0x1, P5 ;  /* 0x000000011200780c */ /* 0x040fe20002f21670 */
[----:B------:R-:W-:Y:S01]  /*0eb0*/  CS2R R130, SRZ ;  /* 0x0000000000827805 */ /* 0x000fe2000001ff00 */
[----:B------:R-:W-:Y:S01]  /*0ec0*/  UIMAD UR15, UR22, UR7, UR6 ;  /* 0x00000007160f72a4 */ /* 0x000fe2000f8e0206 */
[----:B------:R-:W-:Y:S01]  /*0ed0*/  IMAD.MOV.U32 R2, RZ, RZ, R12 ;  /* 0x000000ffff027224 */ /* 0x000fe200078e000c */
[----:B------:R-:W-:Y:S01]  /*0ee0*/  IADD3 R5, R5, UR14, RZ ;  /* 0x0000000e05057c10 */ /* 0x000fe2000fffe0ff */
[----:B------:R-:W-:Y:S01]  /*0ef0*/  IMAD.U32 R0, RZ, RZ, UR22 ;  /* 0x00000016ff007e24 */ /* 0x000fe2000f8e00ff */
[----:B------:R-:W-:Y:S01]  /*0f00*/  UIMAD UR14, UR22, UR5, UR4 ;  /* 0x00000005160e72a4 */ /* 0x000fe2000f8e0204 */
[----:B------:R-:W-:Y:S01]  /*0f10*/  IMAD.WIDE.U32 R2, R11, c[0x0][0x1b8], R2 ;  /* 0x00006e000b027a25 */ /* 0x000fe200078e0002 */
[----:B------:R-:W-:Y:S01]  /*0f20*/  ULDC.64 UR6, c[0x0][0x1a8] ;  /* 0x00006a0000067ab9 */ /* 0x000fe20000000a00 */
[----:B------:R-:W-:Y:S01]  /*0f30*/  ISETP.LT.OR P4, PT, R18, 0x21, P6 ;  /* 0x000000211200780c */ /* 0x000fe20003781670 */
[----:B------:R-:W-:Y:S01]  /*0f40*/  ULDC.64 UR4, c[0x0][0x218] ;  /* 0x0000860000047ab9 */ /* 0x000fe20000000a00 */
[----:B------:R-:W-:Y:S01]  /*0f50*/  IMAD.U32 R11, RZ, RZ, UR22 ;  /* 0x00000016ff0b7e24 */ /* 0x000fe2000f8e00ff */
[----:B------:R-:W-:Y:S01]  /*0f60*/  UIMAD UR4, UR11, UR4, URZ ;  /* 0x000000040b0472a4 */ /* 0x000fe2000f8e023f */
[----:B------:R-:W-:Y:S01]  /*0f70*/  IMAD.WIDE.U32 R6, R0, c[0x0][0x210], R6 ;  /* 0x0000840000067a25 */ /* 0x000fe200078e0006 */
[----:B------:R-:W-:Y:S01]  /*0f80*/  IADD3 R3, R3, UR13, RZ ;  /* 0x0000000d03037c10 */ /* 0x000fe2000fffe0ff */
[----:B------:R-:W-:Y:S01]  /*0f90*/  USHF.L.U64.HI UR7, UR6, UR10, UR7 ;  /* 0x0000000a06077299 */ /* 0x000fe20008010207 */
[C---:B------:R-:W-:Y:S01]  /*0fa0*/  ISETP.LT.OR P3, PT, R18.reuse, 0x21, P5 ;  /* 0x000000211200780c */ /* 0x040fe20002f61670 */
[----:B------:R-:W-:Y:S01]  /*0fb0*/  IMAD.WIDE.U32 R8, R11, c[0x0][0x180], R8 ;  /* 0x000060000b087a25 */ /* 0x000fe200078e0008 */
[----:B------:R-:W-:Y:S01]  /*0fc0*/  IADD3 R13, R7, UR14, RZ ;  /* 0x0000000e070d7c10 */ /* 0x000fe2000fffe0ff */
[----:B------:R-:W-:Y:S01]  /*0fd0*/  UIMAD UR14, UR23, UR5, UR4 ;  /* 0x00000005170e72a4 */ /* 0x000fe2000f8e0204 */
[----:B------:R-:W-:Y:S01]  /*0fe0*/  ISETP.LT.OR P6, PT, R18, 0x41, P6 ;  /* 0x000000411200780c */ /* 0x000fe200037c1670 */
[----:B------:R-:W-:Y:S01]  /*0ff0*/  IMAD.MOV.U32 R12, RZ, RZ, R6 ;  /* 0x000000ffff0c7224 */ /* 0x000fe200078e0006 */
[----:B------:R-:W-:Y:S01]  /*1000*/  IADD3 R15, R9, UR15, RZ ;  /* 0x0000000f090f7c10 */ /* 0x000fe2000fffe0ff */
[C---:B------:R-:W-:Y:S01]  /*1010*/  IMAD R6, R17.reuse, c[0x0][0x1d8], RZ ;  /* 0x0000760011067a24 */ /* 0x040fe200078e02ff */
[----:B------:R-:W-:Y:S01]  /*1020*/  ULDC.64 UR4, c[0x0][0x270] ;  /* 0x00009c0000047ab9 */ /* 0x000fe20000000a00 */
[----:B------:R-:W-:Y:S01]  /*1030*/  IMAD.MOV.U32 R14, RZ, RZ, R8 ;  /* 0x000000ffff0e7224 */ /* 0x000fe200078e0008 */
[----:B------:R-:W-:Y:S01]  /*1040*/  UIMAD UR4, UR12, UR4, URZ ;  /* 0x000000040c0472a4 */ /* 0x000fe2000f8e023f */
[----:B------:R-:W-:Y:S01]  /*1050*/  IMAD R0, R17, c[0x0][0x1a8], RZ ;  /* 0x00006a0011007a24 */ /* 0x000fe200078e02ff */
[----:B------:R-:W-:Y:S01]  /*1060*/  USHF.R.S32.HI UR10, URZ, 0x1f, UR25 ;  /* 0x0000001f3f0a7899 */ /* 0x000fe20008011419 */
[C---:B------:R-:W-:Y:S01]  /*1070*/  IMAD R11, R16.reuse, c[0x0][0x1dc], R6 ;  /* 0x00007700100b7a24 */ /* 0x040fe200078e0206 */
[----:B------:R-:W-:Y:S01]  /*1080*/  UIMAD UR13, UR22, UR5, UR4 ;  /* 0x00000005160d72a4 */ /* 0x000fe2000f8e0204 */
[----:B------:R-:W-:Y:S01]  /*1090*/  IMAD.WIDE.U32 R8, R16, c[0x0][0x1d8], R4 ;  /* 0x0000760010087a25 */ /* 0x000fe200078e0004 */
[----:B------:R-:W-:Y:S01]  /*10a0*/  USHF.L.U32 UR4, UR16, 0x6, URZ ;  /* 0x0000000610047899 */ /* 0x000fe2000800063f */
[----:B------:R-:W-:Y:S01]  /*10b0*/  ISETP.LT.OR P5, PT, R18, 0x41, P5 ;  /* 0x000000411200780c */ /* 0x000fe20002fa1670 */
[----:B------:R-:W-:Y:S01]  /*10c0*/  USHF.L.U32 UR6, UR6, 0x6, URZ ;  /* 0x0000000606067899 */ /* 0x000fe2000800063f */
[----:B------:R-:W-:Y:S01]  /*10d0*/  IMAD.U32 R19, RZ, RZ, UR23 ;  /* 0x00000017ff137e24 */ /* 0x000fe2000f8e00ff */
[----:B------:R-:W-:Y:S01]  /*10e0*/  LEA R4, P0, R8, c[0x0][0x1c0], 0x1 ;  /* 0x0000700008047a11 */ /* 0x000fe200078008ff */
[----:B------:R-:W-:Y:S01]  /*10f0*/  IMAD R20, R16, c[0x0][0x1ac], R0 ;  /* 0x00006b0010147a24 */ /* 0x000fe200078e0200 */
[----:B------:R-:W-:Y:S01]  /*1100*/  CS2R R128, SRZ ;  /* 0x0000000000807805 */ /* 0x000fe2000001ff00 */
[----:B------:R-:W-:Y:S01]  /*1110*/  IMAD.IADD R0, R9, 0x1, R11 ;  /* 0x0000000109007824 */ /* 0x000fe200078e020b */
[----:B------:R-:W-:Y:S01]  /*1120*/  CS2R R126, SRZ ;  /* 0x00000000007e7805 */ /* 0x000fe2000001ff00 */
[----:B------:R-:W-:Y:S01]  /*1130*/  IMAD.WIDE.U32 R250, R19, c[0x0][0x218], R12 ;  /* 0x0000860013fa7a25 */ /* 0x000fe200078e000c */
[----:B------:R-:W-:Y:S01]  /*1140*/  CS2R R124, SRZ ;  /* 0x00000000007c7805 */ /* 0x000fe2000001ff00 */
[----:B------:R-:W-:Y:S01]  /*1150*/  CS2R R122, SRZ ;  /* 0x00000000007a7805 */ /* 0x000fe2000001ff00 */
[----:B------:R-:W-:Y:S01]  /*1160*/  LEA.HI.X R5, R8, c[0x0][0x1c4], R0, 0x1, P0 ;  /* 0x0000710008057a11 */ /* 0x000fe200000f0c00 */
[----:B------:R-:W-:Y:S01]  /*1170*/  IMAD.WIDE.U32 R6, R16, c[0x0][0x1a8], R2 ;  /* 0x00006a0010067a25 */ /* 0x000fe200078e0002 */
[----:B------:R-:W-:Y:S01]  /*1180*/  IADD3 R247, R251, UR14, RZ ;  /* 0x0000000efbf77c10 */ /* 0x000fe2000fffe0ff */
[----:B------:R-:W-:Y:S01]  /*1190*/  UIMAD UR14, UR17, UR25, URZ ;  /* 0x00000019110e72a4 */ /* 0x000fe2000f8e023f */
[----:B------:R-:W-:Y:S01]  /*11a0*/  LEA.HI R16, R30, R240, RZ, 0x5 ;  /* 0x000000f01e107211 */ /* 0x000fe200078f28ff */
[----:B------:R-:W-:Y:S01]  /*11b0*/  IMAD.IADD R0, R7, 0x1, R20 ;  /* 0x0000000107007824 */ /* 0x000fe200078e0214 */
[C---:B------:R-:W-:Y:S01]  /*11c0*/  LEA R2, P0, R6.reuse, c[0x0][0x190], 0x1 ;  /* 0x0000640006027a11 */ /* 0x040fe200078008ff */
[----:B------:R-:W-:Y:S01]  /*11d0*/  IMAD.U32 R7, RZ, RZ, UR4 ;  /* 0x00000004ff077e24 */ /* 0x000fe2000f8e00ff */
[----:B------:R-:W-:Y:S01]  /*11e0*/  UIMAD UR14, UR10, UR4, UR14 ;  /* 0x000000040a0e72a4 */ /* 0x000fe2000f8e020e */
[----:B------:R-:W-:Y:S01]  /*11f0*/  IMAD.MOV.U32 R246, RZ, RZ, R250 ;  /* 0x000000fffff67224 */ /* 0x000fe200078e00fa */
[----:B------:R-:W-:Y:S01]  /*1200*/  LEA.HI.X R3, R6, c[0x0][0x194], R0, 0x1, P0 ;  /* 0x0000650006037a11 */ /* 0x000fe200000f0c00 */
[----:B------:R-:W-:Y:S01]  /*1210*/  IMAD.U32 R17, RZ, RZ, UR23 ;  /* 0x00000017ff117e24 */ /* 0x000fe2000f8e00ff */
[----:B------:R-:W-:Y:S01]  /*1220*/  IADD3 R8, P0, R4, UR9, RZ ;  /* 0x0000000904087c10 */ /* 0x000fe2000ff1e0ff */
[----:B------:R-:W-:Y:S01]  /*1230*/  IMAD.WIDE.U32 R6, R7, UR25, R246 ;  /* 0x0000001907067c25 */ /* 0x000fe2000f8e00f6 */
[----:B------:R-:W-:Y:S01]  /*1240*/  UIMAD UR10, UR10, UR18, URZ ;  /* 0x000000120a0a72a4 */ /* 0x000fe2000f8e023f */
[----:B------:R-:W-:Y:S01]  /*1250*/  SHF.R.S32.HI R20, RZ, 0x1f, R21 ;  /* 0x0000001fff147819 */ /* 0x000fe20000011415 */
[----:B------:R-:W-:Y:S01]  /*1260*/  ULDC.64 UR4, c[0x0][0x188] ;  /* 0x0000620000047ab9 */ /* 0x000fe20000000a00 */
[----:B------:R-:W-:Y:S01]  /*1270*/  IMAD.SHL.U32 R238, R238, 0x2, RZ ;  /* 0x00000002eeee7824 */ /* 0x000fe200078e00ff */
[----:B------:R-:W-:Y:S01]  /*1280*/  IADD3.X R9, R5, UR8, RZ, P0, !PT ;  /* 0x0000000805097c10 */ /* 0x000fe200087fe4ff */
[----:B------:R-:W-:Y:S01]  /*1290*/  IMAD.WIDE.U32 R248, R17, c[0x0][0x188], R14 ;  /* 0x0000620011f87a25 */ /* 0x000fe200078e000e */
[----:B------:R-:W-:Y:S01]  /*12a0*/  IADD3 R0, R7, UR14, RZ ;  /* 0x0000000e07007c10 */ /* 0x000fe2000fffe0ff */
[----:B------:R-:W-:Y:S01]  /*12b0*/  UIMAD.WIDE.U32 UR14, UR25, UR18, URZ ;  /* 0x00000012190e72a5 */ /* 0x000fe2000f8e003f */
[C---:B------:R-:W-:Y:S01]  /*12c0*/  LEA R14, P0, R6.reuse, c[0x0][0x1f0], 0x1 ;  /* 0x00007c00060e7a11 */ /* 0x040fe200078008ff */
[----:B------:R-:W-:Y:S01]  /*12d0*/  IMAD.U32 R12, RZ, RZ, UR9 ;  /* 0x00000009ff0c7e24 */ /* 0x000fe2000f8e00ff */
[----:B------:R-:W-:Y:S01]  /*12e0*/  @!PT LDS RZ, [RZ] ;  /* 0x00000000fffff984 */ /* 0x000fe20000000800 */
[----:B------:R-:W-:Y:S01]  /*12f0*/  @!PT LDS RZ, [RZ] ;  /* 0x00000000fffff984 */ /* 0x000fe20000000800 */
[----:B------:R-:W-:Y:S01]  /*1300*/  @!PT LDS RZ, [RZ] ;  /* 0x00000000fffff984 */ /* 0x000fe20000000800 */
[----:B------:R1:W-:Y:S01]  /*1310*/  LDGSTS.E.BYPASS.LTC128B.128 [R238+0x6080], [R4.64], !P2 ;  /* 0x0608000004ee7fae */ /* 0x0003e2000d101d5a */
[----:B------:R-:W-:Y:S01]  /*1320*/  UIMAD UR10, UR25, UR19, UR10 ;  /* 0x00000013190a72a4 */ /* 0x000fe2000f8e020a */
[----:B------:R-:W-:Y:S01]  /*1330*/  LEA.HI.X R15, R6, c[0x0][0x1f4], R0, 0x1, P0 ;  /* 0x00007d00060f7a11 */ /* 0x000fe200000f0c00 */
[----:B------:R-:W-:Y:S01]  /*1340*/  UIMAD UR4, UR11, UR4, URZ ;  /* 0x000000040b0472a4 */ /* 0x000fe2000f8e023f */
[----:B------:R1:W-:Y:S01]  /*1350*/  LDGSTS.E.BYPASS.LTC128B.128 [R238+0x9080], [R4.64+0x80], !P1 ;  /* 0x0908008004ee7fae */ /* 0x0003e2000c901d5a */
[----:B------:R-:W-:Y:S01]  /*1360*/  IADD3 R12, P2, P1, R12, 0x80, R4 ;  /* 0x000000800c0c7810 */ /* 0x000fe2000795e004 */
[----:B------:R-:W-:Y:S01]  /*1370*/  UIADD3 UR10, UR15, UR10, URZ ;  /* 0x0000000a0f0a7290 */ /* 0x000fe2000fffe03f */
[----:B------:R-:W-:Y:S01]  /*1380*/  IMAD.U32 R6, RZ, RZ, UR14 ;  /* 0x0000000eff067e24 */ /* 0x000fe2000f8e00ff */
[----:B------:R2:W-:Y:S01]  /*1390*/  LDGSTS.E.BYPASS.LTC128B.128 [R238+0x7080], [R8.64], !P4 ;  /* 0x0708000008ee7fae */ /* 0x0005e2000e101d5a */
[----:B------:R-:W-:Y:S01]  /*13a0*/  IADD3.X R13, RZ, UR8, R5, P2, P1 ;  /* 0x00000008ff0d7c10 */ /* 0x000fe200097e2405 */
[----:B------:R-:W-:Y:S01]  /*13b0*/  UIMAD UR4, UR23, UR5, UR4 ;  /* 0x00000005170472a4 */ /* 0x000fe2000f8e0204 */
[----:B------:R-:W-:Y:S01]  /*13c0*/  IMAD.U32 R7, RZ, RZ, UR15 ;  /* 0x0000000fff077e24 */ /* 0x000fe2000f8e00ff */
[----:B------:R-:W-:Y:S01]  /*13d0*/  SHF.R.S32.HI R17, RZ, 0x5, R16 ;  /* 0x00000005ff117819 */ /* 0x000fe20000011410 */
[----:B------:R-:W-:Y:S01]  /*13e0*/  IMAD.U32 R0, RZ, RZ, UR10 ;  /* 0x0000000aff007e24 */ /* 0x000fe2000f8e00ff */
[----:B------:R3:W-:Y:S01]  /*13f0*/  LDGSTS.E.BYPASS.LTC128B.128 [R238+0xa080], [R12.64], !P3 ;  /* 0x0a0800000cee7fae */ /* 0x0007e2000d901d5a */
[----:B------:R-:W-:Y:S01]  /*1400*/  IMAD.MOV.U32 R222, RZ, RZ, 0x40 ;  /* 0x00000040ffde7424 */ /* 0x000fe200078e00ff */
[----:B------:R-:W-:Y:S01]  /*1410*/  IADD3 R245, R249, UR4, RZ ;  /* 0x00000004f9f57c10 */ /* 0x000fe2000fffe0ff */
[----:B------:R-:W-:Y:S01]  /*1420*/  ULDC.64 UR4, c[0x0][0x288] ;  /* 0x0000a20000047ab9 */ /* 0x000fe20000000a00 */
[----:B------:R-:W-:Y:S01]  /*1430*/  IMAD.MOV.U32 R226, RZ, RZ, 0x20 ;  /* 0x00000020ffe27424 */ /* 0x000fe200078e00ff */
[----:B------:R-:W-:Y:S01]  /*1440*/  UIMAD UR4, UR12, UR4, URZ ;  /* 0x000000040c0472a4 */ /* 0x000fe2000f8e023f */
[----:B------:R-:W-:Y:S01]  /*1450*/  IMAD.MOV.U32 R223, RZ, RZ, 0x10 ;  /* 0x00000010ffdf7424 */ /* 0x000fe200078e00ff */
[----:B------:R-:W-:Y:S01]  /*1460*/  ULDC UR15, c[0x0][0x20c] ;  /* 0x00008300000f7ab9 */ /* 0x000fe20000000800 */
[----:B------:R-:W-:Y:S01]  /*1470*/  IMAD.MOV.U32 R228, RZ, RZ, 0x10 ;  /* 0x00000010ffe47424 */ /* 0x000fe200078e00ff */
[----:B------:R-:W-:Y:S01]  /*1480*/  UIMAD UR5, UR22, UR5, UR4 ;  /* 0x00000005160572a4 */ /* 0x000fe2000f8e0204 */
[----:B------:R-:W-:Y:S01]  /*1490*/  CS2R R120, SRZ ;  /* 0x0000000000787805 */ /* 0x000fe2000001ff00 */
[----:B------:R-:W-:Y:S01]  /*14a0*/  CS2R R118, SRZ ;  /* 0x0000000000767805 */ /* 0x000fe2000001ff00 */
[----:B------:R-:W-:Y:S01]  /*14b0*/  CS2R R116, SRZ ;  /* 0x0000000000747805 */ /* 0x000fe2000001ff00 */
[----:B------:R-:W-:Y:S01]  /*14c0*/  CS2R R114, SRZ ;  /* 0x0000000000727805 */ /* 0x000fe2000001ff00 */
[----:B------:R-:W-:Y:S01]  /*14d0*/  CS2R R112, SRZ ;  /* 0x0000000000707805 */ /* 0x000fe2000001ff00 */
[----:B------:R-:W-:Y:S01]  /*14e0*/  CS2R R110, SRZ ;  /* 0x00000000006e7805 */ /* 0x000fe2000001ff00 */
[----:B------:R-:W-:Y:S01]  /*14f0*/  CS2R R108, SRZ ;  /* 0x00000000006c7805 */ /* 0x000fe2000001ff00 */
[----:B-1----:R-:W-:Y:S01]  /*1500*/  IADD3 R4, P0, R8, UR9, RZ ;  /* 0x0000000908047c10 */ /* 0x002fe2000ff1e0ff */
[----:B------:R-:W-:Y:S01]  /*1510*/  CS2R R106, SRZ ;  /* 0x00000000006a7805 */ /* 0x000fe2000001ff00 */
[----:B------:R-:W-:Y:S01]  /*1520*/  CS2R R104, SRZ ;  /* 0x0000000000687805 */ /* 0x000fe2000001ff00 */
[----:B------:R-:W-:Y:S01]  /*1530*/  CS2R R102, SRZ ;  /* 0x0000000000667805 */ /* 0x000fe2000001ff00 */
[----:B------:R-:W-:Y:S01]  /*1540*/  IADD3.X R5, R9, UR8, RZ, P0, !PT ;  /* 0x0000000809057c10 */ /* 0x000fe200087fe4ff */
[----:B--2---:R-:W-:Y:S01]  /*1550*/  IMAD.U32 R8, RZ, RZ, UR6 ;  /* 0x00000006ff087e24 */ /* 0x004fe2000f8e00ff */
[----:B------:R-:W-:Y:S01]  /*1560*/  ISETP.GE.AND P0, PT, R28, c[0x0][0x19c], PT ;  /* 0x000067001c007a0c */ /* 0x000fe20003f06270 */
[----:B------:R-:W-:Y:S01]  /*1570*/  CS2R R100, SRZ ;  /* 0x0000000000647805 */ /* 0x000fe2000001ff00 */
[----:B------:R-:W-:Y:S01]  /*1580*/  CS2R R98, SRZ ;  /* 0x0000000000627805 */ /* 0x000fe2000001ff00 */
[----:B------:R1:W-:Y:S01]  /*1590*/  LDGSTS.E.BYPASS.LTC128B.128 [R238+0x8080], [R4.64], !P6 ;  /* 0x0808000004ee7fae */ /* 0x0003e2000f101d5a */
[----:B------:R-:W-:Y:S01]  /*15a0*/  IADD3 R8, P2, P1, R8, 0x80, R2 ;  /* 0x0000008008087810 */ /* 0x000fe2000795e002 */
[----:B---3--:R-:W-:Y:S01]  /*15b0*/  IMAD.MOV.U32 R12, RZ, RZ, R22 ;  /* 0x000000ffff0c7224 */ /* 0x008fe200078e0016 */
[----:B------:R-:W-:Y:S01]  /*15c0*/  ISETP.LT.OR P4, PT, R18, 0x1, P0 ;  /* 0x000000011200780c */ /* 0x000fe20000781670 */
[----:B------:R1:W-:Y:S01]  /*15d0*/  LDGSTS.E.BYPASS.LTC128B.128 [R238+0xb080], [R4.64+0x80], !P5 ;  /* 0x0b08008004ee7fae */ /* 0x0003e2000e901d5a */
[----:B------:R-:W-:Y:S01]  /*15e0*/  ISETP.GE.AND P5, PT, R10, c[0x0][0x19c], PT ;  /* 0x000067000a007a0c */ /* 0x000fe20003fa6270 */
[----:B------:R-:W-:Y:S01]  /*15f0*/  CS2R R96, SRZ ;  /* 0x0000000000607805 */ /* 0x000fe2000001ff00 */
[----:B------:R-:W-:Y:S01]  /*1600*/  IADD3.X R9, RZ, UR7, R3, P2, P1 ;  /* 0x00000007ff097c10 */ /* 0x000fe200097e2403 */
[----:B------:R-:W0:Y:S01]  /*1610*/  LDGDEPBAR ;  /* 0x00000000000079af */ /* 0x000e220000000000 */
[C---:B------:R-:W-:Y:S01]  /*1620*/  ISETP.LT.OR P6, PT, R18.reuse, 0x1, P5 ;  /* 0x000000011200780c */ /* 0x040fe20002fc1670 */
[----:B------:R-:W-:Y:S01]  /*1630*/  CS2R R94, SRZ ;  /* 0x00000000005e7805 */ /* 0x000fe2000001ff00 */
[C---:B------:R-:W-:Y:S01]  /*1640*/  ISETP.LT.OR P2, PT, R18.reuse, 0x21, P0 ;  /* 0x000000211200780c */ /* 0x040fe20000741670 */
[----:B------:R-:W-:Y:S01]  /*1650*/  CS2R R92, SRZ ;  /* 0x00000000005c7805 */ /* 0x000fe2000001ff00 */
[----:B------:R-:W-:Y:S01]  /*1660*/  ISETP.LT.OR P0, PT, R18, 0x41, P0 ;  /* 0x000000411200780c */ /* 0x000fe20000701670 */
[----:B------:R-:W-:Y:S01]  /*1670*/  CS2R R90, SRZ ;  /* 0x00000000005a7805 */ /* 0x000fe2000001ff00 */
[C---:B------:R-:W-:Y:S01]  /*1680*/  LEA R7, P1, R6.reuse, R248, 0x6 ;  /* 0x000000f806077211 */ /* 0x040fe200078230ff */
[----:B------:R-:W-:Y:S01]  /*1690*/  CS2R R88, SRZ ;  /* 0x0000000000587805 */ /* 0x000fe2000001ff00 */
[----:B------:R-:W-:Y:S01]  /*16a0*/  IADD3 R13, R23, UR13, RZ ;  /* 0x0000000d170d7c10 */ /* 0x000fe2000fffe0ff */
[----:B------:R-:W-:Y:S01]  /*16b0*/  CS2R R86, SRZ ;  /* 0x0000000000567805 */ /* 0x000fe2000001ff00 */
[----:B------:R-:W-:Y:S01]  /*16c0*/  LEA.HI.X R11, R6, R245, R0, 0x6, P1 ;  /* 0x000000f5060b7211 */ /* 0x000fe200008f3400 */
[----:B------:R-:W-:Y:S01]  /*16d0*/  IMAD.SHL.U32 R0, R24, 0x40, RZ ;  /* 0x0000004018007824 */ /* 0x000fe200078e00ff */
[C---:B------:R-:W-:Y:S01]  /*16e0*/  ISETP.GE.AND P1, PT, R10.reuse, c[0x0][0x1fc], PT ;  /* 0x00007f000a007a0c */ /* 0x040fe20003f26270 */
[----:B------:R2:W-:Y:S01]  /*16f0*/  LDGSTS.E.BYPASS.LTC128B.128 [R238+0x80], [R2.64], !P6 ;  /* 0x0008000002ee7fae */ /* 0x0005e2000f101d5a */
[----:B------:R-:W-:Y:S01]  /*1700*/  ISETP.GE.AND P6, PT, R10, c[0x0][0x1fc], PT ;  /* 0x00007f000a007a0c */ /* 0x000fe20003fc6270 */
[----:B------:R-:W-:Y:S01]  /*1710*/  CS2R R84, SRZ ;  /* 0x0000000000547805 */ /* 0x000fe2000001ff00 */
[----:B------:R-:W-:Y:S01]  /*1720*/  LOP3.LUT R0, R0, 0x1c0, RZ, 0xc0, !PT ;  /* 0x000001c000007812 */ /* 0x000fe200078ec0ff */
[----:B------:R2:W-:Y:S01]  /*1730*/  LDGSTS.E.BYPASS.LTC128B.128 [R238+0x3080], [R2.64+0x80], !P4 ;  /* 0x0308008002ee7fae */ /* 0x0005e2000e101d5a */
[----:B------:R-:W-:Y:S01]  /*1740*/  ISETP.GE.AND P4, PT, R10, c[0x0][0x16c], PT ;  /* 0x00005b000a007a0c */ /* 0x000fe20003f86270 */
[----:B------:R-:W-:Y:S01]  /*1750*/  CS2R R74, SRZ ;  /* 0x00000000004a7805 */ /* 0x000fe2000001ff00 */
[----:B------:R-:W-:Y:S01]  /*1760*/  LOP3.LUT R6, R0, 0x8, R29, 0xf8, !PT ;  /* 0x0000000800067812 */ /* 0x000fe200078ef81d */
[----:B------:R-:W-:Y:S01]  /*1770*/  CS2R R72, SRZ ;  /* 0x0000000000487805 */ /* 0x000fe2000001ff00 */
[----:B-1----:R-:W-:Y:S01]  /*1780*/  IADD3 R4, P3, R2, UR6, RZ ;  /* 0x0000000602047c10 */ /* 0x002fe2000ff7e0ff */
[----:B------:R-:W-:Y:S01]  /*1790*/  CS2R R70, SRZ ;  /* 0x0000000000467805 */ /* 0x000fe2000001ff00 */
[----:B------:R-:W-:Y:S01]  /*17a0*/  SEL R244, RZ, 0x1, P1 ;  /* 0x00000001fff47807 */ /* 0x000fe20000800000 */
[----:B------:R-:W-:Y:S01]  /*17b0*/  CS2R R68, SRZ ;  /* 0x0000000000447805 */ /* 0x000fe2000001ff00 */
[----:B------:R-:W-:Y:S01]  /*17c0*/  IADD3.X R5, R3, UR7, RZ, P3, !PT ;  /* 0x0000000703057c10 */ /* 0x000fe20009ffe4ff */
[----:B------:R-:W-:Y:S01]  /*17d0*/  CS2R R66, SRZ ;  /* 0x0000000000427805 */ /* 0x000fe2000001ff00 */
[C---:B------:R-:W-:Y:S01]  /*17e0*/  ISETP.LT.OR P3, PT, R18.reuse, 0x21, P5 ;  /* 0x000000211200780c */ /* 0x040fe20002f61670 */
[----:B------:R-:W-:Y:S01]  /*17f0*/  CS2R R64, SRZ ;  /* 0x0000000000407805 */ /* 0x000fe2000001ff00 */
[----:B------:R-:W-:Y:S01]  /*1800*/  ISETP.LT.OR P5, PT, R18, 0x41, P5 ;  /* 0x000000411200780c */ /* 0x000fe20002fa1670 */
        /* <DEDUP_REMOVED lines=10> */
[----:B------:R1:W-:Y:S01]  /*18b0*/  LDGSTS.E.BYPASS.LTC128B.128 [R238+0x1080], [R4.64], !P3 ;  /* 0x0108000004ee7fae */ /* 0x0003e2000d901d5a */
[----:B------:R-:W-:Y:S01]  /*18c0*/  ISETP.GE.AND P3, PT, R28, c[0x0][0x16c], PT ;  /* 0x00005b001c007a0c */ /* 0x000fe20003f66270 */
[----:B------:R-:W-:Y:S01]  /*18d0*/  CS2R R42, SRZ ;  /* 0x00000000002a7805 */ /* 0x000fe2000001ff00 */
[----:B--2---:R-:W-:Y:S01]  /*18e0*/  SHF.R.U32.HI R2, RZ, 0x3, R0 ;  /* 0x00000003ff027819 */ /* 0x004fe20000011600 */
[----:B------:R2:W-:Y:S01]  /*18f0*/  LDGSTS.E.BYPASS.LTC128B.128 [R238+0x4080], [R8.64], !P2 ;  /* 0x0408000008ee7fae */ /* 0x0005e2000d101d5a */
[----:B------:R-:W-:Y:S01]  /*1900*/  SEL R0, RZ, 0x1, P4 ;  /* 0x00000001ff007807 */ /* 0x000fe20002000000 */
[----:B------:R-:W-:Y:S01]  /*1910*/  CS2R R40, SRZ ;  /* 0x0000000000287805 */ /* 0x000fe2000001ff00 */
[----:B------:R-:W-:Y:S01]  /*1920*/  SEL R3, RZ, 0x2, P3 ;  /* 0x00000002ff037807 */ /* 0x000fe20001800000 */
[----:B------:R-:W-:Y:S01]  /*1930*/  CS2R R38, SRZ ;  /* 0x0000000000267805 */ /* 0x000fe2000001ff00 */
[----:B------:R-:W-:Y:S01]  /*1940*/  LOP3.LUT R2, R25, R6, R2, 0xf6, !PT ;  /* 0x0000000619027212 */ /* 0x000fe200078ef602 */
[----:B------:R-:W-:Y:S01]  /*1950*/  IMAD.U32 R6, RZ, RZ, UR19 ;  /* 0x00000013ff067e24 */ /* 0x000fe2000f8e00ff */
[----:B------:R-:W-:Y:S01]  /*1960*/  CS2R R36, SRZ ;  /* 0x0000000000247805 */ /* 0x000fe2000001ff00 */
[----:B------:R-:W-:Y:S01]  /*1970*/  IMAD.IADD R0, R3, 0x1, R0 ;  /* 0x0000000103007824 */ /* 0x000fe200078e0200 */
[----:B------:R-:W-:Y:S01]  /*1980*/  CS2R R34, SRZ ;  /* 0x0000000000227805 */ /* 0x000fe2000001ff00 */
[----:B------:R-:W-:Y:S01]  /*1990*/  IMAD.U32 R3, RZ, RZ, UR18 ;  /* 0x00000012ff037e24 */ /* 0x000fe2000f8e00ff */
[----:B------:R-:W-:Y:S01]  /*19a0*/  SHF.R.S32.HI R241, RZ, 0x1f, R240 ;  /* 0x0000001ffff17819 */ /* 0x000fe200000114f0 */
[----:B------:R-:W-:Y:S01]  /*19b0*/  IMAD.SHL.U32 R218, R2, 0x2, RZ ;  /* 0x0000000202da7824 */ /* 0x000fe200078e00ff */
[----:B------:R-:W-:-:S02]  /*19c0*/  USHF.L.U64.HI UR17, UR18, 0x5, UR19 ;  /* 0x0000000512117899 */ /* 0x000fc40008010213 */
[----:B------:R-:W-:Y:S02]  /*19d0*/  USHF.L.U32 UR18, UR18, 0x5, URZ ;  /* 0x0000000512127899 */ /* 0x000fe4000800063f */
[----:B------:R-:W-:Y:S02]  /*19e0*/  UMOV UR20, 0x1 ;  /* 0x0000000100147882 */ /* 0x000fe40000000000 */
[----:B------:R-:W-:Y:S02]  /*19f0*/  UMOV UR14, 0xffffffc0 ;  /* 0xffffffc0000e7882 */ /* 0x000fe40000000000 */
[----:B------:R-:W-:Y:S01]  /*1a00*/  ULDC UR9, c[0x0][0x168] ;  /* 0x00005a0000097ab9 */ /* 0x000fe20000000800 */
[----:B-1----:R-:W-:Y:S01]  /*1a10*/  IADD3 R4, P2, R4, UR6, RZ ;  /* 0x0000000604047c10 */ /* 0x002fe2000ff5e0ff */
[----:B------:R-:W-:Y:S02]  /*1a20*/  USHF.L.U32 UR6, UR25, 0x6, URZ ;  /* 0x0000000619067899 */ /* 0x000fe4000800063f */
[----:B------:R-:W-:Y:S01]  /*1a30*/  UMOV UR10, 0xffffffa0 ;  /* 0xffffffa0000a7882 */ /* 0x000fe20000000000 */
[----:B------:R-:W-:Y:S01]  /*1a40*/  IADD3.X R5, R5, UR7, RZ, P2, !PT ;  /* 0x0000000705057c10 */ /* 0x000fe200097fe4ff */
[----:B------:R-:W-:Y:S01]  /*1a50*/  UMOV UR7, 0x5 ;  /* 0x0000000500077882 */ /* 0x000fe20000000000 */
[C---:B--2---:R-:W-:Y:S01]  /*1a60*/  LEA R8, P2, R7.reuse, c[0x0][0x160], 0x1 ;  /* 0x0000580007087a11 */ /* 0x044fe200078408ff */
[----:B------:R-:W-:Y:S01]  /*1a70*/  IMAD.U32 R22, RZ, RZ, UR6 ;  /* 0x00000006ff167e24 */ /* 0x000fe2000f8e00ff */
[----:B------:R-:W-:Y:S01]  /*1a80*/  USHF.L.U64.HI UR15, UR16, UR7, UR15 ;  /* 0x00000007100f7299 */ /* 0x000fe2000801020f */
[----:B------:R1:W-:Y:S01]  /*1a90*/  LDGSTS.E.BYPASS.LTC128B.128 [R238+0x2080], [R4.64], !P5 ;  /* 0x0208000004ee7fae */ /* 0x0003e2000e901d5a */
[----:B------:R-:W-:Y:S01]  /*1aa0*/  LEA.HI.X R9, R7, c[0x0][0x164], R11, 0x1, P2 ;  /* 0x0000590007097a11 */ /* 0x000fe200010f0c0b */
[----:B------:R-:W-:Y:S01]  /*1ab0*/  USHF.L.U32 UR16, UR16, 0x5, URZ ;  /* 0x0000000510107899 */ /* 0x000fe2000800063f */
[C---:B------:R-:W-:Y:S01]  /*1ac0*/  LEA R10, P2, R3.reuse, R8, 0x6 ;  /* 0x00000008030a7211 */ /* 0x040fe200078430ff */
[----:B------:R1:W-:Y:S01]  /*1ad0*/  LDGSTS.E.BYPASS.LTC128B.128 [R238+0x5080], [R4.64+0x80], !P0 ;  /* 0x0508008004ee7fae */ /* 0x0003e2000c101d5a */
[C---:B------:R-:W-:Y:S01]  /*1ae0*/  LOP3.LUT P0, RZ, R0.reuse, 0x1, RZ, 0xc0, !PT ;  /* 0x0000000100ff7812 */ /* 0x040fe2000780c0ff */
[----:B------:R-:W-:Y:S01]  /*1af0*/  USHF.R.S32.HI UR7, URZ, 0x1f, UR6 ;  /* 0x0000001f3f077899 */ /* 0x000fe20008011406 */
[----:B------:R-:W-:Y:S01]  /*1b00*/  LOP3.LUT P5, RZ, R0, 0x2, RZ, 0xc0, !PT ;  /* 0x0000000200ff7812 */ /* 0x000fe200078ac0ff */
[----:B------:R-:W0:Y:S01]  /*1b10*/  LDGDEPBAR ;  /* 0x00000000000079af */ /* 0x000e220000000000 */
[----:B------:R-:W-:Y:S01]  /*1b20*/  LEA.HI.X R11, R3, R9, R6, 0x6, P2 ;  /* 0x00000009030b7211 */ /* 0x000fe200010f3406 */
[----:B------:R-:W-:Y:S01]  /*1b30*/  IMAD.MOV.U32 R0, RZ, RZ, 0x20 ;  /* 0x00000020ff007424 */ /* 0x000fe200078e00ff */
[----:B------:R-:W-:Y:S01]  /*1b40*/  LOP3.LUT P2, RZ, R24, 0x2, RZ, 0xc0, !PT ;  /* 0x0000000218ff7812 */ /* 0x000fe2000784c0ff */
[----:B------:R-:W-:Y:S01]  /*1b50*/  IMAD.U32 R6, RZ, RZ, UR16 ;  /* 0x00000010ff067e24 */ /* 0x000fe2000f8e00ff */
[----:B------:R-:W-:Y:S01]  /*1b60*/  IADD3 R2, -R242, c[0x0][0x168], -R22 ;  /* 0x00005a00f2027a10 */ /* 0x000fe20007ffe916 */
[----:B------:R-:W-:Y:S01]  /*1b70*/  IMAD.U32 R7, RZ, RZ, UR16 ;  /* 0x00000010ff077e24 */ /* 0x000fe2000f8e00ff */
[----:B------:R-:W-:Y:S01]  /*1b80*/  SEL R0, R0, 0xffffffe0, !P2 ;  /* 0xffffffe000007807 */ /* 0x000fe20005000000 */
[----:B------:R-:W-:Y:S01]  /*1b90*/  ULDC UR8, c[0x0][0x198] ;  /* 0x0000660000087ab9 */ /* 0x000fe20000000800 */
[C---:B------:R-:W-:Y:S01]  /*1ba0*/  LOP3.LUT P2, RZ, R24.reuse, 0x4, RZ, 0xc0, !PT ;  /* 0x0000000418ff7812 */ /* 0x040fe2000784c0ff */
[----:B------:R-:W-:Y:S01]  /*1bb0*/  IMAD.SHL.U32 R24, R24, 0x20, RZ ;  /* 0x0000002018187824 */ /* 0x000fe200078e00ff */
[----:B------:R-:W-:Y:S01]  /*1bc0*/  LEA.HI R3, R16, R17, RZ, 0x1 ;  /* 0x0000001110037211 */ /* 0x000fe200078f08ff */
[----:B------:R-:W-:Y:S01]  /*1bd0*/  IMAD.IADD R220, R218, 0x1, R0 ;  /* 0x00000001dadc7824 */ /* 0x000fe200078e0200 */
[----:B------:R-:W-:Y:S01]  /*1be0*/  SEL R222, R222, 0xffffffc0, !P2 ;  /* 0xffffffc0dede7807 */ /* 0x000fe20005000000 */
[----:B------:R-:W-:Y:S01]  /*1bf0*/  UMOV UR13, 0x1 ;  /* 0x00000001000d7882 */ /* 0x000fe20000000000 */
[----:B------:R-:W-:-:S02]  /*1c00*/  ISETP.LT.OR P2, PT, R2, 0x1, !P0 ;  /* 0x000000010200780c */ /* 0x000fc40004741670 */
[----:B------:R-:W-:Y:S01]  /*1c10*/  ISETP.LT.OR P0, PT, R2, 0x21, !P0 ;  /* 0x000000210200780c */ /* 0x000fe20004701670 */
[----:B------:R-:W-:Y:S02]  /*1c20*/  IMAD.IADD R219, R218, 0x1, R222 ;  /* 0x00000001dadb7824 */ /* 0x000fe400078e02de */
[----:B------:R-:W-:Y:S02]  /*1c30*/  IMAD.IADD R222, R222, 0x1, R220 ;  /* 0x00000001dede7824 */ /* 0x000fe400078e02dc */
[----:B------:R-:W-:Y:S01]  /*1c40*/  IMAD.IADD R0, R0, 0x1, R219 ;  /* 0x0000000100007824 */ /* 0x000fe200078e02db */
[----:B-1----:R-:W-:Y:S01]  /*1c50*/  IADD3 R5, R27, UR5, RZ ;  /* 0x000000051b057c10 */ /* 0x002fe2000fffe0ff */
[----:B------:R-:W-:-:S04]  /*1c60*/  DEPBAR.LE SB0, 0x1 ;  /* 0x000080400000791a */ /* 0x000fc80000000000 */
[----:B------:R-:W-:Y:S01]  /*1c70*/  BAR.SYNC.DEFER_BLOCKING 0x0 ;  /* 0x0000000000007b1d */ /* 0x000fe20000010000 */
[----:B------:R-:W-:-:S05]  /*1c80*/  IMAD.MOV.U32 R4, RZ, RZ, R26 ;  /* 0x000000ffff047224 */ /* 0x000fca00078e001a */
[----:B------:R-:W-:Y:S02]  /*1c90*/  ULDC.64 UR4, c[0x0][0x278] ;  /* 0x00009e0000047ab9 */ /* 0x000fe40000000a00 */
        /* <DEDUP_REMOVED lines=15> */
[----:B------:R-:W-:-:S03]  /*1d90*/  IMAD.U32 R3, RZ, RZ, UR23 ;  /* 0x00000017ff037e24 */ /* 0x000fc6000f8e00ff */
[----:B------:R-:W1:Y:S01]  /*1da0*/  LDSM.16.M88.2 R184, [R218+0x9080] ;  /* 0x00908000dab8783b */ /* 0x000e620000000100 */
[----:B------:R-:W-:Y:S02]  /*1db0*/  IMAD.IADD R17, R17, 0x1, -R0 ;  /* 0x0000000111117824 */ /* 0x000fe400078e0a00 */
[----:B------:R-:W-:Y:S01]  /*1dc0*/  IMAD.WIDE.U32 R32, R3, c[0x0][0x278], R12 ;  /* 0x00009e0003207a25 */ /* 0x000fe200078e000c */
[----:B------:R-:W1:Y:S03]  /*1dd0*/  LDSM.16.M88.2 R186, [R218+0xa080] ;  /* 0x00a08000daba783b */ /* 0x000e660000000100 */
[----:B------:R-:W-:Y:S01]  /*1de0*/  IMAD.U32 R0, RZ, RZ, UR15 ;  /* 0x0000000fff007e24 */ /* 0x000fe2000f8e00ff */
[----:B------:R-:W1:Y:S01]  /*1df0*/  LDSM.16.M88.2 R188, [R218+0xb080] ;  /* 0x00b08000dabc783b */ /* 0x000e620000000100 */
[----:B------:R-:W-:Y:S01]  /*1e00*/  IADD3 R31, R33, UR4, RZ ;  /* 0x00000004211f7c10 */ /* 0x000fe2000fffe0ff */
[----:B------:R-:W-:Y:S01]  /*1e10*/  ULDC.64 UR4, c[0x0][0x290] ;  /* 0x0000a40000047ab9 */ /* 0x000fe20000000a00 */
[----:B------:R-:W-:Y:S01]  /*1e20*/  IMAD.SHL.U32 R221, R17, 0x200, RZ ;  /* 0x0000020011dd7824 */ /* 0x000fe200078e00ff */
[----:B------:R-:W1:Y:S01]  /*1e30*/  LDSM.16.M88.2 R190, [R220+0x9080] ;  /* 0x00908000dcbe783b */ /* 0x000e620000000100 */
[----:B------:R-:W-:-:S03]  /*1e40*/  UIMAD UR4, UR11, UR4, URZ ;  /* 0x000000040b0472a4 */ /* 0x000fc6000f8e023f */
[----:B------:R-:W1:Y:S01]  /*1e50*/  LDSM.16.M88.2 R192, [R220+0xa080] ;  /* 0x00a08000dcc0783b */ /* 0x000e620000000100 */
[----:B------:R-:W-:-:S03]  /*1e60*/  UIMAD UR4, UR23, UR5, UR4 ;  /* 0x00000005170472a4 */ /* 0x000fc6000f8e0204 */
[----:B------:R-:W1:Y:S01]  /*1e70*/  LDSM.16.M88.2 R194, [R220+0xb080] ;  /* 0x00b08000dcc2783b */ /* 0x000e620000000100 */
[----:B------:R-:W-:-:S03]  /*1e80*/  ULDC UR5, c[0x0][0x198] ;  /* 0x0000660000057ab9 */ /* 0x000fc60000000800 */
        /* <DEDUP_REMOVED lines=8> */
[----:B------:R1:W-:Y:S04]  /*1f10*/  STL [R1+0x1c], R31 ;  /* 0x00001c1f01007387 */ /* 0x0003e80000100800 */
[----:B------:R-:W-:Y:S01]  /*1f20*/  @!PT LDS RZ, [RZ] ;  /* 0x00000000fffff984 */ /* 0x000fe20000000800 */
[----:B------:R-:W-:Y:S01]  /*1f30*/  @!PT LDS RZ, [RZ] ;  /* 0x00000000fffff984 */ /* 0x000fe20000000800 */
[----:B------:R-:W-:Y:S01]  /*1f40*/  @!PT LDS RZ, [RZ] ;  /* 0x00000000fffff984 */ /* 0x000fe20000000800 */
[----:B------:R1:W-:Y:S01]  /*1f50*/  LDGSTS.E.BYPASS.LTC128B.128 [R238+0x6080], [R8.64], !P2 ;  /* 0x0608000008ee7fae */ /* 0x0003e2000d101d5a */
[----:B------:R-:W-:-:S02]  /*1f60*/  ISETP.LT.OR P2, PT, R2, 0x1, !P5 ;  /* 0x000000010200780c */ /* 0x000fc40006f41670 */
[----:B------:R-:W-:-:S11]  /*1f70*/  ISETP.LT.OR P5, PT, R2, 0x21, !P5 ;  /* 0x000000210200780c */ /* 0x000fd60006fa1670 */
        /* <DEDUP_REMOVED lines=8> */
[----:B-----5:R-:W-:Y:S02]  /*2000*/  CS2R R32, SRZ ;  /* 0x0000000000207805 */ /* 0x020fe4000001ff00 */
[----:B------:R-:W-:Y:S02]  /*2010*/  @!P2 IADD3.X R19, R31, UR7, RZ, P0, !PT ;  /* 0x000000071f13ac10 */ /* 0x000fe400087fe4ff */
[CC--:B-1----:R-:W-:Y:S02]  /*2020*/  LEA.HI R8, R30.reuse, R240.reuse, RZ, 0x4 ;  /* 0x000000f01e087211 */ /* 0x0c2fe400078f20ff */
[----:B------:R-:W-:Y:S02]  /*2030*/  LEA.HI R9, R30, R240, RZ, 0x2 ;  /* 0x000000f01e097211 */ /* 0x000fe400078f10ff */
[----:B------:R-:W-:Y:S01]  /*2040*/  SHF.R.S32.HI R3, RZ, 0x4, R8 ;  /* 0x00000004ff037819 */ /* 0x000fe20000011408 */
[----:B------:R-:W-:Y:S01]  /*2050*/  CS2R R30, SRZ ;  /* 0x00000000001e7805 */ /* 0x000fe2000001ff00 */
[----:B------:R-:W-:-:S02]  /*2060*/  SHF.R.S32.HI R2, RZ, 0x2, R9 ;  /* 0x00000002ff027819 */ /* 0x000fc40000011409 */
[----:B------:R-:W-:Y:S01]  /*2070*/  SHF.R.S32.HI R12, RZ, 0x1f, R9 ;  /* 0x0000001fff0c7819 */ /* 0x000fe20000011409 */
[----:B--2---:R-:W-:Y:S01]  /*2080*/  @!P2 IMAD.SHL.U32 R11, R240, 0x10, RZ ;  /* 0x00000010f00ba824 */ /* 0x004fe200078e00ff */
[----:B------:R-:W-:Y:S02]  /*2090*/  LEA.HI R13, R8, R3, RZ, 0x1 ;  /* 0x00000003080d7211 */ /* 0x000fe400078f08ff */
[----:B------:R-:W-:Y:S02]  /*20a0*/  LEA.HI R12, R12, R2, RZ, 0x3 ;  /* 0x000000020c0c7211 */ /* 0x000fe400078f18ff */
[----:B------:R-:W-:Y:S02]  /*20b0*/  LOP3.LUT R13, R13, 0xfffffffe, RZ, 0xc0, !PT ;  /* 0xfffffffe0d0d7812 */ /* 0x000fe400078ec0ff */
[----:B------:R-:W-:Y:S02]  /*20c0*/  LOP3.LUT R18, R12, 0xfffffff8, RZ, 0xc0, !PT ;  /* 0xfffffff80c127812 */ /* 0x000fe400078ec0ff */
[----:B------:R-:W-:Y:S01]  /*20d0*/  @!P2 LEA R12, P0, R0, c[0x0][0x258], 0x2 ;  /* 0x00009600000caa11 */ /* 0x000fe200078010ff */
[----:B------:R-:W-:Y:S01]  /*20e0*/  IMAD.IADD R3, R3, 0x1, -R13 ;  /* 0x0000000103037824 */ /* 0x000fe200078e0a0d */
[----:B------:R-:W-:Y:S01]  /*20f0*/  LOP3.LUT R8, R8, 0xfffffff0, RZ, 0xc0, !PT ;  /* 0xfffffff008087812 */ /* 0x000fe200078ec0ff */
[----:B------:R-:W-:Y:S01]  /*2100*/  IMAD.IADD R2, R2, 0x1, -R18 ;  /* 0x0000000102027824 */ /* 0x000fe200078e0a12 */
[----:B------:R-:W-:Y:S01]  /*2110*/  @!P2 LEA.HI.X R13, R0, c[0x0][0x25c], R19, 0x2, P0 ;  /* 0x00009700000daa11 */ /* 0x000fe200000f1413 */
[----:B------:R-:W-:Y:S01]  /*2120*/  IMAD.U32 R0, RZ, RZ, UR23 ;  /* 0x00000017ff007e24 */ /* 0x000fe2000f8e00ff */
[----:B------:R-:W-:Y:S01]  /*2130*/  ISETP.GE.AND P0, PT, R28, c[0x0][0x1fc], PT ;  /* 0x00007f001c007a0c */ /* 0x000fe20003f06270 */
[----:B------:R-:W-:Y:S01]  /*2140*/  IMAD.SHL.U32 R224, R3, 0x8, RZ ;  /* 0x0000000803e07824 */ /* 0x000fe200078e00ff */
[----:B------:R-:W-:Y:S01]  /*2150*/  LEA.HI R18, R20, R21, RZ, 0x2 ;  /* 0x0000001514127211 */ /* 0x000fe200078f10ff */
[----:B------:R-:W-:Y:S01]  /*2160*/  IMAD.WIDE.U32 R26, R0, c[0x0][0x290], R4 ;  /* 0x0000a400001a7a25 */ /* 0x000fe200078e0004 */
[----:B------:R-:W-:Y:S01]  /*2170*/  IADD3 R0, -R22, c[0x0][0x168], -R242 ;  /* 0x00005a0016007a10 */ /* 0x000fe20007ffe9f2 */
[----:B------:R1:W-:Y:S01]  /*2180*/  @!P2 LDGSTS.E.BYPASS.LTC128B.128 [R11+0x12080], [R12.64] ;  /* 0x120800000c0bafae */ /* 0x0003e2000b901d5a */
[----:B------:R-:W-:Y:S01]  /*2190*/  SEL R19, RZ, 0xffffffff, P0 ;  /* 0xffffffffff137807 */ /* 0x000fe20000000000 */
[----:B------:R-:W-:Y:S01]  /*21a0*/  IMAD.SHL.U32 R4, R21, 0x8, RZ ;  /* 0x0000000815047824 */ /* 0x000fe200078e00ff */
[C---:B------:R-:W-:Y:S01]  /*21b0*/  ISETP.LT.OR P1, PT, R0.reuse, 0x1, P6 ;  /* 0x000000010000780c */ /* 0x040fe20003721670 */
[----:B------:R-:W-:Y:S01]  /*21c0*/  IMAD.SHL.U32 R5, R3, 0x20, RZ ;  /* 0x0000002003057824 */ /* 0x000fe200078e00ff */
[C---:B------:R-:W-:Y:S01]  /*21d0*/  ISETP.LT.OR P0, PT, R0.reuse, 0x1, P5 ;  /* 0x000000010000780c */ /* 0x040fe20002f01670 */
[----:B------:R-:W0:Y:S01]  /*21e0*/  LDGDEPBAR ;  /* 0x00000000000079af */ /* 0x000e220000000000 */
[----:B------:R-:W-:-:S02]  /*21f0*/  ISETP.LT.OR P6, PT, R0, 0x21, P6 ;  /* 0x000000210000780c */ /* 0x000fc400037c1670 */
[----:B------:R-:W-:Y:S01]  /*2200*/  ISETP.LT.OR P5, PT, R0, 0x21, P5 ;  /* 0x000000210000780c */ /* 0x000fe20002fa1670 */
[----:B------:R2:W-:Y:S01]  /*2210*/  STL.64 [R1+0x8], R26 ;  /* 0x0000081a01007387 */ /* 0x0005e20000100a00 */
[----:B------:R-:W-:Y:S02]  /*2220*/  LOP3.LUT R0, R16, 0xffffffe0, RZ, 0xc0, !PT ;  /* 0xffffffe010007812 */ /* 0x000fe400078ec0ff */
[----:B------:R-:W-:Y:S02]  /*2230*/  LOP3.LUT R10, R18, 0x1ffffffc, RZ, 0xc0, !PT ;  /* 0x1ffffffc120a7812 */ /* 0x000fe400078ec0ff */
[----:B------:R-:W-:Y:S01]  /*2240*/  LOP3.LUT R4, R4, 0x18, RZ, 0xc0, !PT ;  /* 0x0000001804047812 */ /* 0x000fe200078ec0ff */
[----:B------:R-:W-:Y:S01]  /*2250*/  IMAD.IADD R0, R240, 0x1, -R0 ;  /* 0x00000001f0007824 */ /* 0x000fe200078e0a00 */
[----:B------:R2:W-:Y:S01]  /*2260*/  LDGSTS.E.BYPASS.LTC128B.128 [R238+0xe080], [R14.64], !P1 ;  /* 0x0e0800000eee7fae */ /* 0x0005e2000c901d5a */
[----:B------:R-:W-:Y:S01]  /*2270*/  IMAD.IADD R18, R21, 0x1, -R10 ;  /* 0x0000000115127824 */ /* 0x000fe200078e0a0a */
[----:B------:R-:W-:Y:S01]  /*2280*/  LOP3.LUT R16, R4, 0x20, R5, 0xf8, !PT ;  /* 0x0000002004107812 */ /* 0x000fe200078ef805 */
[C---:B------:R-:W-:Y:S01]  /*2290*/  IMAD.SHL.U32 R10, R2.reuse, 0x20, RZ ;  /* 0x00000020020a7824 */ /* 0x040fe200078e00ff */
[----:B------:R-:W-:Y:S01]  /*22a0*/  SHF.R.S32.HI R237, RZ, 0x1f, R0 ;  /* 0x0000001fffed7819 */ /* 0x000fe20000011400 */
[C---:B------:R-:W-:Y:S01]  /*22b0*/  IMAD.SHL.U32 R5, R2.reuse, 0x4, RZ ;  /* 0x0000000402057824 */ /* 0x040fe200078e00ff */
[----:B------:R-:W-:Y:S01]  /*22c0*/  LOP3.LUT P1, RZ, R2, 0x1, RZ, 0xc0, !PT ;  /* 0x0000000102ff7812 */ /* 0x000fe2000782c0ff */
[----:B------:R2:W-:Y:S01]  /*22d0*/  LDGSTS.E.BYPASS.LTC128B.128 [R238+0x10080], [R14.64+0x80], !P0 ;  /* 0x100800800eee7fae */ /* 0x0005e2000c101d5a */
[----:B------:R-:W-:-:S02]  /*22e0*/  LEA.HI R237, R237, R0, RZ, 0x2 ;  /* 0x00000000eded7211 */ /* 0x000fc400078f10ff */
[----:B------:R-:W-:Y:S01]  /*22f0*/  LOP3.LUT R10, R4, 0xe0, R10, 0xf8, !PT ;  /* 0x000000e0040a7812 */ /* 0x000fe200078ef80a */
[----:B------:R-:W-:Y:S01]  /*2300*/  IMAD.SHL.U32 R4, R17, 0x10, RZ ;  /* 0x0000001011047824 */ /* 0x000fe200078e00ff */
[----:B------:R-:W-:Y:S01]  /*2310*/  LOP3.LUT R2, R237, 0x7ffffffc, RZ, 0xc0, !PT ;  /* 0x7ffffffced027812 */ /* 0x000fe200078ec0ff */
[----:B-1----:R-:W-:Y:S01]  /*2320*/  IMAD.SHL.U32 R11, R19, 0x2, RZ ;  /* 0x00000002130b7824 */ /* 0x002fe200078e00ff */
[----:B------:R-:W-:Y:S01]  /*2330*/  IADD3 R23, R27, UR4, RZ ;  /* 0x000000041b177c10 */ /* 0x000fe2000fffe0ff */
[----:B------:R2:W-:Y:S01]  /*2340*/  LDGSTS.E.BYPASS.LTC128B.128 [R238+0xf080], [R6.64], !P6 ;  /* 0x0f08000006ee7fae */ /* 0x0005e2000f101d5a */
[----:B------:R-:W-:Y:S01]  /*2350*/  LEA.HI.SX32 R237, R237, R4, 0x1e ;  /* 0x00000004eded7211 */ /* 0x000fe200078ff2ff */
[----:B------:R-:W-:Y:S01]  /*2360*/  IMAD.IADD R0, R0, 0x1, -R2 ;  /* 0x0000000100007824 */ /* 0x000fe200078e0a02 */
[----:B------:R-:W-:Y:S01]  /*2370*/  IADD3 R2, P0, R26, UR6, RZ ;  /* 0x000000061a027c10 */ /* 0x000fe2000ff1e0ff */
[----:B------:R2:W-:Y:S01]  /*2380*/  LDGSTS.E.BYPASS.LTC128B.128 [R238+0x11080], [R6.64+0x80], !P5 ;  /* 0x1108008006ee7fae */ /* 0x0005e2000e901d5a */
[----:B------:R-:W-:Y:S01]  /*2390*/  LOP3.LUT R4, R4, 0x10, RZ, 0xc0, !PT ;  /* 0x0000001004047812 */ /* 0x000fe200078ec0ff */
[----:B------:R-:W-:Y:S01]  /*23a0*/  IMAD R18, R18, 0x4, R0 ;  /* 0x0000000412127824 */ /* 0x000fe200078e0200 */
[----:B------:R-:W-:Y:S01]  /*23b0*/  LOP3.LUT R234, R10, 0x18, R5, 0x78, !PT ;  /* 0x000000180aea7812 */ /* 0x000fe200078e7805 */
[----:B------:R-:W-:Y:S01]  /*23c0*/  IMAD.IADD R0, R240, 0x1, -R8 ;  /* 0x00000001f0007824 */ /* 0x000fe200078e0a08 */
[----:B------:R-:W-:Y:S01]  /*23d0*/  IADD3.X R5, R23, UR7, RZ, P0, !PT ;  /* 0x0000000717057c10 */ /* 0x000fe200087fe4ff */
[----:B------:R2:W-:Y:S01]  /*23e0*/  STL [R1+0x18], R23 ;  /* 0x0000181701007387 */ /* 0x0005e20000100800 */
[----:B------:R-:W-:Y:S01]  /*23f0*/  LOP3.LUT R24, R4, 0xe0, R24, 0xf8, !PT ;  /* 0x000000e004187812 */ /* 0x000fe200078ef818 */
[----:B------:R-:W-:Y:S01]  /*2400*/  IMAD.SHL.U32 R12, R0, 0x4, RZ ;  /* 0x00000004000c7824 */ /* 0x000fe200078e00ff */
[----:B------:R-:W-:Y:S01]  /*2410*/  LEA R8, P0, R2, c[0x0][0x280], 0x2 ;  /* 0x0000a00002087a11 */ /* 0x000fe200078010ff */
[----:B------:R-:W-:Y:S01]  /*2420*/  UMOV UR6, 0xffffffa0 ;  /* 0xffffffa000067882 */ /* 0x000fe20000000000 */
[----:B------:R-:W-:Y:S01]  /*2430*/  SHF.R.S32.HI R4, RZ, 0x1f, R0 ;  /* 0x0000001fff047819 */ /* 0x000fe20000011400 */
[----:B------:R-:W-:Y:S01]  /*2440*/  UIMAD UR5, UR24, UR6, UR5 ;  /* 0x00000006180572a4 */ /* 0x000fe2000f8e0205 */
[----:B------:R-:W-:Y:S01]  /*2450*/  LOP3.LUT R10, R9, 0x3ffffffc, RZ, 0xc0, !PT ;  /* 0x3ffffffc090a7812 */ /* 0x000fe200078ec0ff */
[----:B------:R-:W-:Y:S01]  /*2460*/  IMAD.SHL.U32 R252, R18, 0x2, RZ ;  /* 0x0000000212fc7824 */ /* 0x000fe200078e00ff */
[----:B------:R-:W-:Y:S01]  /*2470*/  LEA.HI.X R9, R2, c[0x0][0x284], R5, 0x2, P0 ;  /* 0x0000a10002097a11 */ /* 0x000fe200000f1405 */
[----:B------:R-:W-:Y:S01]  /*2480*/  UMOV UR4, URZ ;  /* 0x0000003f00047c82 */ /* 0x000fe20008000000 */
[----:B------:R-:W-:Y:S01]  /*2490*/  LEA.HI R2, R4, R0, RZ, 0x3 ;  /* 0x0000000004027211 */ /* 0x000fe200078f18ff */
[----:B------:R-:W-:Y:S01]  /*24a0*/  IMAD.IADD R10, R240, 0x1, -R10 ;  /* 0x00000001f00a7824 */ /* 0x000fe200078e0a0a */
[----:B------:R-:W-:Y:S01]  /*24b0*/  LOP3.LUT R244, R11, 0x2, R244, 0xe2, !PT ;  /* 0x000000020bf47812 */ /* 0x000fe200078ee2f4 */
[----:B------:R-:W-:Y:S01]  /*24c0*/  IMAD.SHL.U32 R11, R0, 0x20, RZ ;  /* 0x00000020000b7824 */ /* 0x000fe200078e00ff */
[C---:B------:R-:W-:Y:S01]  /*24d0*/  LOP3.LUT R4, R2.reuse, 0xfffffff8, RZ, 0xc0, !PT ;  /* 0xfffffff802047812 */ /* 0x040fe200078ec0ff */
[----:B------:R-:W-:Y:S01]  /*24e0*/  IMAD.SHL.U32 R2, R2, 0x40, RZ ;  /* 0x0000004002027824 */ /* 0x000fe200078e00ff */
[----:B------:R-:W-:-:S02]  /*24f0*/  LOP3.LUT P6, RZ, R0, 0x4, RZ, 0xc0, !PT ;  /* 0x0000000400ff7812 */ /* 0x000fc400078cc0ff */
[----:B------:R-:W-:Y:S01]  /*2500*/  LOP3.LUT R224, R224, 0x8, RZ, 0xc0, !PT ;  /* 0x00000008e0e07812 */ /* 0x000fe200078ec0ff */
[----:B------:R-:W-:Y:S01]  /*2510*/  IMAD.IADD R4, R0, 0x1, -R4 ;  /* 0x0000000100047824 */ /* 0x000fe200078e0a04 */
[----:B------:R-:W-:Y:S01]  /*2520*/  ISETP.GE.AND P0, PT, R240, 0x10, PT ;  /* 0x00000010f000780c */ /* 0x000fe20003f06270 */
[----:B------:R-:W-:Y:S01]  /*2530*/  IMAD.SHL.U32 R0, R3, 0x100, RZ ;  /* 0x0000010003007824 */ /* 0x000fe200078e00ff */
[----:B------:R-:W-:Y:S01]  /*2540*/  SEL R223, R223, 0xfffffff0, !P6 ;  /* 0xfffffff0dfdf7807 */ /* 0x000fe20007000000 */
[----:B------:R-:W-:Y:S01]  /*2550*/  IMAD R3, R10, 0x2, R221 ;  /* 0x000000020a037824 */ /* 0x000fe200078e02dd */
[----:B------:R-:W-:Y:S01]  /*2560*/  LOP3.LUT R10, R224, 0x1e0, R11, 0xf8, !PT ;  /* 0x000001e0e00a7812 */ /* 0x000fe200078ef80b */
[----:B------:R-:W-:Y:S01]  /*2570*/  IMAD.SHL.U32 R5, R4, 0x40, RZ ;  /* 0x0000004004057824 */ /* 0x000fe200078e00ff */
[----:B------:R-:W-:Y:S01]  /*2580*/  LOP3.LUT R0, R24, 0x100, R0, 0xf8, !PT ;  /* 0x0000010018007812 */ /* 0x000fe200078ef800 */
[----:B------:R-:W-:Y:S01]  /*2590*/  IMAD.IADD R234, R3, 0x1, R234 ;  /* 0x0000000103ea7824 */ /* 0x000fe200078e02ea */
[----:B------:R-:W-:Y:S01]  /*25a0*/  IADD3 R239, -R252, UR5, RZ ;  /* 0x00000005fcef7c10 */ /* 0x000fe2000fffe1ff */
[----:B------:R-:W-:Y:S01]  /*25b0*/  ULDC UR5, c[0x0][0x168] ;  /* 0x00005a0000057ab9 */ /* 0x000fe20000000800 */
[----:B------:R-:W-:Y:S01]  /*25c0*/  LOP3.LUT R3, R5, 0x1c0, RZ, 0xc0, !PT ;  /* 0x000001c005037812 */ /* 0x000fe200078ec0ff */
[----:B------:R-:W-:Y:S01]  /*25d0*/  IMAD.SHL.U32 R234, R234, 0x2, RZ ;  /* 0x00000002eaea7824 */ /* 0x000fe200078e00ff */
[----:B------:R-:W-:-:S02]  /*25e0*/  LOP3.LUT R5, R10, 0x38, R12, 0x78, !PT ;  /* 0x000000380a057812 */ /* 0x000fc400078e780c */
[C---:B------:R-:W-:Y:S02]  /*25f0*/  LOP3.LUT R10, R0.reuse, 0x8, R29, 0xf8, !PT ;  /* 0x00000008000a7812 */ /* 0x040fe400078ef81d */
[----:B------:R-:W-:Y:S01]  /*2600*/  LOP3.LUT R216, R0, 0x1c0, RZ, 0xc0, !PT ;  /* 0x000001c000d87812 */ /* 0x000fe200078ec0ff */
[----:B------:R-:W-:Y:S01]  /*2610*/  CS2R R28, SRZ ;  /* 0x00000000001c7805 */ /* 0x000fe2000001ff00 */
[--C-:B------:R-:W-:Y:S02]  /*2620*/  SHF.R.U32.HI R0, RZ, 0x3, R3.reuse ;  /* 0x00000003ff007819 */ /* 0x100fe40000011603 */
[----:B------:R-:W-:Y:S02]  /*2630*/  IADD3 R235, R234, 0x126c0, RZ ;  /* 0x000126c0eaeb7810 */ /* 0x000fe40007ffe0ff */
[C---:B------:R-:W-:Y:S02]  /*2640*/  LOP3.LUT R224, R0.reuse, R3, R224, 0x1e, !PT ;  /* 0x0000000300e07212 */ /* 0x040fe400078e1ee0 */
[----:B------:R-:W-:-:S02]  /*2650*/  LOP3.LUT R3, R0, R16, R3, 0x1e, !PT ;  /* 0x0000001000037212 */ /* 0x000fc400078e1e03 */
[----:B------:R-:W-:Y:S02]  /*2660*/  LOP3.LUT R0, R2, 0xfffffe00, RZ, 0xc0, !PT ;  /* 0xfffffe0002007812 */ /* 0x000fe400078ec0ff */
[----:B------:R-:W-:Y:S02]  /*2670*/  LOP3.LUT R221, R5, R221, RZ, 0xfc, !PT ;  /* 0x000000dd05dd7212 */ /* 0x000fe400078efcff */
[----:B------:R-:W-:Y:S01]  /*2680*/  LOP3.LUT R230, R3, R0, RZ, 0xfc, !PT ;  /* 0x0000000003e67212 */ /* 0x000fe200078efcff */
[----:B------:R-:W-:Y:S01]  /*2690*/  IMAD R2, R17, 0x400, R0 ;  /* 0x0000040011027824 */ /* 0x000fe200078e0200 */
[----:B------:R-:W-:Y:S01]  /*26a0*/  SHF.R.U32.HI R216, RZ, 0x3, R216 ;  /* 0x00000003ffd87819 */ /* 0x000fe200000116d8 */
[----:B------:R-:W-:Y:S01]  /*26b0*/  @!P0 IMAD.SHL.U32 R0, R240, 0x10, RZ ;  /* 0x00000010f0008824 */ /* 0x000fe200078e00ff */
[----:B------:R-:W-:Y:S01]  /*26c0*/  LEA R221, R221, 0x15480, 0x1 ;  /* 0x00015480dddd7811 */ /* 0x000fe200078e08ff */
[----:B------:R-:W-:Y:S01]  /*26d0*/  IMAD.IADD R224, R2, 0x1, R224 ;  /* 0x0000000102e07824 */ /* 0x000fe200078e02e0 */
[----:B------:R-:W-:Y:S01]  /*26e0*/  IADD3 R2, R234, 0x12480, RZ ;  /* 0x00012480ea027810 */ /* 0x000fe20007ffe0ff */
[----:B------:R-:W-:Y:S01]  /*26f0*/  IMAD.SHL.U32 R217, R230, 0x2, RZ ;  /* 0x00000002e6d97824 */ /* 0x000fe200078e00ff */
[----:B------:R1:W-:Y:S01]  /*2700*/  @!P0 LDGSTS.E.BYPASS.LTC128B.128 [R0+0x12280], [R8.64] ;  /* 0x1228000008008fae */ /* 0x0003e2000b901d5a */
[----:B------:R-:W-:Y:S01]  /*2710*/  LOP3.LUT P0, RZ, R4, 0x4, RZ, 0xc0, !PT ;  /* 0x0000000404ff7812 */ /* 0x000fe2000780c0ff */
[----:B------:R-:W-:Y:S01]  /*2720*/  IMAD.SHL.U32 R225, R224, 0x2, RZ ;  /* 0x00000002e0e17824 */ /* 0x000fe200078e00ff */
[----:B------:R-:W-:Y:S01]  /*2730*/  @P1 IADD3 R235, R2, 0x1c0, RZ ;  /* 0x000001c002eb1810 */ /* 0x000fe20007ffe0ff */
[----:B------:R-:W0:Y:S01]  /*2740*/  LDGDEPBAR ;  /* 0x00000000000079af */ /* 0x000e220000000000 */
[----:B------:R-:W-:Y:S01]  /*2750*/  LOP3.LUT P1, RZ, R4, 0x2, RZ, 0xc0, !PT ;  /* 0x0000000204ff7812 */ /* 0x000fe2000782c0ff */
[----:B------:R-:W-:Y:S01]  /*2760*/  IMAD R223, R223, 0x2, R221 ;  /* 0x00000002dfdf7824 */ /* 0x000fe200078e02dd */
[----:B------:R-:W-:Y:S01]  /*2770*/  SEL R227, R226, 0xffffffe0, !P0 ;  /* 0xffffffe0e2e37807 */ /* 0x000fe20004000000 */
[----:B------:R-:W0:Y:S01]  /*2780*/  LDGDEPBAR ;  /* 0x00000000000079af */ /* 0x000e220000000000 */
[----:B------:R-:W-:-:S02]  /*2790*/  LOP3.LUT R216, R216, R10, RZ, 0x3c, !PT ;  /* 0x0000000ad8d87212 */ /* 0x000fc400078e3cff */
[----:B------:R-:W-:Y:S01]  /*27a0*/  SEL R226, R226, 0xffffffe0, !P1 ;  /* 0xffffffe0e2e27807 */ /* 0x000fe20004800000 */
[--C-:B------:R-:W-:Y:S01]  /*27b0*/  IMAD.IADD R229, R224, 0x1, R227.reuse ;  /* 0x00000001e0e57824 */ /* 0x100fe200078e02e3 */
[----:B------:R-:W-:Y:S01]  /*27c0*/  SEL R228, R228, 0xfffffff0, !P1 ;  /* 0xfffffff0e4e47807 */ /* 0x000fe20004800000 */
[----:B------:R-:W-:Y:S02]  /*27d0*/  IMAD.SHL.U32 R216, R216, 0x2, RZ ;  /* 0x00000002d8d87824 */ /* 0x000fe400078e00ff */
[----:B------:R-:W-:Y:S02]  /*27e0*/  IMAD.IADD R226, R225, 0x1, R226 ;  /* 0x00000001e1e27824 */ /* 0x000fe400078e02e2 */
[----:B------:R-:W-:Y:S02]  /*27f0*/  IMAD.IADD R233, R228, 0x1, R227 ;  /* 0x00000001e4e97824 */ /* 0x000fe400078e02e3 */
[----:B------:R-:W-:Y:S02]  /*2800*/  IMAD.IADD R232, R224, 0x1, R228 ;  /* 0x00000001e0e87824 */ /* 0x000fe400078e02e4 */
[----:B------:R-:W-:Y:S01]  /*2810*/  IMAD.IADD R231, R228, 0x1, R229 ;  /* 0x00000001e4e77824 */ /* 0x000fe200078e02e5 */
[----:B-1----:R-:W-:-:S05]  /*2820*/  IADD3 R0, R238, 0x6080, RZ ;  /* 0x00006080ee007810 */ /* 0x002fca0007ffe0ff */
[----:B---34-:R2:W-:Y:S02]  /*2830*/  STL [R1+0x20], R0 ;  /* 0x0000200001007387 */ /* 0x0185e40000100800 */
.L_x_795:
[----:B------:R-:W-:Y:S04]  /*2840*/  DEPBAR.LE SB0, 0x1 ;  /* 0x000080400000791a */ /* 0x000fe80000000000 */
[----:B------:R-:W-:Y:S01]  /*2850*/  BAR.SYNC.DEFER_BLOCKING 0x0 ;  /* 0x0000000000007b1d */ /* 0x000fe20000010000 */
[----:B--2---:R-:W-:Y:S01]  /*2860*/  MOV R0, UR4 ;  /* 0x0000000400007c02 */ /* 0x004fe20008000f00 */
[----:B------:R-:W-:Y:S01]  /*2870*/  UIADD3 UR19, UR25, 0x1, URZ ;  /* 0x0000000119137890 */ /* 0x000fe2000fffe03f */
[----:B------:R-:W-:Y:S02]  /*2880*/  MOV R148, UR4 ;  /* 0x0000000400947c02 */ /* 0x000fe40008000f00 */
[----:B------:R-:W-:Y:S01]  /*2890*/  LEA R0, R0, R224, 0xd ;  /* 0x000000e000007211 */ /* 0x000fe200078e68ff */
[----:B------:R-:W-:Y:S02]  /*28a0*/  UISETP.GE.AND UP0, UPT, UR19, UR21, UPT ;  /* 0x000000151300728c */ /* 0x000fe4000bf06270 */
[----:B------:R-:W-:Y:S01]  /*28b0*/  IMAD R148, R148, 0x2000, R233 ;  /* 0x0000200094947824 */ /* 0x000fe200078e02e9 */
[----:B------:R-:W-:Y:S02]  /*28c0*/  SHF.L.U32 R156, R0, 0x1, RZ ;  /* 0x00000001009c7819 */ /* 0x000fe400000006ff */
[----:B------:R-:W-:Y:S02]  /*28d0*/  MOV R0, UR4 ;  /* 0x0000000400007c02 */ /* 0x000fe40008000f00 */
[----:B------:R-:W-:Y:S02]  /*28e0*/  PLOP3.LUT P1, PT, PT, PT, UP0, 0x80, 0x0 ;  /* 0x000000000000781c */ /* 0x000fe40003f2f008 */
[----:B------:R-:W-:Y:S04]  /*28f0*/  LEA R0, R0, R228, 0xd ;  /* 0x000000e400007211 */ /* 0x000fe800078e68ff */
[----:B------:R-:W-:Y:S04]  /*2900*/  IADD3 R4, R224, R0, RZ ;  /* 0x00000000e0047210 */ /* 0x000fe80007ffe0ff */
[----:B------:R-:W-:Y:S01]  /*2910*/  SHF.L.U32 R154, R4, 0x1, RZ ;  /* 0x00000001049a7819 */ /* 0x000fe200000006ff */
[----:B------:R-:W-:Y:S05]  /*2920*/  LDSM.16.M88.2 R2, [R218+0x80] ;  /* 0x00008000da02783b */ /* 0x000fea0000000100 */
        /* <DEDUP_REMOVED lines=28> */
[----:B------:R-:W3:Y:S01]  /*2af0*/  LDSM.16.M88.4 R140, [R155+0x7080] ;  /* 0x007080009b8c783b */ /* 0x000ee20000000200 */
[C---:B------:R-:W-:Y:S01]  /*2b00*/  IADD3 R136, R224.reuse, R0, R227 ;  /* 0x00000000e0887210 */ /* 0x040fe20007ffe0e3 */
[-C--:B-1----:R-:W-:Y:S04]  /*2b10*/  HMMA.16816.F32 R20, R80, R2.reuse, R20 ;  /* 0x000000025014723c */ /* 0x082fe80000001814 */
[----:B------:R-:W-:Y:S02]  /*2b20*/  IADD3 R0, R224, R148, RZ ;  /* 0x00000094e0007210 */ /* 0x000fe40007ffe0ff */
[----:B------:R-:W-:Y:S02]  /*2b30*/  SHF.L.U32 R148, R136, 0x1, RZ ;  /* 0x0000000188947819 */ /* 0x000fe400000006ff */
[----:B------:R-:W-:Y:S01]  /*2b40*/  HMMA.16816.F32 R24, R132, R2, R24 ;  /* 0x000000028418723c */ /* 0x000fe20000001818 */
[----:B------:R-:W-:Y:S03]  /*2b50*/  LDSM.16.M88.2 R136, [R222+0x80] ;  /* 0x00008000de88783b */ /* 0x000fe60000000100 */
[----:B------:R-:W-:Y:S02]  /*2b60*/  SHF.L.U32 R208, R0, 0x1, RZ ;  /* 0x0000000100d07819 */ /* 0x000fe400000006ff */
[----:B------:R-:W1:Y:S01]  /*2b70*/  LDSM.16.M88.4 R80, [R148+0x6080] ;  /* 0x006080009450783b */ /* 0x000e620000000200 */
[----:B------:R-:W-:Y:S04]  /*2b80*/  MOV R0, UR4 ;  /* 0x0000000400007c02 */ /* 0x000fe80008000f00 */
[----:B------:R-:W4:Y:S01]  /*2b90*/  LDSM.16.M88.4 R148, [R208+0x7080] ;  /* 0x00708000d094783b */ /* 0x000f220000000200 */
[----:B------:R-:W-:Y:S04]  /*2ba0*/  LEA R0, R0, R232, 0xd ;  /* 0x000000e800007211 */ /* 0x000fe800078e68ff */
[----:B------:R-:W5:Y:S01]  /*2bb0*/  LDSM.16.M88.2 R2, [R222+0x2080] ;  /* 0x00208000de02783b */ /* 0x000f620000000100 */
[----:B------:R-:W-:Y:S04]  /*2bc0*/  SHF.L.U32 R0, R0, 0x1, RZ ;  /* 0x0000000100007819 */ /* 0x000fe800000006ff */
[----:B------:R-:W-:Y:S01]  /*2bd0*/  LDSM.16.M88.2 R132, [R218+0x3080] ;  /* 0x00308000da84783b */ /* 0x000fe20000000100 */
[-C--:B--2---:R-:W-:Y:S04]  /*2be0*/  HMMA.16816.F32 R4, R76, R138.reuse, R4 ;  /* 0x0000008a4c04723c */ /* 0x084fe80000001804 */
[----:B------:R-:W-:Y:S04]  /*2bf0*/  LDSM.16.M88.2 R134, [R218+0x4080] ;  /* 0x00408000da86783b */ /* 0x000fe80000000100 */
        /* <DEDUP_REMOVED lines=9> */
[C---:B----4-:R-:W-:Y:S01]  /*2c90*/  HMMA.16816.F32 R8, R148.reuse, R136, R8 ;  /* 0x000000889408723c */ /* 0x050fe20000001808 */
[----:B------:R1:W-:Y:S07]  /*2ca0*/  LDSM.16.M88.4 R136, [R0+0x8080] ;  /* 0x008080000088783b */ /* 0x0003ee0000000200 */
[-C--:B------:R-:W-:Y:S08]  /*2cb0*/  HMMA.16816.F32 R12, R148, R152.reuse, R12 ;  /* 0x00000098940c723c */ /* 0x080ff0000000180c */
[C---:B------:R-:W-:Y:S08]  /*2cc0*/  HMMA.16816.F32 R16, R80.reuse, R152, R16 ;  /* 0x000000985010723c */ /* 0x040ff00000001810 */
[-C--:B-----5:R-:W-:Y:S01]  /*2cd0*/  HMMA.16816.F32 R20, R80, R2.reuse, R20 ;  /* 0x000000025014723c */ /* 0x0a0fe20000001814 */
[----:B------:R-:W4:Y:S03]  /*2ce0*/  LDSM.16.M88.2 R80, [R218+0x5080] ;  /* 0x00508000da50783b */ /* 0x000f260000000100 */
[----:B-1----:R-:W-:Y:S02]  /*2cf0*/  IMAD.U32 R0, RZ, RZ, UR4 ;  /* 0x00000004ff007e24 */ /* 0x002fe4000f8e00ff */
[----:B------:R-:W-:Y:S02]  /*2d00*/  LDSM.16.M88.2 R82, [R220+0x4080] ;  /* 0x00408000dc52783b */ /* 0x000fe40000000100 */
[----:B------:R-:W-:Y:S03]  /*2d10*/  HMMA.16816.F32 R24, R148, R2, R24 ;  /* 0x000000029418723c */ /* 0x000fe60000001818 */
[----:B------:R-:W1:Y:S01]  /*2d20*/  LDSM.16.M88.2 R2, [R220+0x3080] ;  /* 0x00308000dc02783b */ /* 0x000e620000000100 */
[----:B------:R-:W-:Y:S04]  /*2d30*/  LEA R0, R0, R229, 0xd ;  /* 0x000000e500007211 */ /* 0x000fe800078e68ff */
[-C--:B--2---:R-:W-:Y:S01]  /*2d40*/  HMMA.16816.F32 R4, R76, R132.reuse, R4 ;  /* 0x000000844c04723c */ /* 0x084fe20000001804 */
[----:B------:R-:W-:Y:S04]  /*2d50*/  LDSM.16.M88.2 R148, [R219+0x5080] ;  /* 0x00508000db94783b */ /* 0x000fe80000000100 */
[----:B------:R-:W-:Y:S01]  /*2d60*/  SHF.L.U32 R0, R0, 0x1, RZ ;  /* 0x0000000100007819 */ /* 0x000fe200000006ff */
[----:B------:R-:W-:Y:S02]  /*2d70*/  LDSM.16.M88.2 R150, [R222+0x3080] ;  /* 0x00308000de96783b */ /* 0x000fe40000000100 */
[C---:B---3--:R-:W-:Y:S03]  /*2d80*/  HMMA.16816.F32 R8, R156.reuse, R132, R8 ;  /* 0x000000849c08723c */ /* 0x048fe60000001808 */
[----:B------:R-:W2:Y:S05]  /*2d90*/  LDSM.16.M88.2 R132, [R220+0x5080] ;  /* 0x00508000dc84783b */ /* 0x000eaa0000000100 */
[-C--:B------:R-:W-:Y:S01]  /*2da0*/  HMMA.16816.F32 R12, R156, R134.reuse, R12 ;  /* 0x000000869c0c723c */ /* 0x080fe2000000180c */
[----:B------:R3:W-:Y:S07]  /*2db0*/  LDSM.16.M88.4 R144, [R0+0x8080] ;  /* 0x008080000090783b */ /* 0x0007ee0000000200 */
[C---:B------:R-:W-:Y:S01]  /*2dc0*/  HMMA.16816.F32 R16, R76.reuse, R134, R16 ;  /* 0x000000864c10723c */ /* 0x040fe20000001810 */
[----:B------:R-:W5:Y:S07]  /*2dd0*/  LDSM.16.M88.2 R134, [R219+0x3080] ;  /* 0x00308000db86783b */ /* 0x000f6e0000000100 */
[-C--:B----4-:R-:W-:Y:S01]  /*2de0*/  HMMA.16816.F32 R20, R76, R80.reuse, R20 ;  /* 0x000000504c14723c */ /* 0x090fe20000001814 */
[----:B------:R-:W4:Y:S07]  /*2df0*/  LDSM.16.M88.4 R76, [R155+0x9080] ;  /* 0x009080009b4c783b */ /* 0x000f2e0000000200 */
[----:B------:R-:W-:Y:S01]  /*2e00*/  HMMA.16816.F32 R24, R156, R80, R24 ;  /* 0x000000509c18723c */ /* 0x000fe20000001818 */
[----:B------:R-:W4:Y:S03]  /*2e10*/  LDSM.16.M88.2 R80, [R219+0x4080] ;  /* 0x00408000db50783b */ /* 0x000f260000000100 */
[----:B---3--:R-:W-:Y:S04]  /*2e20*/  MOV R0, UR4 ;  /* 0x0000000400007c02 */ /* 0x008fe80008000f00 */
[-C--:B-1----:R-:W-:Y:S05]  /*2e30*/  HMMA.16816.F32 R4, R136, R2.reuse, R4 ;  /* 0x000000028804723c */ /* 0x082fea0000001804 */
[----:B------:R-:W-:Y:S03]  /*2e40*/  LEA R0, R0, R231, 0xd ;  /* 0x000000e700007211 */ /* 0x000fe600078e68ff */
[C---:B------:R-:W-:Y:S01]  /*2e50*/  HMMA.16816.F32 R8, R140.reuse, R2, R8 ;  /* 0x000000028c08723c */ /* 0x040fe20000001808 */
[----:B------:R-:W-:Y:S03]  /*2e60*/  LDSM.16.M88.2 R2, [R222+0x4080] ;  /* 0x00408000de02783b */ /* 0x000fe60000000100 */
[----:B------:R-:W-:Y:S04]  /*2e70*/  SHF.L.U32 R0, R0, 0x1, RZ ;  /* 0x0000000100007819 */ /* 0x000fe800000006ff */
[-C--:B------:R-:W-:Y:S01]  /*2e80*/  HMMA.16816.F32 R12, R140, R82.reuse, R12 ;  /* 0x000000528c0c723c */ /* 0x080fe2000000180c */
[----:B------:R1:W3:Y:S07]  /*2e90*/  LDSM.16.M88.4 R152, [R0+0x8080] ;  /* 0x008080000098783b */ /* 0x0002ee0000000200 */
[C---:B------:R-:W-:Y:S08]  /*2ea0*/  HMMA.16816.F32 R16, R136.reuse, R82, R16 ;  /* 0x000000528810723c */ /* 0x040ff00000001810 */
[-C--:B--2---:R-:W-:Y:S01]  /*2eb0*/  HMMA.16816.F32 R20, R136, R132.reuse, R20 ;  /* 0x000000848814723c */ /* 0x084fe20000001814 */
[----:B------:R-:W2:Y:S07]  /*2ec0*/  LDSM.16.M88.4 R136, [R208+0x9080] ;  /* 0x00908000d088783b */ /* 0x000eae0000000200 */
[----:B------:R-:W-:Y:S01]  /*2ed0*/  HMMA.16816.F32 R24, R140, R132, R24 ;  /* 0x000000848c18723c */ /* 0x000fe20000001818 */
[----:B-1----:R-:W-:Y:S04]  /*2ee0*/  MOV R0, UR4 ;  /* 0x0000000400007c02 */ /* 0x002fe80008000f00 */
[----:B------:R-:W-:Y:S03]  /*2ef0*/  LEA R0, R0, R237, 0x6 ;  /* 0x000000ed00007211 */ /* 0x000fe600078e30ff */
[-C--:B-----5:R-:W-:Y:S08]  /*2f00*/  HMMA.16816.F32 R4, R144, R134.reuse, R4 ;  /* 0x000000869004723c */ /* 0x0a0ff00000001804 */
[C---:B----4-:R-:W-:Y:S08]  /*2f10*/  HMMA.16816.F32 R8, R76.reuse, R134, R8 ;  /* 0x000000864c08723c */ /* 0x050ff00000001808 */
[-C--:B------:R-:W-:Y:S08]  /*2f20*/  HMMA.16816.F32 R12, R76, R80.reuse, R12 ;  /* 0x000000504c0c723c */ /* 0x080ff0000000180c */
[C---:B------:R-:W-:Y:S08]  /*2f30*/  HMMA.16816.F32 R16, R144.reuse, R80, R16 ;  /* 0x000000509010723c */ /* 0x040ff00000001810 */
[-C--:B------:R-:W-:Y:S08]  /*2f40*/  HMMA.16816.F32 R20, R144, R148.reuse, R20 ;  /* 0x000000949014723c */ /* 0x080ff00000001814 */
[----:B------:R-:W-:Y:S08]  /*2f50*/  HMMA.16816.F32 R24, R76, R148, R24 ;  /* 0x000000944c18723c */ /* 0x000ff00000001818 */
[-C--:B---3--:R-:W-:Y:S08]  /*2f60*/  HMMA.16816.F32 R4, R152, R150.reuse, R4 ;  /* 0x000000969804723c */ /* 0x088ff00000001804 */
        /* <DEDUP_REMOVED lines=30> */
[----:B------:R-:W-:Y:S01]  /*3150*/  HMMA.16816.F32 R24, R136, R4, R24 ;  /* 0x000000048818723c */ /* 0x000fe20000001818 */
[----:B------:R1:W1:Y:S05]  /*3160*/  LDS R136, [R0.X4+0x12080] ;  /* 0x0120800000887984 */ /* 0x00026a0000004800 */
[----:B------:R1:W1:Y:S03]  /*3170*/  LDS R137, [R0.X4+0x120a0] ;  /* 0x0120a00000897984 */ /* 0x0002660000004800 */
[----:B------:R-:W1:Y:S02]  /*3180*/  MUFU.TANH R211, R13 ;  /* 0x0000000d00d37308 */ /* 0x000e640000002400 */
[----:B------:R1:W1:Y:S05]  /*3190*/  LDS R138, [R0.X4+0x12100] ;  /* 0x01210000008a7984 */ /* 0x00026a0000004800 */
[----:B------:R1:W1:Y:S01]  /*31a0*/  LDS R139, [R0.X4+0x12120] ;  /* 0x01212000008b7984 */ /* 0x0002620000004800 */
[----:B------:R-:W-:Y:S04]  /*31b0*/  DEPBAR.LE SB0, 0x0 ;  /* 0x000080000000791a */ /* 0x000fe80000000000 */
[----:B------:R-:W1:Y:S01]  /*31c0*/  MUFU.TANH R213, R14 ;  /* 0x0000000e00d57308 */ /* 0x000e620000002400 */
[----:B------:R-:W-:Y:S01]  /*31d0*/  BAR.SYNC.DEFER_BLOCKING 0x0 ;  /* 0x0000000000007b1d */ /* 0x000fe20000010000 */
[----:B------:R-:W-:Y:S02]  /*31e0*/  FMUL.FTZ R20, R20, c[0x0][0x2b4] ;  /* 0x0000ad0014147a20 */ /* 0x000fe40000410000 */
[----:B------:R-:W-:Y:S02]  /*31f0*/  FMUL.FTZ R21, R21, c[0x0][0x2b4] ;  /* 0x0000ad0015157a20 */ /* 0x000fe40000410000 */
[----:B------:R-:W-:Y:S02]  /*3200*/  FMUL.FTZ R22, R22, c[0x0][0x2b4] ;  /* 0x0000ad0016167a20 */ /* 0x000fe40000410000 */
[----:B------:R-:W-:Y:S02]  /*3210*/  FMUL.FTZ R23, R23, c[0x0][0x2b4] ;  /* 0x0000ad0017177a20 */ /* 0x000fe40000410000 */
[----:B------:R-:W1:Y:S01]  /*3220*/  MUFU.TANH R143, R20 ;  /* 0x00000014008f7308 */ /* 0x000e620000002400 */
[----:B------:R-:W-:Y:S02]  /*3230*/  FMUL.FTZ R24, R24, c[0x0][0x2b4] ;  /* 0x0000ad0018187a20 */ /* 0x000fe40000410000 */
[----:B------:R-:W-:Y:S02]  /*3240*/  FMUL.FTZ R25, R25, c[0x0][0x2b4] ;  /* 0x0000ad0019197a20 */ /* 0x000fe40000410000 */
[----:B------:R-:W-:Y:S02]  /*3250*/  FMUL.FTZ R26, R26, c[0x0][0x2b4] ;  /* 0x0000ad001a1a7a20 */ /* 0x000fe40000410000 */
[----:B------:R-:W-:Y:S03]  /*3260*/  FMUL.FTZ R27, R27, c[0x0][0x2b4] ;  /* 0x0000ad001b1b7a20 */ /* 0x000fe60000410000 */
[----:B------:R-:W1:Y:S01]  /*3270*/  MUFU.TANH R214, R15 ;  /* 0x0000000f00d67308 */ /* 0x000e620000002400 */
[----:B------:R1:W1:Y:S09]  /*3280*/  LDSM.16.M88.4 R76, [R225+0xf080] ;  /* 0x00f08000e14c783b */ /* 0x0002720000000200 */
[----:B------:R-:W1:Y:S01]  /*3290*/  MUFU.TANH R142, R21 ;  /* 0x00000015008e7308 */ /* 0x000e620000002400 */
[----:B------:R1:W1:Y:S05]  /*32a0*/  LDSM.16.M88.4 R80, [R226+0xe080] ;  /* 0x00e08000e250783b */ /* 0x00026a0000000200 */
[----:B------:R1:W1:Y:S04]  /*32b0*/  LDSM.16.M88.4 R132, [R226+0xf080] ;  /* 0x00f08000e284783b */ /* 0x0002680000000200 */
        /* <DEDUP_REMOVED lines=12> */
[----:B--234-:R-:W2:Y:S01]  /*3380*/  LDL.64 R6, [R1+0x10] ;  /* 0x0000100001067983 */ /* 0x01cea20000100a00 */
[----:B------:R-:W-:Y:S01]  /*3390*/  USHF.R.S32.HI UR28, URZ, 0x1f, UR19 ;  /* 0x0000001f3f1c7899 */ /* 0x000fe20008011413 */
[----:B------:R-:W-:Y:S01]  /*33a0*/  IMAD.U32 R10, RZ, RZ, UR18 ;  /* 0x00000012ff0a7e24 */ /* 0x000fe2000f8e00ff */
[----:B------:R-:W-:Y:S01]  /*33b0*/  ULDC.64 UR6, c[0x0][0x178] ;  /* 0x00005e0000067ab9 */ /* 0x000fe20000000a00 */
[----:B------:R-:W3:Y:S01]  /*33c0*/  LDL R147, [R1+0x1c] ;  /* 0x00001c0001937983 */ /* 0x000ee20000100800 */
[----:B------:R-:W-:Y:S01]  /*33d0*/  UIMAD UR28, UR28, UR6, URZ ;  /* 0x000000061c1c72a4 */ /* 0x000fe2000f8e023f */
[----:B-1----:R-:W-:Y:S01]  /*33e0*/  IMAD.U32 R0, RZ, RZ, UR25 ;  /* 0x00000019ff007e24 */ /* 0x002fe2000f8e00ff */
[----:B------:R-:W-:Y:S01]  /*33f0*/  UIMAD.WIDE.U32 UR30, UR19, UR6, URZ ;  /* 0x00000006131e72a5 */ /* 0x000fe2000f8e003f */
[----:B------:R-:W4:Y:S01]  /*3400*/  LDL R140, [R1+0x20] ;  /* 0x00002000018c7983 */ /* 0x000f220000100800 */
[----:B------:R-:W-:Y:S01]  /*3410*/  UIMAD UR28, UR19, UR7, UR28 ;  /* 0x00000007131c72a4 */ /* 0x000fe2000f8e021c */
[----:B------:R-:W-:Y:S01]  /*3420*/  IMAD.U32 R12, RZ, RZ, UR17 ;  /* 0x00000011ff0c7e24 */ /* 0x000fe2000f8e00ff */
[----:B------:R-:W-:Y:S01]  /*3430*/  @!P2 LEA R0, R0, 0x40, 0x6 ;  /* 0x000000400000a811 */ /* 0x000fe200078e30ff */
[----:B------:R-:W5:Y:S01]  /*3440*/  LDL.64 R148, [R1] ;  /* 0x0000000001947983 */ /* 0x000f620000100a00 */
[----:B------:R-:W-:Y:S01]  /*3450*/  USHF.L.U32 UR6, UR30, 0x6, URZ ;  /* 0x000000061e067899 */ /* 0x000fe2000800063f */
[----:B------:R-:W-:Y:S01]  /*3460*/  IMAD.U32 R11, RZ, RZ, UR20 ;  /* 0x00000014ff0b7e24 */ /* 0x000fe2000f8e00ff */
[----:B------:R-:W-:Y:S02]  /*3470*/  UIADD3 UR28, UR31, UR28, URZ ;  /* 0x0000001c1f1c7290 */ /* 0x000fe4000fffe03f */
[----:B------:R-:W-:Y:S02]  /*3480*/  UIMAD UR7, UR19, UR14, UR9 ;  /* 0x0000000e130772a4 */ /* 0x000fe4000f8e0209 */
[----:B------:R-:W-:Y:S01]  /*3490*/  IADD3 R10, P6, P5, R248, UR6, R10 ;  /* 0x00000006f80a7c10 */ /* 0x000fe2000fdde00a */
[----:B------:R-:W-:Y:S03]  /*34a0*/  USHF.L.U64.HI UR28, UR30, 0x6, UR28 ;  /* 0x000000061e1c7899 */ /* 0x000fe6000801021c */
[----:B------:R-:W-:Y:S03]  /*34b0*/  IADD3 R2, -R242, UR7, RZ ;  /* 0x00000007f2027c10 */ /* 0x000fe6000fffe1ff */
[C---:B------:R-:W-:Y:S02]  /*34c0*/  IADD3.X R12, R245.reuse, UR28, R12, P6, P5 ;  /* 0x0000001cf50c7c10 */ /* 0x040fe4000b7ea40c */
[----:B------:R-:W-:Y:S02]  /*34d0*/  IADD3 R5, P5, R248, UR6, RZ ;  /* 0x00000006f8057c10 */ /* 0x000fe4000ffbe0ff */
[----:B------:R-:W-:Y:S02]  /*34e0*/  ISETP.LT.OR P6, PT, R2, 0x1, P4 ;  /* 0x000000010200780c */ /* 0x000fe400027c1670 */
[C---:B--2---:R-:W-:Y:S02]  /*34f0*/  @!P2 IADD3 R3, P1, R0.reuse, R6, RZ ;  /* 0x000000060003a210 */ /* 0x044fe40007f3e0ff */
[----:B------:R-:W-:Y:S02]  /*3500*/  IADD3.X R7, R245, UR28, RZ, P5, !PT ;  /* 0x0000001cf5077c10 */ /* 0x000fe4000affe4ff */
[----:B------:R-:W-:Y:S02]  /*3510*/  LEA R6, P5, R5, c[0x0][0x160], 0x1 ;  /* 0x0000580005067a11 */ /* 0x000fe400078a08ff */
[----:B---3--:R-:W-:Y:S02]  /*3520*/  @!P2 LEA.HI.X.SX32 R0, R0, R147, 0x1, P1 ;  /* 0x000000930000a211 */ /* 0x008fe400008f0eff */
[----:B------:R-:W-:Y:S02]  /*3530*/  @!P2 LEA R8, P1, R3, c[0x0][0x258], 0x2 ;  /* 0x000096000308aa11 */ /* 0x000fe400078210ff */
[----:B------:R-:W-:Y:S02]  /*3540*/  LEA.HI.X R7, R5, c[0x0][0x164], R7, 0x1, P5 ;  /* 0x0000590005077a11 */ /* 0x000fe400028f0c07 */
[----:B------:R-:W-:Y:S01]  /*3550*/  @!P2 LEA.HI.X R9, R3, c[0x0][0x25c], R0, 0x2, P1 ;  /* 0x000097000309aa11 */ /* 0x000fe200008f1400 */
[----:B----4-:R-:W-:Y:S01]  /*3560*/  IMAD R0, R11, 0x4000, R140 ;  /* 0x000040000b007824 */ /* 0x010fe200078e028c */
[----:B------:R-:W-:Y:S02]  /*3570*/  LEA R4, P1, R10, c[0x0][0x160], 0x1 ;  /* 0x000058000a047a11 */ /* 0x000fe400078208ff */
[----:B------:R-:W-:Y:S02]  /*3580*/  ISETP.LT.OR P5, PT, R2, 0x1, P3 ;  /* 0x000000010200780c */ /* 0x000fe40001fa1670 */
[----:B------:R-:W-:Y:S01]  /*3590*/  @!PT LDS RZ, [RZ] ;  /* 0x00000000fffff984 */ /* 0x000fe20000000800 */
[----:B------:R-:W-:Y:S01]  /*35a0*/  @!PT LDS RZ, [RZ] ;  /* 0x00000000fffff984 */ /* 0x000fe20000000800 */
[----:B------:R-:W-:Y:S01]  /*35b0*/  @!PT LDS RZ, [RZ] ;  /* 0x00000000fffff984 */ /* 0x000fe20000000800 */
[----:B------:R1:W-:Y:S01]  /*35c0*/  LDGSTS.E.BYPASS.LTC128B.128 [R0], [R6.64], !P6 ;  /* 0x0000000006007fae */ /* 0x0003e2000f101d5a */
[----:B------:R-:W-:Y:S02]  /*35d0*/  LEA.HI.X R5, R10, c[0x0][0x164], R12, 0x1, P1 ;  /* 0x000059000a057a11 */ /* 0x000fe400008f0c0c */
[C---:B------:R-:W-:Y:S02]  /*35e0*/  ISETP.LT.OR P1, PT, R2.reuse, 0x21, P4 ;  /* 0x000000210200780c */ /* 0x040fe40002721670 */
[----:B------:R-:W-:Y:S01]  /*35f0*/  ISETP.LT.OR P6, PT, R2, 0x21, P3 ;  /* 0x000000210200780c */ /* 0x000fe20001fc1670 */
[----:B------:R-:W-:Y:S04]  /*3600*/  IMAD.U32 R2, RZ, RZ, UR20 ;  /* 0x00000014ff027e24 */ /* 0x000fe8000f8e00ff */
[----:B-----5:R-:W-:Y:S01]  /*3610*/  @!P2 IMAD R2, R2, 0x40, R148 ;  /* 0x000000400202a824 */ /* 0x020fe200078e0294 */
[----:B------:R1:W-:Y:S03]  /*3620*/  LDGSTS.E.BYPASS.LTC128B.128 [R0+0x2000], [R6.64+0x80], !P5 ;  /* 0x0200008006007fae */ /* 0x0003e6000e901d5a */
[----:B------:R-:W-:Y:S02]  /*3630*/  @!P2 IMAD.SHL.U32 R2, R2, 0x4, RZ ;  /* 0x000000040202a824 */ /* 0x000fe400078e00ff */
[----:B------:R1:W-:Y:S04]  /*3640*/  LDGSTS.E.BYPASS.LTC128B.128 [R0+0x1000], [R4.64], !P1 ;  /* 0x0100000004007fae */ /* 0x0003e8000c901d5a */
[----:B------:R1:W-:Y:S04]  /*3650*/  LDGSTS.E.BYPASS.LTC128B.128 [R0+0x3000], [R4.64+0x80], !P6 ;  /* 0x0300008004007fae */ /* 0x0003e8000f101d5a */
[----:B------:R1:W-:Y:S02]  /*3660*/  @!P2 LDGSTS.E.BYPASS.LTC128B.128 [R2+0x12080], [R8.64] ;  /* 0x120800000802afae */ /* 0x0003e4000b901d5a */
.L_x_793:
        /* <DEDUP_REMOVED lines=10> */
[----:B------:R-:W-:Y:S02]  /*3710*/  IADD3 R0, R0, R226, RZ ;  /* 0x000000e200007210 */ /* 0x000fe40007ffe0ff */
[----:B------:R-:W-:Y:S02]  /*3720*/  IADD3 R3, -R252, UR6, R237 ;  /* 0x00000006fc037c10 */ /* 0x000fe4000fffe1ed */
        /* <DEDUP_REMOVED lines=10> */
[----:B------:R-:W-:Y:S08]  /*37d0*/  HMMA.16816.F32 R24, R132, R170, R24 ;  /* 0x000000aa8418723c */ /* 0x000ff00000001818 */
        /* <DEDUP_REMOVED lines=31> */
[----:B------:R-:W2:Y:S08]  /*39d0*/  LDSM.16.M88.4 R80, [R2+0x11080] ;  /* 0x011080000250783b */ /* 0x000eb00000000200 */
[----:B------:R-:W-:Y:S01]  /*39e0*/  LDS R2, [R237.X4+0x12280] ;  /* 0x01228000ed027984 */ /* 0x000fe20000004800 */
        /* <DEDUP_REMOVED lines=8> */
[----:B--2---:R-:W-:Y:S04]  /*3a70*/  IMNMX R0, R239, R3, PT ;  /* 0x00000003ef007217 */ /* 0x004fe80003800200 */
[----:B------:R-:W-:Y:S04]  /*3a80*/  ISETP.GT.AND P1, PT, R0, RZ, PT ;  /* 0x000000ff0000720c */ /* 0x000fe80003f24270 */
[C---:B------:R-:W-:Y:S01]  /*3a90*/  FSEL R140, R145.reuse, -INF , P1 ;  /* 0xff800000918c7808 */ /* 0x040fe20000800000 */
[-C--:B-1----:R-:W-:Y:S05]  /*3aa0*/  HMMA.16816.F32 R4, R76, R202.reuse, R4 ;  /* 0x000000ca4c04723c */ /* 0x082fea0000001804 */
[----:B------:R-:W-:Y:S01]  /*3ab0*/  FFMA.FTZ R140, R140, c[0x0][0x29c], -R136 ;  /* 0x0000a7008c8c7a23 */ /* 0x000fe20000010888 */
[----:B------:R-:W-:Y:S02]  /*3ac0*/  ISETP.GT.AND P1, PT, R0, 0x1, PT ;  /* 0x000000010000780c */ /* 0x000fe40003f24270 */
[C---:B---3--:R-:W-:Y:S03]  /*3ad0*/  HMMA.16816.F32 R8, R80.reuse, R202, R8 ;  /* 0x000000ca5008723c */ /* 0x048fe60000001808 */
[----:B------:R-:W1:Y:S05]  /*3ae0*/  MUFU.EX2 R140, R140 ;  /* 0x0000008c008c7308 */ /* 0x000e6a0000000800 */
[-C--:B------:R-:W-:Y:S08]  /*3af0*/  HMMA.16816.F32 R12, R80, R204.reuse, R12 ;  /* 0x000000cc500c723c */ /* 0x080ff0000000180c */
[C---:B------:R-:W-:Y:S04]  /*3b00*/  HMMA.16816.F32 R16, R76.reuse, R204, R16 ;  /* 0x000000cc4c10723c */ /* 0x040fe80000001810 */
[----:B------:R-:W-:Y:S04]  /*3b10*/  FADD.FTZ R4, R4, -R2 ;  /* 0x8000000204047221 */ /* 0x000fe80000010000 */
[-C--:B------:R-:W-:Y:S04]  /*3b20*/  HMMA.16816.F32 R20, R76, R206.reuse, R20 ;  /* 0x000000ce4c14723c */ /* 0x080fe80000001814 */
[----:B-1----:R-:W-:Y:S03]  /*3b30*/  FMUL.FTZ R4, R140, R4 ;  /* 0x000000048c047220 */ /* 0x002fe60000410000 */
[----:B------:R-:W-:Y:S01]  /*3b40*/  FSEL R78, R146, -INF , P1 ;  /* 0xff800000924e7808 */ /* 0x000fe20000800000 */
[----:B------:R-:W-:Y:S04]  /*3b50*/  HMMA.16816.F32 R24, R80, R206, R24 ;  /* 0x000000ce5018723c */ /* 0x000fe80000001818 */
[----:B------:R-:W-:Y:S01]  /*3b60*/  ISETP.GT.AND P1, PT, R0, 0x20, PT ;  /* 0x000000200000780c */ /* 0x000fe20003f24270 */
[--C-:B------:R-:W-:Y:S02]  /*3b70*/  FFMA.FTZ R78, R78, c[0x0][0x29c], -R136.reuse ;  /* 0x0000a7004e4e7a23 */ /* 0x100fe40000010888 */
[----:B------:R-:W-:Y:S01]  /*3b80*/  FFMA.FTZ R77, -R145, R145, 1 ;  /* 0x3f800000914d7423 */ /* 0x000fe20000010191 */
[----:B------:R-:W-:Y:S02]  /*3b90*/  FSEL R76, R141, -INF , P1 ;  /* 0xff8000008d4c7808 */ /* 0x000fe40000800000 */
[----:B------:R-:W-:Y:S01]  /*3ba0*/  ISETP.GT.AND P1, PT, R0, 0x21, PT ;  /* 0x000000210000780c */ /* 0x000fe20003f24270 */
[----:B------:R-:W1:Y:S01]  /*3bb0*/  MUFU.EX2 R78, R78 ;  /* 0x0000004e004e7308 */ /* 0x000e620000000800 */
[----:B------:R-:W-:Y:S02]  /*3bc0*/  FMUL.FTZ R150, R4, R77 ;  /* 0x0000004d04967220 */ /* 0x000fe40000410000 */
[----:B------:R-:W-:Y:S01]  /*3bd0*/  FFMA.FTZ R76, R76, c[0x0][0x29c], -R136 ;  /* 0x0000a7004c4c7a23 */ /* 0x000fe20000010888 */
[----:B------:R-:W-:Y:S01]  /*3be0*/  FSEL R82, R144, -INF , P1 ;  /* 0xff80000090527808 */ /* 0x000fe20000800000 */
[----:B------:R-:W-:Y:S01]  /*3bf0*/  FADD.FTZ R4, R5, -R2 ;  /* 0x8000000205047221 */ /* 0x000fe20000010000 */
[----:B------:R-:W-:Y:S01]  /*3c00*/  ISETP.GT.AND P1, PT, R0, 0x40, PT ;  /* 0x000000400000780c */ /* 0x000fe20003f24270 */
[----:B------:R-:W-:Y:S02]  /*3c10*/  FFMA.FTZ R5, -R141, R141, 1 ;  /* 0x3f8000008d057423 */ /* 0x000fe4000001018d */
[----:B------:R-:W-:Y:S01]  /*3c20*/  FFMA.FTZ R82, R82, c[0x0][0x29c], -R136 ;  /* 0x0000a70052527a23 */ /* 0x000fe20000010888 */
[----:B------:R2:W-:Y:S01]  /*3c30*/  MUFU.EX2 R83, R76 ;  /* 0x0000004c00537308 */ /* 0x0005e20000000800 */
[----:B------:R-:W-:Y:S01]  /*3c40*/  FSEL R133, R143, -INF , P1 ;  /* 0xff8000008f857808 */ /* 0x000fe20000800000 */
[--C-:B------:R-:W-:Y:S01]  /*3c50*/  FADD.FTZ R20, R20, -R2.reuse ;  /* 0x8000000214147221 */ /* 0x100fe20000010000 */
[----:B------:R-:W-:Y:S01]  /*3c60*/  ISETP.GT.AND P1, PT, R0, 0x41, PT ;  /* 0x000000410000780c */ /* 0x000fe20003f24270 */
[----:B------:R-:W-:Y:S01]  /*3c70*/  FADD.FTZ R21, R21, -R2 ;  /* 0x8000000215157221 */ /* 0x000fe20000010000 */
[----:B------:R-:W-:Y:S01]  /*3c80*/  IADD3 R0, R3, 0x8, RZ ;  /* 0x0000000803007810 */ /* 0x000fe20007ffe0ff */
[--C-:B------:R-:W-:Y:S03]  /*3c90*/  FFMA.FTZ R133, R133, c[0x0][0x29c], -R136.reuse ;  /* 0x0000a70085857a23 */ /* 0x100fe60000010888 */
[----:B------:R-:W-:Y:S01]  /*3ca0*/  IMNMX R0, R239, R0, PT ;  /* 0x00000000ef007217 */ /* 0x000fe20003800200 */
[----:B------:R-:W-:Y:S03]  /*3cb0*/  MUFU.EX2 R82, R82 ;  /* 0x0000005200527308 */ /* 0x000fe60000000800 */
[----:B------:R-:W-:Y:S01]  /*3cc0*/  ISETP.GT.AND P6, PT, R0, 0x21, PT ;  /* 0x000000210000780c */ /* 0x000fe20003fc4270 */
[----:B-1----:R-:W-:Y:S01]  /*3cd0*/  FMUL.FTZ R4, R78, R4 ;  /* 0x000000044e047220 */ /* 0x002fe20000410000 */
[----:B------:R-:W-:Y:S02]  /*3ce0*/  ISETP.GT.AND P5, PT, R0, 0x40, PT ;  /* 0x000000400000780c */ /* 0x000fe40003fa4270 */
[----:B------:R-:W-:Y:S03]  /*3cf0*/  F2FP.PACK_AB R78, R78, R140 ;  /* 0x0000008c4e4e723e */ /* 0x000fe600000000ff */
[----:B------:R-:W1:Y:S01]  /*3d00*/  MUFU.EX2 R133, R133 ;  /* 0x0000008500857308 */ /* 0x000e620000000800 */
[----:B--2---:R-:W-:Y:S02]  /*3d10*/  FSEL R76, R142, -INF , P1 ;  /* 0xff8000008e4c7808 */ /* 0x004fe40000800000 */
[----:B------:R-:W-:Y:S03]  /*3d20*/  ISETP.GT.AND P1, PT, R0, RZ, PT ;  /* 0x000000ff0000720c */ /* 0x000fe60003f24270 */
[----:B------:R-:W-:Y:S01]  /*3d30*/  FFMA.FTZ R136, R76, c[0x0][0x29c], -R136 ;  /* 0x0000a7004c887a23 */ /* 0x000fe20000010888 */
[----:B------:R-:W-:Y:S02]  /*3d40*/  FSEL R76, R156, -INF , P1 ;  /* 0xff8000009c4c7808 */ /* 0x000fe40000800000 */
[----:B------:R-:W-:Y:S01]  /*3d50*/  ISETP.GT.AND P1, PT, R0, 0x1, PT ;  /* 0x000000010000780c */ /* 0x000fe20003f24270 */
[----:B------:R-:W2:Y:S02]  /*3d60*/  MUFU.EX2 R81, R136 ;  /* 0x0000008800517308 */ /* 0x000ea40000000800 */
[--C-:B------:R-:W-:Y:S01]  /*3d70*/  FFMA.FTZ R76, R76, c[0x0][0x29c], -R137.reuse ;  /* 0x0000a7004c4c7a23 */ /* 0x100fe20000010889 */
[----:B------:R-:W-:Y:S02]  /*3d80*/  FSEL R79, R157, -INF , P1 ;  /* 0xff8000009d4f7808 */ /* 0x000fe40000800000 */
[----:B------:R-:W-:Y:S03]  /*3d90*/  ISETP.GT.AND P1, PT, R0, 0x20, PT ;  /* 0x000000200000780c */ /* 0x000fe60003f24270 */
[--C-:B------:R-:W-:Y:S02]  /*3da0*/  FFMA.FTZ R77, R79, c[0x0][0x29c], -R137.reuse ;  /* 0x0000a7004f4d7a23 */ /* 0x100fe40000010889 */
[----:B------:R3:W4:Y:S01]  /*3db0*/  MUFU.EX2 R80, R76 ;  /* 0x0000004c00507308 */ /* 0x0007220000000800 */
[----:B------:R-:W-:Y:S02]  /*3dc0*/  FFMA.FTZ R79, -R146, R146, 1 ;  /* 0x3f800000924f7423 */ /* 0x000fe40000010192 */
[----:B-1----:R-:W-:Y:S02]  /*3dd0*/  FMUL.FTZ R20, R133, R20 ;  /* 0x0000001485147220 */ /* 0x002fe40000410000 */
[----:B------:R-:W-:Y:S01]  /*3de0*/  FMUL.FTZ R149, R4, R79 ;  /* 0x0000004f04957220 */ /* 0x000fe20000410000 */
[----:B------:R-:W-:Y:S01]  /*3df0*/  FSEL R4, R153, -INF , P6 ;  /* 0xff80000099047808 */ /* 0x000fe20003000000 */
[--C-:B------:R-:W-:Y:S03]  /*3e00*/  FADD.FTZ R79, R17, -R2.reuse ;  /* 0x80000002114f7221 */ /* 0x100fe60000010000 */
[----:B------:R-:W-:Y:S01]  /*3e10*/  MUFU.EX2 R77, R77 ;  /* 0x0000004d004d7308 */ /* 0x000fe20000000800 */
[--C-:B------:R-:W-:Y:S02]  /*3e20*/  FFMA.FTZ R17, R4, c[0x0][0x29c], -R137.reuse ;  /* 0x0000a70004117a23 */ /* 0x100fe40000010889 */
[----:B------:R-:W-:Y:S07]  /*3e30*/  FFMA.FTZ R4, -R144, R144, 1 ;  /* 0x3f80000090047423 */ /* 0x000fee0000010190 */
[----:B------:R-:W-:Y:S01]  /*3e40*/  MUFU.EX2 R17, R17 ;  /* 0x0000001100117308 */ /* 0x000fe20000000800 */
[----:B---3--:R-:W-:Y:S02]  /*3e50*/  FSEL R76, R154, -INF , P1 ;  /* 0xff8000009a4c7808 */ /* 0x008fe40000800000 */
[----:B------:R-:W-:Y:S01]  /*3e60*/  ISETP.GT.AND P1, PT, R0, 0x41, PT ;  /* 0x000000410000780c */ /* 0x000fe20003f24270 */
[----:B------:R-:W-:Y:S01]  /*3e70*/  FADD.FTZ R0, R16, -R2 ;  /* 0x8000000210007221 */ /* 0x000fe20000010000 */
[----:B------:R-:W-:Y:S01]  /*3e80*/  FSEL R16, R152, -INF , P5 ;  /* 0xff80000098107808 */ /* 0x000fe20002800000 */
[--C-:B------:R-:W-:Y:S01]  /*3e90*/  FFMA.FTZ R76, R76, c[0x0][0x29c], -R137.reuse ;  /* 0x0000a7004c4c7a23 */ /* 0x100fe20000010889 */
[----:B------:R-:W-:Y:S01]  /*3ea0*/  FSEL R2, R151, -INF , P1 ;  /* 0xff80000097027808 */ /* 0x000fe20000800000 */
[----:B------:R-:W-:Y:S02]  /*3eb0*/  FMUL.FTZ R0, R83, R0 ;  /* 0x0000000053007220 */ /* 0x000fe40000410000 */
[--C-:B------:R-:W-:Y:S02]  /*3ec0*/  FFMA.FTZ R16, R16, c[0x0][0x29c], -R137.reuse ;  /* 0x0000a70010107a23 */ /* 0x100fe40000010889 */
[----:B------:R-:W-:Y:S01]  /*3ed0*/  FMUL.FTZ R148, R0, R5 ;  /* 0x0000000500947220 */ /* 0x000fe20000410000 */
[----:B------:R-:W1:Y:S01]  /*3ee0*/  MUFU.EX2 R76, R76 ;  /* 0x0000004c004c7308 */ /* 0x000e620000000800 */
[----:B------:R-:W3:Y:S01]  /*3ef0*/  LDS R0, [R237.X4+0x122a0] ;  /* 0x0122a000ed007984 */ /* 0x000ee20000004800 */
[----:B------:R-:W-:Y:S01]  /*3f00*/  FFMA.FTZ R137, R2, c[0x0][0x29c], -R137 ;  /* 0x0000a70002897a23 */ /* 0x000fe20000010889 */
[----:B------:R-:W-:Y:S01]  /*3f10*/  IADD3 R2, R3, 0x20, RZ ;  /* 0x0000002003027810 */ /* 0x000fe20007ffe0ff */
[C---:B------:R-:W-:Y:S01]  /*3f20*/  FMUL.FTZ R5, R82.reuse, R79 ;  /* 0x0000004f52057220 */ /* 0x040fe20000410000 */
[----:B------:R-:W-:Y:S02]  /*3f30*/  F2FP.PACK_AB R82, R82, R83 ;  /* 0x000000535252723e */ /* 0x000fe400000000ff */
[----:B------:R-:W-:Y:S01]  /*3f40*/  IMNMX R2, R239, R2, PT ;  /* 0x00000002ef027217 */ /* 0x000fe20003800200 */
[----:B------:R-:W-:Y:S02]  /*3f50*/  FMUL.FTZ R147, R5, R4 ;  /* 0x0000000405937220 */ /* 0x000fe40000410000 */
[----:B------:R-:W-:Y:S01]  /*3f60*/  FFMA.FTZ R4, -R143, R143, 1 ;  /* 0x3f8000008f047423 */ /* 0x000fe2000001018f */
[C---:B------:R-:W-:Y:S01]  /*3f70*/  ISETP.GT.AND P1, PT, R2.reuse, RZ, PT ;  /* 0x000000ff0200720c */ /* 0x040fe20003f24270 */
[----:B------:R-:W5:Y:S01]  /*3f80*/  MUFU.EX2 R5, R137 ;  /* 0x0000008900057308 */ /* 0x000f620000000800 */
[----:B------:R-:W-:Y:S01]  /*3f90*/  ISETP.GT.AND P5, PT, R2, 0x40, PT ;  /* 0x000000400200780c */ /* 0x000fe20003fa4270 */
[----:B------:R-:W-:Y:S01]  /*3fa0*/  FMUL.FTZ R146, R20, R4 ;  /* 0x0000000414927220 */ /* 0x000fe20000410000 */
[----:B------:R-:W-:Y:S01]  /*3fb0*/  FSEL R79, R209, -INF , P1 ;  /* 0xff800000d14f7808 */ /* 0x000fe20000800000 */
[C---:B--2---:R-:W-:Y:S01]  /*3fc0*/  FMUL.FTZ R20, R81.reuse, R21 ;  /* 0x0000001551147220 */ /* 0x044fe20000410000 */
[----:B------:R-:W-:Y:S01]  /*3fd0*/  ISETP.GT.AND P1, PT, R2, 0x1, PT ;  /* 0x000000010200780c */ /* 0x000fe20003f24270 */
[----:B------:R-:W-:Y:S01]  /*3fe0*/  FFMA.FTZ R4, -R142, R142, 1 ;  /* 0x3f8000008e047423 */ /* 0x000fe2000001018e */
[----:B------:R-:W-:Y:S01]  /*3ff0*/  F2FP.PACK_AB R81, R81, R133 ;  /* 0x000000855151723e */ /* 0x000fe200000000ff */
[--C-:B------:R-:W-:Y:S01]  /*4000*/  FFMA.FTZ R79, R79, c[0x0][0x29c], -R138.reuse ;  /* 0x0000a7004f4f7a23 */ /* 0x100fe2000001088a */
[----:B------:R-:W-:Y:S01]  /*4010*/  FSEL R132, R210, -INF , P1 ;  /* 0xff800000d2847808 */ /* 0x000fe20000800000 */
[----:B------:R-:W-:Y:S01]  /*4020*/  FMUL.FTZ R143, R20, R4 ;  /* 0x00000004148f7220 */ /* 0x000fe20000410000 */
[----:B------:R-:W-:Y:S01]  /*4030*/  ISETP.GT.AND P1, PT, R2, 0x20, PT ;  /* 0x000000200200780c */ /* 0x000fe20003f24270 */
[----:B------:R-:W-:Y:S01]  /*4040*/  FFMA.FTZ R20, -R156, R156, 1 ;  /* 0x3f8000009c147423 */ /* 0x000fe2000001019c */
[----:B------:R-:W2:Y:S01]  /*4050*/  MUFU.EX2 R16, R16 ;  /* 0x0000001000107308 */ /* 0x000ea20000000800 */
[----:B------:R-:W-:Y:S01]  /*4060*/  FFMA.FTZ R132, R132, c[0x0][0x29c], -R138 ;  /* 0x0000a70084847a23 */ /* 0x000fe2000001088a */
[----:B------:R-:W-:Y:S02]  /*4070*/  FSEL R21, R212, -INF , P1 ;  /* 0xff800000d4157808 */ /* 0x000fe40000800000 */
[----:B------:R-:W-:Y:S06]  /*4080*/  ISETP.GT.AND P1, PT, R2, 0x21, PT ;  /* 0x000000210200780c */ /* 0x000fec0003f24270 */
[----:B------:R-:W1:Y:S01]  /*4090*/  MUFU.EX2 R79, R79 ;  /* 0x0000004f004f7308 */ /* 0x000e620000000800 */
[----:B---3--:R-:W-:Y:S02]  /*40a0*/  FADD.FTZ R4, R6, -R0 ;  /* 0x8000000006047221 */ /* 0x008fe40000010000 */
[----:B------:R-:W-:Y:S02]  /*40b0*/  FFMA.FTZ R6, R21, c[0x0][0x29c], -R138 ;  /* 0x0000a70015067a23 */ /* 0x000fe4000001088a */
[--C-:B------:R-:W-:Y:S05]  /*40c0*/  FADD.FTZ R21, R7, -R0.reuse ;  /* 0x8000000007157221 */ /* 0x100fea0000010000 */
[----:B------:R-:W-:Y:S01]  /*40d0*/  MUFU.EX2 R132, R132 ;  /* 0x0000008400847308 */ /* 0x000fe20000000800 */
[----:B----4-:R-:W-:Y:S02]  /*40e0*/  FMUL.FTZ R4, R80, R4 ;  /* 0x0000000450047220 */ /* 0x010fe40000410000 */
[--C-:B------:R-:W-:Y:S02]  /*40f0*/  FADD.FTZ R18, R18, -R0.reuse ;  /* 0x8000000012127221 */ /* 0x100fe40000010000 */
[----:B------:R-:W-:Y:S01]  /*4100*/  FMUL.FTZ R142, R4, R20 ;  /* 0x00000014048e7220 */ /* 0x000fe20000410000 */
[----:B------:R-:W-:Y:S01]  /*4110*/  FSEL R20, R211, -INF , P1 ;  /* 0xff800000d3147808 */ /* 0x000fe20000800000 */
[----:B------:R-:W-:Y:S01]  /*4120*/  FFMA.FTZ R4, -R157, R157, 1 ;  /* 0x3f8000009d047423 */ /* 0x000fe2000001019d */
[----:B------:R-:W-:Y:S01]  /*4130*/  ISETP.GT.AND P1, PT, R2, 0x41, PT ;  /* 0x000000410200780c */ /* 0x000fe20003f24270 */
[----:B------:R-:W-:Y:S01]  /*4140*/  FADD.FTZ R136, R22, -R0 ;  /* 0x8000000016887221 */ /* 0x000fe20000010000 */
[----:B------:R3:W-:Y:S01]  /*4150*/  MUFU.EX2 R7, R6 ;  /* 0x0000000600077308 */ /* 0x0007e20000000800 */
[----:B------:R-:W-:Y:S01]  /*4160*/  FFMA.FTZ R20, R20, c[0x0][0x29c], -R138 ;  /* 0x0000a70014147a23 */ /* 0x000fe2000001088a */
[----:B------:R-:W-:Y:S01]  /*4170*/  FSEL R2, R155, -INF , P1 ;  /* 0xff8000009b027808 */ /* 0x000fe20000800000 */
[----:B------:R-:W-:Y:S02]  /*4180*/  FADD.FTZ R23, R23, -R0 ;  /* 0x8000000017177221 */ /* 0x000fe40000010000 */
[----:B-1----:R-:W-:Y:S02]  /*4190*/  FMUL.FTZ R18, R76, R18 ;  /* 0x000000124c127220 */ /* 0x002fe40000410000 */
[----:B---3--:R-:W-:Y:S02]  /*41a0*/  FMUL.FTZ R6, R77, R21 ;  /* 0x000000154d067220 */ /* 0x008fe40000410000 */
[----:B------:R-:W-:Y:S02]  /*41b0*/  FFMA.FTZ R21, -R152, R152, 1 ;  /* 0x3f80000098157423 */ /* 0x000fe40000010198 */
[----:B------:R-:W-:Y:S01]  /*41c0*/  FMUL.FTZ R141, R6, R4 ;  /* 0x00000004068d7220 */ /* 0x000fe20000410000 */
[----:B------:R-:W-:Y:S01]  /*41d0*/  FSEL R4, R158, -INF , P5 ;  /* 0xff8000009e047808 */ /* 0x000fe20002800000 */
[----:B------:R1:W-:Y:S04]  /*41e0*/  MUFU.EX2 R6, R20 ;  /* 0x0000001400067308 */ /* 0x0003e80000000800 */
[--C-:B------:R-:W-:Y:S02]  /*41f0*/  FFMA.FTZ R4, R4, c[0x0][0x29c], -R138.reuse ;  /* 0x0000a70004047a23 */ /* 0x100fe4000001088a */
[----:B------:R-:W-:Y:S01]  /*4200*/  FFMA.FTZ R138, R2, c[0x0][0x29c], -R138 ;  /* 0x0000a700028a7a23 */ /* 0x000fe2000001088a */
[----:B------:R-:W-:Y:S01]  /*4210*/  IADD3 R2, R3, 0x28, RZ ;  /* 0x0000002803027810 */ /* 0x000fe20007ffe0ff */
[----:B------:R-:W-:Y:S02]  /*4220*/  FFMA.FTZ R3, -R154, R154, 1 ;  /* 0x3f8000009a037423 */ /* 0x000fe4000001019a */
[----:B------:R-:W3:Y:S02]  /*4230*/  MUFU.EX2 R4, R4 ;  /* 0x0000000400047308 */ /* 0x000ee40000000800 */
[----:B------:R-:W-:Y:S02]  /*4240*/  FMUL.FTZ R145, R18, R3 ;  /* 0x0000000312917220 */ /* 0x000fe40000410000 */
[----:B-----5:R-:W-:Y:S01]  /*4250*/  FMUL.FTZ R18, R5, R23 ;  /* 0x0000001705127220 */ /* 0x020fe20000410000 */
[----:B------:R-:W-:Y:S02]  /*4260*/  F2FP.PACK_AB R23, R77, R80 ;  /* 0x000000504d17723e */ /* 0x000fe400000000ff */
[----:B------:R-:W-:Y:S03]  /*4270*/  F2FP.PACK_AB R77, R147, R148 ;  /* 0x00000094934d723e */ /* 0x000fe600000000ff */
[----:B------:R4:W5:Y:S01]  /*4280*/  MUFU.EX2 R3, R138 ;  /* 0x0000008a00037308 */ /* 0x0009620000000800 */
[----:B-1----:R-:W-:Y:S01]  /*4290*/  FADD.FTZ R20, R19, -R0 ;  /* 0x8000000013147221 */ /* 0x002fe20000010000 */
[----:B------:R-:W-:Y:S01]  /*42a0*/  IMNMX R0, R239, R2, PT ;  /* 0x00000002ef007217 */ /* 0x000fe20003800200 */
[----:B------:R-:W-:Y:S01]  /*42b0*/  FFMA.FTZ R19, -R153, R153, 1 ;  /* 0x3f80000099137423 */ /* 0x000fe20000010199 */
[----:B------:R-:W1:Y:S01]  /*42c0*/  LDS R2, [R237.X4+0x12300] ;  /* 0x01230000ed027984 */ /* 0x000e620000004800 */
[----:B------:R-:W-:Y:S01]  /*42d0*/  FMUL.FTZ R20, R17, R20 ;  /* 0x0000001411147220 */ /* 0x000fe20000410000 */
[C---:B------:R-:W-:Y:S02]  /*42e0*/  ISETP.GT.AND P1, PT, R0.reuse, RZ, PT ;  /* 0x000000ff0000720c */ /* 0x040fe40003f24270 */
[----:B------:R-:W-:Y:S01]  /*42f0*/  ISETP.GT.AND P5, PT, R0, 0x1, PT ;  /* 0x000000010000780c */ /* 0x000fe20003fa4270 */
[----:B------:R-:W-:Y:S01]  /*4300*/  FMUL.FTZ R144, R20, R19 ;  /* 0x0000001314907220 */ /* 0x000fe20000410000 */
[----:B------:R-:W-:Y:S01]  /*4310*/  FSEL R135, R236, -INF , P1 ;  /* 0xff800000ec877808 */ /* 0x000fe20000800000 */
[----:B------:R-:W-:Y:S01]  /*4320*/  FFMA.FTZ R20, -R151, R151, 1 ;  /* 0x3f80000097147423 */ /* 0x000fe20000010197 */
[----:B------:R-:W-:Y:S01]  /*4330*/  ISETP.GT.AND P1, PT, R0, 0x20, PT ;  /* 0x000000200000780c */ /* 0x000fe20003f24270 */
[----:B--2---:R-:W-:Y:S01]  /*4340*/  FMUL.FTZ R19, R16, R136 ;  /* 0x0000008810137220 */ /* 0x004fe20000410000 */
[----:B------:R-:W-:Y:S01]  /*4350*/  FSEL R134, R215, -INF , P5 ;  /* 0xff800000d7867808 */ /* 0x000fe20002800000 */
[----:B------:R-:W-:Y:S01]  /*4360*/  FMUL.FTZ R137, R18, R20 ;  /* 0x0000001412897220 */ /* 0x000fe20000410000 */
[----:B------:R-:W-:Y:S01]  /*4370*/  FSEL R22, R213, -INF , P1 ;  /* 0xff800000d5167808 */ /* 0x000fe20000800000 */
[--C-:B------:R-:W-:Y:S01]  /*4380*/  FFMA.FTZ R135, R135, c[0x0][0x29c], -R139.reuse ;  /* 0x0000a70087877a23 */ /* 0x100fe2000001088b */
[----:B------:R-:W-:Y:S01]  /*4390*/  ISETP.GT.AND P6, PT, R0, 0x21, PT ;  /* 0x000000210000780c */ /* 0x000fe20003fc4270 */
[--C-:B------:R-:W-:Y:S01]  /*43a0*/  FFMA.FTZ R134, R134, c[0x0][0x29c], -R139.reuse ;  /* 0x0000a70086867a23 */ /* 0x100fe2000001088b */
[----:B------:R-:W-:Y:S01]  /*43b0*/  ISETP.GT.AND P5, PT, R0, 0x40, PT ;  /* 0x000000400000780c */ /* 0x000fe20003fa4270 */
[--C-:B------:R-:W-:Y:S01]  /*43c0*/  FFMA.FTZ R20, R22, c[0x0][0x29c], -R139.reuse ;  /* 0x0000a70016147a23 */ /* 0x100fe2000001088b */
[----:B------:R-:W-:Y:S01]  /*43d0*/  ISETP.GT.AND P1, PT, R0, 0x41, PT ;  /* 0x000000410000780c */ /* 0x000fe20003f24270 */
[----:B------:R-:W-:Y:S01]  /*43e0*/  MUFU.EX2 R135, R135 ;  /* 0x0000008700877308 */ /* 0x000fe20000000800 */
[----:B----4-:R-:W-:Y:S01]  /*43f0*/  FMUL.FTZ R138, R19, R21 ;  /* 0x00000015138a7220 */ /* 0x010fe20000410000 */
[----:B------:R-:W-:Y:S02]  /*4400*/  FSEL R19, R214, -INF , P6 ;  /* 0xff800000d6137808 */ /* 0x000fe40003000000 */
[----:B------:R-:W-:Y:S02]  /*4410*/  FSEL R18, R208, -INF , P5 ;  /* 0xff800000d0127808 */ /* 0x000fe40002800000 */
[----:B------:R-:W-:Y:S01]  /*4420*/  FSEL R0, R159, -INF , P1 ;  /* 0xff8000009f007808 */ /* 0x000fe20000800000 */
[--C-:B------:R-:W-:Y:S01]  /*4430*/  FFMA.FTZ R19, R19, c[0x0][0x29c], -R139.reuse ;  /* 0x0000a70013137a23 */ /* 0x100fe2000001088b */
[----:B------:R-:W-:Y:S01]  /*4440*/  F2FP.PACK_AB R22, R17, R76 ;  /* 0x0000004c1116723e */ /* 0x000fe200000000ff */
[--C-:B------:R-:W-:Y:S01]  /*4450*/  FFMA.FTZ R136, R18, c[0x0][0x29c], -R139.reuse ;  /* 0x0000a70012887a23 */ /* 0x100fe2000001088b */
[----:B------:R2:W-:Y:S01]  /*4460*/  MUFU.EX2 R83, R20 ;  /* 0x0000001400537308 */ /* 0x0005e20000000800 */
[----:B------:R-:W-:Y:S01]  /*4470*/  FFMA.FTZ R139, R0, c[0x0][0x29c], -R139 ;  /* 0x0000a700008b7a23 */ /* 0x000fe2000001088b */
[----:B------:R-:W-:Y:S01]  /*4480*/  F2FP.PACK_AB R21, R149, R150 ;  /* 0x000000969515723e */ /* 0x000fe200000000ff */
[----:B------:R-:W-:Y:S01]  /*4490*/  FFMA.FTZ R0, -R209, R209, 1 ;  /* 0x3f800000d1007423 */ /* 0x000fe200000101d1 */
[----:B------:R-:W-:Y:S02]  /*44a0*/  F2FP.PACK_AB R76, R143, R146 ;  /* 0x000000928f4c723e */ /* 0x000fe400000000ff */
[----:B------:R-:W-:Y:S04]  /*44b0*/  PLOP3.LUT P1, PT, PT, PT, UP0, 0x80, 0x0 ;  /* 0x000000000000781c */ /* 0x000fe80003f2f008 */
[----:B------:R-:W4:Y:S01]  /*44c0*/  MUFU.EX2 R134, R134 ;  /* 0x0000008600867308 */ /* 0x000f220000000800 */
[--C-:B-1----:R-:W-:Y:S02]  /*44d0*/  FADD.FTZ R8, R8, -R2.reuse ;  /* 0x8000000208087221 */ /* 0x102fe40000010000 */
[--C-:B------:R-:W-:Y:S02]  /*44e0*/  FADD.FTZ R24, R24, -R2.reuse ;  /* 0x8000000218187221 */ /* 0x100fe40000010000 */
[----:B------:R-:W-:Y:S02]  /*44f0*/  FMUL.FTZ R8, R79, R8 ;  /* 0x000000084f087220 */ /* 0x000fe40000410000 */
[--C-:B------:R-:W-:Y:S02]  /*4500*/  FADD.FTZ R25, R25, -R2.reuse ;  /* 0x8000000219197221 */ /* 0x100fe40000010000 */
[----:B---3--:R-:W-:Y:S01]  /*4510*/  FMUL.FTZ R24, R4, R24 ;  /* 0x0000001804187220 */ /* 0x008fe20000410000 */
[----:B------:R1:W3:Y:S01]  /*4520*/  MUFU.EX2 R18, R19 ;  /* 0x0000001300127308 */ /* 0x0002e20000000800 */
[----:B-----5:R-:W-:Y:S01]  /*4530*/  F2FP.PACK_AB R4, R3, R4 ;  /* 0x000000040304723e */ /* 0x020fe200000000ff */
[--C-:B------:R-:W-:Y:S01]  /*4540*/  FADD.FTZ R9, R9, -R2.reuse ;  /* 0x8000000209097221 */ /* 0x100fe20000010000 */
[----:B--2---:R-:W-:Y:S01]  /*4550*/  F2FP.PACK_AB R20, R5, R16 ;  /* 0x000000100514723e */ /* 0x004fe200000000ff */
[--C-:B------:R-:W-:Y:S01]  /*4560*/  FADD.FTZ R12, R12, -R2.reuse ;  /* 0x800000020c0c7221 */ /* 0x100fe20000010000 */
[----:B------:R-:W-:Y:S01]  /*4570*/  F2FP.PACK_AB R16, R132, R79 ;  /* 0x0000004f8410723e */ /* 0x000fe200000000ff */
[----:B------:R-:W-:Y:S02]  /*4580*/  FMUL.FTZ R79, R8, R0 ;  /* 0x00000000084f7220 */ /* 0x000fe40000410000 */
[----:B------:R-:W2:Y:S01]  /*4590*/  LDS R0, [R237.X4+0x12320] ;  /* 0x01232000ed007984 */ /* 0x000ea20000004800 */
[----:B------:R-:W-:Y:S01]  /*45a0*/  FADD.FTZ R5, R13, -R2 ;  /* 0x800000020d057221 */ /* 0x000fe20000010000 */
[----:B------:R-:W-:Y:S01]  /*45b0*/  F2FP.PACK_AB R13, R6, R7 ;  /* 0x00000007060d723e */ /* 0x000fe200000000ff */
[----:B------:R-:W-:Y:S01]  /*45c0*/  FFMA.FTZ R2, -R155, R155, 1 ;  /* 0x3f8000009b027423 */ /* 0x000fe2000001019b */
[----:B------:R-:W-:Y:S01]  /*45d0*/  STS [R234+0x12480], R78 ;  /* 0x0124804eea007388 */ /* 0x000fe20000000800 */
[----:B------:R-:W-:Y:S01]  /*45e0*/  FMUL.FTZ R3, R3, R25 ;  /* 0x0000001903037220 */ /* 0x000fe20000410000 */
[----:B------:R-:W-:Y:S01]  /*45f0*/  MUFU.EX2 R17, R136 ;  /* 0x0000008800117308 */ /* 0x000fe20000000800 */
[----:B------:R-:W-:Y:S01]  /*4600*/  FMUL.FTZ R132, R132, R9 ;  /* 0x0000000984847220 */ /* 0x000fe20000410000 */
[----:B------:R-:W-:Y:S01]  /*4610*/  STS [R235], R23 ;  /* 0x00000017eb007388 */ /* 0x000fe20000000800 */
[----:B------:R-:W-:Y:S01]  /*4620*/  FMUL.FTZ R2, R3, R2 ;  /* 0x0000000203027220 */ /* 0x000fe20000410000 */
[----:B----4-:R-:W-:Y:S01]  /*4630*/  F2FP.PACK_AB R3, R134, R135 ;  /* 0x000000878603723e */ /* 0x010fe200000000ff */
[----:B------:R-:W-:Y:S01]  /*4640*/  FMUL.FTZ R12, R7, R12 ;  /* 0x0000000c070c7220 */ /* 0x000fe20000410000 */
[----:B------:R-:W-:Y:S01]  /*4650*/  STS [R234+0x12c80], R16 ;  /* 0x012c8010ea007388 */ /* 0x000fe20000000800 */
[----:B------:R-:W-:Y:S02]  /*4660*/  FFMA.FTZ R7, -R211, R211, 1 ;  /* 0x3f800000d3077423 */ /* 0x000fe400000101d3 */
[----:B------:R-:W-:Y:S01]  /*4670*/  FMUL.FTZ R9, R6, R5 ;  /* 0x0000000506097220 */ /* 0x000fe20000410000 */
[----:B------:R4:W-:Y:S01]  /*4680*/  STS [R235+0x800], R3 ;  /* 0x00080003eb007388 */ /* 0x0009e20000000800 */
[----:B------:R-:W-:Y:S01]  /*4690*/  FFMA.FTZ R6, -R158, R158, 1 ;  /* 0x3f8000009e067423 */ /* 0x000fe2000001019e */
[----:B------:R-:W5:Y:S01]  /*46a0*/  MUFU.EX2 R5, R139 ;  /* 0x0000008b00057308 */ /* 0x000f620000000800 */
[----:B------:R-:W-:Y:S01]  /*46b0*/  FMUL.FTZ R9, R9, R7 ;  /* 0x0000000709097220 */ /* 0x000fe20000410000 */
[----:B------:R-:W-:Y:S01]  /*46c0*/  STS [R234+0x13480], R82 ;  /* 0x01348052ea007388 */ /* 0x000fe20000000800 */
[----:B------:R-:W-:Y:S01]  /*46d0*/  FMUL.FTZ R7, R24, R6 ;  /* 0x0000000618077220 */ /* 0x000fe20000410000 */
[----:B-1----:R-:W-:Y:S01]  /*46e0*/  F2FP.PACK_AB R19, R141, R142 ;  /* 0x0000008e8d13723e */ /* 0x002fe200000000ff */
[----:B------:R-:W-:Y:S01]  /*46f0*/  FFMA.FTZ R8, -R210, R210, 1 ;  /* 0x3f800000d2087423 */ /* 0x000fe200000101d2 */
[----:B------:R-:W-:Y:S02]  /*4700*/  STS [R235+0x1000], R22 ;  /* 0x00100016eb007388 */ /* 0x000fe40000000800 */
[----:B------:R-:W-:Y:S01]  /*4710*/  F2FP.PACK_AB R7, R2, R7 ;  /* 0x000000070207723e */ /* 0x000fe200000000ff */
[----:B------:R-:W-:Y:S01]  /*4720*/  FMUL.FTZ R132, R132, R8 ;  /* 0x0000000884847220 */ /* 0x000fe20000410000 */
[----:B---3--:R-:W-:Y:S01]  /*4730*/  F2FP.PACK_AB R2, R18, R83 ;  /* 0x000000531202723e */ /* 0x008fe200000000ff */
[----:B------:R1:W-:Y:S01]  /*4740*/  STS [R234+0x13c80], R13 ;  /* 0x013c800dea007388 */ /* 0x0003e20000000800 */
[----:B------:R-:W-:Y:S02]  /*4750*/  FFMA.FTZ R8, -R212, R212, 1 ;  /* 0x3f800000d4087423 */ /* 0x000fe400000101d4 */
[----:B------:R-:W-:Y:S01]  /*4760*/  F2FP.PACK_AB R6, R132, R79 ;  /* 0x0000004f8406723e */ /* 0x000fe200000000ff */
[----:B------:R5:W-:Y:S01]  /*4770*/  STS [R235+0x1800], R2 ;  /* 0x00180002eb007388 */ /* 0x000be20000000800 */
[----:B------:R-:W-:Y:S01]  /*4780*/  FMUL.FTZ R25, R12, R8 ;  /* 0x000000080c197220 */ /* 0x000fe20000410000 */
[----:B------:R-:W-:Y:S02]  /*4790*/  F2FP.PACK_AB R12, R144, R145 ;  /* 0x00000091900c723e */ /* 0x000fe400000000ff */
[----:B------:R-:W-:Y:S01]  /*47a0*/  STS [R234+0x14480], R81 ;  /* 0x01448051ea007388 */ /* 0x000fe20000000800 */
[----:B------:R-:W-:Y:S01]  /*47b0*/  F2FP.PACK_AB R8, R137, R138 ;  /* 0x0000008a8908723e */ /* 0x000fe200000000ff */
[--C-:B--2---:R-:W-:Y:S02]  /*47c0*/  FADD.FTZ R10, R10, -R0.reuse ;  /* 0x800000000a0a7221 */ /* 0x104fe40000010000 */
[----:B------:R-:W-:Y:S01]  /*47d0*/  STS [R235+0x2000], R20 ;  /* 0x00200014eb007388 */ /* 0x000fe20000000800 */
[--C-:B------:R-:W-:Y:S01]  /*47e0*/  FADD.FTZ R11, R11, -R0.reuse ;  /* 0x800000000b0b7221 */ /* 0x100fe20000010000 */
[----:B------:R-:W-:Y:S01]  /*47f0*/  F2FP.PACK_AB R9, R9, R25 ;  /* 0x000000190909723e */ /* 0x000fe200000000ff */
[----:B----4-:R-:W-:Y:S01]  /*4800*/  FFMA.FTZ R3, -R215, R215, 1 ;  /* 0x3f800000d7037423 */ /* 0x010fe200000101d7 */
[----:B------:R2:W-:Y:S01]  /*4810*/  STS [R234+0x14c80], R4 ;  /* 0x014c8004ea007388 */ /* 0x0005e20000000800 */
[--C-:B------:R-:W-:Y:S02]  /*4820*/  FADD.FTZ R15, R15, -R0.reuse ;  /* 0x800000000f0f7221 */ /* 0x100fe40000010000 */
[--C-:B------:R-:W-:Y:S02]  /*4830*/  FADD.FTZ R27, R27, -R0.reuse ;  /* 0x800000001b1b7221 */ /* 0x100fe40000010000 */
[--C-:B------:R-:W-:Y:S02]  /*4840*/  FADD.FTZ R14, R14, -R0.reuse ;  /* 0x800000000e0e7221 */ /* 0x100fe40000010000 */
[----:B-1----:R-:W-:Y:S02]  /*4850*/  FMUL.FTZ R13, R135, R10 ;  /* 0x0000000a870d7220 */ /* 0x002fe40000410000 */
[----:B------:R-:W-:Y:S01]  /*4860*/  FMUL.FTZ R10, R134, R11 ;  /* 0x0000000b860a7220 */ /* 0x000fe20000410000 */
[----:B-----5:R-:W-:Y:S01]  /*4870*/  F2FP.PACK_AB R2, R5, R17 ;  /* 0x000000110502723e */ /* 0x020fe200000000ff */
[----:B------:R-:W-:Y:S02]  /*4880*/  FMUL.FTZ R14, R83, R14 ;  /* 0x0000000e530e7220 */ /* 0x000fe40000410000 */
[----:B------:R-:W-:Y:S02]  /*4890*/  FMUL.FTZ R10, R10, R3 ;  /* 0x000000030a0a7220 */ /* 0x000fe40000410000 */
[----:B------:R1:W-:Y:S01]  /*48a0*/  STS [R235+0x2800], R2 ;  /* 0x00280002eb007388 */ /* 0x0003e20000000800 */
[----:B------:R-:W-:Y:S02]  /*48b0*/  FMUL.FTZ R11, R18, R15 ;  /* 0x0000000f120b7220 */ /* 0x000fe40000410000 */
[----:B------:R-:W-:Y:S01]  /*48c0*/  FFMA.FTZ R3, -R214, R214, 1 ;  /* 0x3f800000d6037423 */ /* 0x000fe200000101d6 */
[----:B------:R-:W-:Y:S01]  /*48d0*/  BAR.SYNC.DEFER_BLOCKING 0x0 ;  /* 0x0000000000007b1d */ /* 0x000fe20000010000 */
[----:B------:R-:W-:Y:S02]  /*48e0*/  FMUL.FTZ R5, R5, R27 ;  /* 0x0000001b05057220 */ /* 0x000fe40000410000 */
[----:B--2---:R-:W-:Y:S02]  /*48f0*/  FFMA.FTZ R4, -R236, R236, 1 ;  /* 0x3f800000ec047423 */ /* 0x004fe400000101ec */
[----:B------:R-:W-:Y:S02]  /*4900*/  FMUL.FTZ R11, R11, R3 ;  /* 0x000000030b0b7220 */ /* 0x000fe40000410000 */
[----:B------:R-:W-:Y:S02]  /*4910*/  FMUL.FTZ R13, R13, R4 ;  /* 0x000000040d0d7220 */ /* 0x000fe40000410000 */
[----:B------:R-:W-:Y:S02]  /*4920*/  FADD.FTZ R4, R26, -R0 ;  /* 0x800000001a047221 */ /* 0x000fe40000010000 */
[----:B------:R-:W-:Y:S01]  /*4930*/  FFMA.FTZ R3, -R159, R159, 1 ;  /* 0x3f8000009f037423 */ /* 0x000fe2000001019f */
[----:B------:R-:W-:Y:S01]  /*4940*/  F2FP.PACK_AB R0, R10, R13 ;  /* 0x0000000d0a00723e */ /* 0x000fe200000000ff */
[----:B------:R-:W-:Y:S02]  /*4950*/  FMUL.FTZ R4, R17, R4 ;  /* 0x0000000411047220 */ /* 0x000fe40000410000 */
[----:B------:R-:W-:Y:S02]  /*4960*/  FMUL.FTZ R3, R5, R3 ;  /* 0x0000000305037220 */ /* 0x000fe40000410000 */
[----:B-1----:R-:W-:Y:S01]  /*4970*/  FFMA.FTZ R2, -R213, R213, 1 ;  /* 0x3f800000d5027423 */ /* 0x002fe200000101d5 */
[----:B------:R-:W-:Y:S03]  /*4980*/  STS [R234+0x15480], R21 ;  /* 0x01548015ea007388 */ /* 0x000fe60000000800 */
[----:B------:R-:W-:Y:S02]  /*4990*/  FMUL.FTZ R14, R14, R2 ;  /* 0x000000020e0e7220 */ /* 0x000fe40000410000 */
[----:B------:R-:W-:Y:S01]  /*49a0*/  FFMA.FTZ R2, -R208, R208, 1 ;  /* 0x3f800000d0027423 */ /* 0x000fe200000101d0 */
[----:B------:R-:W-:Y:S03]  /*49b0*/  STS [R235+0x3000], R19 ;  /* 0x00300013eb007388 */ /* 0x000fe60000000800 */
[----:B------:R-:W-:Y:S01]  /*49c0*/  FMUL.FTZ R4, R4, R2 ;  /* 0x0000000204047220 */ /* 0x000fe20000410000 */
[----:B------:R-:W-:Y:S01]  /*49d0*/  STS [R234+0x15c80], R6 ;  /* 0x015c8006ea007388 */ /* 0x000fe20000000800 */
[----:B------:R-:W-:Y:S03]  /*49e0*/  F2FP.PACK_AB R2, R11, R14 ;  /* 0x0000000e0b02723e */ /* 0x000fe600000000ff */
[----:B------:R1:W-:Y:S04]  /*49f0*/  STS [R235+0x3800], R0 ;  /* 0x00380000eb007388 */ /* 0x0003e80000000800 */
[----:B------:R-:W-:Y:S04]  /*4a00*/  STS [R234+0x16480], R77 ;  /* 0x0164804dea007388 */ /* 0x000fe80000000800 */
[----:B------:R-:W-:Y:S04]  /*4a10*/  STS [R235+0x4000], R12 ;  /* 0x0040000ceb007388 */ /* 0x000fe80000000800 */
[----:B------:R-:W-:Y:S04]  /*4a20*/  STS [R234+0x16c80], R9 ;  /* 0x016c8009ea007388 */ /* 0x000fe80000000800 */
[----:B------:R-:W-:Y:S04]  /*4a30*/  STS [R235+0x4800], R2 ;  /* 0x00480002eb007388 */ /* 0x000fe80000000800 */
[----:B------:R-:W-:Y:S04]  /*4a40*/  STS [R234+0x17480], R76 ;  /* 0x0174804cea007388 */ /* 0x000fe80000000800 */
[----:B------:R-:W-:Y:S01]  /*4a50*/  STS [R235+0x5000], R8 ;  /* 0x00500008eb007388 */ /* 0x000fe20000000800 */
[----:B-1----:R-:W-:Y:S03]  /*4a60*/  F2FP.PACK_AB R0, R3, R4 ;  /* 0x000000040300723e */ /* 0x002fe600000000ff */
        /* <DEDUP_REMOVED lines=84> */
[----:B------:R-:W3:Y:S01]  /*4fb0*/  LDL R236, [R1+0x18] ;  /* 0x0000180001ec7983 */ /* 0x000ee20000100800 */
[----:B------:R-:W-:Y:S01]  /*4fc0*/  UIMAD UR28, UR28, UR6, URZ ;  /* 0x000000061c1c72a4 */ /* 0x000fe2000f8e023f */
[----:B------:R-:W-:Y:S01]  /*4fd0*/  IMAD.U32 R9, RZ, RZ, UR15 ;  /* 0x0000000fff097e24 */ /* 0x000fe2000f8e00ff */
[----:B------:R-:W-:Y:S02]  /*4fe0*/  UIMAD.WIDE.U32 UR30, UR19, UR6, URZ ;  /* 0x00000006131e72a5 */ /* 0x000fe4000f8e003f */
[----:B------:R-:W-:Y:S02]  /*4ff0*/  UIMAD UR28, UR19, UR7, UR28 ;  /* 0x00000007131c72a4 */ /* 0x000fe4000f8e021c */
[----:B------:R-:W-:Y:S02]  /*5000*/  USHF.L.U32 UR29, UR19, 0x6, URZ ;  /* 0x00000006131d7899 */ /* 0x000fe4000800063f */
[----:B------:R-:W-:Y:S02]  /*5010*/  USHF.L.U32 UR6, UR30, 0x6, URZ ;  /* 0x000000061e067899 */ /* 0x000fe4000800063f */
[----:B------:R-:W-:Y:S02]  /*5020*/  UIADD3 UR28, UR31, UR28, URZ ;  /* 0x0000001c1f1c7290 */ /* 0x000fe4000fffe03f */
[----:B------:R-:W-:Y:S02]  /*5030*/  IMAD.U32 R4, RZ, RZ, UR29 ;  /* 0x0000001dff047e24 */ /* 0x000fe4000f8e00ff */
[----:B------:R-:W-:Y:S01]  /*5040*/  IADD3 R8, P6, P5, R250, UR6, R8 ;  /* 0x00000006fa087c10 */ /* 0x000fe2000fdde008 */
[----:B------:R-:W-:Y:S01]  /*5050*/  USHF.L.U64.HI UR28, UR30, 0x6, UR28 ;  /* 0x000000061e1c7899 */ /* 0x000fe2000801021c */
[----:B------:R-:W-:Y:S05]  /*5060*/  IMAD.U32 R0, RZ, RZ, UR29 ;  /* 0x0000001dff007e24 */ /* 0x000fea000f8e00ff */
[C---:B------:R-:W-:Y:S02]  /*5070*/  IADD3.X R9, R247.reuse, UR28, R9, P6, P5 ;  /* 0x0000001cf7097c10 */ /* 0x040fe4000b7ea409 */
[----:B------:R-:W-:Y:S02]  /*5080*/  IADD3 R0, -R242, c[0x0][0x168], -R0 ;  /* 0x00005a00f2007a10 */ /* 0x000fe40007ffe900 */
[----:B--2---:R-:W-:Y:S02]  /*5090*/  IADD3 R2, P1, R2, UR29, RZ ;  /* 0x0000001d02027c10 */ /* 0x004fe4000ff3e0ff */
[----:B------:R-:W-:Y:S02]  /*50a0*/  IADD3 R3, P6, R250, UR6, RZ ;  /* 0x00000006fa037c10 */ /* 0x000fe4000ffde0ff */
[----:B---3--:R-:W-:Y:S02]  /*50b0*/  LEA.HI.X.SX32 R4, R4, R236, 0x1, P1 ;  /* 0x000000ec04047211 */ /* 0x008fe400008f0eff */
[----:B------:R-:W-:Y:S02]  /*50c0*/  LOP3.LUT P1, RZ, R244, 0x1, RZ, 0xc0, !PT ;  /* 0x00000001f4ff7812 */ /* 0x000fe4000782c0ff */
[C---:B------:R-:W-:Y:S04]  /*50d0*/  LEA R6, P5, R2.reuse, c[0x0][0x280], 0x2 ;  /* 0x0000a00002067a11 */ /* 0x040fe800078a10ff */
[----:B------:R-:W-:Y:S02]  /*50e0*/  LEA.HI.X R7, R2, c[0x0][0x284], R4, 0x2, P5 ;  /* 0x0000a10002077a11 */ /* 0x000fe400028f1404 */
[C---:B------:R-:W-:Y:S02]  /*50f0*/  ISETP.LT.OR P5, PT, R0.reuse, 0x1, !P1 ;  /* 0x000000010000780c */ /* 0x040fe40004fa1670 */
[----:B------:R-:W-:Y:S02]  /*5100*/  IADD3.X R2, R247, UR28, RZ, P6, !PT ;  /* 0x0000001cf7027c10 */ /* 0x000fe4000b7fe4ff */
[C---:B------:R-:W-:Y:S02]  /*5110*/  LEA R4, P6, R3.reuse, c[0x0][0x1f0], 0x1 ;  /* 0x00007c0003047a11 */ /* 0x040fe400078c08ff */
[----:B------:R-:W-:Y:S02]  /*5120*/  ISETP.LT.OR P1, PT, R0, 0x21, !P1 ;  /* 0x000000210000780c */ /* 0x000fe40004f21670 */
[----:B------:R-:W-:Y:S02]  /*5130*/  LEA.HI.X R5, R3, c[0x0][0x1f4], R2, 0x1, P6 ;  /* 0x00007d0003057a11 */ /* 0x000fe400030f0c02 */
        /* <DEDUP_REMOVED lines=14> */
.L_x_794:
[-C--:B-12-4-:R-:W-:Y:S01]  /*5220*/  HMMA.16816.F32 R4, R80, R16.reuse, RZ ;  /* 0x000000105004723c */ /* 0x096fe200000018ff */
[----:B------:R-:W-:Y:S01]  /*5230*/  LDSM.16.MT88.4 R140, [R217+0x1080] ;  /* 0x00108000d98c783b */ /* 0x000fe20000004200 */
[----:B------:R-:W-:Y:S02]  /*5240*/  ULDC.64 UR6, c[0x0][0x238] ;  /* 0x00008e0000067ab9 */ /* 0x000fe40000000a00 */
[----:B------:R-:W-:Y:S01]  /*5250*/  UIMAD UR28, UR12, UR6, URZ ;  /* 0x000000060c1c72a4 */ /* 0x000fe2000f8e023f */
[----:B------:R-:W-:Y:S01]  /*5260*/  IMAD.U32 R0, RZ, RZ, UR23 ;  /* 0x00000017ff007e24 */ /* 0x000fe2000f8e00ff */
[----:B------:R-:W-:Y:S01]  /*5270*/  LDSM.16.MT88.4 R144, [R217+0x4080] ;  /* 0x00408000d990783b */ /* 0x000fe20000004200 */
[----:B------:R-:W-:Y:S01]  /*5280*/  USHF.L.U32 UR25, UR25, 0xd, URZ ;  /* 0x0000000d19197899 */ /* 0x000fe2000800063f */
[C---:B------:R-:W-:Y:S01]  /*5290*/  HMMA.16816.F32 R8, R132.reuse, R16, RZ ;  /* 0x000000108408723c */ /* 0x040fe200000018ff */
[----:B------:R-:W-:Y:S02]  /*52a0*/  UIMAD UR28, UR22, UR7, UR28 ;  /* 0x00000007161c72a4 */ /* 0x000fe4000f8e021c */
[----:B------:R-:W-:Y:S01]  /*52b0*/  LDSM.16.M88.4 R148, [R223+0x1000] ;  /* 0x00100000df94783b */ /* 0x000fe20000000200 */
[----:B------:R-:W-:Y:S01]  /*52c0*/  ULDC.64 UR6, c[0x0][0x240] ;  /* 0x0000900000067ab9 */ /* 0x000fe20000000a00 */
[----:B------:R-:W-:Y:S01]  /*52d0*/  IMAD.U32 R2, RZ, RZ, UR22 ;  /* 0x00000016ff027e24 */ /* 0x000fe2000f8e00ff */
[----:B------:R-:W-:Y:S02]  /*52e0*/  UIMAD UR6, UR11, UR6, URZ ;  /* 0x000000060b0672a4 */ /* 0x000fe4000f8e023f */
[-C--:B------:R-:W-:Y:S01]  /*52f0*/  HMMA.16816.F32 R12, R132, R18.reuse, RZ ;  /* 0x00000012840c723c */ /* 0x080fe200000018ff */
[----:B------:R-:W0:Y:S01]  /*5300*/  LDGDEPBAR ;  /* 0x00000000000079af */ /* 0x000e220000000000 */
[----:B------:R-:W-:Y:S02]  /*5310*/  UIMAD UR6, UR23, UR7, UR6 ;  /* 0x00000007170672a4 */ /* 0x000fe4000f8e0206 */
[----:B------:R-:W-:Y:S01]  /*5320*/  IMAD.WIDE.U32 R2, R2, c[0x0][0x238], R240 ;  /* 0x00008e0002027a25 */ /* 0x000fe200078e00f0 */
[----:B------:R-:W-:Y:S02]  /*5330*/  UISETP.GE.AND UP0, UPT, UR19, UR21, UPT ;  /* 0x000000151300728c */ /* 0x000fe4000bf06270 */
[----:B------:R-:W-:Y:S01]  /*5340*/  UIADD3 UR7, UR4, 0x1, URZ ;  /* 0x0000000104077890 */ /* 0x000fe2000fffe03f */
[C---:B------:R-:W-:Y:S01]  /*5350*/  HMMA.16816.F32 R16, R80.reuse, R18, RZ ;  /* 0x000000125010723c */ /* 0x040fe200000018ff */
[----:B------:R-:W-:Y:S02]  /*5360*/  UISETP.GE.AND UP2, UPT, UR4, 0x1, UPT ;  /* 0x000000010400788c */ /* 0x000fe4000bf46270 */
[----:B------:R-:W-:Y:S01]  /*5370*/  UISETP.GE.AND UP1, UPT, UR20, 0x1, UPT ;  /* 0x000000011400788c */ /* 0x000fe2000bf26270 */
[----:B------:R-:W-:Y:S01]  /*5380*/  IADD3 R3, R3, UR28, RZ ;  /* 0x0000001c03037c10 */ /* 0x000fe2000fffe0ff */
[----:B------:R-:W-:Y:S03]  /*5390*/  USHF.R.S32.HI UR28, URZ, 0x1f, UR25 ;  /* 0x0000001f3f1c7899 */ /* 0x000fe60008011419 */
[-C--:B------:R-:W-:Y:S01]  /*53a0*/  HMMA.16816.F32 R20, R80, R136.reuse, RZ ;  /* 0x000000885014723c */ /* 0x080fe200000018ff */
[----:B------:R-:W-:Y:S05]  /*53b0*/  IMAD.WIDE.U32 R2, R0, c[0x0][0x240], R2 ;  /* 0x0000900000027a25 */ /* 0x000fea00078e0002 */
[----:B------:R-:W-:Y:S01]  /*53c0*/  IADD3 R0, P1, R2, UR25, RZ ;  /* 0x0000001902007c10 */ /* 0x000fe2000ff3e0ff */
[----:B------:R-:W-:Y:S01]  /*53d0*/  UMOV UR25, UR19 ;  /* 0x0000001300197c82 */ /* 0x000fe20008000000 */
[C---:B------:R-:W-:Y:S08]  /*53e0*/  HMMA.16816.F32 R24, R132.reuse, R136, RZ ;  /* 0x000000888418723c */ /* 0x040ff000000018ff */
[-C--:B------:R-:W-:Y:S01]  /*53f0*/  HMMA.16816.F32 R76, R132, R138.reuse, RZ ;  /* 0x0000008a844c723c */ /* 0x080fe200000018ff */
[----:B------:R-:W1:Y:S07]  /*5400*/  LDSM.16.M88.4 R132, [R221+0x1000] ;  /* 0x00100000dd84783b */ /* 0x000e6e0000000200 */
[----:B------:R-:W-:Y:S01]  /*5410*/  HMMA.16816.F32 R80, R80, R138, RZ ;  /* 0x0000008a5050723c */ /* 0x000fe200000018ff */
[----:B------:R-:W2:Y:S07]  /*5420*/  LDSM.16.M88.4 R136, [R221+0x1800] ;  /* 0x00180000dd88783b */ /* 0x000eae0000000200 */
[-C--:B------:R-:W-:Y:S08]  /*5430*/  HMMA.16816.F32 R4, R152, R156.reuse, R4 ;  /* 0x0000009c9804723c */ /* 0x080ff00000001804 */
[C---:B------:R-:W-:Y:S08]  /*5440*/  HMMA.16816.F32 R8, R208.reuse, R156, R8 ;  /* 0x0000009cd008723c */ /* 0x040ff00000001808 */
[-C--:B------:R-:W-:Y:S08]  /*5450*/  HMMA.16816.F32 R12, R208, R158.reuse, R12 ;  /* 0x0000009ed00c723c */ /* 0x080ff0000000180c */
[C---:B------:R-:W-:Y:S01]  /*5460*/  HMMA.16816.F32 R16, R152.reuse, R158, R16 ;  /* 0x0000009e9810723c */ /* 0x040fe20000001810 */
[----:B------:R-:W3:Y:S07]  /*5470*/  LDSM.16.MT88.4 R156, [R217+0x1880] ;  /* 0x00188000d99c783b */ /* 0x000eee0000004200 */
[-C--:B------:R-:W-:Y:S08]  /*5480*/  HMMA.16816.F32 R20, R152, R212.reuse, R20 ;  /* 0x000000d49814723c */ /* 0x080ff00000001814 */
[C---:B------:R-:W-:Y:S08]  /*5490*/  HMMA.16816.F32 R24, R208.reuse, R212, R24 ;  /* 0x000000d4d018723c */ /* 0x040ff00000001818 */
[-C--:B------:R-:W-:Y:S01]  /*54a0*/  HMMA.16816.F32 R76, R208, R214.reuse, R76 ;  /* 0x000000d6d04c723c */ /* 0x080fe2000000184c */
[----:B------:R-:W-:Y:S07]  /*54b0*/  LDSM.16.MT88.4 R208, [R217+0x4880] ;  /* 0x00488000d9d0783b */ /* 0x000fee0000004200 */
[----:B------:R-:W-:Y:S01]  /*54c0*/  HMMA.16816.F32 R80, R152, R214, R80 ;  /* 0x000000d69850723c */ /* 0x000fe20000001850 */
[----:B------:R-:W4:Y:S07]  /*54d0*/  LDSM.16.M88.4 R152, [R223+0x1800] ;  /* 0x00180000df98783b */ /* 0x000f2e0000000200 */
[-C--:B-1----:R-:W-:Y:S08]  /*54e0*/  HMMA.16816.F32 R4, R132, R140.reuse, R4 ;  /* 0x0000008c8404723c */ /* 0x082ff00000001804 */
[C---:B--2---:R-:W-:Y:S08]  /*54f0*/  HMMA.16816.F32 R8, R136.reuse, R140, R8 ;  /* 0x0000008c8808723c */ /* 0x044ff00000001808 */
        /* <DEDUP_REMOVED lines=8> */
[----:B------:R-:W1:Y:S05]  /*5580*/  LDSM.16.M88.4 R132, [R221+0x2000] ;  /* 0x00200000dd84783b */ /* 0x000e6a0000000200 */
[----:B------:R-:W2:Y:S02]  /*5590*/  LDSM.16.MT88.4 R144, [R217+0x5080] ;  /* 0x00508000d990783b */ /* 0x000ea40000004200 */
[-C--:B---3--:R-:W-:Y:S08]  /*55a0*/  HMMA.16816.F32 R4, R148, R156.reuse, R4 ;  /* 0x0000009c9404723c */ /* 0x088ff00000001804 */
[C---:B----4-:R-:W-:Y:S08]  /*55b0*/  HMMA.16816.F32 R8, R152.reuse, R156, R8 ;  /* 0x0000009c9808723c */ /* 0x050ff00000001808 */
[-C--:B------:R-:W-:Y:S08]  /*55c0*/  HMMA.16816.F32 R12, R152, R158.reuse, R12 ;  /* 0x0000009e980c723c */ /* 0x080ff0000000180c */
[C---:B------:R-:W-:Y:S01]  /*55d0*/  HMMA.16816.F32 R16, R148.reuse, R158, R16 ;  /* 0x0000009e9410723c */ /* 0x040fe20000001810 */
[----:B------:R-:W-:Y:S07]  /*55e0*/  LDSM.16.MT88.4 R156, [R217+0x2880] ;  /* 0x00288000d99c783b */ /* 0x000fee0000004200 */
[-C--:B------:R-:W-:Y:S08]  /*55f0*/  HMMA.16816.F32 R20, R148, R208.reuse, R20 ;  /* 0x000000d09414723c */ /* 0x080ff00000001814 */
[C---:B------:R-:W-:Y:S08]  /*5600*/  HMMA.16816.F32 R24, R152.reuse, R208, R24 ;  /* 0x000000d09818723c */ /* 0x040ff00000001818 */
[-C--:B------:R-:W-:Y:S01]  /*5610*/  HMMA.16816.F32 R76, R152, R210.reuse, R76 ;  /* 0x000000d2984c723c */ /* 0x080fe2000000184c */
[----:B------:R-:W3:Y:S07]  /*5620*/  LDSM.16.M88.4 R152, [R223+0x2000] ;  /* 0x00200000df98783b */ /* 0x000eee0000000200 */
[----:B------:R-:W-:Y:S01]  /*5630*/  HMMA.16816.F32 R80, R148, R210, R80 ;  /* 0x000000d29450723c */ /* 0x000fe20000001850 */
[----:B------:R-:W4:Y:S07]  /*5640*/  LDSM.16.M88.4 R148, [R223+0x2800] ;  /* 0x00280000df94783b */ /* 0x000f2e0000000200 */
[-C--:B-1----:R-:W-:Y:S08]  /*5650*/  HMMA.16816.F32 R4, R132, R136.reuse, R4 ;  /* 0x000000888404723c */ /* 0x082ff00000001804 */
[C---:B------:R-:W-:Y:S08]  /*5660*/  HMMA.16816.F32 R8, R140.reuse, R136, R8 ;  /* 0x000000888c08723c */ /* 0x040ff00000001808 */
[-C--:B------:R-:W-:Y:S08]  /*5670*/  HMMA.16816.F32 R12, R140, R138.reuse, R12 ;  /* 0x0000008a8c0c723c */ /* 0x080ff0000000180c */
[C---:B------:R-:W-:Y:S01]  /*5680*/  HMMA.16816.F32 R16, R132.reuse, R138, R16 ;  /* 0x0000008a8410723c */ /* 0x040fe20000001810 */
[----:B------:R-:W1:Y:S07]  /*5690*/  LDSM.16.MT88.4 R136, [R217+0x5880] ;  /* 0x00588000d988783b */ /* 0x000e6e0000004200 */
[-C--:B--2---:R-:W-:Y:S08]  /*56a0*/  HMMA.16816.F32 R20, R132, R144.reuse, R20 ;  /* 0x000000908414723c */ /* 0x084ff00000001814 */
[C---:B------:R-:W-:Y:S08]  /*56b0*/  HMMA.16816.F32 R24, R140.reuse, R144, R24 ;  /* 0x000000908c18723c */ /* 0x040ff00000001818 */
[-C--:B------:R-:W-:Y:S01]  /*56c0*/  HMMA.16816.F32 R76, R140, R146.reuse, R76 ;  /* 0x000000928c4c723c */ /* 0x080fe2000000184c */
[----:B------:R-:W-:Y:S07]  /*56d0*/  LDSM.16.MT88.4 R140, [R216+0x18080] ;  /* 0x01808000d88c783b */ /* 0x000fee0000004200 */
[----:B------:R-:W-:Y:S07]  /*56e0*/  HMMA.16816.F32 R80, R132, R146, R80 ;  /* 0x000000928450723c */ /* 0x000fee0000001850 */
[----:B------:R-:W-:Y:S01]  /*56f0*/  IMAD.U32 R132, RZ, RZ, UR28 ;  /* 0x0000001cff847e24 */ /* 0x000fe2000f8e00ff */
[-C--:B---3--:R-:W-:Y:S05]  /*5700*/  HMMA.16816.F32 R4, R152, R156.reuse, R4 ;  /* 0x0000009c9804723c */ /* 0x088fea0000001804 */
[----:B------:R-:W-:Y:S01]  /*5710*/  IADD3.X R3, R132, UR6, R3, P1, !PT ;  /* 0x0000000684037c10 */ /* 0x000fe20008ffe403 */
[----:B------:R-:W-:Y:S01]  /*5720*/  UIADD3 UR6, UR20, 0x1, URZ ;  /* 0x0000000114067890 */ /* 0x000fe2000fffe03f */
[C---:B------:R-:W-:Y:S01]  /*5730*/  LEA R2, P1, R0.reuse, c[0x0][0x220], 0x2 ;  /* 0x0000880000027a11 */ /* 0x040fe200078210ff */
[C---:B----4-:R-:W-:Y:S01]  /*5740*/  HMMA.16816.F32 R8, R148.reuse, R156, R8 ;  /* 0x0000009c9408723c */ /* 0x050fe20000001808 */
[----:B------:R-:W-:Y:S01]  /*5750*/  LDSM.16.MT88.4 R132, [R216+0x17880] ;  /* 0x01788000d884783b */ /* 0x000fe20000004200 */
[----:B------:R-:W-:Y:S02]  /*5760*/  USEL UR20, UR6, URZ, !UP1 ;  /* 0x0000003f06147287 */ /* 0x000fe4000c800000 */
[----:B------:R-:W-:Y:S02]  /*5770*/  LEA.HI.X R3, R0, c[0x0][0x224], R3, 0x2, P1 ;  /* 0x0000890000037a11 */ /* 0x000fe400008f1403 */
[----:B------:R-:W-:Y:S01]  /*5780*/  MOV R0, UR4 ;  /* 0x0000000400007c02 */ /* 0x000fe20008000f00 */
[----:B------:R-:W-:Y:S01]  /*5790*/  USEL UR4, UR7, URZ, !UP2 ;  /* 0x0000003f07047287 */ /* 0x000fe2000d000000 */
[-C--:B------:R-:W-:Y:S01]  /*57a0*/  HMMA.16816.F32 R12, R148, R158.reuse, R12 ;  /* 0x0000009e940c723c */ /* 0x080fe2000000180c */
[----:B------:R-:W-:Y:S03]  /*57b0*/  PLOP3.LUT P1, PT, PT, PT, UP0, 0x80, 0x0 ;  /* 0x000000000000781c */ /* 0x000fe60003f2f008 */
[----:B------:R-:W-:Y:S03]  /*57c0*/  IMAD R0, R0, 0x2000, R230 ;  /* 0x0000200000007824 */ /* 0x000fe600078e02e6 */
[----:B------:R-:W-:Y:S01]  /*57d0*/  RED.E.ADD.F32.FTZ.RN.STRONG.GPU [R2.64], R4 ;  /* 0x000000040200798e */ /* 0x000fe2000c10e79a */
[C---:B------:R-:W-:Y:S04]  /*57e0*/  HMMA.16816.F32 R16, R152.reuse, R158, R16 ;  /* 0x0000009e9810723c */ /* 0x040fe80000001810 */
[----:B------:R-:W-:Y:S01]  /*57f0*/  RED.E.ADD.F32.FTZ.RN.STRONG.GPU [R2.64+0x400], R5 ;  /* 0x000400050200798e */ /* 0x000fe2000c10e79a */
[----:B------:R-:W-:Y:S03]  /*5800*/  SHF.L.U32 R0, R0, 0x1, RZ ;  /* 0x0000000100007819 */ /* 0x000fe600000006ff */
[-C--:B-1----:R-:W-:Y:S01]  /*5810*/  HMMA.16816.F32 R20, R152, R136.reuse, R20 ;  /* 0x000000889814723c */ /* 0x082fe20000001814 */
[----:B------:R-:W-:Y:S05]  /*5820*/  RED.E.ADD.F32.FTZ.RN.STRONG.GPU [R2.64+0x800], R6 ;  /* 0x000800060200798e */ /* 0x000fea000c10e79a */
[----:B------:R-:W-:Y:S02]  /*5830*/  RED.E.ADD.F32.FTZ.RN.STRONG.GPU [R2.64+0xc00], R7 ;  /* 0x000c00070200798e */ /* 0x000fe4000c10e79a */
[C---:B------:R-:W-:Y:S03]  /*5840*/  HMMA.16816.F32 R24, R148.reuse, R136, R24 ;  /* 0x000000889418723c */ /* 0x040fe60000001818 */
[----:B------:R-:W-:Y:S05]  /*5850*/  RED.E.ADD.F32.FTZ.RN.STRONG.GPU [R2.64+0x1000], R8 ;  /* 0x001000080200798e */ /* 0x000fea000c10e79a */
[-C--:B------:R-:W-:Y:S01]  /*5860*/  HMMA.16816.F32 R76, R148, R138.reuse, R76 ;  /* 0x0000008a944c723c */ /* 0x080fe2000000184c */
[----:B------:R-:W-:Y:S05]  /*5870*/  RED.E.ADD.F32.FTZ.RN.STRONG.GPU [R2.64+0x1400], R9 ;  /* 0x001400090200798e */ /* 0x000fea000c10e79a */
[----:B------:R-:W-:Y:S02]  /*5880*/  RED.E.ADD.F32.FTZ.RN.STRONG.GPU [R2.64+0x1800], R10 ;  /* 0x0018000a0200798e */ /* 0x000fe4000c10e79a */
[----:B------:R-:W-:Y:S03]  /*5890*/  HMMA.16816.F32 R80, R152, R138, R80 ;  /* 0x0000008a9850723c */ /* 0x000fe60000001850 */
        /* <DEDUP_REMOVED lines=45> */
[----:B------:R-:W-:Y:S02]  /*5b70*/  LDSM.16.MT88.4 R8, [R0+0x7080] ;  /* 0x007080000008783b */ /* 0x000fe40000004200 */
[----:B------:R-:W-:Y:S03]  /*5b80*/  HMMA.16816.F32 R128, R4, R22, R128 ;  /* 0x000000160480723c */ /* 0x000fe60000001880 */
[----:B------:R-:W4:Y:S05]  /*5b90*/  LDSM.16.MT88.4 R4, [R216+0x15c80] ;  /* 0x015c8000d804783b */ /* 0x000f2a0000004200 */
[----:B------:R-:W5:Y:S05]  /*5ba0*/  LDSM.16.MT88.4 R12, [R216+0x16c80] ;  /* 0x016c8000d80c783b */ /* 0x000f6a0000004200 */
[----:B------:R-:W3:Y:S05]  /*5bb0*/  LDSM.16.MT88.4 R16, [R216+0x17c80] ;  /* 0x017c8000d810783b */ /* 0x000eea0000004200 */
[----:B------:R-:W3:Y:S01]  /*5bc0*/  LDSM.16.MT88.4 R20, [R0+0x9080] ;  /* 0x009080000014783b */ /* 0x000ee20000004200 */
[-C--:B-1----:R-:W-:Y:S08]  /*5bd0*/  HMMA.16816.F32 R84, R24, R76.reuse, R84 ;  /* 0x0000004c1854723c */ /* 0x082ff00000001854 */
[-C--:B--2---:R-:W-:Y:S08]  /*5be0*/  HMMA.16816.F32 R88, R80, R76.reuse, R88 ;  /* 0x0000004c5058723c */ /* 0x084ff00000001858 */
[C---:B------:R-:W-:Y:S08]  /*5bf0*/  HMMA.16816.F32 R92, R132.reuse, R76, R92 ;  /* 0x0000004c845c723c */ /* 0x040ff0000000185c */
[-C--:B------:R-:W-:Y:S08]  /*5c00*/  HMMA.16816.F32 R96, R132, R78.reuse, R96 ;  /* 0x0000004e8460723c */ /* 0x080ff00000001860 */
[-C--:B------:R-:W-:Y:S08]  /*5c10*/  HMMA.16816.F32 R100, R80, R78.reuse, R100 ;  /* 0x0000004e5064723c */ /* 0x080ff00000001864 */
[C---:B------:R-:W-:Y:S01]  /*5c20*/  HMMA.16816.F32 R104, R24.reuse, R78, R104 ;  /* 0x0000004e1868723c */ /* 0x040fe20000001868 */
[----:B------:R-:W-:Y:S07]  /*5c30*/  LDSM.16.MT88.4 R76, [R216+0x16080] ;  /* 0x01608000d84c783b */ /* 0x000fee0000004200 */
[-C--:B---3--:R-:W-:Y:S08]  /*5c40*/  HMMA.16816.F32 R108, R24, R136.reuse, R108 ;  /* 0x00000088186c723c */ /* 0x088ff0000000186c */
        /* <DEDUP_REMOVED lines=8> */
[-C--:B----4-:R-:W-:Y:S08]  /*5cd0*/  HMMA.16816.F32 R84, R4, R8.reuse, R84 ;  /* 0x000000080454723c */ /* 0x090ff00000001854 */
[-C--:B-----5:R-:W-:Y:S08]  /*5ce0*/  HMMA.16816.F32 R88, R12, R8.reuse, R88 ;  /* 0x000000080c58723c */ /* 0x0a0ff00000001858 */
        /* <DEDUP_REMOVED lines=72> */
.L_x_792:
[----:B------:R-:W-:Y:S05]  /*6170*/  @P1 EXIT ;  /* 0x000000000000194d */ /* 0x000fea0003800000 */
[----:B------:R-:W-:Y:S01]  /*6180*/  UMOV UR6, 0x1 ;  /* 0x0000000100067882 */ /* 0x000fe20000000000 */
[----:B------:R-:W-:Y:S01]  /*6190*/  BAR.SYNC.DEFER_BLOCKING 0x1, 0x100 ;  /* 0x0044000000007b1d */ /* 0x000fe20000010000 */
[----:B------:R-:W-:Y:S01]  /*61a0*/  UIMAD UR24, UR24, 0x3000, URZ ;  /* 0x00003000181878a4 */ /* 0x000fe2000f8e023f */
[----:B------:R-:W-:Y:S01]  /*61b0*/  IMAD.U32 R8, RZ, RZ, UR23 ;  /* 0x00000017ff087e24 */ /* 0x000fe2000f8e00ff */
[----:B------:R-:W-:Y:S01]  /*61c0*/  USHF.R.S32.HI UR8, URZ, 0x1f, UR23 ;  /* 0x0000001f3f087899 */ /* 0x000fe20008011417 */
[----:B------:R-:W-:-:S02]  /*61d0*/  IMAD.U32 R6, RZ, RZ, UR23 ;  /* 0x00000017ff067e24 */ /* 0x000fc4000f8e00ff */
[----:B------:R-:W-:Y:S01]  /*61e0*/  ULDC.64 UR4, c[0x0][0x338] ;  /* 0x0000ce0000047ab9 */ /* 0x000fe20000000a00 */
[----:B------:R-:W-:Y:S01]  /*61f0*/  IADD3 R2, P0, R240, UR24, RZ ;  /* 0x00000018f0027c10 */ /* 0x000fe2000ff1e0ff */
[----:B------:R-:W-:Y:S02]  /*6200*/  UISETP.NE.AND UP0, UPT, UR6, UR4, UPT ;  /* 0x000000040600728c */ /* 0x000fe4000bf05270 */
[----:B------:R-:W-:Y:S02]  /*6210*/  UIMAD.WIDE.U32 UR6, UR22, UR5, URZ ;  /* 0x00000005160672a5 */ /* 0x000fe4000f8e003f */
[----:B------:R-:W-:-:S07]  /*6220*/  ULDC UR4, c[0x0][0x340] ;  /* 0x0000d00000047ab9 */ /* 0x000fce0000000800 */
[----:B------:R-:W-:Y:S02]  /*6230*/  @UP0 USHF.R.U32.HI UR22, URZ, UR4, UR7 ;  /* 0x000000043f160299 */ /* 0x000fe40008011607 */
[----:B------:R-:W-:Y:S02]  /*6240*/  USHF.R.S32.HI UR7, URZ, 0x1f, UR24 ;  /* 0x0000001f3f077899 */ /* 0x000fe40008011418 */
[----:B------:R-:W-:Y:S02]  /*6250*/  USHF.R.S32.HI UR6, URZ, 0x1f, UR22 ;  /* 0x0000001f3f067899 */ /* 0x000fe40008011416 */
[----:B------:R-:W-:Y:S01]  /*6260*/  ULDC.64 UR4, c[0x0][0x328] ;  /* 0x0000ca0000047ab9 */ /* 0x000fe20000000a00 */
[----:B------:R-:W-:Y:S01]  /*6270*/  IMAD.U32 R4, RZ, RZ, UR22 ;  /* 0x00000016ff047e24 */ /* 0x000fe2000f8e00ff */
[----:B------:R-:W-:Y:S01]  /*6280*/  UIMAD UR4, UR6, UR4, URZ ;  /* 0x00000004060472a4 */ /* 0x000fe2000f8e023f */
[----:B------:R-:W-:Y:S01]  /*6290*/  LEA.HI.X.SX32 R3, R240, UR7, 0x1, P0 ;  /* 0x00000007f0037c11 */ /* 0x000fe200080f0eff */
[----:B------:R-:W-:-:S02]  /*62a0*/  IMAD.U32 R0, RZ, RZ, UR22 ;  /* 0x00000016ff007e24 */ /* 0x000fc4000f8e00ff */
[----:B------:R-:W-:Y:S02]  /*62b0*/  UIMAD UR7, UR22, UR5, UR4 ;  /* 0x00000005160772a4 */ /* 0x000fe4000f8e0204 */
[--C-:B------:R-:W-:Y:S01]  /*62c0*/  IMAD.WIDE.U32 R4, R4, c[0x0][0x328], R2.reuse ;  /* 0x0000ca0004047a25 */ /* 0x100fe200078e0002 */
[----:B------:R-:W-:Y:S02]  /*62d0*/  ULDC.64 UR4, c[0x0][0x300] ;  /* 0x0000c00000047ab9 */ /* 0x000fe40000000a00 */
[----:B------:R-:W-:Y:S01]  /*62e0*/  UIMAD UR4, UR6, UR4, URZ ;  /* 0x00000004060472a4 */ /* 0x000fe2000f8e023f */
[----:B------:R-:W-:Y:S01]  /*62f0*/  IMAD.WIDE.U32 R2, R0, c[0x0][0x300], R2 ;  /* 0x0000c00000027a25 */ /* 0x000fe200078e0002 */
[----:B------:R-:W-:Y:S01]  /*6300*/  IADD3 R5, R5, UR7, RZ ;  /* 0x0000000705057c10 */ /* 0x000fe2000fffe0ff */
[----:B------:R-:W-:Y:S02]  /*6310*/  ULDC.64 UR6, c[0x0][0x330] ;  /* 0x0000cc0000067ab9 */ /* 0x000fe40000000a00 */
[----:B------:R-:W-:-:S02]  /*6320*/  UIMAD UR6, UR8, UR6, URZ ;  /* 0x00000006080672a4 */ /* 0x000fc4000f8e023f */
[----:B------:R-:W-:Y:S01]  /*6330*/  IMAD.WIDE.U32 R8, R8, c[0x0][0x330], R4 ;  /* 0x0000cc0008087a25 */ /* 0x000fe200078e0004 */
[----:B------:R-:W-:Y:S02]  /*6340*/  UIMAD UR22, UR22, UR5, UR4 ;  /* 0x00000005161672a4 */ /* 0x000fe4000f8e0204 */
[----:B------:R-:W-:Y:S02]  /*6350*/  UIMAD UR6, UR23, UR7, UR6 ;  /* 0x00000007170672a4 */ /* 0x000fe4000f8e0206 */
[----:B------:R-:W-:Y:S01]  /*6360*/  LEA R4, P1, R8, c[0x0][0x310], 0x2 ;  /* 0x0000c40008047a11 */ /* 0x000fe200078210ff */
[----:B------:R-:W-:Y:S01]  /*6370*/  ULDC.64 UR4, c[0x0][0x308] ;  /* 0x0000c20000047ab9 */ /* 0x000fe20000000a00 */
[----:B------:R-:W-:Y:S01]  /*6380*/  IADD3 R3, R3, UR22, RZ ;  /* 0x0000001603037c10 */ /* 0x000fe2000fffe0ff */
[----:B------:R-:W-:Y:S01]  /*6390*/  UIMAD UR4, UR8, UR4, URZ ;  /* 0x00000004080472a4 */ /* 0x000fe2000f8e023f */
[----:B------:R-:W-:-:S03]  /*63a0*/  IADD3 R0, R9, UR6, RZ ;  /* 0x0000000609007c10 */ /* 0x000fc6000fffe0ff */
[----:B------:R-:W-:Y:S01]  /*63b0*/  UIMAD UR4, UR23, UR5, UR4 ;  /* 0x00000005170472a4 */ /* 0x000fe2000f8e0204 */
[----:B------:R-:W-:Y:S01]  /*63c0*/  LEA.HI.X R5, R8, c[0x0][0x314], R0, 0x2, P1 ;  /* 0x0000c50008057a11 */ /* 0x000fe200008f1400 */
[----:B------:R-:W-:-:S04]  /*63d0*/  IMAD.WIDE.U32 R6, R6, c[0x0][0x308], R2 ;  /* 0x0000c20006067a25 */ /* 0x000fc800078e0002 */
[----:B------:R-:W-:Y:S01]  /*63e0*/  RED.E.ADD.F32.FTZ.RN.STRONG.GPU [R4.64], R28 ;  /* 0x0000001c0400798e */ /* 0x000fe2000c10e79a */
[C---:B------:R-:W-:Y:S02]  /*63f0*/  LEA R2, P0, R6.reuse, c[0x0][0x2e8], 0x2 ;  /* 0x0000ba0006027a11 */ /* 0x040fe400078010ff */
[----:B------:R-:W-:Y:S01]  /*6400*/  IADD3 R3, R7, UR4, RZ ;  /* 0x0000000407037c10 */ /* 0x000fe2000fffe0ff */
[----:B------:R-:W-:Y:S03]  /*6410*/  RED.E.ADD.F32.FTZ.RN.STRONG.GPU [R4.64+0x400], R29 ;  /* 0x0004001d0400798e */ /* 0x000fe6000c10e79a */
        /* <DEDUP_REMOVED lines=96> */
.L_x_796:
        /* <DEDUP_REMOVED lines=14> */
.L_x_2307:


//--------------------- .text._ZN7cutlass13device_kernelIN5flash19enable_sm80_to_sm89INS1_16FlashAttnBwdSm80INS1_25CollectiveMainloopBwdSm80ILi2ELi1EN4cute5tupleIJNS5_1CILi64EEENS7_ILi96EEENS7_ILi128EEEEEENS_6half_tEfNS_4arch4Sm80ELb1ELb0ELb1ELb0ELb1ELb0ELb0ELb0ELi2ELi2ELi2ELi2ELb1EEENS1_24CollectiveEpilogueBwdGQAISB_fSE_Li256ELb0ELb1EEENS1_25SingleTileBwdLPTSchedulerILb0ELi96ELb1EEEEEEEEEvNT_6ParamsE --------------------------
	.section	.text._ZN7cutlass13device_kernelIN5flash19enable_sm80_to_sm89INS1_16FlashAttnBwdSm80INS1_25CollectiveMainloopBwdSm80ILi2ELi1EN4cute5tupleIJNS5_1CILi64EEENS7_ILi96EEENS7_ILi128EEEEEENS_6half_tEfNS_4arch4Sm80ELb1ELb0ELb1ELb0ELb1ELb0ELb0ELb0ELi2ELi2ELi2ELi2ELb1EEENS1_24CollectiveEpilogueBwdGQAISB_fSE_Li256ELb0ELb1EEENS1_25SingleTileBwdLPTSchedulerILb0ELi96ELb1EEEEEEEEEvNT_6ParamsE,"ax",@progbits
	.sectioninfo	@"SHI_REGISTERS=254"
	.align	128
.text._ZN7cutlass13device_kernelIN5flash19enable_sm80_to_sm89INS1_16FlashAttnBwdSm80INS1_25CollectiveMainloopBwdSm80ILi2ELi1EN4cute5tupleIJNS5_1CILi64EEENS7_ILi96EEENS7_ILi128EEEEEENS_6half_tEfNS_4arch4Sm80ELb1ELb0ELb1ELb0ELb1ELb0ELb0ELb0ELi2ELi2ELi2ELi2ELb1EEENS1_24CollectiveEpilogueBwdGQAISB_fSE_Li256ELb0ELb1EEENS1_25SingleTileBwdLPTSchedulerILb0ELi96ELb1EEEEEEEEEvNT_6ParamsE:
        .type           _ZN7cutlass13device_kernelIN5flash19enable_sm80_to_sm89INS1_16FlashAttnBwdSm80INS1_25CollectiveMainloopBwdSm80ILi2ELi1EN4cute5tupleIJNS5_1CILi64EEENS7_ILi96EEENS7_ILi128EEEEEENS_6half_tEfNS_4arch4Sm80ELb1ELb0ELb1ELb0ELb1ELb0ELb0ELb0ELi2ELi2ELi2ELi2ELb1EEENS1_24CollectiveEpilogueBwdGQAISB_fSE_Li256ELb0ELb1EEENS1_25SingleTileBwdLPTSchedulerILb0ELi96ELb1EEEEEEEEEvNT_6ParamsE,@function
        .size           _ZN7cutlass13device_kernelIN5flash19enable_sm80_to_sm89INS1_16FlashAttnBwdSm80INS1_25CollectiveMainloopBwdSm80ILi2ELi1EN4cute5tupleIJNS5_1CILi64EEENS7_ILi96EEENS7_ILi128EEEEEENS_6half_tEfNS_4arch4Sm80ELb1ELb0ELb1ELb0ELb1ELb0ELb0ELb0ELi2ELi2ELi2ELi2ELb1EEENS1_24CollectiveEpilogueBwdGQAISB_fSE_Li256ELb0ELb1EEENS1_25SingleTileBwdLPTSchedulerILb0ELi96ELb1EEEEEEEEEvNT_6ParamsE,(.L_x_2308 - _ZN7cutlass13device_kernelIN5flash19enable_sm80_to_sm89INS1_16FlashAttnBwdSm80INS1_25CollectiveMainloopBwdSm80ILi2ELi1EN4cute5tupleIJNS5_1CILi64EEENS7_ILi96EEENS7_ILi128EEEEEENS_6half_tEfNS_4arch4Sm80ELb1ELb0ELb1ELb0ELb1ELb0ELb0ELb0ELi2ELi2ELi2ELi2ELb1EEENS1_24CollectiveEpilogueBwdGQAISB_fSE_Li256ELb0ELb1EEENS1_25SingleTileBwdLPTSchedulerILb0ELi96ELb1EEEEEEEEEvNT_6ParamsE)
        .other          _ZN7cutlass13device_kernelIN5flash19enable_sm80_to_sm89INS1_16FlashAttnBwdSm80INS1_25CollectiveMainloopBwdSm80ILi2ELi1EN4cute5tupleIJNS5_1CILi64EEENS7_ILi96EEENS7_ILi128EEEEEENS_6half_tEfNS_4arch4Sm80ELb1ELb0ELb1ELb0ELb1ELb0ELb0ELb0ELi2ELi2ELi2ELi2ELb1EEENS1_24CollectiveEpilogueBwdGQAISB_fSE_Li256ELb0ELb1EEENS1_25SingleTileBwdLPTSchedulerILb0ELi96ELb1EEEEEEEEEvNT_6ParamsE,@"STO_CUDA_ENTRY STV_DEFAULT"
_ZN7cutlass13device_kernelIN5flash19enable_sm80_to_sm89INS1_16FlashAttnBwdSm80INS1_25CollectiveMainloopBwdSm80ILi2ELi1EN4cute5tupleIJNS5_1CILi64EEENS7_ILi96EEENS7_ILi128EEEEEENS_6half_tEfNS_4arch4Sm80ELb1ELb0ELb1ELb0ELb1ELb0ELb0ELb0ELi2ELi2ELi2ELi2ELb1EEENS1_24CollectiveEpilogueBwdGQAISB_fSE_Li256ELb0ELb1EEENS1_25SingleTileBwdLPTSchedulerILb0ELi96ELb1EEEEEEEEEvNT_6ParamsE:
        /* <DEDUP_REMOVED lines=28> */
.L_x_798:
[----:B------:R-:W-:Y:S02]  /*01c0*/  ULDC UR7, c[0x0][0x3b4] ;  /* 0x0000ed0000077ab9 */ /* 0x000fe40000000800 */
[----:B------:R-:W-:Y:S02]  /*01d0*/  UISETP.NE.AND UP0, UPT, UR7, 0x1, UPT ;  /* 0x000000010700788c */ /* 0x000fe4000bf05270 */
[----:B------:R-:W-:Y:S02]  /*01e0*/  ULDC.64 UR4, c[0x0][0x3b8] ;  /* 0x0000ee0000047ab9 */ /* 0x000fe40000000a00 */
[----:B------:R-:W-:Y:S02]  /*01f0*/  UIMAD.WIDE.U32 UR10, UR6, UR4, URZ ;  /* 0x00000004060a72a5 */ /* 0x000fe4000f8e003f */
[----:B------:R-:W-:-:S05]  /*0200*/  UMOV UR8, UR6 ;  /* 0x0000000600087c82 */ /* 0x000fca0008000000 */
[----:B------:R-:W-:-:S04]  /*0210*/  @UP0 USHF.R.U32.HI UR8, URZ, UR5, UR11 ;  /* 0x000000053f080299 */ /* 0x000fc8000801160b */
[----:B------:R-:W-:Y:S02]  /*0220*/  UIMAD UR7, UR8, UR7, URZ ;  /* 0x00000007080772a4 */ /* 0x000fe4000f8e023f */
.L_x_799:
        /* <DEDUP_REMOVED lines=14> */
.L_x_797:
        /* <DEDUP_REMOVED lines=20> */
.L_x_801:
[----:B------:R-:W-:Y:S02]  /*0450*/  ULDC UR7, c[0x0][0x3b4] ;  /* 0x0000ed0000077ab9 */ /* 0x000fe40000000800 */
[----:B------:R-:W-:Y:S02]  /*0460*/  UISETP.NE.AND UP0, UPT, UR7, 0x1, UPT ;  /* 0x000000010700788c */ /* 0x000fe4000bf05270 */
[----:B------:R-:W-:Y:S02]  /*0470*/  ULDC.64 UR4, c[0x0][0x3b8] ;  /* 0x0000ee0000047ab9 */ /* 0x000fe40000000a00 */
[----:B------:R-:W-:Y:S02]  /*0480*/  UIMAD.WIDE.U32 UR10, UR6, UR4, URZ ;  /* 0x00000004060a72a5 */ /* 0x000fe4000f8e003f */
[----:B------:R-:W-:-:S05]  /*0490*/  UMOV UR8, UR6 ;  /* 0x0000000600087c82 */ /* 0x000fca0008000000 */
[----:B------:R-:W-:-:S04]  /*04a0*/  @UP0 USHF.R.U32.HI UR8, URZ, UR5, UR11 ;  /* 0x000000053f080299 */ /* 0x000fc8000801160b */
[----:B------:R-:W-:Y:S02]  /*04b0*/  UIMAD UR7, UR8, UR7, URZ ;  /* 0x00000007080772a4 */ /* 0x000fe4000f8e023f */
.L_x_802:
        /* <DEDUP_REMOVED lines=13> */
.L_x_800:
        /* <DEDUP_REMOVED lines=552> */
.L_x_806:
        /* <DEDUP_REMOVED lines=226> */
.L_x_804:
        /* <DEDUP_REMOVED lines=443> */
.L_x_805:
        /* <DEDUP_REMOVED lines=247> */
.L_x_803:
[----:B------:R-:W-:Y:S05]  /*6150*/  @P1 EXIT ;  /* 0x000000000000194d */ /* 0x000fea0003800000 */
[----:B------:R-:W-:Y:S01]  /*6160*/  UMOV UR4, 0x1 ;  /* 0x0000000100047882 */ /* 0x000fe20000000000 */
[----:B------:R-:W-:Y:S01]  /*6170*/  BAR.SYNC.DEFER_BLOCKING 0x1, 0x100 ;  /* 0x0044000000007b1d */ /* 0x000fe20000010000 */
[----:B------:R-:W-:-:S05]  /*6180*/  ISETP.NE.AND P1, PT, R240, RZ, PT ;  /* 0x000000fff000720c */ /* 0x000fca0003f25270 */
[----:B------:R-:W-:Y:S01]  /*6190*/  ULDC.64 UR6, c[0x0][0x338] ;  /* 0x0000ce0000067ab9 */ /* 0x000fe20000000a00 */
[----:B------:R-:W-:Y:S01]  /*61a0*/  BSSY B0, `(.L_x_807) ;  /* 0x0000020000007945 */ /* 0x000fe20003800000 */
[----:B------:R-:W-:Y:S02]  /*61b0*/  UISETP.NE.AND UP0, UPT, UR4, UR6, UPT ;  /* 0x000000060400728c */ /* 0x000fe4000bf05270 */
[----:B------:R-:W-:Y:S02]  /*61c0*/  ULDC UR5, c[0x0][0x358] ;  /* 0x0000d60000057ab9 */ /* 0x000fe40000000800 */
[----:B------:R-:W-:Y:S02]  /*61d0*/  UIMAD.WIDE.U32 UR12, UR21, UR7, URZ ;  /* 0x00000007150c72a5 */ /* 0x000fe4000f8e003f */
[----:B------:R-:W-:Y:S02]  /*61e0*/  UIMAD UR7, UR20, UR5, URZ ;  /* 0x00000005140772a4 */ /* 0x000fe4000f8e023f */
[----:B------:R-:W-:-:S02]  /*61f0*/  ULDC UR11, c[0x0][0x2f4] ;  /* 0x0000bd00000b7ab9 */ /* 0x000fc40000000800 */
[----:B------:R-:W-:Y:S02]  /*6200*/  ULDC UR4, c[0x0][0x340] ;  /* 0x0000d00000047ab9 */ /* 0x000fe40000000800 */
[----:B------:R-:W-:Y:S02]  /*6210*/  UIMAD UR5, UR22, UR11, URZ ;  /* 0x0000000b160572a4 */ /* 0x000fe4000f8e023f */
[----:B------:R-:W-:Y:S02]  /*6220*/  UMOV UR8, UR21 ;  /* 0x0000001500087c82 */ /* 0x000fe40008000000 */
[----:B------:R-:W-:Y:S02]  /*6230*/  UIMAD UR11, UR7, UR11, URZ ;  /* 0x0000000b070b72a4 */ /* 0x000fe4000f8e023f */
[----:B------:R-:W-:Y:S02]  /*6240*/  @UP0 USHF.R.U32.HI UR8, URZ, UR4, UR13 ;  /* 0x000000043f080299 */ /* 0x000fe4000801160d */
[----:B------:R-:W-:-:S02]  /*6250*/  USHF.R.S32.HI UR4, URZ, 0x1f, UR5 ;  /* 0x0000001f3f047899 */ /* 0x000fc40008011405 */
[----:B------:R-:W-:Y:S02]  /*6260*/  USHF.R.S32.HI UR9, URZ, 0x1f, UR11 ;  /* 0x0000001f3f097899 */ /* 0x000fe4000801140b */
[----:B------:R-:W-:Y:S02]  /*6270*/  USHF.R.S32.HI UR10, URZ, 0x1f, UR8 ;  /* 0x0000001f3f0a7899 */ /* 0x000fe40008011408 */
[----:B------:R-:W-:-:S04]  /*6280*/  UIADD3 UR11, UP1, UP0, UR11, UR5, UR8 ;  /* 0x000000050b0b7290 */ /* 0x000fc8000f83e008 */
[----:B------:R-:W-:Y:S02]  /*6290*/  UIADD3.X UR9, UR9, UR4, UR10, UP1, UP0 ;  /* 0x0000000409097290 */ /* 0x000fe40008fe040a */
[----:B------:R-:W-:Y:S02]  /*62a0*/  USHF.L.U32 UR7, UR11, 0x2, URZ ;  /* 0x000000020b077899 */ /* 0x000fe4000800063f */
[----:B------:R-:W-:Y:S02]  /*62b0*/  ULDC.64 UR4, c[0x0][0x350] ;  /* 0x0000d40000047ab9 */ /* 0x000fe40000000a00 */
[----:B------:R-:W-:Y:S02]  /*62c0*/  USHF.L.U64.HI UR9, UR11, 0x2, UR9 ;  /* 0x000000020b097899 */ /* 0x000fe40008010209 */
[----:B------:R-:W-:Y:S02]  /*62d0*/  UIADD3 UR4, UP0, UR7, UR4, URZ ;  /* 0x0000000407047290 */ /* 0x000fe4000ff1e03f */
[----:B------:R-:W-:-:S02]  /*62e0*/  UIADD3 UR11, -UR8, URZ, URZ ;  /* 0x0000003f080b7290 */ /* 0x000fc4000fffe13f */
[----:B------:R-:W-:Y:S02]  /*62f0*/  UIADD3.X UR5, UR9, UR5, URZ, UP0, !UPT ;  /* 0x0000000509057290 */ /* 0x000fe400087fe43f */
[----:B------:R-:W-:Y:S01]  /*6300*/  UIMAD UR11, UR11, UR6, UR21 ;  /* 0x000000060b0b72a4 */ /* 0x000fe2000f8e0215 */
[----:B------:R-:W-:Y:S01]  /*6310*/  IMAD.U32 R4, RZ, RZ, UR4 ;  /* 0x00000004ff047e24 */ /* 0x000fe2000f8e00ff */
[----:B------:R-:W-:Y:S02]  /*6320*/  USHF.R.S32.HI UR6, URZ, 0x1f, UR22 ;  /* 0x0000001f3f067899 */ /* 0x000fe40008011416 */
[----:B------:R-:W-:Y:S01]  /*6330*/  MOV R5, UR5 ;  /* 0x0000000500057c02 */ /* 0x000fe20008000f00 */
[----:B------:R-:W-:Y:S05]  /*6340*/  @P1 BRA `(.L_x_808) ;  /* 0x0000005000001947 */ /* 0x000fea0003800000 */
.L_x_809:
[----:B------:R-:W2:Y:S01]  /*6350*/  LDG.E.STRONG.GPU R0, [R4.64] ;  /* 0x0000001804007981 */ /* 0x000ea2000c1ef900 */
[----:B------:R-:W-:Y:S01]  /*6360*/  YIELD ;  /* 0x0000000000007946 */ /* 0x000fe20003800000 */
[----:B--2---:R-:W-:Y:S01]  /*6370*/  ISETP.NE.AND P0, PT, R0, UR11, PT ;  /* 0x0000000b00007c0c */ /* 0x004fe2000bf05270 */
[----:B------:R-:W-:-:S12]  /*6380*/  CCTL.IVALL ;  /* 0x00000000ff00798f */ /* 0x000fd80002000000 */
[----:B------:R-:W-:Y:S05]  /*6390*/  @P0 BRA `(.L_x_809) ;  /* 0xffffffb000000947 */ /* 0x000fea000383ffff */
.L_x_808:
[----:B------:R-:W-:Y:S05]  /*63a0*/  BSYNC B0 ;  /* 0x0000000000007941 */ /* 0x000fea0003800000 */
.L_x_807:
[----:B------:R-:W-:Y:S01]  /*63b0*/  MOV R2, 0xffffffff ;  /* 0xffffffff00027802 */ /* 0x000fe20000000f00 */
[----:B------:R-:W-:Y:S05]  /*63c0*/  BRA.CONV ~URZ, `(.L_x_810) ;  /* 0x000000237f007947 */ /* 0x000fea000b800000 */
[----:B------:R-:W-:Y:S02]  /*63d0*/  MOV R0, 0x63f0 ;  /* 0x000063f000007802 */ /* 0x000fe40000000f00 */
[----:B------:R-:W-:Y:S05]  /*63e0*/  CALL.REL.NOINC `($__internal_4_$__cuda_sm70_warpsync) ;  /* 0x00000b1000007944 */ /* 0x000fea0003c00000 */
.L_x_810:
[----:B------:R-:W-:Y:S01]  /*63f0*/  UIMAD UR4, UR20, 0x3000, URZ ;  /* 0x00003000140478a4 */ /* 0x000fe2000f8e023f */
[----:B------:R-:W-:Y:S01]  /*6400*/  IMAD.U32 R0, RZ, RZ, UR8 ;  /* 0x00000008ff007e24 */ /* 0x000fe2000f8e00ff */
[----:B------:R-:W-:-:S06]  /*6410*/  NOP ;  /* 0x0000000000007918 */ /* 0x000fcc0000000000 */
[----:B------:R-:W-:Y:S01]  /*6420*/  USHF.R.S32.HI UR12, URZ, 0x1f, UR4 ;  /* 0x0000001f3f0c7899 */ /* 0x000fe20008011404 */
[C---:B------:R-:W-:Y:S02]  /*6430*/  IADD3 R6, P0, R240.reuse, UR4, RZ ;  /* 0x00000004f0067c10 */ /* 0x040fe4000ff1e0ff */
[----:B------:R-:W-:Y:S02]  /*6440*/  ULDC.64 UR4, c[0x0][0x328] ;  /* 0x0000ca0000047ab9 */ /* 0x000fe40000000a00 */
[----:B------:R-:W-:Y:S01]  /*6450*/  UIMAD UR4, UR10, UR4, URZ ;  /* 0x000000040a0472a4 */ /* 0x000fe2000f8e023f */
[----:B------:R-:W-:-:S03]  /*6460*/  LEA.HI.X.SX32 R7, R240, UR12, 0x1, P0 ;  /* 0x0000000cf0077c11 */ /* 0x000fc600080f0eff */
[----:B------:R-:W-:Y:S02]  /*6470*/  UIMAD UR12, UR8, UR5, UR4 ;  /* 0x00000005080c72a4 */ /* 0x000fe4000f8e0204 */
[----:B------:R-:W-:Y:S01]  /*6480*/  IMAD.WIDE.U32 R8, R0, c[0x0][0x328], R6 ;  /* 0x0000ca0000087a25 */ /* 0x000fe200078e0006 */
[----:B------:R-:W-:Y:S02]  /*6490*/  ULDC.64 UR4, c[0x0][0x330] ;  /* 0x0000cc0000047ab9 */ /* 0x000fe40000000a00 */
        /* <DEDUP_REMOVED lines=58> */
[----:B-1----:R-:W-:Y:S05]  /*6840*/  CALL.REL.NOINC `($__internal_4_$__cuda_sm70_warpsync) ;  /* 0x000006b000007944 */ /* 0x002fea0003c00000 */
.L_x_811:
        /* <DEDUP_REMOVED lines=12> */
.L_x_813:
[----:B------:R-:W-:Y:S05]  /*6910*/  BSYNC B0 ;  /* 0x0000000000007941 */ /* 0x000fea0003800000 */
.L_x_812:
[----:B------:R-:W-:Y:S01]  /*6920*/  ULDC.64 UR4, c[0x0][0x348] ;  /* 0x0000d20000047ab9 */ /* 0x000fe20000000a00 */
[----:B------:R-:W-:Y:S01]  /*6930*/  BSSY B0, `(.L_x_814) ;  /* 0x000000b000007945 */ /* 0x000fe20003800000 */
[----:B------:R-:W-:-:S04]  /*6940*/  UIADD3 UR4, UP0, UR7, UR4, URZ ;  /* 0x0000000407047290 */ /* 0x000fc8000ff1e03f */
[----:B------:R-:W-:Y:S02]  /*6950*/  UIADD3.X UR5, UR9, UR5, URZ, UP0, !UPT ;  /* 0x0000000509057290 */ /* 0x000fe400087fe43f */
[----:B--2---:R-:W-:-:S04]  /*6960*/  MOV R4, UR4 ;  /* 0x0000000400047c02 */ /* 0x004fc80008000f00 */
[----:B------:R-:W-:Y:S01]  /*6970*/  MOV R5, UR5 ;  /* 0x0000000500057c02 */ /* 0x000fe20008000f00 */
[----:B------:R-:W-:Y:S05]  /*6980*/  @P1 BRA `(.L_x_815) ;  /* 0x0000005000001947 */ /* 0x000fea0003800000 */
.L_x_816:
[----:B------:R-:W2:Y:S01]  /*6990*/  LDG.E.STRONG.GPU R0, [R4.64] ;  /* 0x0000001804007981 */ /* 0x000ea2000c1ef900 */
[----:B------:R-:W-:Y:S01]  /*69a0*/  YIELD ;  /* 0x0000000000007946 */ /* 0x000fe20003800000 */
[----:B--2---:R-:W-:Y:S01]  /*69b0*/  ISETP.NE.AND P0, PT, R0, UR11, PT ;  /* 0x0000000b00007c0c */ /* 0x004fe2000bf05270 */
[----:B------:R-:W-:-:S12]  /*69c0*/  CCTL.IVALL ;  /* 0x00000000ff00798f */ /* 0x000fd80002000000 */
[----:B------:R-:W-:Y:S05]  /*69d0*/  @P0 BRA `(.L_x_816) ;  /* 0xffffffb000000947 */ /* 0x000fea000383ffff */
.L_x_815:
[----:B------:R-:W-:Y:S05]  /*69e0*/  BSYNC B0 ;  /* 0x0000000000007941 */ /* 0x000fea0003800000 */
.L_x_814:
[----:B------:R-:W-:Y:S05]  /*69f0*/  BRA.CONV ~URZ, `(.L_x_817) ;  /* 0x000000237f007947 */ /* 0x000fea000b800000 */
[----:B------:R-:W-:Y:S02]  /*6a00*/  MOV R0, 0x6a20 ;  /* 0x00006a2000007802 */ /* 0x000fe40000000f00 */
[----:B-1----:R-:W-:Y:S05]  /*6a10*/  CALL.REL.NOINC `($__internal_4_$__cuda_sm70_warpsync) ;  /* 0x000004e000007944 */ /* 0x002fea0003c00000 */
.L_x_817:
[----:B------:R-:W-:Y:S01]  /*6a20*/  ULDC.64 UR4, c[0x0][0x300] ;  /* 0x0000c00000047ab9 */ /* 0x000fe20000000a00 */
[----:B------:R-:W-:Y:S01]  /*6a30*/  IMAD.U32 R0, RZ, RZ, UR8 ;  /* 0x00000008ff007e24 */ /* 0x000fe2000f8e00ff */
[----:B------:R-:W-:-:S03]  /*6a40*/  UIMAD UR4, UR10, UR4, URZ ;  /* 0x000000040a0472a4 */ /* 0x000fc6000f8e023f */
[----:B------:R-:W-:Y:S01]  /*6a50*/  IMAD.WIDE.U32 R8, R0, c[0x0][0x300], R6 ;  /* 0x0000c00000087a25 */ /* 0x000fe200078e0006 */
[----:B------:R-:W-:-:S03]  /*6a60*/  UIMAD UR12, UR8, UR5, UR4 ;  /* 0x00000005080c72a4 */ /* 0x000fc6000f8e0204 */
[----:B------:R-:W-:Y:S01]  /*6a70*/  ULDC.64 UR4, c[0x0][0x308] ;  /* 0x0000c20000047ab9 */ /* 0x000fe20000000a00 */
[----:B------:R-:W-:Y:S01]  /*6a80*/  IMAD.U32 R6, RZ, RZ, UR22 ;  /* 0x00000016ff067e24 */ /* 0x000fe2000f8e00ff */
        /* <DEDUP_REMOVED lines=58> */
[----:B-12---:R-:W-:Y:S05]  /*6e30*/  CALL.REL.NOINC `($__internal_4_$__cuda_sm70_warpsync) ;  /* 0x000000c000007944 */ /* 0x006fea0003c00000 */
.L_x_818:
        /* <DEDUP_REMOVED lines=12> */
        .weak           $__internal_4_$__cuda_sm70_warpsync
        .type           $__internal_4_$__cuda_sm70_warpsync,@function
        .size           $__internal_4_$__cuda_sm70_warpsync,(.L_x_2308 - $__internal_4_$__cuda_sm70_warpsync)
$__internal_4_$__cuda_sm70_warpsync:
[----:B------:R-:W-:Y:S01]  /*6f00*/  MOV R8, R0 ;  /* 0x0000000000087202 */ /* 0x000fe20000000f00 */
[----:B------:R-:W-:Y:S04]  /*6f10*/  WARPSYNC R2 ;  /* 0x0000000200007348 */ /* 0x000fe80003800000 */
[----:B------:R-:W-:-:S04]  /*6f20*/  MOV R9, 0x0 ;  /* 0x0000000000097802 */ /* 0x000fc80000000f00 */
[----:B------:R-:W-:Y:S05]  /*6f30*/  RET.REL.NODEC R8 `(_ZN7cutlass13device_kernelIN5flash19enable_sm80_to_sm89INS1_16FlashAttnBwdSm80INS1_25CollectiveMainloopBwdSm80ILi2ELi1EN4cute5tupleIJNS5_1CILi64EEENS7_ILi96EEENS7_ILi128EEEEEENS_6half_tEfNS_4arch4Sm80ELb1ELb0ELb1ELb0ELb1ELb0ELb0ELb0ELi2ELi2ELi2ELi2ELb1EEENS1_24CollectiveEpilogueBwdGQAISB_fSE_Li256ELb0ELb1EEENS1_25SingleTileBwdLPTSchedulerILb0ELi96ELb1EEEEEEEEEvNT_6ParamsE) ;  /* 0xffff90c008007950 */ /* 0x000fea0003c3ffff */
.L_x_819:
        /* <DEDUP_REMOVED lines=12> */
.L_x_2308:


//--------------------- .text._ZN7cutlass13device_kernelIN5flash19enable_sm80_to_sm89INS1_16FlashAttnBwdSm80INS1_25CollectiveMainloopBwdSm80ILi2ELi1EN4cute5tupleIJNS5_1CILi64EEENS7_ILi96EEENS7_ILi128EEEEEENS_6half_tEfNS_4arch4Sm80ELb1ELb0ELb1ELb1ELb0ELb0ELb0ELb0ELi2ELi2ELi2ELi2ELb1EEENS1_21CollectiveEpilogueBwdISB_SC_SE_Li256ELb1ELb0ELi4EEENS1_25SingleTileBwdLPTSchedulerILb1ELi96ELb0EEEEEEEEEvNT_6ParamsE --------------------------
	.section	.text._ZN7cutlass13device_kernelIN5flash19enable_sm80_to_sm89INS1_16FlashAttnBwdSm80INS1_25CollectiveMainloopBwdSm80ILi2ELi1EN4cute5tupleIJNS5_1CILi64EEENS7_ILi96EEENS7_ILi128EEEEEENS_6half_tEfNS_4arch4Sm80ELb1ELb0ELb1ELb1ELb0ELb0ELb0ELb0ELi2ELi2ELi2ELi2ELb1EEENS1_21CollectiveEpilogueBwdISB_SC_SE_Li256ELb1ELb0ELi4EEENS1_25SingleTileBwdLPTSchedulerILb1ELi96ELb0EEEEEEEEEvNT_6ParamsE,"ax",@progbits
	.sectioninfo	@"SHI_REGISTERS=254"
	.align	128
.text._ZN7cutlass13device_kernelIN5flash19enable_sm80_to_sm89INS1_16FlashAttnBwdSm80INS1_25CollectiveMainloopBwdSm80ILi2ELi1EN4cute5tupleIJNS5_1CILi64EEENS7_ILi96EEENS7_ILi128EEEEEENS_6half_tEfNS_4arch4Sm80ELb1ELb0ELb1ELb1ELb0ELb0ELb0ELb0ELi2ELi2ELi2ELi2ELb1EEENS1_21CollectiveEpilogueBwdISB_SC_SE_Li256ELb1ELb0ELi4EEENS1_25SingleTileBwdLPTSchedulerILb1ELi96ELb0EEEEEEEEEvNT_6ParamsE:
        .type           _ZN7cutlass13device_kernelIN5flash19enable_sm80_to_sm89INS1_16FlashAttnBwdSm80INS1_25CollectiveMainloopBwdSm80ILi2ELi1EN4cute5tupleIJNS5_1CILi64EEENS7_ILi96EEENS7_ILi128EEEEEENS_6half_tEfNS_4arch4Sm80ELb1ELb0ELb1ELb1ELb0ELb0ELb0ELb0ELi2ELi2ELi2ELi2ELb1EEENS1_21CollectiveEpilogueBwdISB_SC_SE_Li256ELb1ELb0ELi4EEENS1_25SingleTileBwdLPTSchedulerILb1ELi96ELb0EEEEEEEEEvNT_6ParamsE,@function
        .size           _ZN7cutlass13device_kernelIN5flash19enable_sm80_to_sm89INS1_16FlashAttnBwdSm80INS1_25CollectiveMainloopBwdSm80ILi2ELi1EN4cute5tupleIJNS5_1CILi64EEENS7_ILi96EEENS7_ILi128EEEEEENS_6half_tEfNS_4arch4Sm80ELb1ELb0ELb1ELb1ELb0ELb0ELb0ELb0ELi2ELi2ELi2ELi2ELb1EEENS1_21CollectiveEpilogueBwdISB_SC_SE_Li256ELb1ELb0ELi4EEENS1_25SingleTileBwdLPTSchedulerILb1ELi96ELb0EEEEEEEEEvNT_6ParamsE,(.L_x_2310 - _ZN7cutlass13device_kernelIN5flash19enable_sm80_to_sm89INS1_16FlashAttnBwdSm80INS1_25CollectiveMainloopBwdSm80ILi2ELi1EN4cute5tupleIJNS5_1CILi64EEENS7_ILi96EEENS7_ILi128EEEEEENS_6half_tEfNS_4arch4Sm80ELb1ELb0ELb1ELb1ELb0ELb0ELb0ELb0ELi2ELi2ELi2ELi2ELb1EEENS1_21CollectiveEpilogueBwdISB_SC_SE_Li256ELb1ELb0ELi4EEENS1_25SingleTileBwdLPTSchedulerILb1ELi96ELb0EEEEEEEEEvNT_6ParamsE)
        .other          _ZN7cutlass13device_kernelIN5flash19enable_sm80_to_sm89INS1_16FlashAttnBwdSm80INS1_25CollectiveMainloopBwdSm80ILi2ELi1EN4cute5tupleIJNS5_1CILi64EEENS7_ILi96EEENS7_ILi128EEEEEENS_6half_tEfNS_4arch4Sm80ELb1ELb0ELb1ELb1ELb0ELb0ELb0ELb0ELi2ELi2ELi2ELi2ELb1EEENS1_21CollectiveEpilogueBwdISB_SC_SE_Li256ELb1ELb0ELi4EEENS1_25SingleTileBwdLPTSchedulerILb1ELi96ELb0EEEEEEEEEvNT_6ParamsE,@"STO_CUDA_ENTRY STV_DEFAULT"
_ZN7cutlass13device_kernelIN5flash19enable_sm80_to_sm89INS1_16FlashAttnBwdSm80INS1_25CollectiveMainloopBwdSm80ILi2ELi1EN4cute5tupleIJNS5_1CILi64EEENS7_ILi96EEENS7_ILi128EEEEEENS_6half_tEfNS_4arch4Sm80ELb1ELb0ELb1ELb1ELb0ELb0ELb0ELb0ELi2ELi2ELi2ELi2ELb1EEENS1_21CollectiveEpilogueBwdISB_SC_SE_Li256ELb1ELb0ELi4EEENS1_25SingleTileBwdLPTSchedulerILb1ELi96ELb0EEEEEEEEEvNT_6ParamsE:
[----:B------:R-:W-:Y:S02]  /*0000*/  MOV R1, c[0x0][0x28] ;  /* 0x00000a0000017a02 */ /* 0x000fe40000000f00 */
[----:B------:R-:W1:Y:S01]  /*0010*/  S2R R233, SR_TID.X ;  /* 0x0000000000e97919 */ /* 0x000e620000002100 */
[----:B------:R-:W2:Y:S01]  /*0020*/  S2UR UR4, SR_CTAID.X ;  /* 0x00000000000479c3 */ /* 0x000ea20000002500 */
[----:B------:R-:W-:Y:S01]  /*0030*/  ULDC.64 UR18, c[0x0][0x118] ;  /* 0x0000460000127ab9 */ /* 0x000fe20000000a00 */
        /* <DEDUP_REMOVED lines=10> */
[----:B------:R-:W-:Y:S02]  /*00e0*/  @UP0 UMOV UR7, UR11 ;  /* 0x0000000b00070c82 */ /* 0x000fe40008000000 */
        /* <DEDUP_REMOVED lines=12> */
[----:B------:R-:W-:Y:S02]  /*01b0*/  @UP0 UMOV UR9, UR11 ;  /* 0x0000000b00090c82 */ /* 0x000fe40008000000 */
[----:B------:R-:W-:-:S04]  /*01c0*/  @UP0 USHF.R.U32.HI UR15, URZ, UR5, UR9 ;  /* 0x000000053f0f0299 */ /* 0x000fc80008011609 */
[----:B------:R-:W-:Y:S01]  /*01d0*/  UIMAD UR7, UR15, UR7, URZ ;  /* 0x000000070f0772a4 */ /* 0x000fe2000f8e023f */
[----:B------:R-:W-:Y:S05]  /*01e0*/  BRA `(.L_x_822) ;  /* 0x0000008000007947 */ /* 0x000fea0003800000 */
.L_x_821:
[----:B------:R-:W-:Y:S02]  /*01f0*/  ULDC UR7, c[0x0][0x3ac] ;  /* 0x0000eb0000077ab9 */ /* 0x000fe40000000800 */
[----:B------:R-:W-:Y:S02]  /*0200*/  UISETP.NE.AND UP0, UPT, UR7, 0x1, UPT ;  /* 0x000000010700788c */ /* 0x000fe4000bf05270 */
[----:B------:R-:W-:Y:S02]  /*0210*/  ULDC.64 UR4, c[0x0][0x3b0] ;  /* 0x0000ec0000047ab9 */ /* 0x000fe40000000a00 */
[----:B------:R-:W-:Y:S02]  /*0220*/  UIMAD.WIDE.U32 UR10, UR6, UR4, URZ ;  /* 0x00000004060a72a5 */ /* 0x000fe4000f8e003f */
[----:B------:R-:W-:-:S05]  /*0230*/  UMOV UR15, UR6 ;  /* 0x00000006000f7c82 */ /* 0x000fca0008000000 */
[----:B------:R-:W-:Y:S02]  /*0240*/  @UP0 UMOV UR9, UR11 ;  /* 0x0000000b00090c82 */ /* 0x000fe40008000000 */
[----:B------:R-:W-:-:S04]  /*0250*/  @UP0 USHF.R.U32.HI UR15, URZ, UR5, UR9 ;  /* 0x000000053f0f0299 */ /* 0x000fc80008011609 */
[----:B------:R-:W-:-:S04]  /*0260*/  UIMAD UR7, UR15, UR7, URZ ;  /* 0x000000070f0772a4 */ /* 0x000fc8000f8e023f */
.L_x_822:
[----:B------:R-:W-:Y:S01]  /*0270*/  UIADD3 UR9, UR6, -UR7, URZ ;  /* 0x8000000706097290 */ /* 0x000fe2000fffe03f */
[----:B------:R-:W-:Y:S01]  /*0280*/  ISETP.NE.U32.AND P0, PT, RZ, c[0x0][0x3e0], PT ;  /* 0x0000f800ff007a0c */ /* 0x000fe20003f05070 */
[----:B------:R-:W-:Y:S02]  /*0290*/  ULDC.64 UR4, c[0x0][0x3a8] ;  /* 0x0000ea0000047ab9 */ /* 0x000fe40000000a00 */
[----:B------:R-:W-:Y:S01]  /*02a0*/  ULDC.64 UR6, c[0x0][0x3a0] ;  /* 0x0000e80000067ab9 */ /* 0x000fe20000000a00 */
[----:B------:R-:W-:Y:S01]  /*02b0*/  ISETP.NE.AND.EX P0, PT, RZ, c[0x0][0x3e4], PT, P0 ;  /* 0x0000f900ff007a0c */ /* 0x000fe20003f05300 */
[----:B------:R-:W-:Y:S02]  /*02c0*/  UISETP.NE.AND UP0, UPT, UR6, 0x1, UPT ;  /* 0x000000010600788c */ /* 0x000fe4000bf05270 */
[----:B------:R-:W-:-:S04]  /*02d0*/  UIMAD UR5, UR8, UR5, UR9 ;  /* 0x00000005080572a4 */ /* 0x000fc8000f8e0209 */
[----:B------:R-:W-:-:S03]  /*02e0*/  UIMAD.WIDE.U32 UR8, UR5, UR7, URZ ;  /* 0x00000007050872a5 */ /* 0x000fc6000f8e003f */
[----:B------:R-:W-:-:S04]  /*02f0*/  UMOV UR13, UR5 ;  /* 0x00000005000d7c82 */ /* 0x000fc80008000000 */
[----:B------:R-:W-:Y:S02]  /*0300*/  @UP0 UMOV UR7, UR9 ;  /* 0x0000000900070c82 */ /* 0x000fe40008000000 */
[----:B------:R-:W-:-:S04]  /*0310*/  @UP0 USHF.R.U32.HI UR13, URZ, UR4, UR7 ;  /* 0x000000043f0d0299 */ /* 0x000fc80008011607 */
[----:B------:R-:W-:-:S04]  /*0320*/  UIADD3 UR14, -UR13, URZ, URZ ;  /* 0x0000003f0d0e7290 */ /* 0x000fc8000fffe13f */
[----:B------:R-:W-:Y:S01]  /*0330*/  UIMAD UR14, UR14, UR6, UR5 ;  /* 0x000000060e0e72a4 */ /* 0x000fe2000f8e0205 */
[----:B------:R-:W-:Y:S05]  /*0340*/  @!P0 BRA `(.L_x_823) ;  /* 0x0000008000008947 */ /* 0x000fea0003800000 */
[----:B------:R-:W-:Y:S02]  /*0350*/  UMOV UR4, 0x4 ;  /* 0x0000000400047882 */ /* 0x000fe40000000000 */
[----:B------:R-:W-:Y:S02]  /*0360*/  ULDC.64 UR6, c[0x0][0x3e0] ;  /* 0x0000f80000067ab9 */ /* 0x000fe40000000a00 */
[----:B------:R-:W-:-:S06]  /*0370*/  UIMAD.WIDE UR4, UR13, UR4, UR6 ;  /* 0x000000040d0472a5 */ /* 0x000fcc000f8e0206 */
[----:B------:R-:W-:Y:S02]  /*0380*/  MOV R2, UR4 ;  /* 0x0000000400027c02 */ /* 0x000fe40008000f00 */
[----:B------:R-:W-:-:S05]  /*0390*/  MOV R3, UR5 ;  /* 0x0000000500037c02 */ /* 0x000fca0008000f00 */
[----:B------:R-:W2:Y:S02]  /*03a0*/  LDG.E R2, [R2.64] ;  /* 0x0000001202027981 */ /* 0x000ea4000c1e1900 */
[----:B--2---:R1:W2:Y:S02]  /*03b0*/  R2UR UR4, R2 ;  /* 0x00000000020473c2 */ /* 0x0042a400000e0000 */
[----:B-12---:R-:W-:Y:S05]  /*03c0*/  BRA `(.L_x_824) ;  /* 0x000000f000007947 */ /* 0x006fea0003800000 */
.L_x_823:
[----:B------:R-:W-:-:S04]  /*03d0*/  ISETP.NE.U32.AND P0, PT, RZ, c[0x0][0x3d8], PT ;  /* 0x0000f600ff007a0c */ /* 0x000fc80003f05070 */
[----:B------:R-:W-:-:S13]  /*03e0*/  ISETP.NE.AND.EX P0, PT, RZ, c[0x0][0x3dc], PT, P0 ;  /* 0x0000f700ff007a0c */ /* 0x000fda0003f05300 */
[----:B------:R-:W-:Y:S05]  /*03f0*/  @!P0 BRA `(.L_x_825) ;  /* 0x000000b000008947 */ /* 0x000fea0003800000 */
[----:B------:R-:W-:Y:S02]  /*0400*/  UMOV UR4, 0x4 ;  /* 0x0000000400047882 */ /* 0x000fe40000000000 */
        /* <DEDUP_REMOVED lines=10> */
.L_x_825:
[----:B------:R-:W-:Y:S02]  /*04b0*/  ULDC UR4, c[0x0][0x3d4] ;  /* 0x0000f50000047ab9 */ /* 0x000fe40000000800 */
.L_x_824:
[----:B------:R-:W-:-:S04]  /*04c0*/  UIADD3 UR4, UR4, 0x5f, URZ ;  /* 0x0000005f04047890 */ /* 0x000fc8000fffe03f */
[----:B------:R-:W-:-:S04]  /*04d0*/  UIMAD.WIDE UR4, UR4, 0x2aaaaaab, URZ ;  /* 0x2aaaaaab040478a5 */ /* 0x000fc8000f8e023f */
[----:B------:R-:W-:-:S04]  /*04e0*/  USHF.R.U32.HI UR4, URZ, 0x1f, UR5 ;  /* 0x0000001f3f047899 */ /* 0x000fc80008011605 */
[----:B------:R-:W-:-:S04]  /*04f0*/  ULEA.HI.SX32 UR4, UR5, UR4, 0x1c ;  /* 0x0000000405047291 */ /* 0x000fc8000f8fe23f */
[----:B------:R-:W-:-:S04]  /*0500*/  UISETP.GE.AND UP0, UPT, UR15, UR4, UPT ;  /* 0x000000040f00728c */ /* 0x000fc8000bf06270 */
[----:B------:R-:W-:Y:S01]  /*0510*/  USEL UR13, UR13, 0xffffffff, !UP0 ;  /* 0xffffffff0d0d7887 */ /* 0x000fe2000c000000 */
[----:B------:R-:W-:Y:S05]  /*0520*/  BRA `(.L_x_826) ;  /* 0x0000049000007947 */ /* 0x000fea0003800000 */
.L_x_820:
        /* <DEDUP_REMOVED lines=22> */
.L_x_827:
        /* <DEDUP_REMOVED lines=8> */
.L_x_828:
        /* <DEDUP_REMOVED lines=22> */
.L_x_829:
        /* <DEDUP_REMOVED lines=14> */
.L_x_831:
[----:B------:R-:W-:Y:S02]  /*0950*/  ULDC UR4, c[0x0][0x3d4] ;  /* 0x0000f50000047ab9 */ /* 0x000fe40000000800 */
.L_x_830:
[----:B------:R-:W-:-:S04]  /*0960*/  UIADD3 UR4, UR4, 0x5f, URZ ;  /* 0x0000005f04047890 */ /* 0x000fc8000fffe03f */
[----:B------:R-:W-:-:S04]  /*0970*/  UIMAD.WIDE UR4, UR4, 0x2aaaaaab, URZ ;  /* 0x2aaaaaab040478a5 */ /* 0x000fc8000f8e023f */
[----:B------:R-:W-:-:S04]  /*0980*/  USHF.R.U32.HI UR4, URZ, 0x1f, UR5 ;  /* 0x0000001f3f047899 */ /* 0x000fc80008011605 */
[----:B------:R-:W-:-:S04]  /*0990*/  ULEA.HI.SX32 UR4, UR5, UR4, 0x1c ;  /* 0x0000000405047291 */ /* 0x000fc8000f8fe23f */
[----:B------:R-:W-:-:S04]  /*09a0*/  UISETP.GE.AND UP0, UPT, UR15, UR4, UPT ;  /* 0x000000040f00728c */ /* 0x000fc8000bf06270 */
[----:B------:R-:W-:-:S06]  /*09b0*/  USEL UR13, UR13, 0xffffffff, !UP0 ;  /* 0xffffffff0d0d7887 */ /* 0x000fcc000c000000 */
.L_x_826:
[----:B------:R-:W-:-:S13]  /*09c0*/  ISETP.LE.AND P0, PT, RZ, UR13, PT ;  /* 0x0000000dff007c0c */ /* 0x000fda000bf03270 */
[----:B------:R-:W-:Y:S05]  /*09d0*/  @!P0 EXIT ;  /* 0x000000000000894d */ /* 0x000fea0003800000 */
[----:B------:R-:W-:Y:S02]  /*09e0*/  ULDC.64 UR4, c[0x0][0x2c8] ;  /* 0x0000b20000047ab9 */ /* 0x000fe40000000a00 */
[----:B------:R-:W-:Y:S02]  /*09f0*/  UISETP.NE.U32.AND UP2, UPT, URZ, UR4, UPT ;  /* 0x000000043f00728c */ /* 0x000fe4000bf45070 */
[----:B------:R-:W-:Y:S02]  /*0a00*/  UMOV UR7, 0x4 ;  /* 0x0000000400077882 */ /* 0x000fe40000000000 */
[----:B------:R-:W-:Y:S02]  /*0a10*/  UISETP.NE.AND.EX UP2, UPT, URZ, UR5, UPT, UP2 ;  /* 0x000000053f00728c */ /* 0x000fe4000bf45320 */
[----:B------:R-:W-:Y:S02]  /*0a20*/  ULDC.64 UR8, c[0x0][0x2c8] ;  /* 0x0000b20000087ab9 */ /* 0x000fe40000000a00 */
[----:B------:R-:W-:-:S02]  /*0a30*/  UIMAD.WIDE UR8, UR13, UR7, UR8 ;  /* 0x000000070d0872a5 */ /* 0x000fc4000f8e0208 */
[----:B------:R-:W-:Y:S01]  /*0a40*/  PLOP3.LUT P2, PT, PT, PT, UP2, 0x80, 0x0 ;  /* 0x000000000000781c */ /* 0x000fe20003f4f028 */
[----:B------:R-:W-:Y:S02]  /*0a50*/  ULDC.64 UR4, c[0x0][0x2d8] ;  /* 0x0000b60000047ab9 */ /* 0x000fe40000000a00 */
[----:B------:R-:W-:Y:S01]  /*0a60*/  UISETP.NE.U32.AND UP0, UPT, URZ, UR4, UPT ;  /* 0x000000043f00728c */ /* 0x000fe2000bf05070 */
[----:B------:R-:W-:Y:S02]  /*0a70*/  IMAD.U32 R8, RZ, RZ, UR8 ;  /* 0x00000008ff087e24 */ /* 0x000fe4000f8e00ff */
[----:B------:R-:W-:Y:S01]  /*0a80*/  IMAD.U32 R9, RZ, RZ, UR9 ;  /* 0x00000009ff097e24 */ /* 0x000fe2000f8e00ff */
[----:B------:R-:W-:-:S06]  /*0a90*/  UISETP.NE.AND.EX UP0, UPT, URZ, UR5, UPT, UP0 ;  /* 0x000000053f00728c */ /* 0x000fcc000bf05300 */
[----:B------:R-:W2:Y:S01]  /*0aa0*/  @P2 LDG.E R3, [R8.64] ;  /* 0x0000001208032981 */ /* 0x000ea2000c1e1900 */
[----:B------:R-:W-:Y:S01]  /*0ab0*/  ULDC.64 UR4, c[0x0][0x2d8] ;  /* 0x0000b60000047ab9 */ /* 0x000fe20000000a00 */
[----:B------:R-:W-:-:S03]  /*0ac0*/  PLOP3.LUT P0, PT, PT, PT, UP0, 0x80, 0x0 ;  /* 0x000000000000781c */ /* 0x000fc60003f0f008 */
        /* <DEDUP_REMOVED lines=25> */
[----:B-12---:R-:W-:Y:S06]  /*0c60*/  @P0 BRA `(.L_x_832) ;  /* 0x0000006000000947 */ /* 0x006fec0003800000 */
[----:B------:R-:W-:Y:S05]  /*0c70*/  @!P2 BRA `(.L_x_832) ;  /* 0x000000500000a947 */ /* 0x000fea0003800000 */
[----:B------:R1:W2:Y:S04]  /*0c80*/  LDG.E R3, [R8.64] ;  /* 0x0000001208037981 */ /* 0x0002a8000c1e1900 */
[----:B-1----:R-:W3:Y:S01]  /*0c90*/  LDG.E R8, [R8.64+0x4] ;  /* 0x0000041208087981 */ /* 0x002ee2000c1e1900 */
[----:B--2---:R-:W1:Y:S08]  /*0ca0*/  R2UR UR12, R3 ;  /* 0x00000000030c73c2 */ /* 0x004e7000000e0000 */
[----:B---3--:R-:W1:Y:S02]  /*0cb0*/  R2UR UR4, R8 ;  /* 0x00000000080473c2 */ /* 0x008e6400000e0000 */
[----:B-1----:R-:W-:-:S06]  /*0cc0*/  UIADD3 UR12, -UR12, UR4, URZ ;  /* 0x000000040c0c7290 */ /* 0x002fcc000fffe13f */
.L_x_832:
[----:B------:R-:W-:-:S04]  /*0cd0*/  ISETP.NE.U32.AND P0, PT, RZ, c[0x0][0x2e0], PT ;  /* 0x0000b800ff007a0c */ /* 0x000fc80003f05070 */
[----:B------:R-:W-:-:S13]  /*0ce0*/  ISETP.NE.AND.EX P0, PT, RZ, c[0x0][0x2e4], PT, P0 ;  /* 0x0000b900ff007a0c */ /* 0x000fda0003f05300 */
[----:B------:R-:W-:Y:S05]  /*0cf0*/  @!P0 BRA `(.L_x_833) ;  /* 0x0000007000008947 */ /* 0x000fea0003800000 */
[----:B------:R-:W-:Y:S02]  /*0d00*/  ULDC.64 UR4, c[0x0][0x2e0] ;  /* 0x0000b80000047ab9 */ /* 0x000fe40000000a00 */
[----:B------:R-:W-:-:S06]  /*0d10*/  UIMAD.WIDE UR4, UR13, UR7, UR4 ;  /* 0x000000070d0472a5 */ /* 0x000fcc000f8e0204 */
[----:B------:R-:W-:Y:S02]  /*0d20*/  MOV R4, UR4 ;  /* 0x0000000400047c02 */ /* 0x000fe40008000f00 */
[----:B------:R-:W-:-:S05]  /*0d30*/  MOV R5, UR5 ;  /* 0x0000000500057c02 */ /* 0x000fca0008000f00 */
[----:B------:R-:W2:Y:S02]  /*0d40*/  LDG.E R4, [R4.64] ;  /* 0x0000001204047981 */ /* 0x000ea4000c1e1900 */
[----:B--2---:R1:W2:Y:S02]  /*0d50*/  R2UR UR20, R4 ;  /* 0x00000000041473c2 */ /* 0x0042a400000e0000 */
[----:B-12---:R-:W-:Y:S05]  /*0d60*/  BRA `(.L_x_834) ;  /* 0x0000006000007947 */ /* 0x006fea0003800000 */
.L_x_833:
[----:B------:R-:W-:Y:S05]  /*0d70*/  @!P1 BRA `(.L_x_834) ;  /* 0x0000005000009947 */ /* 0x000fea0003800000 */
[----:B------:R1:W2:Y:S04]  /*0d80*/  LDG.E R3, [R6.64] ;  /* 0x0000001206037981 */ /* 0x0002a8000c1e1900 */
[----:B-1----:R-:W3:Y:S01]  /*0d90*/  LDG.E R6, [R6.64+0x4] ;  /* 0x0000041206067981 */ /* 0x002ee2000c1e1900 */
[----:B--2---:R-:W1:Y:S08]  /*0da0*/  R2UR UR20, R3 ;  /* 0x00000000031473c2 */ /* 0x004e7000000e0000 */
[----:B---3--:R-:W1:Y:S02]  /*0db0*/  R2UR UR4, R6 ;  /* 0x00000000060473c2 */ /* 0x008e6400000e0000 */
[----:B-1----:R-:W-:-:S06]  /*0dc0*/  UIADD3 UR20, -UR20, UR4, URZ ;  /* 0x0000000414147290 */ /* 0x002fcc000fffe13f */
.L_x_834:
[----:B------:R-:W-:Y:S01]  /*0dd0*/  UIADD3 UR7, -UR20, UR12, URZ ;  /* 0x0000000c14077290 */ /* 0x000fe2000fffe13f */
[----:B------:R-:W-:Y:S01]  /*0de0*/  PLOP3.LUT P1, PT, PT, PT, PT, 0x80, 0x0 ;  /* 0x000000000000781c */ /* 0x000fe20003f2f070 */
[----:B------:R-:W-:Y:S01]  /*0df0*/  ULDC UR4, c[0x0][0x2a4] ;  /* 0x0000a90000047ab9 */ /* 0x000fe20000000800 */
[----:B------:R-:W-:Y:S01]  /*0e00*/  CS2R R122, SRZ ;  /* 0x00000000007a7805 */ /* 0x000fe2000001ff00 */
[----:B------:R-:W-:Y:S01]  /*0e10*/  UIMAD UR7, UR15, 0x60, UR7 ;  /* 0x000000600f0778a4 */ /* 0x000fe2000f8e0207 */
[----:B------:R-:W-:Y:S01]  /*0e20*/  CS2R R120, SRZ ;  /* 0x0000000000787805 */ /* 0x000fe2000001ff00 */
[----:B------:R-:W-:Y:S01]  /*0e30*/  UIADD3 UR5, UR12, 0x3f, URZ ;  /* 0x0000003f0c057890 */ /* 0x000fe2000fffe03f */
        /* <DEDUP_REMOVED lines=58> */
[----:B------:R-:W-:Y:S01]  /*11e0*/  ULDC.64 UR4, c[0x0][0x248] ;  /* 0x0000920000047ab9 */ /* 0x000fe20000000a00 */
[--C-:B------:R-:W-:Y:S01]  /*11f0*/  SHF.R.S32.HI R7, RZ, 0x1f, R233.reuse ;  /* 0x0000001fff077819 */ /* 0x100fe200000114e9 */
[----:B------:R-:W-:Y:S01]  /*1200*/  UISETP.NE.AND UP0, UPT, UR4, 0x1, UPT ;  /* 0x000000010400788c */ /* 0x000fe2000bf05270 */
[----:B------:R-:W-:Y:S01]  /*1210*/  SHF.R.S32.HI R6, RZ, 0x1f, R233 ;  /* 0x0000001fff067819 */ /* 0x000fe200000114e9 */
[----:B------:R-:W-:Y:S01]  /*1220*/  UIMAD.WIDE.U32 UR8, UR14, UR5, URZ ;  /* 0x000000050e0872a5 */ /* 0x000fe2000f8e003f */
[----:B------:R-:W-:Y:S01]  /*1230*/  LEA.HI R3, R7, R233, RZ, 0x3 ;  /* 0x000000e907037211 */ /* 0x000fe200078f18ff */
[----:B------:R-:W-:Y:S01]  /*1240*/  USHF.L.U32 UR8, UR6, 0x7, URZ ;  /* 0x0000000706087899 */ /* 0x000fe2000800063f */
[----:B------:R-:W-:Y:S01]  /*1250*/  IMAD.U32 R18, RZ, RZ, UR14 ;  /* 0x0000000eff127e24 */ /* 0x000fe2000f8e00ff */
[----:B------:R-:W-:Y:S01]  /*1260*/  ULDC UR4, c[0x0][0x250] ;  /* 0x0000940000047ab9 */ /* 0x000fe20000000800 */
[----:B------:R-:W-:Y:S01]  /*1270*/  LOP3.LUT R11, R3, 0xfffffff8, RZ, 0xc0, !PT ;  /* 0xfffffff8030b7812 */ /* 0x000fe200078ec0ff */
[----:B------:R-:W-:Y:S01]  /*1280*/  UMOV UR21, UR14 ;  /* 0x0000000e00157c82 */ /* 0x000fe20008000000 */
[----:B------:R-:W-:Y:S01]  /*1290*/  IMAD.U32 R22, RZ, RZ, UR14 ;  /* 0x0000000eff167e24 */ /* 0x000fe2000f8e00ff */
[C---:B------:R-:W-:Y:S01]  /*12a0*/  IADD3 R4, P0, R233.reuse, UR8, RZ ;  /* 0x00000008e9047c10 */ /* 0x040fe2000ff1e0ff */
[----:B------:R-:W-:Y:S01]  /*12b0*/  IMAD.U32 R5, RZ, RZ, UR8 ;  /* 0x00000008ff057e24 */ /* 0x000fe2000f8e00ff */
[----:B------:R-:W-:Y:S01]  /*12c0*/  @UP0 UMOV UR5, UR9 ;  /* 0x0000000900050c82 */ /* 0x000fe20008000000 */
[----:B------:R-:W-:Y:S01]  /*12d0*/  IMAD.IADD R11, R233, 0x1, -R11 ;  /* 0x00000001e90b7824 */ /* 0x000fe200078e0a0b */
[----:B------:R-:W-:Y:S01]  /*12e0*/  @UP0 USHF.R.U32.HI UR21, URZ, UR4, UR5 ;  /* 0x000000043f150299 */ /* 0x000fe20008011605 */
[----:B------:R-:W-:Y:S01]  /*12f0*/  SHF.R.S32.HI R235, RZ, 0x3, R3 ;  /* 0x00000003ffeb7819 */ /* 0x000fe20000011403 */
[----:B------:R-:W-:Y:S01]  /*1300*/  USHF.R.S32.HI UR8, URZ, 0x1f, UR6 ;  /* 0x0000001f3f087899 */ /* 0x000fe20008011406 */
[----:B------:R-:W-:Y:S01]  /*1310*/  LEA.HI.X.SX32 R5, R5, R6, 0x1, P0 ;  /* 0x0000000605057211 */ /* 0x000fe200000f0eff */
[----:B------:R-:W-:Y:S01]  /*1320*/  IMAD.SHL.U32 R6, R233, 0x4, RZ ;  /* 0x00000004e9067824 */ /* 0x000fe200078e00ff */
[----:B------:R-:W-:Y:S01]  /*1330*/  USHF.R.S32.HI UR17, URZ, 0x1f, UR21 ;  /* 0x0000001f3f117899 */ /* 0x000fe20008011415 */
[----:B------:R-:W-:Y:S01]  /*1340*/  IMAD.SHL.U32 R14, R11, 0x8, RZ ;  /* 0x000000080b0e7824 */ /* 0x000fe200078e00ff */
[----:B------:R-:W-:Y:S01]  /*1350*/  ULDC.64 UR4, c[0x0][0x1e0] ;  /* 0x0000780000047ab9 */ /* 0x000fe20000000a00 */
[----:B------:R-:W-:Y:S01]  /*1360*/  IMAD.U32 R8, RZ, RZ, UR21 ;  /* 0x00000015ff087e24 */ /* 0x000fe2000f8e00ff */
[C---:B------:R-:W-:Y:S01]  /*1370*/  IADD3 R12, P0, R6.reuse, UR6, RZ ;  /* 0x00000006060c7c10 */ /* 0x040fe2000ff1e0ff */
[----:B------:R-:W-:Y:S01]  /*1380*/  UIMAD UR4, UR17, UR4, URZ ;  /* 0x00000004110472a4 */ /* 0x000fe2000f8e023f */
[--C-:B------:R-:W-:Y:S01]  /*1390*/  SHF.R.S32.HI R15, RZ, 0x1f, R14.reuse ;  /* 0x0000001fff0f7819 */ /* 0x100fe2000001140e */
[----:B------:R-:W-:Y:S01]  /*13a0*/  USHF.R.S32.HI UR16, URZ, 0x1f, UR13 ;  /* 0x0000001f3f107899 */ /* 0x000fe2000801140d */
[----:B------:R-:W-:Y:S01]  /*13b0*/  LEA.HI.X.SX32 R13, R6, UR8, 0x1, P0 ;  /* 0x00000008060d7c11 */ /* 0x000fe200080f0eff */
[----:B------:R-:W-:Y:S01]  /*13c0*/  UIMAD UR7, UR21, UR5, UR4 ;  /* 0x00000005150772a4 */ /* 0x000fe2000f8e0204 */
[----:B------:R-:W-:Y:S01]  /*13d0*/  SHF.R.S32.HI R9, RZ, 0x1f, R235 ;  /* 0x0000001fff097819 */ /* 0x000fe200000114eb */
[----:B------:R-:W-:Y:S01]  /*13e0*/  USEL UR9, UR13, URZ, !UP1 ;  /* 0x0000003f0d097287 */ /* 0x000fe2000c800000 */
[----:B------:R-:W-:Y:S01]  /*13f0*/  IMAD.WIDE.U32 R26, R8, c[0x0][0x1e0], R14 ;  /* 0x00007800081a7a25 */ /* 0x000fe200078e000e */
[----:B------:R-:W-:Y:S01]  /*1400*/  USEL UR8, UR16, URZ, !UP1 ;  /* 0x0000003f10087287 */ /* 0x000fe2000c800000 */
[----:B------:R-:W-:Y:S01]  /*1410*/  IADD3 R10, -R235, UR20, RZ ;  /* 0x00000014eb0a7c10 */ /* 0x000fe2000fffe1ff */
[----:B------:R-:W-:Y:S01]  /*1420*/  ULDC.64 UR4, c[0x0][0x1e8] ;  /* 0x00007a0000047ab9 */ /* 0x000fe20000000a00 */
[--C-:B------:R-:W-:Y:S01]  /*1430*/  IMAD.WIDE.U32 R18, R18, c[0x0][0x270], R12.reuse ;  /* 0x00009c0012127a25 */ /* 0x100fe200078e000c */
[----:B------:R-:W-:Y:S01]  /*1440*/  IADD3 R27, R27, UR7, RZ ;  /* 0x000000071b1b7c10 */ /* 0x000fe2000fffe0ff */
[----:B------:R-:W-:Y:S01]  /*1450*/  UIMAD UR4, UR8, UR4, URZ ;  /* 0x00000004080472a4 */ /* 0x000fe2000f8e023f */
[----:B------:R-:W-:Y:S01]  /*1460*/  ISETP.GE.AND P5, PT, R14, c[0x0][0x1cc], PT ;  /* 0x000073000e007a0c */ /* 0x000fe20003fa6270 */
[----:B------:R-:W-:Y:S01]  /*1470*/  IMAD.WIDE.U32 R22, R22, c[0x0][0x288], R12 ;  /* 0x0000a20016167a25 */ /* 0x000fe200078e000c */
[----:B-----5:R-:W-:Y:S01]  /*1480*/  IADD3 R12, P0, R235, R2, RZ ;  /* 0x00000002eb0c7210 */ /* 0x020fe20007f1e0ff */
[----:B------:R-:W-:Y:S01]  /*1490*/  UIMAD UR4, UR9, UR5, UR4 ;  /* 0x00000005090472a4 */ /* 0x000fe2000f8e0204 */
[----:B------:R-:W-:Y:S01]  /*14a0*/  ISETP.GE.AND P6, PT, R14, c[0x0][0x19c], PT ;  /* 0x000067000e007a0c */ /* 0x000fe20003fc6270 */
[----:B------:R-:W-:Y:S01]  /*14b0*/  IMAD.U32 R6, RZ, RZ, UR9 ;  /* 0x00000009ff067e24 */ /* 0x000fe2000f8e00ff */
[----:B------:R-:W-:Y:S01]  /*14c0*/  LEA.HI.X.SX32 R13, R2, R9, 0x1, P0 ;  /* 0x00000009020d7211 */ /* 0x000fe200000f0eff */
[----:B------:R-:W-:Y:S01]  /*14d0*/  IMAD.U32 R16, RZ, RZ, UR15 ;  /* 0x0000000fff107e24 */ /* 0x000fe2000f8e00ff */
[----:B------:R-:W-:Y:S01]  /*14e0*/  ULDC.64 UR6, c[0x0][0x1d8] ;  /* 0x0000760000067ab9 */ /* 0x000fe20000000a00 */
[----:B------:R-:W-:Y:S01]  /*14f0*/  IMAD.U32 R20, RZ, RZ, UR14 ;  /* 0x0000000eff147e24 */ /* 0x000fe2000f8e00ff */
[----:B------:R-:W-:Y:S01]  /*1500*/  USHF.L.U32 UR23, UR6, 0x6, URZ ;  /* 0x0000000606177899 */ /* 0x000fe2000800063f */
[----:B------:R-:W-:Y:S01]  /*1510*/  IMAD.WIDE.U32 R26, R6, c[0x0][0x1e8], R26 ;  /* 0x00007a00061a7a25 */ /* 0x000fe200078e001a */
[----:B------:R-:W-:Y:S01]  /*1520*/  UMOV UR22, 0x6 ;  /* 0x0000000600167882 */ /* 0x000fe20000000000 */
[----:B------:R-:W-:Y:S01]  /*1530*/  ISETP.GE.AND P4, PT, R14, c[0x0][0x16c], PT ;  /* 0x00005b000e007a0c */ /* 0x000fe20003f86270 */
[----:B------:R-:W-:Y:S01]  /*1540*/  USHF.L.U64.HI UR7, UR6, UR22, UR7 ;  /* 0x0000001606077299 */ /* 0x000fe20008010207 */
[----:B------:R-:W-:Y:S01]  /*1550*/  IMAD.WIDE R16, R16, 0x60, R12 ;  /* 0x0000006010107825 */ /* 0x000fe200078e020c */
[----:B------:R-:W-:Y:S01]  /*1560*/  IADD3 R27, R27, UR4, RZ ;  /* 0x000000041b1b7c10 */ /* 0x000fe2000fffe0ff */
[----:B------:R-:W-:Y:S01]  /*1570*/  ULDC.64 UR4, c[0x0][0x1b0] ;  /* 0x00006c0000047ab9 */ /* 0x000fe20000000a00 */
[----:B------:R-:W-:Y:S01]  /*1580*/  IADD3 R13, R14, 0x40, RZ ;  /* 0x000000400e0d7810 */ /* 0x000fe20007ffe0ff */
[----:B------:R-:W-:Y:S01]  /*1590*/  IMAD.WIDE.U32 R20, R20, c[0x0][0x238], R4 ;  /* 0x00008e0014147a25 */ /* 0x000fe200078e0004 */
[----:B------:R-:W-:Y:S01]  /*15a0*/  LEA.HI R4, R7, R233, RZ, 0x6 ;  /* 0x000000e907047211 */ /* 0x000fe200078f30ff */
[----:B------:R-:W-:Y:S01]  /*15b0*/  UIMAD UR4, UR17, UR4, URZ ;  /* 0x00000004110472a4 */ /* 0x000fe2000f8e023f */
[----:B------:R-:W-:Y:S01]  /*15c0*/  ISETP.GE.AND P3, PT, R13, c[0x0][0x1cc], PT ;  /* 0x000073000d007a0c */ /* 0x000fe20003f66270 */
[----:B------:R-:W-:Y:S01]  /*15d0*/  IMAD.SHL.U32 R234, R235, 0x40, RZ ;  /* 0x00000040ebea7824 */ /* 0x000fe200078e00ff */
[----:B------:R-:W-:Y:S01]  /*15e0*/  SHF.R.S32.HI R4, RZ, 0x6, R4 ;  /* 0x00000006ff047819 */ /* 0x000fe20000011404 */
[----:B------:R-:W-:Y:S01]  /*15f0*/  IMAD.U32 R5, RZ, RZ, UR15 ;  /* 0x0000000fff057e24 */ /* 0x000fe2000f8e00ff */
[----:B------:R-:W-:Y:S01]  /*1600*/  UIMAD UR4, UR21, UR5, UR4 ;  /* 0x00000005150472a4 */ /* 0x000fe2000f8e0204 */
[----:B------:R-:W-:Y:S01]  /*1610*/  IMAD R2, R17, c[0x0][0x1d8], RZ ;  /* 0x0000760011027a24 */ /* 0x000fe200078e02ff */
[----:B------:R-:W-:Y:S01]  /*1620*/  LOP3.LUT R234, R234, 0x1c0, RZ, 0xc0, !PT ;  /* 0x000001c0eaea7812 */ /* 0x000fe200078ec0ff */
[----:B------:R-:W-:Y:S01]  /*1630*/  IMAD R5, R5, -0x60, R10 ;  /* 0xffffffa005057824 */ /* 0x000fe200078e020a */
[----:B------:R-:W-:Y:S01]  /*1640*/  USHF.R.S32.HI UR21, URZ, 0x1f, UR14 ;  /* 0x0000001f3f157899 */ /* 0x000fe2000801140e */
[----:B------:R-:W-:Y:S01]  /*1650*/  IMAD R2, R16, c[0x0][0x1dc], R2 ;  /* 0x0000770010027a24 */ /* 0x000fe200078e0202 */
[----:B------:R-:W-:Y:S01]  /*1660*/  LOP3.LUT R10, R234, 0x38, R14, 0xf8, !PT ;  /* 0x00000038ea0a7812 */ /* 0x000fe200078ef80e */
[----:B------:R-:W-:Y:S01]  /*1670*/  IMAD.WIDE.U32 R26, R16, c[0x0][0x1d8], R26 ;  /* 0x00007600101a7a25 */ /* 0x000fe200078e001a */
[----:B------:R-:W-:Y:S01]  /*1680*/  SHF.R.U32.HI R234, RZ, 0x3, R234 ;  /* 0x00000003ffea7819 */ /* 0x000fe200000116ea */
[----:B------:R-:W-:Y:S01]  /*1690*/  USEL UR16, UR16, URZ, !UP2 ;  /* 0x0000003f10107287 */ /* 0x000fe2000d000000 */
[----:B------:R-:W-:Y:S01]  /*16a0*/  ISETP.LT.OR P2, PT, R5, 0x1, P5 ;  /* 0x000000010500780c */ /* 0x000fe20002f41670 */
[----:B------:R-:W-:Y:S01]  /*16b0*/  IMAD.SHL.U32 R229, R4, 0x200, RZ ;  /* 0x0000020004e57824 */ /* 0x000fe200078e00ff */
[----:B------:R-:W-:Y:S01]  /*16c0*/  LEA R24, P0, R26, c[0x0][0x1c0], 0x1 ;  /* 0x000070001a187a11 */ /* 0x000fe200078008ff */
[----:B------:R-:W-:Y:S01]  /*16d0*/  IMAD.IADD R2, R27, 0x1, R2 ;  /* 0x000000011b027824 */ /* 0x000fe200078e0202 */
[----:B------:R-:W-:Y:S01]  /*16e0*/  ISETP.LT.OR P1, PT, R5, 0x1, P3 ;  /* 0x000000010500780c */ /* 0x000fe20001f21670 */
[----:B------:R-:W-:Y:S01]  /*16f0*/  IMAD.WIDE.U32 R28, R8, c[0x0][0x1b0], R14 ;  /* 0x00006c00081c7a25 */ /* 0x000fe200078e000e */
[----:B------:R-:W-:Y:S01]  /*1700*/  LOP3.LUT R234, R229, R10, R234, 0xf6, !PT ;  /* 0x0000000ae5ea7212 */ /* 0x000fe200078ef6ea */
[----:B------:R-:W-:Y:S01]  /*1710*/  USEL UR17, UR13, URZ, !UP2 ;  /* 0x0000003f0d117287 */ /* 0x000fe2000d000000 */
[----:B------:R-:W-:Y:S01]  /*1720*/  LEA.HI.X R25, R26, c[0x0][0x1c4], R2, 0x1, P0 ;  /* 0x000071001a197a11 */ /* 0x000fe200000f0c02 */
[----:B------:R-:W-:Y:S01]  /*1730*/  IMAD.SHL.U32 R10, R11, 0x40, RZ ;  /* 0x000000400b0a7824 */ /* 0x000fe200078e00ff */
[----:B------:R-:W-:Y:S01]  /*1740*/  IADD3 R2, P0, R235, R0, RZ ;  /* 0x00000000eb027210 */ /* 0x000fe20007f1e0ff */
[----:B------:R-:W-:Y:S01]  /*1750*/  IMAD.SHL.U32 R234, R234, 0x2, RZ ;  /* 0x00000002eaea7824 */ /* 0x000fe200078e00ff */
[----:B------:R-:W-:Y:S01]  /*1760*/  CS2R R130, SRZ ;  /* 0x0000000000827805 */ /* 0x000fe2000001ff00 */
[----:B------:R-:W-:Y:S01]  /*1770*/  IMAD.U32 R248, RZ, RZ, UR17 ;  /* 0x00000011fff87e24 */ /* 0x000fe2000f8e00ff */
[----:B------:R-:W-:Y:S01]  /*1780*/  LEA.HI.X.SX32 R0, R0, R9, 0x1, P0 ;  /* 0x0000000900007211 */ /* 0x000fe200000f0eff */
[----:B------:R-:W-:Y:S01]  /*1790*/  IMAD.U32 R9, RZ, RZ, UR23 ;  /* 0x00000017ff097e24 */ /* 0x000fe2000f8e00ff */
[----:B------:R-:W-:Y:S01]  /*17a0*/  @!PT LDS RZ, [RZ] ;  /* 0x00000000fffff984 */ /* 0x000fe20000000800 */
[----:B------:R-:W-:Y:S01]  /*17b0*/  @!PT LDS RZ, [RZ] ;  /* 0x00000000fffff984 */ /* 0x000fe20000000800 */
[----:B------:R-:W-:Y:S01]  /*17c0*/  @!PT LDS RZ, [RZ] ;  /* 0x00000000fffff984 */ /* 0x000fe20000000800 */
[----:B------:R1:W-:Y:S01]  /*17d0*/  LDGSTS.E.BYPASS.LTC128B.128 [R234+0x6080], [R24.64], !P2 ;  /* 0x0608000018ea7fae */ /* 0x0003e2000d101d52 */
[----:B------:R-:W-:Y:S01]  /*17e0*/  ISETP.LT.OR P2, PT, R5, 0x21, P5 ;  /* 0x000000210500780c */ /* 0x000fe20002f41670 */
[----:B------:R-:W-:Y:S01]  /*17f0*/  IMAD.WIDE.U32 R30, R2, c[0x0][0x208], R14 ;  /* 0x00008200021e7a25 */ /* 0x000fe200078e000e */
[----:B------:R-:W-:Y:S01]  /*1800*/  LOP3.LUT R10, R10, 0x1c0, RZ, 0xc0, !PT ;  /* 0x000001c00a0a7812 */ /* 0x000fe200078ec0ff */
[----:B------:R1:W-:Y:S01]  /*1810*/  LDGSTS.E.BYPASS.LTC128B.128 [R234+0x9080], [R24.64+0x80], !P1 ;  /* 0x0908008018ea7fae */ /* 0x0003e2000c901d52 */
[----:B------:R-:W-:Y:S01]  /*1820*/  IADD3 R26, P1, P0, R9, 0x80, R24 ;  /* 0x00000080091a7810 */ /* 0x000fe2000783e018 */
[----:B------:R-:W-:Y:S01]  /*1830*/  IMAD.MOV.U32 R206, RZ, RZ, 0x20 ;  /* 0x00000020ffce7424 */ /* 0x000fe200078e00ff */
[----:B------:R-:W-:Y:S01]  /*1840*/  LOP3.LUT R8, R10, 0x8, R3, 0xf8, !PT ;  /* 0x000000080a087812 */ /* 0x000fe200078ef803 */
[----:B------:R-:W-:Y:S01]  /*1850*/  IMAD.MOV.U32 R217, RZ, RZ, 0x40 ;  /* 0x00000040ffd97424 */ /* 0x000fe200078e00ff */
[----:B------:R-:W-:Y:S01]  /*1860*/  IADD3.X R27, RZ, UR7, R25, P1, P0 ;  /* 0x00000007ff1b7c10 */ /* 0x000fe20008fe0419 */
[----:B------:R-:W-:Y:S01]  /*1870*/  IMAD.MOV.U32 R224, RZ, RZ, 0x20 ;  /* 0x00000020ffe07424 */ /* 0x000fe200078e00ff */
[----:B------:R-:W-:Y:S01]  /*1880*/  SHF.R.U32.HI R10, RZ, 0x3, R10 ;  /* 0x00000003ff0a7819 */ /* 0x000fe2000001160a */
[----:B------:R-:W-:Y:S01]  /*1890*/  IMAD.MOV.U32 R226, RZ, RZ, 0x10 ;  /* 0x00000010ffe27424 */ /* 0x000fe200078e00ff */
[----:B------:R-:W-:Y:S01]  /*18a0*/  IADD3 R9, R29, UR4, RZ ;  /* 0x000000041d097c10 */ /* 0x000fe2000fffe0ff */
[----:B------:R-:W-:Y:S01]  /*18b0*/  ULDC.64 UR4, c[0x0][0x1b8] ;  /* 0x00006e0000047ab9 */ /* 0x000fe20000000a00 */
[----:B------:R-:W-:Y:S01]  /*18c0*/  LOP3.LUT R229, R229, R8, R10, 0xf6, !PT ;  /* 0x00000008e5e57212 */ /* 0x000fe200078ef60a */
[----:B------:R-:W-:Y:S01]  /*18d0*/  IMAD.MOV.U32 R8, RZ, RZ, R28 ;  /* 0x000000ffff087224 */ /* 0x000fe200078e001c */
[----:B------:R-:W-:Y:S01]  /*18e0*/  UIMAD UR4, UR8, UR4, URZ ;  /* 0x00000004080472a4 */ /* 0x000fe2000f8e023f */
[----:B------:R-:W-:Y:S01]  /*18f0*/  ISETP.LT.OR P5, PT, R5, 0x41, P5 ;  /* 0x000000410500780c */ /* 0x000fe20002fa1670 */
[----:B------:R-:W-:Y:S01]  /*1900*/  IMAD.WIDE.U32 R28, R2, c[0x0][0x178], R14 ;  /* 0x00005e00021c7a25 */ /* 0x000fe200078e000e */
[----:B------:R-:W-:Y:S01]  /*1910*/  ISETP.GE.AND P1, PT, R14, c[0x0][0x1fc], PT ;  /* 0x00007f000e007a0c */ /* 0x000fe20003f26270 */
[----:B------:R-:W-:Y:S01]  /*1920*/  UIMAD UR4, UR9, UR5, UR4 ;  /* 0x00000005090472a4 */ /* 0x000fe2000f8e0204 */
[----:B------:R-:W-:Y:S01]  /*1930*/  CS2R R128, SRZ ;  /* 0x0000000000807805 */ /* 0x000fe2000001ff00 */
[----:B------:R-:W-:Y:S01]  /*1940*/  IMAD.WIDE.U32 R8, R6, c[0x0][0x1b8], R8 ;  /* 0x00006e0006087a25 */ /* 0x000fe200078e0008 */
[----:B------:R-:W-:Y:S01]  /*1950*/  ULDC.64 UR8, c[0x0][0x208] ;  /* 0x0000820000087ab9 */ /* 0x000fe20000000a00 */
[----:B------:R-:W-:Y:S01]  /*1960*/  SEL R244, RZ, 0x1, P1 ;  /* 0x00000001fff47807 */ /* 0x000fe20000800000 */
[----:B------:R-:W-:Y:S01]  /*1970*/  USHF.L.U64.HI UR27, UR8, UR22, UR9 ;  /* 0x00000016081b7299 */ /* 0x000fe20008010209 */
[C---:B------:R-:W-:Y:S01]  /*1980*/  IMAD R6, R0.reuse, c[0x0][0x178], RZ ;  /* 0x00005e0000067a24 */ /* 0x040fe200078e02ff */
[----:B------:R-:W-:Y:S01]  /*1990*/  IADD3 R9, R9, UR4, RZ ;  /* 0x0000000409097c10 */ /* 0x000fe2000fffe0ff */
[----:B------:R-:W-:Y:S01]  /*19a0*/  IMAD R0, R0, c[0x0][0x208], RZ ;  /* 0x0000820000007a24 */ /* 0x000fe200078e02ff */
[----:B------:R-:W-:Y:S01]  /*19b0*/  ULDC.64 UR4, c[0x0][0x180] ;  /* 0x0000600000047ab9 */ /* 0x000fe20000000a00 */
[----:B-1----:R-:W-:Y:S01]  /*19c0*/  IADD3 R24, P0, R24, UR23, RZ ;  /* 0x0000001718187c10 */ /* 0x002fe2000ff1e0ff */
[C---:B------:R-:W-:Y:S01]  /*19d0*/  IMAD R6, R2.reuse, c[0x0][0x17c], R6 ;  /* 0x00005f0002067a24 */ /* 0x040fe200078e0206 */
[----:B------:R-:W-:Y:S01]  /*19e0*/  UIMAD UR4, UR21, UR4, URZ ;  /* 0x00000004150472a4 */ /* 0x000fe2000f8e023f */
[----:B------:R-:W-:Y:S01]  /*19f0*/  IMAD R0, R2, c[0x0][0x20c], R0 ;  /* 0x0000830002007a24 */ /* 0x000fe200078e0200 */
[----:B------:R-:W-:Y:S01]  /*1a00*/  IADD3.X R25, R25, UR7, RZ, P0, !PT ;  /* 0x0000000719197c10 */ /* 0x000fe200087fe4ff */
[----:B------:R-:W-:Y:S01]  /*1a10*/  IMAD R2, R17, c[0x0][0x1a8], RZ ;  /* 0x00006a0011027a24 */ /* 0x000fe200078e02ff */
[----:B------:R-:W-:Y:S01]  /*1a20*/  ISETP.GE.AND P0, PT, R14, c[0x0][0x1fc], PT ;  /* 0x00007f000e007a0c */ /* 0x000fe20003f06270 */
[C---:B------:R-:W-:Y:S01]  /*1a30*/  IMAD.WIDE.U32 R8, R16.reuse, c[0x0][0x1a8], R8 ;  /* 0x00006a0010087a25 */ /* 0x040fe200078e0008 */
[----:B------:R-:W-:Y:S01]  /*1a40*/  UIMAD UR25, UR14, UR5, UR4 ;  /* 0x000000050e1972a4 */ /* 0x000fe2000f8e0204 */
[----:B------:R1:W-:Y:S01]  /*1a50*/  LDGSTS.E.BYPASS.LTC128B.128 [R234+0x7080], [R24.64], !P2 ;  /* 0x0708000018ea7fae */ /* 0x0003e2000d101d52 */
[----:B------:R-:W-:Y:S01]  /*1a60*/  USHF.R.S32.HI UR9, URZ, 0x1f, UR11 ;  /* 0x0000001f3f097899 */ /* 0x000fe2000801140b */
[----:B------:R-:W-:Y:S01]  /*1a70*/  IMAD R2, R16, c[0x0][0x1ac], R2 ;  /* 0x00006b0010027a24 */ /* 0x000fe200078e0202 */
[----:B------:R-:W-:Y:S01]  /*1a80*/  ULDC.64 UR4, c[0x0][0x218] ;  /* 0x0000860000047ab9 */ /* 0x000fe20000000a00 */
[----:B------:R-:W-:Y:S01]  /*1a90*/  IMAD.IADD R31, R31, 0x1, R0 ;  /* 0x000000011f1f7824 */ /* 0x000fe200078e0200 */
[----:B------:R-:W-:Y:S01]  /*1aa0*/  UIMAD UR26, UR16, UR4, URZ ;  /* 0x00000004101a72a4 */ /* 0x000fe2000f8e023f */
[----:B------:R-:W-:Y:S01]  /*1ab0*/  IMAD.IADD R2, R9, 0x1, R2 ;  /* 0x0000000109027824 */ /* 0x000fe200078e0202 */
[----:B------:R-:W-:Y:S01]  /*1ac0*/  CS2R R126, SRZ ;  /* 0x00000000007e7805 */ /* 0x000fe2000001ff00 */
[----:B------:R-:W-:Y:S01]  /*1ad0*/  IMAD.U32 R0, RZ, RZ, UR14 ;  /* 0x0000000eff007e24 */ /* 0x000fe2000f8e00ff */
[----:B------:R-:W-:Y:S01]  /*1ae0*/  UIMAD UR26, UR17, UR5, UR26 ;  /* 0x00000005111a72a4 */ /* 0x000fe2000f8e021a */
[----:B------:R-:W-:Y:S01]  /*1af0*/  IMAD.IADD R29, R29, 0x1, R6 ;  /* 0x000000011d1d7824 */ /* 0x000fe200078e0206 */
[----:B------:R-:W-:Y:S01]  /*1b00*/  CS2R R124, SRZ ;  /* 0x00000000007c7805 */ /* 0x000fe2000001ff00 */
[----:B------:R-:W-:Y:S01]  /*1b10*/  IMAD.WIDE.U32 R30, R0, c[0x0][0x210], R30 ;  /* 0x00008400001e7a25 */ /* 0x000fe200078e001e */
[----:B------:R-:W-:Y:S01]  /*1b20*/  CS2R R122, SRZ ;  /* 0x00000000007a7805 */ /* 0x000fe2000001ff00 */
[----:B------:R-:W-:Y:S01]  /*1b30*/  CS2R R120, SRZ ;  /* 0x0000000000787805 */ /* 0x000fe2000001ff00 */
[----:B------:R-:W-:Y:S01]  /*1b40*/  CS2R R118, SRZ ;  /* 0x0000000000767805 */ /* 0x000fe2000001ff00 */
[----:B------:R-:W-:Y:S01]  /*1b50*/  IMAD.MOV.U32 R236, RZ, RZ, R30 ;  /* 0x000000ffffec7224 */ /* 0x000fe200078e001e */
[----:B------:R-:W-:Y:S01]  /*1b60*/  CS2R R116, SRZ ;  /* 0x0000000000747805 */ /* 0x000fe2000001ff00 */
[----:B------:R-:W-:Y:S01]  /*1b70*/  IMAD.U32 R16, RZ, RZ, UR14 ;  /* 0x0000000eff107e24 */ /* 0x000fe2000f8e00ff */
[----:B------:R-:W-:Y:S01]  /*1b80*/  CS2R R114, SRZ ;  /* 0x0000000000727805 */ /* 0x000fe2000001ff00 */
[----:B------:R-:W-:Y:S01]  /*1b90*/  IMAD.SHL.U32 R229, R229, 0x2, RZ ;  /* 0x00000002e5e57824 */ /* 0x000fe200078e00ff */
[----:B------:R-:W-:Y:S01]  /*1ba0*/  CS2R R112, SRZ ;  /* 0x0000000000707805 */ /* 0x000fe2000001ff00 */
[----:B------:R-:W-:Y:S01]  /*1bb0*/  IMAD.WIDE.U32 R16, R16, c[0x0][0x180], R28 ;  /* 0x0000600010107a25 */ /* 0x000fe200078e001c */
[----:B------:R-:W-:Y:S01]  /*1bc0*/  CS2R R110, SRZ ;  /* 0x00000000006e7805 */ /* 0x000fe2000001ff00 */
[----:B------:R-:W-:Y:S01]  /*1bd0*/  CS2R R108, SRZ ;  /* 0x00000000006c7805 */ /* 0x000fe2000001ff00 */
[----:B------:R-:W-:Y:S01]  /*1be0*/  CS2R R106, SRZ ;  /* 0x00000000006a7805 */ /* 0x000fe2000001ff00 */
[----:B------:R-:W-:Y:S01]  /*1bf0*/  IMAD.MOV.U32 R225, RZ, RZ, 0x10 ;  /* 0x00000010ffe17424 */ /* 0x000fe200078e00ff */
[----:B-1----:R-:W-:Y:S01]  /*1c00*/  IADD3 R24, P2, R24, UR23, RZ ;  /* 0x0000001718187c10 */ /* 0x002fe2000ff5e0ff */
[----:B------:R-:W-:Y:S01]  /*1c10*/  CS2R R104, SRZ ;  /* 0x0000000000687805 */ /* 0x000fe2000001ff00 */
[----:B------:R-:W-:Y:S01]  /*1c20*/  IADD3 R17, R17, UR25, RZ ;  /* 0x0000001911117c10 */ /* 0x000fe2000fffe0ff */
[----:B------:R-:W-:Y:S01]  /*1c30*/  CS2R R102, SRZ ;  /* 0x0000000000667805 */ /* 0x000fe2000001ff00 */
[----:B------:R-:W-:Y:S01]  /*1c40*/  IADD3.X R25, R25, UR7, RZ, P2, !PT ;  /* 0x0000000719197c10 */ /* 0x000fe200097fe4ff */
[----:B------:R-:W-:Y:S01]  /*1c50*/  ULDC.64 UR6, c[0x0][0x1a8] ;  /* 0x00006a0000067ab9 */ /* 0x000fe20000000a00 */
[C---:B------:R-:W-:Y:S01]  /*1c60*/  ISETP.LT.OR P2, PT, R5.reuse, 0x21, P3 ;  /* 0x000000210500780c */ /* 0x040fe20001f41670 */
[----:B------:R-:W-:Y:S01]  /*1c70*/  USHF.L.U64.HI UR23, UR6, UR22, UR7 ;  /* 0x0000001606177299 */ /* 0x000fe20008010207 */
[----:B------:R-:W-:Y:S01]  /*1c80*/  ISETP.LT.OR P3, PT, R5, 0x41, P3 ;  /* 0x000000410500780c */ /* 0x000fe20001f61670 */
[----:B------:R-:W-:Y:S01]  /*1c90*/  USHF.L.U32 UR24, UR6, 0x6, URZ ;  /* 0x0000000606187899 */ /* 0x000fe2000800063f */
[----:B------:R-:W-:Y:S01]  /*1ca0*/  IMAD.WIDE.U32 R238, R248, c[0x0][0x188], R16 ;  /* 0x00006200f8ee7a25 */ /* 0x000fe200078e0010 */
[----:B------:R-:W-:Y:S01]  /*1cb0*/  USHF.L.U32 UR22, UR8, 0x6, URZ ;  /* 0x0000000608167899 */ /* 0x000fe2000800063f */
[----:B------:R-:W-:Y:S01]  /*1cc0*/  CS2R R100, SRZ ;  /* 0x0000000000647805 */ /* 0x000fe2000001ff00 */
[----:B------:R-:W-:Y:S01]  /*1cd0*/  ULDC.64 UR6, c[0x0][0x210] ;  /* 0x0000840000067ab9 */ /* 0x000fe20000000a00 */
[----:B------:R-:W-:Y:S01]  /*1ce0*/  CS2R R98, SRZ ;  /* 0x0000000000627805 */ /* 0x000fe2000001ff00 */
[----:B------:R-:W-:Y:S01]  /*1cf0*/  UIMAD UR6, UR21, UR6, URZ ;  /* 0x00000006150672a4 */ /* 0x000fe2000f8e023f */
[----:B------:R-:W-:Y:S01]  /*1d00*/  CS2R R96, SRZ ;  /* 0x0000000000607805 */ /* 0x000fe2000001ff00 */
[----:B------:R-:W-:Y:S01]  /*1d10*/  IMAD.U32 R0, RZ, RZ, UR22 ;  /* 0x00000016ff007e24 */ /* 0x000fe2000f8e00ff */
[----:B------:R-:W-:Y:S01]  /*1d20*/  CS2R R94, SRZ ;  /* 0x00000000005e7805 */ /* 0x000fe2000001ff00 */
[----:B------:R1:W-:Y:S01]  /*1d30*/  LDGSTS.E.BYPASS.LTC128B.128 [R234+0xa080], [R26.64], !P2 ;  /* 0x0a0800001aea7fae */ /* 0x0003e2000d101d52 */
[C---:B------:R-:W-:Y:S01]  /*1d40*/  LEA R14, P2, R8.reuse, c[0x0][0x190], 0x1 ;  /* 0x00006400080e7a11 */ /* 0x040fe200078408ff */
[----:B------:R-:W-:Y:S01]  /*1d50*/  UIMAD UR4, UR14, UR7, UR6 ;  /* 0x000000070e0472a4 */ /* 0x000fe2000f8e0206 */
[----:B------:R-:W-:Y:S01]  /*1d60*/  CS2R R92, SRZ ;  /* 0x00000000005c7805 */ /* 0x000fe2000001ff00 */
[----:B------:R2:W-:Y:S01]  /*1d70*/  LDGSTS.E.BYPASS.LTC128B.128 [R234+0x8080], [R24.64], !P5 ;  /* 0x0808000018ea7fae */ /* 0x0005e2000e901d52 */
[----:B------:R-:W-:Y:S01]  /*1d80*/  ISETP.GE.AND P5, PT, R13, c[0x0][0x19c], PT ;  /* 0x000067000d007a0c */ /* 0x000fe20003fa6270 */
[----:B------:R-:W-:Y:S01]  /*1d90*/  ULDC.64 UR6, c[0x0][0x188] ;  /* 0x0000620000067ab9 */ /* 0x000fe20000000a00 */
[----:B------:R-:W-:Y:S01]  /*1da0*/  LEA.HI.X R15, R8, c[0x0][0x194], R2, 0x1, P2 ;  /* 0x00006500080f7a11 */ /* 0x000fe200010f0c02 */
[----:B------:R2:W-:Y:S01]  /*1db0*/  LDGSTS.E.BYPASS.LTC128B.128 [R234+0xb080], [R24.64+0x80], !P3 ;  /* 0x0b08008018ea7fae */ /* 0x0005e2000d901d52 */
[C---:B------:R-:W-:Y:S01]  /*1dc0*/  ISETP.LT.OR P3, PT, R5.reuse, 0x1, P6 ;  /* 0x000000010500780c */ /* 0x040fe20003761670 */
[----:B------:R-:W-:Y:S01]  /*1dd0*/  IMAD.U32 R2, RZ, RZ, UR24 ;  /* 0x00000018ff027e24 */ /* 0x000fe2000f8e00ff */
[----:B------:R-:W-:Y:S01]  /*1de0*/  ISETP.LT.OR P2, PT, R5, 0x1, P5 ;  /* 0x000000010500780c */ /* 0x000fe20002f41670 */
[----:B------:R-:W0:Y:S01]  /*1df0*/  LDGDEPBAR ;  /* 0x00000000000079af */ /* 0x000e220000000000 */
[----:B------:R-:W-:Y:S01]  /*1e00*/  IADD3 R237, R31, UR4, RZ ;  /* 0x000000041fed7c10 */ /* 0x000fe2000fffe0ff */
[----:B------:R-:W-:Y:S01]  /*1e10*/  ULDC.64 UR4, c[0x0][0x178] ;  /* 0x00005e0000047ab9 */ /* 0x000fe20000000a00 */
[----:B------:R-:W-:Y:S01]  /*1e20*/  CS2R R90, SRZ ;  /* 0x00000000005a7805 */ /* 0x000fe2000001ff00 */
[----:B------:R-:W-:Y:S01]  /*1e30*/  UIMAD.WIDE.U32 UR28, UR11, UR4, URZ ;  /* 0x000000040b1c72a5 */ /* 0x000fe2000f8e003f */
[----:B------:R-:W-:Y:S01]  /*1e40*/  CS2R R88, SRZ ;  /* 0x0000000000587805 */ /* 0x000fe2000001ff00 */
[----:B------:R-:W-:Y:S01]  /*1e50*/  IMAD.WIDE.U32 R236, R248, c[0x0][0x218], R236 ;  /* 0x00008600f8ec7a25 */ /* 0x000fe200078e00ec */
[----:B------:R-:W-:Y:S01]  /*1e60*/  UIMAD UR6, UR16, UR6, URZ ;  /* 0x00000006100672a4 */ /* 0x000fe2000f8e023f */
[----:B------:R-:W-:Y:S01]  /*1e70*/  CS2R R86, SRZ ;  /* 0x0000000000567805 */ /* 0x000fe2000001ff00 */
[----:B------:R-:W-:Y:S01]  /*1e80*/  CS2R R84, SRZ ;  /* 0x0000000000547805 */ /* 0x000fe2000001ff00 */
[----:B------:R3:W-:Y:S01]  /*1e90*/  LDGSTS.E.BYPASS.LTC128B.128 [R234+0x80], [R14.64], !P3 ;  /* 0x000800000eea7fae */ /* 0x0007e2000d901d52 */
[----:B------:R-:W-:Y:S01]  /*1ea0*/  ISETP.LT.OR P3, PT, R5, 0x21, P6 ;  /* 0x000000210500780c */ /* 0x000fe20003761670 */
[----:B------:R-:W-:Y:S01]  /*1eb0*/  IMAD.MOV.U32 R242, RZ, RZ, R236 ;  /* 0x000000fffff27224 */ /* 0x000fe200078e00ec */
[----:B------:R-:W-:Y:S01]  /*1ec0*/  IADD3 R243, R237, UR26, RZ ;  /* 0x0000001aedf37c10 */ /* 0x000fe2000fffe0ff */
[----:B------:R3:W-:Y:S01]  /*1ed0*/  LDGSTS.E.BYPASS.LTC128B.128 [R234+0x3080], [R14.64+0x80], !P2 ;  /* 0x030800800eea7fae */ /* 0x0007e2000d101d52 */
[----:B------:R-:W-:Y:S01]  /*1ee0*/  IADD3 R8, P2, R14, UR24, RZ ;  /* 0x000000180e087c10 */ /* 0x000fe2000ff5e0ff */
[----:B------:R-:W-:Y:S01]  /*1ef0*/  UIMAD UR26, UR27, UR11, URZ ;  /* 0x0000000b1b1a72a4 */ /* 0x000fe2000f8e023f */
[----:B------:R-:W-:Y:S01]  /*1f00*/  ISETP.LT.OR P6, PT, R5, 0x41, P6 ;  /* 0x000000410500780c */ /* 0x000fe200037c1670 */
[----:B-1----:R-:W-:Y:S01]  /*1f10*/  IMAD.WIDE.U32 R26, R0, UR11, R242 ;  /* 0x0000000b001a7c25 */ /* 0x002fe2000f8e00f2 */
[----:B------:R-:W-:Y:S01]  /*1f20*/  IADD3.X R9, R15, UR23, RZ, P2, !PT ;  /* 0x000000170f097c10 */ /* 0x000fe200097fe4ff */
[----:B------:R-:W-:Y:S01]  /*1f30*/  UIMAD UR26, UR9, UR22, UR26 ;  /* 0x00000016091a72a4 */ /* 0x000fe2000f8e021a */
[----:B------:R-:W-:Y:S01]  /*1f40*/  CS2R R74, SRZ ;  /* 0x00000000004a7805 */ /* 0x000fe2000001ff00 */
[----:B------:R-:W-:Y:S01]  /*1f50*/  UIMAD UR9, UR9, UR4, URZ ;  /* 0x00000004090972a4 */ /* 0x000fe2000f8e023f */
[----:B------:R-:W-:Y:S01]  /*1f60*/  IMAD.U32 R16, RZ, RZ, UR28 ;  /* 0x0000001cff107e24 */ /* 0x000fe2000f8e00ff */
[----:B------:R1:W-:Y:S01]  /*1f70*/  LDGSTS.E.BYPASS.LTC128B.128 [R234+0x1080], [R8.64], !P3 ;  /* 0x0108000008ea7fae */ /* 0x0003e2000d901d52 */
[----:B--2---:R-:W-:Y:S01]  /*1f80*/  IADD3 R24, P3, P2, R2, 0x80, R14 ;  /* 0x0000008002187810 */ /* 0x004fe20007a7e00e */
[----:B------:R-:W-:Y:S01]  /*1f90*/  UIMAD UR9, UR11, UR5, UR9 ;  /* 0x000000050b0972a4 */ /* 0x000fe2000f8e0209 */
[----:B------:R-:W-:Y:S01]  /*1fa0*/  IADD3 R0, R27, UR26, RZ ;  /* 0x0000001a1b007c10 */ /* 0x000fe2000fffe0ff */
[----:B------:R-:W-:Y:S01]  /*1fb0*/  UIMAD UR6, UR17, UR7, UR6 ;  /* 0x00000007110672a4 */ /* 0x000fe2000f8e0206 */
[----:B------:R-:W-:Y:S01]  /*1fc0*/  IADD3.X R25, RZ, UR23, R15, P3, P2 ;  /* 0x00000017ff197c10 */ /* 0x000fe20009fe440f */
[----:B------:R-:W-:Y:S01]  /*1fd0*/  UIADD3 UR9, UR29, UR9, URZ ;  /* 0x000000091d097290 */ /* 0x000fe2000fffe03f */
[C---:B------:R-:W-:Y:S01]  /*1fe0*/  ISETP.LT.OR P3, PT, R5.reuse, 0x21, P5 ;  /* 0x000000210500780c */ /* 0x040fe20002f61670 */
[----:B------:R-:W-:Y:S01]  /*1ff0*/  IMAD.U32 R17, RZ, RZ, UR29 ;  /* 0x0000001dff117e24 */ /* 0x000fe2000f8e00ff */
[----:B------:R-:W-:Y:S01]  /*2000*/  ISETP.LT.OR P5, PT, R5, 0x41, P5 ;  /* 0x000000410500780c */ /* 0x000fe20002fa1670 */
[----:B------:R-:W-:Y:S01]  /*2010*/  ULDC UR22, c[0x0][0x20c] ;  /* 0x0000830000167ab9 */ /* 0x000fe20000000800 */
[----:B------:R-:W-:Y:S01]  /*2020*/  IADD3 R232, R239, UR6, RZ ;  /* 0x00000006efe87c10 */ /* 0x000fe2000fffe0ff */
[----:B------:R-:W-:Y:S01]  /*2030*/  ULDC.64 UR6, c[0x0][0x270] ;  /* 0x00009c0000067ab9 */ /* 0x000fe20000000a00 */
[----:B------:R-:W-:Y:S01]  /*2040*/  SEL R5, RZ, 0x1, P4 ;  /* 0x00000001ff057807 */ /* 0x000fe20002000000 */
[----:B------:R-:W-:Y:S01]  /*2050*/  UIMAD UR6, UR21, UR6, URZ ;  /* 0x00000006150672a4 */ /* 0x000fe2000f8e023f */
[----:B------:R-:W-:Y:S01]  /*2060*/  CS2R R72, SRZ ;  /* 0x0000000000487805 */ /* 0x000fe2000001ff00 */
[----:B------:R-:W-:Y:S01]  /*2070*/  CS2R R70, SRZ ;  /* 0x0000000000467805 */ /* 0x000fe2000001ff00 */
[C---:B---3--:R-:W-:Y:S01]  /*2080*/  LEA R14, P2, R26.reuse, c[0x0][0x1f0], 0x1 ;  /* 0x00007c001a0e7a11 */ /* 0x048fe200078408ff */
[----:B------:R-:W-:Y:S01]  /*2090*/  CS2R R68, SRZ ;  /* 0x0000000000447805 */ /* 0x000fe2000001ff00 */
[----:B------:R-:W-:Y:S01]  /*20a0*/  CS2R R66, SRZ ;  /* 0x0000000000427805 */ /* 0x000fe2000001ff00 */
[----:B------:R2:W-:Y:S01]  /*20b0*/  LDGSTS.E.BYPASS.LTC128B.128 [R234+0x4080], [R24.64], !P3 ;  /* 0x0408000018ea7fae */ /* 0x0005e2000d901d52 */
[----:B------:R-:W-:Y:S01]  /*20c0*/  LEA.HI.X R15, R26, c[0x0][0x1f4], R0, 0x1, P2 ;  /* 0x00007d001a0f7a11 */ /* 0x000fe200010f0c00 */
[----:B------:R-:W-:Y:S01]  /*20d0*/  IMAD.U32 R0, RZ, RZ, UR9 ;  /* 0x00000009ff007e24 */ /* 0x000fe2000f8e00ff */
[----:B------:R-:W-:Y:S01]  /*20e0*/  ISETP.GE.AND P3, PT, R13, c[0x0][0x16c], PT ;  /* 0x00005b000d007a0c */ /* 0x000fe20003f66270 */
[----:B------:R-:W-:Y:S01]  /*20f0*/  UMOV UR9, 0x5 ;  /* 0x0000000500097882 */ /* 0x000fe20000000000 */
[----:B------:R-:W-:Y:S01]  /*2100*/  CS2R R64, SRZ ;  /* 0x0000000000407805 */ /* 0x000fe2000001ff00 */
[----:B------:R-:W-:Y:S01]  /*2110*/  USHF.L.U64.HI UR22, UR8, UR9, UR22 ;  /* 0x0000000908167299 */ /* 0x000fe20008010216 */
[----:B-1----:R-:W-:Y:S01]  /*2120*/  IADD3 R8, P2, R8, UR24, RZ ;  /* 0x0000001808087c10 */ /* 0x002fe2000ff5e0ff */
[----:B------:R-:W-:Y:S01]  /*2130*/  USHF.L.U32 UR24, UR11, 0x6, URZ ;  /* 0x000000060b187899 */ /* 0x000fe2000800063f */
[----:B------:R-:W-:Y:S01]  /*2140*/  SEL R6, RZ, 0x2, P3 ;  /* 0x00000002ff067807 */ /* 0x000fe20001800000 */
[----:B------:R-:W-:Y:S01]  /*2150*/  CS2R R62, SRZ ;  /* 0x00000000003e7805 */ /* 0x000fe2000001ff00 */
[----:B------:R-:W-:Y:S01]  /*2160*/  IADD3.X R9, R9, UR23, RZ, P2, !PT ;  /* 0x0000001709097c10 */ /* 0x000fe200097fe4ff */
[----:B------:R-:W-:Y:S01]  /*2170*/  USHF.L.U32 UR23, UR8, 0x5, URZ ;  /* 0x0000000508177899 */ /* 0x000fe2000800063f */
[----:B------:R-:W-:Y:S01]  /*2180*/  LEA R2, P2, R16, R238, 0x6 ;  /* 0x000000ee10027211 */ /* 0x000fe200078430ff */
[----:B------:R-:W-:Y:S01]  /*2190*/  IMAD.IADD R5, R6, 0x1, R5 ;  /* 0x0000000106057824 */ /* 0x000fe200078e0205 */
[----:B------:R-:W-:Y:S01]  /*21a0*/  UIMAD UR8, UR14, UR7, UR6 ;  /* 0x000000070e0872a4 */ /* 0x000fe2000f8e0206 */
[----:B------:R1:W-:Y:S01]  /*21b0*/  LDGSTS.E.BYPASS.LTC128B.128 [R234+0x2080], [R8.64], !P6 ;  /* 0x0208000008ea7fae */ /* 0x0003e2000f101d52 */
[----:B------:R-:W-:Y:S01]  /*21c0*/  LEA.HI.X R0, R16, R232, R0, 0x6, P2 ;  /* 0x000000e810007211 */ /* 0x000fe200010f3400 */
[----:B------:R-:W-:Y:S01]  /*21d0*/  ULDC.64 UR6, c[0x0][0x288] ;  /* 0x0000a20000067ab9 */ /* 0x000fe20000000a00 */
[C---:B------:R-:W-:Y:S01]  /*21e0*/  LEA R16, P2, R2.reuse, c[0x0][0x160], 0x1 ;  /* 0x0000580002107a11 */ /* 0x040fe200078408ff */
[----:B------:R1:W-:Y:S01]  /*21f0*/  LDGSTS.E.BYPASS.LTC128B.128 [R234+0x5080], [R8.64+0x80], !P5 ;  /* 0x0508008008ea7fae */ /* 0x0003e2000e901d52 */
[C---:B------:R-:W-:Y:S01]  /*2200*/  LOP3.LUT P5, RZ, R5.reuse, 0x1, RZ, 0xc0, !PT ;  /* 0x0000000105ff7812 */ /* 0x040fe200078ac0ff */
[----:B------:R-:W-:Y:S01]  /*2210*/  UIMAD UR6, UR21, UR6, URZ ;  /* 0x00000006150672a4 */ /* 0x000fe2000f8e023f */
[----:B------:R-:W-:Y:S01]  /*2220*/  LEA.HI.X R17, R2, c[0x0][0x164], R0, 0x1, P2 ;  /* 0x0000590002117a11 */ /* 0x000fe200010f0c00 */
[----:B------:R-:W0:Y:S01]  /*2230*/  LDGDEPBAR ;  /* 0x00000000000079af */ /* 0x000e220000000000 */
[----:B------:R-:W-:Y:S01]  /*2240*/  IMAD.U32 R2, RZ, RZ, UR4 ;  /* 0x00000004ff027e24 */ /* 0x000fe2000f8e00ff */
[----:B------:R-:W-:Y:S01]  /*2250*/  LOP3.LUT P6, RZ, R5, 0x2, RZ, 0xc0, !PT ;  /* 0x0000000205ff7812 */ /* 0x000fe200078cc0ff */
[----:B------:R-:W-:Y:S01]  /*2260*/  IMAD.U32 R0, RZ, RZ, UR5 ;  /* 0x00000005ff007e24 */ /* 0x000fe2000f8e00ff */
[----:B------:R-:W-:Y:S01]  /*2270*/  IADD3 R19, R19, UR8, RZ ;  /* 0x0000000813137c10 */ /* 0x000fe2000fffe0ff */
[----:B------:R-:W-:Y:S01]  /*2280*/  IMAD.U32 R5, RZ, RZ, UR24 ;  /* 0x00000018ff057e24 */ /* 0x000fe2000f8e00ff */
[C---:B--2---:R-:W-:Y:S01]  /*2290*/  LEA R24, P2, R2.reuse, R16, 0x6 ;  /* 0x0000001002187211 */ /* 0x044fe200078430ff */
[----:B------:R-:W-:Y:S01]  /*22a0*/  ULDC.64 UR8, c[0x0][0x278] ;  /* 0x00009e0000087ab9 */ /* 0x000fe20000000a00 */
[----:B------:R-:W-:Y:S01]  /*22b0*/  CS2R R60, SRZ ;  /* 0x00000000003c7805 */ /* 0x000fe2000001ff00 */
[----:B------:R-:W-:Y:S01]  /*22c0*/  UIMAD UR25, UR16, UR8, URZ ;  /* 0x00000008101972a4 */ /* 0x000fe2000f8e023f */
[----:B------:R-:W-:Y:S01]  /*22d0*/  LEA.HI.X R25, R2, R17, R0, 0x6, P2 ;  /* 0x0000001102197211 */ /* 0x000fe200010f3400 */
[----:B------:R-:W-:Y:S01]  /*22e0*/  UIMAD UR8, UR14, UR7, UR6 ;  /* 0x000000070e0872a4 */ /* 0x000fe2000f8e0206 */
[----:B------:R-:W-:Y:S01]  /*22f0*/  LOP3.LUT P2, RZ, R11, 0x2, RZ, 0xc0, !PT ;  /* 0x000000020bff7812 */ /* 0x000fe2000784c0ff */
[----:B------:R-:W-:Y:S01]  /*2300*/  UIMAD UR9, UR17, UR9, UR25 ;  /* 0x00000009110972a4 */ /* 0x000fe2000f8e0219 */
[----:B------:R-:W-:Y:S01]  /*2310*/  IADD3 R6, -R235, UR12, -R5 ;  /* 0x0000000ceb067c10 */ /* 0x000fe2000fffe905 */
[----:B------:R-:W-:Y:S01]  /*2320*/  ULDC.64 UR6, c[0x0][0x238] ;  /* 0x00008e0000067ab9 */ /* 0x000fe20000000a00 */
[----:B------:R-:W-:Y:S01]  /*2330*/  SEL R206, R206, 0xffffffe0, !P2 ;  /* 0xffffffe0cece7807 */ /* 0x000fe20005000000 */
[----:B------:R-:W-:Y:S01]  /*2340*/  IMAD.WIDE.U32 R32, R248, c[0x0][0x278], R18 ;  /* 0x00009e00f8207a25 */ /* 0x000fe200078e0012 */
[----:B------:R-:W-:Y:S01]  /*2350*/  LOP3.LUT P2, RZ, R11, 0x4, RZ, 0xc0, !PT ;  /* 0x000000040bff7812 */ /* 0x000fe2000784c0ff */
[----:B------:R-:W-:Y:S01]  /*2360*/  UIMAD UR6, UR21, UR6, URZ ;  /* 0x00000006150672a4 */ /* 0x000fe2000f8e023f */
[----:B------:R-:W-:Y:S01]  /*2370*/  LEA.HI R0, R7, R233, RZ, 0x5 ;  /* 0x000000e907007211 */ /* 0x000fe200078f28ff */
[----:B------:R-:W-:Y:S01]  /*2380*/  IMAD.IADD R219, R229, 0x1, R206 ;  /* 0x00000001e5db7824 */ /* 0x000fe200078e02ce */
[----:B------:R-:W-:Y:S01]  /*2390*/  SEL R217, R217, 0xffffffc0, !P2 ;  /* 0xffffffc0d9d97807 */ /* 0x000fe20005000000 */
[----:B------:R-:W-:Y:S01]  /*23a0*/  USHF.R.S32.HI UR21, URZ, 0x1f, UR24 ;  /* 0x0000001f3f157899 */ /* 0x000fe20008011418 */
[----:B------:R-:W-:-:S04]  /*23b0*/  DEPBAR.LE SB0, 0x1 ;  /* 0x000080400000791a */ /* 0x000fc80000000000 */
[----:B------:R-:W-:Y:S01]  /*23c0*/  BAR.SYNC.DEFER_BLOCKING 0x0 ;  /* 0x0000000000007b1d */ /* 0x000fe20000010000 */
[----:B------:R-:W-:Y:S01]  /*23d0*/  IMAD.IADD R218, R229, 0x1, R217 ;  /* 0x00000001e5da7824 */ /* 0x000fe200078e02d9 */
[----:B------:R-:W-:Y:S01]  /*23e0*/  ISETP.LT.OR P2, PT, R6, 0x1, !P5 ;  /* 0x000000010600780c */ /* 0x000fe20006f41670 */
[----:B------:R-:W-:Y:S01]  /*23f0*/  IMAD.SHL.U32 R11, R11, 0x20, RZ ;  /* 0x000000200b0b7824 */ /* 0x000fe200078e00ff */
[-C--:B------:R-:W-:Y:S01]  /*2400*/  LEA.HI R2, R7, R233.reuse, RZ, 0x2 ;  /* 0x000000e907027211 */ /* 0x080fe200078f10ff */
[----:B------:R-:W-:Y:S01]  /*2410*/  IMAD.IADD R206, R206, 0x1, R218 ;  /* 0x00000001cece7824 */ /* 0x000fe200078e02da */
[----:B------:R-:W-:Y:S01]  /*2420*/  SHF.R.S32.HI R10, RZ, 0x5, R0 ;  /* 0x00000005ff0a7819 */ /* 0x000fe20000011400 */
[----:B------:R-:W-:Y:S01]  /*2430*/  UIMAD UR7, UR14, UR7, UR6 ;  /* 0x000000070e0772a4 */ /* 0x000fe2000f8e0206 */
[--C-:B------:R-:W-:Y:S01]  /*2440*/  SHF.R.S32.HI R12, RZ, 0x2, R2.reuse ;  /* 0x00000002ff0c7819 */ /* 0x100fe20000011402 */
[----:B------:R2:W-:Y:S01]  /*2450*/  STL.64 [R1+0x8], R32 ;  /* 0x0000082001007387 */ /* 0x0005e20000100a00 */
[----:B-1----:R-:W-:Y:S01]  /*2460*/  SHF.R.S32.HI R9, RZ, 0x1f, R2 ;  /* 0x0000001fff097819 */ /* 0x002fe20000011402 */
[----:B------:R-:W-:Y:S01]  /*2470*/  CS2R R58, SRZ ;  /* 0x00000000003a7805 */ /* 0x000fe2000001ff00 */
[----:B------:R-:W-:Y:S01]  /*2480*/  LEA.HI R8, R0, R10, RZ, 0x1 ;  /* 0x0000000a00087211 */ /* 0x000fe200078f08ff */
[----:B------:R-:W-:Y:S01]  /*2490*/  CS2R R56, SRZ ;  /* 0x0000000000387805 */ /* 0x000fe2000001ff00 */
[----:B------:R-:W-:Y:S01]  /*24a0*/  ISETP.LT.OR P5, PT, R6, 0x21, !P5 ;  /* 0x000000210600780c */ /* 0x000fe20006fa1670 */
[----:B------:R-:W-:Y:S01]  /*24b0*/  CS2R R54, SRZ ;  /* 0x0000000000367805 */ /* 0x000fe2000001ff00 */
[----:B------:R-:W-:Y:S01]  /*24c0*/  LEA.HI R9, R9, R12, RZ, 0x3 ;  /* 0x0000000c09097211 */ /* 0x000fe200078f18ff */
[----:B------:R-:W-:Y:S01]  /*24d0*/  CS2R R52, SRZ ;  /* 0x0000000000347805 */ /* 0x000fe2000001ff00 */
[----:B------:R-:W-:Y:S01]  /*24e0*/  LOP3.LUT R8, R8, 0xfffffffe, RZ, 0xc0, !PT ;  /* 0xfffffffe08087812 */ /* 0x000fe200078ec0ff */
[----:B------:R-:W-:Y:S01]  /*24f0*/  CS2R R50, SRZ ;  /* 0x0000000000327805 */ /* 0x000fe2000001ff00 */
[----:B------:R-:W-:Y:S01]  /*2500*/  LOP3.LUT R9, R9, 0xfffffff8, RZ, 0xc0, !PT ;  /* 0xfffffff809097812 */ /* 0x000fe200078ec0ff */
[----:B------:R-:W-:Y:S01]  /*2510*/  CS2R R48, SRZ ;  /* 0x0000000000307805 */ /* 0x000fe2000001ff00 */
[----:B------:R-:W-:Y:S01]  /*2520*/  LEA.HI R7, R7, R233, RZ, 0x4 ;  /* 0x000000e907077211 */ /* 0x000fe200078f20ff */
[----:B------:R-:W-:Y:S01]  /*2530*/  IMAD.IADD R10, R10, 0x1, -R8 ;  /* 0x000000010a0a7824 */ /* 0x000fe200078e0a08 */
[----:B------:R1:W3:Y:S01]  /*2540*/  LDSM.16.M88.2 R178, [R206+0x6080] ;  /* 0x00608000ceb2783b */ /* 0x0002e20000000100 */
[----:B------:R-:W-:Y:S01]  /*2550*/  IMAD.U32 R8, RZ, RZ, UR23 ;  /* 0x00000017ff087e24 */ /* 0x000fe2000f8e00ff */
[----:B------:R-:W-:Y:S01]  /*2560*/  IADD3 R241, R33, UR9, RZ ;  /* 0x0000000921f17c10 */ /* 0x000fe2000fffe0ff */
[----:B------:R-:W-:Y:S01]  /*2570*/  IMAD.IADD R12, R12, 0x1, -R9 ;  /* 0x000000010c0c7824 */ /* 0x000fe200078e0a09 */
[----:B------:R1:W4:Y:S01]  /*2580*/  LDSM.16.M88.2 R180, [R206+0x7080] ;  /* 0x00708000ceb4783b */ /* 0x0003220000000100 */
[----:B------:R-:W-:Y:S01]  /*2590*/  IMAD.U32 R9, RZ, RZ, UR23 ;  /* 0x00000017ff097e24 */ /* 0x000fe2000f8e00ff */
[----:B------:R-:W-:Y:S01]  /*25a0*/  SHF.R.S32.HI R19, RZ, 0x1f, R4 ;  /* 0x0000001fff137819 */ /* 0x000fe20000011404 */
[----:B------:R-:W-:Y:S01]  /*25b0*/  IMAD.SHL.U32 R246, R12, 0x20, RZ ;  /* 0x000000200cf67824 */ /* 0x000fe200078e00ff */
[----:B------:R1:W1:Y:S01]  /*25c0*/  LDSM.16.M88.2 R182, [R206+0x8080] ;  /* 0x00808000ceb6783b */ /* 0x0002620000000100 */
[----:B------:R-:W-:Y:S01]  /*25d0*/  LOP3.LUT R0, R0, 0xffffffe0, RZ, 0xc0, !PT ;  /* 0xffffffe000007812 */ /* 0x000fe200078ec0ff */
[----:B------:R-:W-:Y:S01]  /*25e0*/  CS2R R46, SRZ ;  /* 0x00000000002e7805 */ /* 0x000fe2000001ff00 */
[----:B------:R-:W-:Y:S01]  /*25f0*/  LEA.HI R19, R19, R4, RZ, 0x2 ;  /* 0x0000000413137211 */ /* 0x000fe200078f10ff */
[----:B------:R1:W1:Y:S01]  /*2600*/  LDSM.16.M88.2 R202, [R206+0x9080] ;  /* 0x00908000ceca783b */ /* 0x0002620000000100 */
[----:B------:R-:W-:Y:S01]  /*2610*/  IADD3 R5, -R5, UR12, -R235 ;  /* 0x0000000c05057c10 */ /* 0x000fe2000fffe9eb */
[----:B------:R-:W-:Y:S01]  /*2620*/  IMAD.IADD R0, R233, 0x1, -R0 ;  /* 0x00000001e9007824 */ /* 0x000fe200078e0a00 */
[----:B------:R-:W-:Y:S01]  /*2630*/  LOP3.LUT R251, R19, 0x1ffffffc, RZ, 0xc0, !PT ;  /* 0x1ffffffc13fb7812 */ /* 0x000fe200078ec0ff */
[----:B------:R1:W1:Y:S01]  /*2640*/  LDSM.16.M88.2 R204, [R206+0xa080] ;  /* 0x00a08000cecc783b */ /* 0x0002620000000100 */
[C---:B------:R-:W-:Y:S01]  /*2650*/  ISETP.LT.OR P1, PT, R5.reuse, 0x1, P0 ;  /* 0x000000010500780c */ /* 0x040fe20000721670 */
[----:B------:R-:W-:Y:S01]  /*2660*/  CS2R R44, SRZ ;  /* 0x00000000002c7805 */ /* 0x000fe2000001ff00 */
[----:B------:R-:W-:Y:S01]  /*2670*/  ISETP.LT.OR P0, PT, R5, 0x21, P0 ;  /* 0x000000210500780c */ /* 0x000fe20000701670 */
[----:B------:R-:W1:Y:S01]  /*2680*/  LDSM.16.M88.2 R206, [R206+0xb080] ;  /* 0x00b08000cece783b */ /* 0x000e620000000100 */
[----:B------:R-:W-:Y:S01]  /*2690*/  IMAD.IADD R251, R4, 0x1, -R251 ;  /* 0x0000000104fb7824 */ /* 0x000fe200078e0afb */
[----:B------:R-:W-:Y:S01]  /*26a0*/  SHF.R.S32.HI R245, RZ, 0x1f, R0 ;  /* 0x0000001ffff57819 */ /* 0x000fe20000011400 */
[----:B------:R-:W-:Y:S01]  /*26b0*/  CS2R R42, SRZ ;  /* 0x00000000002a7805 */ /* 0x000fe2000001ff00 */
[----:B------:R1:W1:Y:S01]  /*26c0*/  LDSM.16.M88.2 R160, [R229+0x6080] ;  /* 0x00608000e5a0783b */ /* 0x0002620000000100 */
[----:B------:R-:W-:Y:S01]  /*26d0*/  LOP3.LUT R2, R2, 0x3ffffffc, RZ, 0xc0, !PT ;  /* 0x3ffffffc02027812 */ /* 0x000fe200078ec0ff */
[----:B------:R-:W-:Y:S01]  /*26e0*/  CS2R R40, SRZ ;  /* 0x0000000000287805 */ /* 0x000fe2000001ff00 */
[----:B------:R-:W-:Y:S01]  /*26f0*/  LEA.HI R245, R245, R0, RZ, 0x2 ;  /* 0x00000000f5f57211 */ /* 0x000fe200078f10ff */
[----:B------:R1:W1:Y:S01]  /*2700*/  LDSM.16.M88.2 R162, [R229+0x7080] ;  /* 0x00708000e5a2783b */ /* 0x0002620000000100 */
[----:B------:R-:W-:Y:S01]  /*2710*/  IADD3 R21, R21, UR7, RZ ;  /* 0x0000000715157c10 */ /* 0x000fe2000fffe0ff */
[----:B------:R-:W-:Y:S01]  /*2720*/  IMAD.IADD R2, R233, 0x1, -R2 ;  /* 0x00000001e9027824 */ /* 0x000fe200078e0a02 */
[----:B------:R-:W-:Y:S01]  /*2730*/  ULDC.64 UR6, c[0x0][0x290] ;  /* 0x0000a40000067ab9 */ /* 0x000fe20000000a00 */
[----:B------:R1:W1:Y:S01]  /*2740*/  LDSM.16.M88.2 R164, [R229+0x8080] ;  /* 0x00808000e5a4783b */ /* 0x0002620000000100 */
[----:B------:R-:W-:Y:S01]  /*2750*/  IADD3 R23, R23, UR8, RZ ;  /* 0x0000000817177c10 */ /* 0x000fe2000fffe0ff */
[----:B------:R-:W-:Y:S01]  /*2760*/  UIMAD UR6, UR16, UR6, URZ ;  /* 0x00000006100672a4 */ /* 0x000fe2000f8e023f */
[----:B------:R-:W-:Y:S01]  /*2770*/  CS2R R38, SRZ ;  /* 0x0000000000267805 */ /* 0x000fe2000001ff00 */
[----:B------:R1:W1:Y:S01]  /*2780*/  LDSM.16.M88.2 R166, [R219+0x6080] ;  /* 0x00608000dba6783b */ /* 0x0002620000000100 */
[----:B------:R-:W-:Y:S01]  /*2790*/  CS2R R36, SRZ ;  /* 0x0000000000247805 */ /* 0x000fe2000001ff00 */
[----:B------:R-:W-:Y:S01]  /*27a0*/  UIMAD UR6, UR17, UR7, UR6 ;  /* 0x00000007110672a4 */ /* 0x000fe2000f8e0206 */
[C---:B------:R-:W-:Y:S01]  /*27b0*/  IMAD.WIDE.U32 R26, R248.reuse, c[0x0][0x290], R22 ;  /* 0x0000a400f81a7a25 */ /* 0x040fe200078e0016 */
[----:B------:R1:W1:Y:S01]  /*27c0*/  LDSM.16.M88.2 R168, [R219+0x7080] ;  /* 0x00708000dba8783b */ /* 0x0002620000000100 */
[----:B------:R-:W-:Y:S01]  /*27d0*/  CS2R R34, SRZ ;  /* 0x0000000000227805 */ /* 0x000fe2000001ff00 */
[----:B------:R-:W-:Y:S01]  /*27e0*/  CS2R R30, SRZ ;  /* 0x00000000001e7805 */ /* 0x000fe2000001ff00 */
[----:B------:R-:W-:Y:S01]  /*27f0*/  IMAD.WIDE.U32 R248, R248, c[0x0][0x240], R20 ;  /* 0x00009000f8f87a25 */ /* 0x000fe200078e0014 */
[----:B------:R1:W1:Y:S01]  /*2800*/  LDSM.16.M88.2 R170, [R219+0x8080] ;  /* 0x00808000dbaa783b */ /* 0x0002620000000100 */
[----:B------:R-:W-:Y:S01]  /*2810*/  IADD3 R240, R27, UR6, RZ ;  /* 0x000000061bf07c10 */ /* 0x000fe2000fffe0ff */
[----:B------:R-:W-:Y:S01]  /*2820*/  ULDC.64 UR6, c[0x0][0x240] ;  /* 0x0000900000067ab9 */ /* 0x000fe20000000a00 */
[----:B------:R-:W-:Y:S01]  /*2830*/  CS2R R28, SRZ ;  /* 0x00000000001c7805 */ /* 0x000fe2000001ff00 */
[----:B------:R1:W1:Y:S01]  /*2840*/  LDSM.16.M88.2 R184, [R229+0x9080] ;  /* 0x00908000e5b8783b */ /* 0x0002620000000100 */
[----:B------:R-:W-:Y:S01]  /*2850*/  UIMAD UR6, UR16, UR6, URZ ;  /* 0x00000006100672a4 */ /* 0x000fe2000f8e023f */
[----:B------:R-:W-:Y:S01]  /*2860*/  IMAD.IADD R217, R217, 0x1, R219 ;  /* 0x00000001d9d97824 */ /* 0x000fe200078e02db */
[----:B------:R-:W-:Y:S01]  /*2870*/  USHF.L.U64.HI UR5, UR4, 0x5, UR5 ;  /* 0x0000000504057899 */ /* 0x000fe20008010205 */
[----:B------:R1:W1:Y:S01]  /*2880*/  LDSM.16.M88.2 R186, [R229+0xa080] ;  /* 0x00a08000e5ba783b */ /* 0x0002620000000100 */
[----:B------:R-:W-:-:S02]  /*2890*/  UIMAD UR6, UR17, UR7, UR6 ;  /* 0x00000007110672a4 */ /* 0x000fc4000f8e0206 */
[----:B------:R-:W-:Y:S01]  /*28a0*/  USHF.L.U32 UR8, UR4, 0x5, URZ ;  /* 0x0000000504087899 */ /* 0x000fe2000800063f */
[----:B------:R1:W1:Y:S01]  /*28b0*/  LDSM.16.M88.2 R188, [R229+0xb080] ;  /* 0x00b08000e5bc783b */ /* 0x0002620000000100 */
[----:B------:R-:W-:Y:S02]  /*28c0*/  UIMAD UR20, UR15, -0x60, UR20 ;  /* 0xffffffa00f1478a4 */ /* 0x000fe4000f8e0214 */
[----:B------:R-:W-:Y:S01]  /*28d0*/  IADD3 R250, R249, UR6, RZ ;  /* 0x00000006f9fa7c10 */ /* 0x000fe2000fffe0ff */
[----:B------:R1:W1:Y:S01]  /*28e0*/  LDSM.16.M88.2 R190, [R219+0x9080] ;  /* 0x00908000dbbe783b */ /* 0x0002620000000100 */
[----:B------:R-:W-:Y:S02]  /*28f0*/  UMOV UR4, URZ ;  /* 0x0000003f00047c82 */ /* 0x000fe40008000000 */
[----:B------:R-:W-:Y:S01]  /*2900*/  UMOV UR9, 0x1 ;  /* 0x0000000100097882 */ /* 0x000fe20000000000 */
        /* <DEDUP_REMOVED lines=9> */
[----:B------:R1:W-:Y:S04]  /*29a0*/  STL.64 [R1], R26 ;  /* 0x0000001a01007387 */ /* 0x0003e80000100a00 */
[----:B------:R-:W-:Y:S01]  /*29b0*/  @!PT LDS RZ, [RZ] ;  /* 0x00000000fffff984 */ /* 0x000fe20000000800 */
[----:B------:R-:W-:Y:S01]  /*29c0*/  @!PT LDS RZ, [RZ] ;  /* 0x00000000fffff984 */ /* 0x000fe20000000800 */
[----:B------:R-:W-:Y:S01]  /*29d0*/  @!PT LDS RZ, [RZ] ;  /* 0x00000000fffff984 */ /* 0x000fe20000000800 */
[----:B------:R1:W-:Y:S01]  /*29e0*/  LDGSTS.E.BYPASS.LTC128B.128 [R234+0x6080], [R16.64], !P2 ;  /* 0x0608000010ea7fae */ /* 0x0003e2000d101d52 */
[----:B------:R-:W-:-:S02]  /*29f0*/  ISETP.LT.OR P2, PT, R6, 0x1, !P6 ;  /* 0x000000010600780c */ /* 0x000fc40007741670 */
[----:B------:R-:W-:Y:S01]  /*2a00*/  ISETP.LT.OR P6, PT, R6, 0x21, !P6 ;  /* 0x000000210600780c */ /* 0x000fe200077c1670 */
[----:B------:R-:W-:-:S10]  /*2a10*/  IMAD.U32 R6, RZ, RZ, UR22 ;  /* 0x00000016ff067e24 */ /* 0x000fd4000f8e00ff */
        /* <DEDUP_REMOVED lines=9> */
[----:B-1----:R-:W-:-:S04]  /*2ab0*/  SHF.R.S32.HI R16, RZ, 0x4, R7 ;  /* 0x00000004ff107819 */ /* 0x002fc80000011407 */
[C---:B------:R-:W-:Y:S02]  /*2ac0*/  LEA.HI R17, R7.reuse, R16, RZ, 0x1 ;  /* 0x0000001007117211 */ /* 0x040fe400078f08ff */
[----:B------:R-:W-:Y:S02]  /*2ad0*/  LOP3.LUT R7, R7, 0xfffffff0, RZ, 0xc0, !PT ;  /* 0xfffffff007077812 */ /* 0x000fe400078ec0ff */
[----:B------:R-:W-:Y:S02]  /*2ae0*/  LOP3.LUT R6, R17, 0xfffffffe, RZ, 0xc0, !PT ;  /* 0xfffffffe11067812 */ /* 0x000fe400078ec0ff */
[----:B------:R-:W-:-:S03]  /*2af0*/  @!P2 IADD3.X R17, R241, UR21, RZ, P5, !PT ;  /* 0x00000015f111ac10 */ /* 0x000fc6000affe4ff */
[----:B------:R-:W-:Y:S01]  /*2b00*/  IMAD.IADD R6, R16, 0x1, -R6 ;  /* 0x0000000110067824 */ /* 0x000fe200078e0a06 */
[----:B------:R-:W-:-:S03]  /*2b10*/  @!P2 LEA R16, P5, R18, c[0x0][0x258], 0x2 ;  /* 0x000096001210aa11 */ /* 0x000fc600078a10ff */
[----:B------:R-:W-:Y:S01]  /*2b20*/  IMAD.SHL.U32 R230, R6, 0x20, RZ ;  /* 0x0000002006e67824 */ /* 0x000fe200078e00ff */
[----:B------:R-:W-:Y:S01]  /*2b30*/  @!P2 LEA.HI.X R17, R18, c[0x0][0x25c], R17, 0x2, P5 ;  /* 0x000097001211aa11 */ /* 0x000fe200028f1411 */
[----:B------:R-:W-:Y:S01]  /*2b40*/  IMAD.SHL.U32 R231, R6, 0x8, RZ ;  /* 0x0000000806e77824 */ /* 0x000fe200078e00ff */
[----:B------:R-:W-:Y:S01]  /*2b50*/  ISETP.GE.AND P5, PT, R13, c[0x0][0x1fc], PT ;  /* 0x00007f000d007a0c */ /* 0x000fe20003fa6270 */
[----:B------:R-:W-:Y:S02]  /*2b60*/  IMAD.SHL.U32 R13, R4, 0x8, RZ ;  /* 0x00000008040d7824 */ /* 0x000fe400078e00ff */
[----:B------:R-:W-:Y:S01]  /*2b70*/  IMAD.SHL.U32 R6, R6, 0x100, RZ ;  /* 0x0000010006067824 */ /* 0x000fe200078e00ff */
[----:B------:R-:W-:Y:S02]  /*2b80*/  SEL R4, RZ, 0xffffffff, P5 ;  /* 0xffffffffff047807 */ /* 0x000fe40002800000 */
[C---:B------:R-:W-:Y:S02]  /*2b90*/  ISETP.LT.OR P5, PT, R5.reuse, 0x1, P6 ;  /* 0x000000010500780c */ /* 0x040fe400037a1670 */
[----:B------:R-:W-:Y:S01]  /*2ba0*/  ISETP.LT.OR P6, PT, R5, 0x21, P6 ;  /* 0x000000210500780c */ /* 0x000fe200037c1670 */
[----:B------:R-:W-:Y:S01]  /*2bb0*/  @!P2 IMAD.SHL.U32 R5, R233, 0x10, RZ ;  /* 0x00000010e905a824 */ /* 0x000fe200078e00ff */
[----:B------:R-:W-:-:S02]  /*2bc0*/  LOP3.LUT R13, R13, 0x18, RZ, 0xc0, !PT ;  /* 0x000000180d0d7812 */ /* 0x000fc400078ec0ff */
[----:B------:R-:W-:Y:S02]  /*2bd0*/  LOP3.LUT R231, R231, 0x8, RZ, 0xc0, !PT ;  /* 0x00000008e7e77812 */ /* 0x000fe400078ec0ff */
[----:B------:R1:W-:Y:S01]  /*2be0*/  @!P2 LDGSTS.E.BYPASS.LTC128B.128 [R5+0x12080], [R16.64] ;  /* 0x120800001005afae */ /* 0x0003e2000b901d52 */
[C---:B------:R-:W-:Y:S02]  /*2bf0*/  LOP3.LUT R246, R13.reuse, 0xe0, R246, 0xf8, !PT ;  /* 0x000000e00df67812 */ /* 0x040fe400078ef8f6 */
[----:B------:R-:W-:Y:S01]  /*2c00*/  LOP3.LUT R230, R13, 0x20, R230, 0xf8, !PT ;  /* 0x000000200de67812 */ /* 0x000fe200078ef8e6 */
[----:B------:R-:W0:Y:S01]  /*2c10*/  LDGDEPBAR ;  /* 0x00000000000079af */ /* 0x000e220000000000 */
[----:B------:R-:W-:-:S03]  /*2c20*/  LOP3.LUT R13, R245, 0x7ffffffc, RZ, 0xc0, !PT ;  /* 0x7ffffffcf50d7812 */ /* 0x000fc600078ec0ff */
[----:B------:R2:W-:Y:S01]  /*2c30*/  LDGSTS.E.BYPASS.LTC128B.128 [R234+0xe080], [R14.64], !P1 ;  /* 0x0e0800000eea7fae */ /* 0x0005e2000c901d52 */
[C---:B------:R-:W-:Y:S01]  /*2c40*/  LOP3.LUT P1, RZ, R12.reuse, 0x1, RZ, 0xc0, !PT ;  /* 0x000000010cff7812 */ /* 0x040fe2000782c0ff */
[----:B------:R-:W-:Y:S02]  /*2c50*/  IMAD.SHL.U32 R12, R12, 0x4, RZ ;  /* 0x000000040c0c7824 */ /* 0x000fe400078e00ff */
[----:B------:R-:W-:Y:S01]  /*2c60*/  IMAD.IADD R0, R0, 0x1, -R13 ;  /* 0x0000000100007824 */ /* 0x000fe200078e0a0d */
[----:B------:R2:W-:Y:S02]  /*2c70*/  LDGSTS.E.BYPASS.LTC128B.128 [R234+0x10080], [R14.64+0x80], !P5 ;  /* 0x100800800eea7fae */ /* 0x0005e4000e901d52 */
[----:B------:R-:W-:Y:S01]  /*2c80*/  LOP3.LUT R246, R246, 0x18, R12, 0x78, !PT ;  /* 0x00000018f6f67812 */ /* 0x000fe200078e780c */
[----:B------:R-:W-:Y:S01]  /*2c90*/  IMAD.SHL.U32 R12, R10, 0x200, RZ ;  /* 0x000002000a0c7824 */ /* 0x000fe200078e00ff */
[----:B------:R2:W-:Y:S01]  /*2ca0*/  LDGSTS.E.BYPASS.LTC128B.128 [R234+0xf080], [R8.64], !P0 ;  /* 0x0f08000008ea7fae */ /* 0x0005e2000c101d52 */
[----:B------:R-:W-:-:S02]  /*2cb0*/  IMAD R251, R251, 0x4, R0 ;  /* 0x00000004fbfb7824 */ /* 0x000fc400078e0200 */
[----:B------:R-:W-:Y:S01]  /*2cc0*/  IMAD R0, R2, 0x2, R12 ;  /* 0x0000000202007824 */ /* 0x000fe200078e020c */
[----:B------:R2:W-:Y:S01]  /*2cd0*/  LDGSTS.E.BYPASS.LTC128B.128 [R234+0x11080], [R8.64+0x80], !P6 ;  /* 0x1108008008ea7fae */ /* 0x0005e2000f101d52 */
[----:B------:R-:W-:Y:S02]  /*2ce0*/  IMAD.SHL.U32 R251, R251, 0x2, RZ ;  /* 0x00000002fbfb7824 */ /* 0x000fe400078e00ff */
[----:B------:R-:W-:Y:S02]  /*2cf0*/  IMAD.IADD R246, R0, 0x1, R246 ;  /* 0x0000000100f67824 */ /* 0x000fe400078e02f6 */
[----:B-1----:R-:W-:Y:S02]  /*2d00*/  IMAD.SHL.U32 R5, R10, 0x10, RZ ;  /* 0x000000100a057824 */ /* 0x002fe400078e00ff */
[----:B------:R-:W-:-:S03]  /*2d10*/  IMAD.SHL.U32 R246, R246, 0x2, RZ ;  /* 0x00000002f6f67824 */ /* 0x000fc600078e00ff */
[----:B------:R-:W-:Y:S02]  /*2d20*/  LEA.HI.SX32 R245, R245, R5, 0x1e ;  /* 0x00000005f5f57211 */ /* 0x000fe400078ff2ff */
[----:B------:R-:W-:Y:S02]  /*2d30*/  LOP3.LUT R5, R5, 0x10, RZ, 0xc0, !PT ;  /* 0x0000001005057812 */ /* 0x000fe400078ec0ff */
[----:B------:R-:W-:Y:S02]  /*2d40*/  IADD3 R247, R246, 0x126c0, RZ ;  /* 0x000126c0f6f77810 */ /* 0x000fe40007ffe0ff */
[----:B------:R-:W-:Y:S01]  /*2d50*/  LOP3.LUT R5, R5, 0xe0, R11, 0xf8, !PT ;  /* 0x000000e005057812 */ /* 0x000fe200078ef80b */
[----:B------:R-:W-:Y:S02]  /*2d60*/  IMAD.SHL.U32 R11, R4, 0x2, RZ ;  /* 0x00000002040b7824 */ /* 0x000fe400078e00ff */
[----:B------:R-:W-:Y:S01]  /*2d70*/  IMAD.IADD R4, R233, 0x1, -R7 ;  /* 0x00000001e9047824 */ /* 0x000fe200078e0a07 */
[----:B------:R-:W-:-:S02]  /*2d80*/  LOP3.LUT R5, R5, 0x100, R6, 0xf8, !PT ;  /* 0x0000010005057812 */ /* 0x000fc400078ef806 */
[----:B------:R-:W-:Y:S01]  /*2d90*/  LOP3.LUT R244, R11, 0x2, R244, 0xe2, !PT ;  /* 0x000000020bf47812 */ /* 0x000fe200078ee2f4 */
[C---:B------:R-:W-:Y:S01]  /*2da0*/  IMAD.SHL.U32 R227, R4.reuse, 0x20, RZ ;  /* 0x0000002004e37824 */ /* 0x040fe200078e00ff */
[----:B------:R-:W-:Y:S02]  /*2db0*/  SHF.R.S32.HI R2, RZ, 0x1f, R4 ;  /* 0x0000001fff027819 */ /* 0x000fe40000011404 */
[----:B------:R-:W-:Y:S02]  /*2dc0*/  LOP3.LUT P5, RZ, R4, 0x4, RZ, 0xc0, !PT ;  /* 0x0000000404ff7812 */ /* 0x000fe400078ac0ff */
[----:B------:R-:W-:Y:S02]  /*2dd0*/  LEA.HI R2, R2, R4, RZ, 0x3 ;  /* 0x0000000402027211 */ /* 0x000fe400078f18ff */
[----:B------:R-:W-:Y:S02]  /*2de0*/  IADD3 R11, P0, R26, UR24, RZ ;  /* 0x000000181a0b7c10 */ /* 0x000fe4000ff1e0ff */
[C---:B------:R-:W-:Y:S01]  /*2df0*/  LOP3.LUT R0, R2.reuse, 0xfffffff8, RZ, 0xc0, !PT ;  /* 0xfffffff802007812 */ /* 0x040fe200078ec0ff */
[----:B------:R-:W-:Y:S01]  /*2e00*/  IMAD.SHL.U32 R2, R2, 0x40, RZ ;  /* 0x0000004002027824 */ /* 0x000fe200078e00ff */
[----:B------:R-:W-:-:S02]  /*2e10*/  LOP3.LUT R227, R231, 0x1e0, R227, 0xf8, !PT ;  /* 0x000001e0e7e37812 */ /* 0x000fc400078ef8e3 */
[----:B------:R-:W-:Y:S01]  /*2e20*/  IADD3.X R7, R240, UR21, RZ, P0, !PT ;  /* 0x00000015f0077c10 */ /* 0x000fe200087fe4ff */
[C---:B------:R-:W-:Y:S01]  /*2e30*/  IMAD.IADD R0, R4.reuse, 0x1, -R0 ;  /* 0x0000000104007824 */ /* 0x040fe200078e0a00 */
[C---:B------:R-:W-:Y:S01]  /*2e40*/  LEA R6, P0, R11.reuse, c[0x0][0x280], 0x2 ;  /* 0x0000a0000b067a11 */ /* 0x040fe200078010ff */
[----:B------:R-:W-:Y:S01]  /*2e50*/  IMAD.SHL.U32 R4, R4, 0x4, RZ ;  /* 0x0000000404047824 */ /* 0x000fe200078e00ff */
[----:B------:R-:W-:Y:S02]  /*2e60*/  LOP3.LUT R2, R2, 0xfffffe00, RZ, 0xc0, !PT ;  /* 0xfffffe0002027812 */ /* 0x000fe400078ec0ff */
[----:B------:R-:W-:Y:S02]  /*2e70*/  LEA.HI.X R7, R11, c[0x0][0x284], R7, 0x2, P0 ;  /* 0x0000a1000b077a11 */ /* 0x000fe400000f1407 */
[----:B------:R-:W-:Y:S01]  /*2e80*/  LOP3.LUT R227, R227, 0x38, R4, 0x78, !PT ;  /* 0x00000038e3e37812 */ /* 0x000fe200078e7804 */
[----:B------:R-:W-:Y:S01]  /*2e90*/  IMAD.SHL.U32 R4, R0, 0x40, RZ ;  /* 0x0000004000047824 */ /* 0x000fe200078e00ff */
[----:B------:R-:W-:-:S02]  /*2ea0*/  ISETP.GE.AND P0, PT, R233, 0x10, PT ;  /* 0x00000010e900780c */ /* 0x000fc40003f06270 */
[C---:B------:R-:W-:Y:S01]  /*2eb0*/  LOP3.LUT R228, R5.reuse, 0x8, R3, 0xf8, !PT ;  /* 0x0000000805e47812 */ /* 0x040fe200078ef803 */
[----:B------:R-:W-:Y:S01]  /*2ec0*/  IMAD R3, R10, 0x400, R2 ;  /* 0x000004000a037824 */ /* 0x000fe200078e0202 */
[----:B------:R-:W-:Y:S02]  /*2ed0*/  LOP3.LUT R4, R4, 0x1c0, RZ, 0xc0, !PT ;  /* 0x000001c004047812 */ /* 0x000fe400078ec0ff */
[----:B------:R-:W-:Y:S02]  /*2ee0*/  LOP3.LUT R5, R5, 0x1c0, RZ, 0xc0, !PT ;  /* 0x000001c005057812 */ /* 0x000fe400078ec0ff */
[--C-:B------:R-:W-:Y:S02]  /*2ef0*/  SHF.R.U32.HI R11, RZ, 0x3, R4.reuse ;  /* 0x00000003ff0b7819 */ /* 0x100fe40000011604 */
[----:B------:R-:W-:Y:S02]  /*2f00*/  LOP3.LUT R227, R227, R12, RZ, 0xfc, !PT ;  /* 0x0000000ce3e37212 */ /* 0x000fe400078efcff */
[----:B------:R-:W-:-:S02]  /*2f10*/  LOP3.LUT R230, R11, R230, R4, 0x1e, !PT ;  /* 0x000000e60be67212 */ /* 0x000fc400078e1e04 */
[----:B------:R-:W-:Y:S02]  /*2f20*/  LOP3.LUT R231, R11, R4, R231, 0x1e, !PT ;  /* 0x000000040be77212 */ /* 0x000fe400078e1ee7 */
[----:B------:R-:W-:Y:S01]  /*2f30*/  LOP3.LUT R230, R230, R2, RZ, 0xfc, !PT ;  /* 0x00000002e6e67212 */ /* 0x000fe200078efcff */
[----:B------:R-:W-:Y:S01]  /*2f40*/  @!P0 IMAD.SHL.U32 R2, R233, 0x10, RZ ;  /* 0x00000010e9028824 */ /* 0x000fe200078e00ff */
[----:B------:R-:W-:Y:S01]  /*2f50*/  SHF.R.U32.HI R5, RZ, 0x3, R5 ;  /* 0x00000003ff057819 */ /* 0x000fe20000011605 */
[----:B------:R-:W-:Y:S01]  /*2f60*/  IMAD.IADD R231, R3, 0x1, R231 ;  /* 0x0000000103e77824 */ /* 0x000fe200078e02e7 */
[----:B------:R-:W-:Y:S02]  /*2f70*/  IADD3 R3, R246, 0x12480, RZ ;  /* 0x00012480f6037810 */ /* 0x000fe40007ffe0ff */
[----:B------:R2:W-:Y:S01]  /*2f80*/  @!P0 LDGSTS.E.BYPASS.LTC128B.128 [R2+0x12280], [R6.64] ;  /* 0x1228000006028fae */ /* 0x0005e2000b901d52 */
[C---:B------:R-:W-:Y:S02]  /*2f90*/  LOP3.LUT P0, RZ, R0.reuse, 0x4, RZ, 0xc0, !PT ;  /* 0x0000000400ff7812 */ /* 0x040fe4000780c0ff */
[----:B------:R-:W-:Y:S01]  /*2fa0*/  @P1 IADD3 R247, R3, 0x1c0, RZ ;  /* 0x000001c003f71810 */ /* 0x000fe20007ffe0ff */
[----:B------:R-:W0:Y:S01]  /*2fb0*/  LDGDEPBAR ;  /* 0x00000000000079af */ /* 0x000e220000000000 */
[----:B------:R-:W-:Y:S01]  /*2fc0*/  LOP3.LUT P1, RZ, R0, 0x2, RZ, 0xc0, !PT ;  /* 0x0000000200ff7812 */ /* 0x000fe2000782c0ff */
[----:B------:R-:W-:Y:S01]  /*2fd0*/  IMAD.SHL.U32 R0, R231, 0x2, RZ ;  /* 0x00000002e7007824 */ /* 0x000fe200078e00ff */
[----:B------:R-:W-:Y:S01]  /*2fe0*/  LOP3.LUT R228, R5, R228, RZ, 0x3c, !PT ;  /* 0x000000e405e47212 */ /* 0x000fe200078e3cff */
[----:B------:R-:W0:Y:S01]  /*2ff0*/  LDGDEPBAR ;  /* 0x00000000000079af */ /* 0x000e220000000000 */
[----:B------:R-:W-:-:S02]  /*3000*/  SEL R216, R224, 0xffffffe0, !P1 ;  /* 0xffffffe0e0d87807 */ /* 0x000fc40004800000 */
[----:B------:R-:W-:Y:S01]  /*3010*/  SEL R224, R224, 0xffffffe0, !P0 ;  /* 0xffffffe0e0e07807 */ /* 0x000fe20004000000 */
[----:B------:R-:W-:Y:S01]  /*3020*/  IMAD.SHL.U32 R228, R228, 0x2, RZ ;  /* 0x00000002e4e47824 */ /* 0x000fe200078e00ff */
[----:B------:R-:W-:Y:S01]  /*3030*/  SEL R226, R226, 0xfffffff0, !P5 ;  /* 0xfffffff0e2e27807 */ /* 0x000fe20006800000 */
[----:B------:R-:W-:Y:S01]  /*3040*/  IMAD.IADD R216, R0, 0x1, R216 ;  /* 0x0000000100d87824 */ /* 0x000fe200078e02d8 */
[----:B------:R-:W-:Y:S01]  /*3050*/  LEA R227, R227, 0x15480, 0x1 ;  /* 0x00015480e3e37811 */ /* 0x000fe200078e08ff */
[----:B------:R-:W-:Y:S01]  /*3060*/  IMAD.IADD R221, R231, 0x1, R224 ;  /* 0x00000001e7dd7824 */ /* 0x000fe200078e02e0 */
[----:B------:R-:W-:-:S03]  /*3070*/  SEL R225, R225, 0xfffffff0, !P1 ;  /* 0xfffffff0e1e17807 */ /* 0x000fc60004800000 */
[----:B------:R-:W-:Y:S02]  /*3080*/  IMAD R226, R226, 0x2, R227 ;  /* 0x00000002e2e27824 */ /* 0x000fe400078e02e3 */
[----:B------:R-:W-:Y:S02]  /*3090*/  IMAD.IADD R223, R225, 0x1, R224 ;  /* 0x00000001e1df7824 */ /* 0x000fe400078e02e0 */
[----:B------:R-:W-:Y:S02]  /*30a0*/  IMAD.IADD R222, R231, 0x1, R225 ;  /* 0x00000001e7de7824 */ /* 0x000fe400078e02e1 */
[----:B---34-:R-:W-:Y:S02]  /*30b0*/  IMAD.IADD R220, R225, 0x1, R221 ;  /* 0x00000001e1dc7824 */ /* 0x018fe400078e02dd */
.L_x_838:
[----:B------:R-:W-:Y:S04]  /*30c0*/  DEPBAR.LE SB0, 0x1 ;  /* 0x000080400000791a */ /* 0x000fe80000000000 */
[----:B------:R-:W-:Y:S01]  /*30d0*/  BAR.SYNC.DEFER_BLOCKING 0x0 ;  /* 0x0000000000007b1d */ /* 0x000fe20000010000 */
[----:B--2---:R-:W-:Y:S01]  /*30e0*/  MOV R2, UR4 ;  /* 0x0000000400027c02 */ /* 0x004fe20008000f00 */
        /* <DEDUP_REMOVED lines=14> */
[----:B------:R-:W-:Y:S01]  /*31d0*/  LDSM.16.M88.2 R2, [R229+0x80] ;  /* 0x00008000e502783b */ /* 0x000fe20000000100 */
[----:B------:R-:W-:Y:S02]  /*31e0*/  UMOV UR16, UR11 ;  /* 0x0000000b00107c82 */ /* 0x000fe40008000000 */
        /* <DEDUP_REMOVED lines=174> */
[----:B------:R-:W-:Y:S02]  /*3cd0*/  UIMAD UR21, UR21, -0x40, UR12 ;  /* 0xffffffc0151578a4 */ /* 0x000fe4000f8e020c */
[----:B------:R-:W-:Y:S01]  /*3ce0*/  IADD3 R3, P5, R238, UR6, RZ ;  /* 0x00000006ee037c10 */ /* 0x000fe2000ffbe0ff */
[----:B------:R-:W-:Y:S03]  /*3cf0*/  USHF.L.U64.HI UR17, UR24, 0x6, UR17 ;  /* 0x0000000618117899 */ /* 0x000fe60008010211 */
[----:B------:R-:W-:Y:S02]  /*3d00*/  LEA R10, P1, R3, c[0x0][0x160], 0x1 ;  /* 0x00005800030a7a11 */ /* 0x000fe400078208ff */
        /* <DEDUP_REMOVED lines=8> */
[----:B------:R-:W-:Y:S01]  /*3d90*/  LEA R14, P6, R5, c[0x0][0x160], 0x1 ;  /* 0x00005800050e7a11 */ /* 0x000fe200078c08ff */
        /* <DEDUP_REMOVED lines=21> */
.L_x_836:
[-C--:B-1234-:R-:W-:Y:S01]  /*3ef0*/  HMMA.16816.F32 R4, R20, R160.reuse, RZ ;  /* 0x000000a01404723c */ /* 0x09efe200000018ff */
[----:B------:R-:W0:Y:S01]  /*3f00*/  LDGDEPBAR ;  /* 0x00000000000079af */ /* 0x000e220000000000 */
[----:B------:R-:W-:Y:S02]  /*3f10*/  ULEA UR6, UR11, UR20, 0x6 ;  /* 0x000000140b067291 */ /* 0x000fe4000f8e303f */
[----:B------:R-:W-:Y:S01]  /*3f20*/  MOV R2, 0x40 ;  /* 0x0000004000027802 */ /* 0x000fe20000000f00 */
[----:B------:R-:W-:Y:S02]  /*3f30*/  UIADD3 UR11, UR11, 0x1, URZ ;  /* 0x000000010b0b7890 */ /* 0x000fe4000fffe03f */
[----:B------:R-:W-:Y:S01]  /*3f40*/  UIADD3 UR6, -UR12, 0x1, UR6 ;  /* 0x000000010c067890 */ /* 0x000fe2000fffe106 */
[C---:B------:R-:W-:Y:S04]  /*3f50*/  HMMA.16816.F32 R8, R76.reuse, R160, RZ ;  /* 0x000000a04c08723c */ /* 0x040fe800000018ff */
[----:B------:R-:W-:Y:S04]  /*3f60*/  SEL R2, R2, 0xffffffc0, !P0 ;  /* 0xffffffc002027807 */ /* 0x000fe80004000000 */
        /* <DEDUP_REMOVED lines=44> */
[----:B------:R1:W2:Y:S07]  /*4230*/  LDSM.16.M88.4 R76, [R3+0x10080] ;  /* 0x01008000034c783b */ /* 0x0002ae0000000200 */
[----:B------:R-:W-:Y:S01]  /*4240*/  HMMA.16816.F32 R24, R80, R194, R24 ;  /* 0x000000c25018723c */ /* 0x000fe20000001818 */
[----:B------:R-:W3:Y:S03]  /*4250*/  LDSM.16.M88.4 R80, [R2+0x10080] ;  /* 0x010080000250783b */ /* 0x000ee60000000200 */
[C---:B-1----:R-:W-:Y:S04]  /*4260*/  IADD3 R3, -R251.reuse, UR6, R245 ;  /* 0x00000006fb037c10 */ /* 0x042fe8000fffe1f5 */
[-C--:B--2---:R-:W-:Y:S08]  /*4270*/  HMMA.16816.F32 R4, R76, R196.reuse, R4 ;  /* 0x000000c44c04723c */ /* 0x084ff00000001804 */
[C---:B------:R-:W-:Y:S08]  /*4280*/  HMMA.16816.F32 R8, R132.reuse, R196, R8 ;  /* 0x000000c48408723c */ /* 0x040ff00000001808 */
[-C--:B------:R-:W-:Y:S08]  /*4290*/  HMMA.16816.F32 R12, R132, R198.reuse, R12 ;  /* 0x000000c6840c723c */ /* 0x080ff0000000180c */
[C---:B------:R-:W-:Y:S08]  /*42a0*/  HMMA.16816.F32 R16, R76.reuse, R198, R16 ;  /* 0x000000c64c10723c */ /* 0x040ff00000001810 */
[-C--:B------:R-:W-:Y:S01]  /*42b0*/  HMMA.16816.F32 R20, R76, R200.reuse, R20 ;  /* 0x000000c84c14723c */ /* 0x080fe20000001814 */
[----:B------:R1:W2:Y:S07]  /*42c0*/  LDSM.16.M88.4 R76, [R2+0x11080] ;  /* 0x01108000024c783b */ /* 0x0002ae0000000200 */
[----:B------:R-:W-:Y:S08]  /*42d0*/  HMMA.16816.F32 R24, R132, R200, R24 ;  /* 0x000000c88418723c */ /* 0x000ff00000001818 */
[-C--:B---3--:R-:W-:Y:S05]  /*42e0*/  HMMA.16816.F32 R4, R80, R202.reuse, R4 ;  /* 0x000000ca5004723c */ /* 0x088fea0000001804 */
[----:B-1----:R-:W-:Y:S04]  /*42f0*/  IADD3 R2, -R251, UR20, RZ ;  /* 0x00000014fb027c10 */ /* 0x002fe8000fffe1ff */
[----:B------:R-:W-:Y:S04]  /*4300*/  IMNMX R132, R2, R3, PT ;  /* 0x0000000302847217 */ /* 0x000fe80003800200 */
[C---:B------:R-:W-:Y:S02]  /*4310*/  ISETP.GT.AND P1, PT, R132.reuse, RZ, PT ;  /* 0x000000ff8400720c */ /* 0x040fe40003f24270 */
[----:B------:R-:W-:Y:S02]  /*4320*/  ISETP.GT.AND P5, PT, R132, 0x40, PT ;  /* 0x000000408400780c */ /* 0x000fe40003fa4270 */
[C---:B------:R-:W-:Y:S01]  /*4330*/  FSEL R133, R140.reuse, -INF , P1 ;  /* 0xff8000008c857808 */ /* 0x040fe20000800000 */
[----:B------:R-:W-:Y:S01]  /*4340*/  FFMA.FTZ R140, -R140, R140, 1 ;  /* 0x3f8000008c8c7423 */ /* 0x000fe2000001018c */
[C---:B------:R-:W-:Y:S01]  /*4350*/  ISETP.GT.AND P1, PT, R132.reuse, 0x1, PT ;  /* 0x000000018400780c */ /* 0x040fe20003f24270 */
[C---:B--2---:R-:W-:Y:S04]  /*4360*/  HMMA.16816.F32 R8, R76.reuse, R202, R8 ;  /* 0x000000ca4c08723c */ /* 0x044fe80000001808 */
[--C-:B------:R-:W-:Y:S01]  /*4370*/  FFMA.FTZ R133, R133, c[0x0][0x29c], -R211.reuse ;  /* 0x0000a70085857a23 */ /* 0x100fe200000108d3 */
[C---:B------:R-:W-:Y:S01]  /*4380*/  FSEL R134, R141.reuse, -INF , P1 ;  /* 0xff8000008d867808 */ /* 0x040fe20000800000 */
[----:B------:R-:W-:Y:S01]  /*4390*/  FFMA.FTZ R141, -R141, R141, 1 ;  /* 0x3f8000008d8d7423 */ /* 0x000fe2000001018d */
[----:B------:R-:W-:Y:S01]  /*43a0*/  ISETP.GT.AND P1, PT, R132, 0x20, PT ;  /* 0x000000208400780c */ /* 0x000fe20003f24270 */
[-C--:B------:R-:W-:Y:S02]  /*43b0*/  HMMA.16816.F32 R12, R76, R204.reuse, R12 ;  /* 0x000000cc4c0c723c */ /* 0x080fe4000000180c */
[----:B------:R-:W1:Y:S02]  /*43c0*/  MUFU.EX2 R133, R133 ;  /* 0x0000008500857308 */ /* 0x000e640000000800 */
[--C-:B------:R-:W-:Y:S04]  /*43d0*/  FFMA.FTZ R134, R134, c[0x0][0x29c], -R211.reuse ;  /* 0x0000a70086867a23 */ /* 0x100fe800000108d3 */
[C---:B------:R-:W-:Y:S04]  /*43e0*/  HMMA.16816.F32 R16, R80.reuse, R204, R16 ;  /* 0x000000cc5010723c */ /* 0x040fe80000001810 */
[----:B------:R-:W2:Y:S04]  /*43f0*/  MUFU.EX2 R134, R134 ;  /* 0x0000008600867308 */ /* 0x000ea80000000800 */
[-C--:B------:R-:W-:Y:S07]  /*4400*/  HMMA.16816.F32 R20, R80, R206.reuse, R20 ;  /* 0x000000ce5014723c */ /* 0x080fee0000001814 */
[----:B------:R-:W-:Y:S01]  /*4410*/  FSEL R80, R152, -INF , P1 ;  /* 0xff80000098507808 */ /* 0x000fe20000800000 */
[----:B------:R-:W-:Y:S04]  /*4420*/  HMMA.16816.F32 R24, R76, R206, R24 ;  /* 0x000000ce4c18723c */ /* 0x000fe80000001818 */
[----:B------:R-:W-:Y:S01]  /*4430*/  ISETP.GT.AND P1, PT, R132, 0x21, PT ;  /* 0x000000218400780c */ /* 0x000fe20003f24270 */
[--C-:B------:R-:W-:Y:S01]  /*4440*/  FFMA.FTZ R80, R80, c[0x0][0x29c], -R211.reuse ;  /* 0x0000a70050507a23 */ /* 0x100fe200000108d3 */
[----:B------:R-:W-:Y:S01]  /*4450*/  FSEL R83, R156, -INF , P5 ;  /* 0xff8000009c537808 */ /* 0x000fe20002800000 */
[----:B------:R-:W-:Y:S01]  /*4460*/  FFMA.FTZ R152, -R152, R152, 1 ;  /* 0x3f80000098987423 */ /* 0x000fe20000010198 */
[C---:B------:R-:W-:Y:S01]  /*4470*/  FSEL R81, R153.reuse, -INF , P1 ;  /* 0xff80000099517808 */ /* 0x040fe20000800000 */
[----:B------:R-:W-:Y:S01]  /*4480*/  FFMA.FTZ R153, -R153, R153, 1 ;  /* 0x3f80000099997423 */ /* 0x000fe20000010199 */
[----:B------:R-:W-:Y:S01]  /*4490*/  ISETP.GT.AND P1, PT, R132, 0x41, PT ;  /* 0x000000418400780c */ /* 0x000fe20003f24270 */
[----:B------:R-:W-:Y:S01]  /*44a0*/  MUFU.EX2 R80, R80 ;  /* 0x0000005000507308 */ /* 0x000fe20000000800 */
[----:B------:R-:W-:Y:S01]  /*44b0*/  IADD3 R132, R3, 0x8, RZ ;  /* 0x0000000803847810 */ /* 0x000fe20007ffe0ff */
[--C-:B------:R-:W-:Y:S01]  /*44c0*/  FFMA.FTZ R81, R81, c[0x0][0x29c], -R211.reuse ;  /* 0x0000a70051517a23 */ /* 0x100fe200000108d3 */
[----:B------:R-:W-:Y:S01]  /*44d0*/  FSEL R82, R136, -INF , P1 ;  /* 0xff80000088527808 */ /* 0x000fe20000800000 */
[--C-:B------:R-:W-:Y:S01]  /*44e0*/  FFMA.FTZ R83, R83, c[0x0][0x29c], -R211.reuse ;  /* 0x0000a70053537a23 */ /* 0x100fe200000108d3 */
[----:B------:R-:W-:Y:S01]  /*44f0*/  IMNMX R132, R2, R132, PT ;  /* 0x0000008402847217 */ /* 0x000fe20003800200 */
[----:B------:R-:W-:Y:S02]  /*4500*/  FFMA.FTZ R136, -R136, R136, 1 ;  /* 0x3f80000088887423 */ /* 0x000fe40000010188 */
[----:B------:R-:W-:Y:S01]  /*4510*/  FFMA.FTZ R211, R82, c[0x0][0x29c], -R211 ;  /* 0x0000a70052d37a23 */ /* 0x000fe200000108d3 */
[C---:B------:R-:W-:Y:S01]  /*4520*/  ISETP.GT.AND P1, PT, R132.reuse, RZ, PT ;  /* 0x000000ff8400720c */ /* 0x040fe20003f24270 */
[----:B------:R-:W3:Y:S01]  /*4530*/  LDS R82, [R245.X4+0x12280] ;  /* 0x01228000f5527984 */ /* 0x000ee20000004800 */
[----:B------:R-:W-:Y:S01]  /*4540*/  ISETP.GT.AND P5, PT, R132, 0x40, PT ;  /* 0x000000408400780c */ /* 0x000fe20003fa4270 */
[----:B------:R-:W4:Y:S01]  /*4550*/  MUFU.EX2 R81, R81 ;  /* 0x0000005100517308 */ /* 0x000f220000000800 */
[C---:B------:R-:W-:Y:S01]  /*4560*/  FSEL R79, R142.reuse, -INF , P1 ;  /* 0xff8000008e4f7808 */ /* 0x040fe20000800000 */
[----:B------:R-:W-:Y:S01]  /*4570*/  FFMA.FTZ R142, -R142, R142, 1 ;  /* 0x3f8000008e8e7423 */ /* 0x000fe2000001018e */
[----:B------:R-:W-:Y:S01]  /*4580*/  ISETP.GT.AND P1, PT, R132, 0x1, PT ;  /* 0x000000018400780c */ /* 0x000fe20003f24270 */
[----:B------:R-:W-:Y:S02]  /*4590*/  FFMA.FTZ R156, -R156, R156, 1 ;  /* 0x3f8000009c9c7423 */ /* 0x000fe4000001019c */
[--C-:B------:R-:W-:Y:S01]  /*45a0*/  FFMA.FTZ R79, R79, c[0x0][0x29c], -R158.reuse ;  /* 0x0000a7004f4f7a23 */ /* 0x100fe2000001089e */
[C---:B------:R-:W-:Y:S01]  /*45b0*/  FSEL R78, R143.reuse, -INF , P1 ;  /* 0xff8000008f4e7808 */ /* 0x040fe20000800000 */
[----:B------:R-:W-:Y:S01]  /*45c0*/  FFMA.FTZ R143, -R143, R143, 1 ;  /* 0x3f8000008f8f7423 */ /* 0x000fe2000001018f */
[----:B------:R-:W-:Y:S01]  /*45d0*/  ISETP.GT.AND P1, PT, R132, 0x20, PT ;  /* 0x000000208400780c */ /* 0x000fe20003f24270 */
[----:B------:R-:W5:Y:S02]  /*45e0*/  MUFU.EX2 R211, R211 ;  /* 0x000000d300d37308 */ /* 0x000f640000000800 */
[--C-:B------:R-:W-:Y:S01]  /*45f0*/  FFMA.FTZ R78, R78, c[0x0][0x29c], -R158.reuse ;  /* 0x0000a7004e4e7a23 */ /* 0x100fe2000001089e */
[C---:B------:R-:W-:Y:S01]  /*4600*/  FSEL R77, R154.reuse, -INF , P1 ;  /* 0xff8000009a4d7808 */ /* 0x040fe20000800000 */
[----:B------:R-:W-:Y:S01]  /*4610*/  FFMA.FTZ R154, -R154, R154, 1 ;  /* 0x3f8000009a9a7423 */ /* 0x000fe2000001019a */
[C---:B------:R-:W-:Y:S03]  /*4620*/  ISETP.GT.AND P1, PT, R132.reuse, 0x21, PT ;  /* 0x000000218400780c */ /* 0x040fe60003f24270 */
[--C-:B------:R-:W-:Y:S01]  /*4630*/  FFMA.FTZ R77, R77, c[0x0][0x29c], -R158.reuse ;  /* 0x0000a7004d4d7a23 */ /* 0x100fe2000001089e */
[C---:B------:R-:W-:Y:S01]  /*4640*/  FSEL R76, R155.reuse, -INF , P1 ;  /* 0xff8000009b4c7808 */ /* 0x040fe20000800000 */
[----:B------:R-:W-:Y:S01]  /*4650*/  MUFU.EX2 R78, R78 ;  /* 0x0000004e004e7308 */ /* 0x000fe20000000800 */
[----:B------:R-:W-:Y:S01]  /*4660*/  ISETP.GT.AND P1, PT, R132, 0x41, PT ;  /* 0x000000418400780c */ /* 0x000fe20003f24270 */
[----:B------:R-:W-:Y:S02]  /*4670*/  FFMA.FTZ R155, -R155, R155, 1 ;  /* 0x3f8000009b9b7423 */ /* 0x000fe4000001019b */
[----:B------:R-:W-:Y:S01]  /*4680*/  FFMA.FTZ R76, R76, c[0x0][0x29c], -R158 ;  /* 0x0000a7004c4c7a23 */ /* 0x000fe2000001089e */
[C---:B------:R-:W-:Y:S01]  /*4690*/  FSEL R135, R138.reuse, -INF , P1 ;  /* 0xff8000008a877808 */ /* 0x040fe20000800000 */
[----:B------:R-:W-:Y:S04]  /*46a0*/  FFMA.FTZ R138, -R138, R138, 1 ;  /* 0x3f8000008a8a7423 */ /* 0x000fe8000001018a */
[----:B------:R4:W-:Y:S01]  /*46b0*/  MUFU.EX2 R132, R76 ;  /* 0x0000004c00847308 */ /* 0x0009e20000000800 */
[--C-:B---3--:R-:W-:Y:S02]  /*46c0*/  FADD.FTZ R5, R5, -R82.reuse ;  /* 0x8000005205057221 */ /* 0x108fe40000010000 */
[--C-:B------:R-:W-:Y:S07]  /*46d0*/  FADD.FTZ R17, R17, -R82.reuse ;  /* 0x8000005211117221 */ /* 0x100fee0000010000 */
[----:B------:R-:W-:Y:S01]  /*46e0*/  MUFU.EX2 R79, R79 ;  /* 0x0000004f004f7308 */ /* 0x000fe20000000800 */
[--C-:B------:R-:W-:Y:S02]  /*46f0*/  FADD.FTZ R21, R21, -R82.reuse ;  /* 0x8000005215157221 */ /* 0x100fe40000010000 */
[--C-:B------:R-:W-:Y:S02]  /*4700*/  FADD.FTZ R4, R4, -R82.reuse ;  /* 0x8000005204047221 */ /* 0x100fe40000010000 */
[--C-:B------:R-:W-:Y:S02]  /*4710*/  FADD.FTZ R16, R16, -R82.reuse ;  /* 0x8000005210107221 */ /* 0x100fe40000010000 */
[----:B------:R-:W-:Y:S02]  /*4720*/  FADD.FTZ R20, R20, -R82 ;  /* 0x8000005214147221 */ /* 0x000fe40000010000 */
[----:B-1----:R-:W-:Y:S01]  /*4730*/  FMUL.FTZ R4, R133, R4 ;  /* 0x0000000485047220 */ /* 0x002fe20000410000 */
[----:B------:R-:W-:Y:S01]  /*4740*/  MUFU.EX2 R77, R77 ;  /* 0x0000004d004d7308 */ /* 0x000fe20000000800 */
[C---:B--2---:R-:W-:Y:S01]  /*4750*/  FMUL.FTZ R5, R134.reuse, R5 ;  /* 0x0000000586057220 */ /* 0x044fe20000410000 */
[----:B------:R-:W-:Y:S01]  /*4760*/  F2FP.PACK_AB R133, R134, R133 ;  /* 0x000000858685723e */ /* 0x000fe200000000ff */
[----:B------:R-:W-:Y:S01]  /*4770*/  FMUL.FTZ R4, R4, R140 ;  /* 0x0000008c04047220 */ /* 0x000fe20000410000 */
[----:B----4-:R-:W-:Y:S01]  /*4780*/  FSEL R76, R137, -INF , P5 ;  /* 0xff800000894c7808 */ /* 0x010fe20002800000 */
[----:B------:R-:W1:Y:S01]  /*4790*/  LDS R140, [R245.X4+0x122a0] ;  /* 0x0122a000f58c7984 */ /* 0x000e620000004800 */
[----:B------:R-:W-:Y:S02]  /*47a0*/  FMUL.FTZ R5, R5, R141 ;  /* 0x0000008d05057220 */ /* 0x000fe40000410000 */
[----:B------:R-:W-:Y:S02]  /*47b0*/  FMUL.FTZ R17, R81, R17 ;  /* 0x0000001151117220 */ /* 0x000fe40000410000 */
[--C-:B------:R-:W-:Y:S01]  /*47c0*/  FFMA.FTZ R76, R76, c[0x0][0x29c], -R158.reuse ;  /* 0x0000a7004c4c7a23 */ /* 0x100fe2000001089e */
[----:B------:R-:W2:Y:S01]  /*47d0*/  MUFU.EX2 R83, R83 ;  /* 0x0000005300537308 */ /* 0x000ea20000000800 */
[----:B------:R-:W-:Y:S01]  /*47e0*/  FFMA.FTZ R158, R135, c[0x0][0x29c], -R158 ;  /* 0x0000a700879e7a23 */ /* 0x000fe2000001089e */
[----:B------:R-:W-:Y:S01]  /*47f0*/  IADD3 R135, R3, 0x20, RZ ;  /* 0x0000002003877810 */ /* 0x000fe20007ffe0ff */
[----:B------:R-:W-:Y:S01]  /*4800*/  FMUL.FTZ R17, R17, R153 ;  /* 0x0000009911117220 */ /* 0x000fe20000410000 */
[----:B------:R-:W-:Y:S01]  /*4810*/  IADD3 R3, R3, 0x28, RZ ;  /* 0x0000002803037810 */ /* 0x000fe20007ffe0ff */
[----:B-----5:R-:W-:Y:S01]  /*4820*/  FMUL.FTZ R21, R211, R21 ;  /* 0x00000015d3157220 */ /* 0x020fe20000410000 */
[----:B------:R-:W-:Y:S01]  /*4830*/  IMNMX R135, R2, R135, PT ;  /* 0x0000008702877217 */ /* 0x000fe20003800200 */
[----:B------:R-:W-:Y:S01]  /*4840*/  FMUL.FTZ R16, R80, R16 ;  /* 0x0000001050107220 */ /* 0x000fe20000410000 */
[----:B------:R-:W-:Y:S01]  /*4850*/  IMNMX R3, R2, R3, PT ;  /* 0x0000000302037217 */ /* 0x000fe20003800200 */
[----:B------:R-:W-:Y:S01]  /*4860*/  FMUL.FTZ R21, R21, R136 ;  /* 0x0000008815157220 */ /* 0x000fe20000410000 */
[C---:B------:R-:W-:Y:S01]  /*4870*/  ISETP.GT.AND P1, PT, R135.reuse, RZ, PT ;  /* 0x000000ff8700720c */ /* 0x040fe20003f24270 */
[----:B------:R-:W-:Y:S01]  /*4880*/  FMUL.FTZ R16, R16, R152 ;  /* 0x0000009810107220 */ /* 0x000fe20000410000 */
[C---:B------:R-:W-:Y:S01]  /*4890*/  ISETP.GT.AND P6, PT, R135.reuse, 0x21, PT ;  /* 0x000000218700780c */ /* 0x040fe20003fc4270 */
[----:B------:R-:W-:Y:S01]  /*48a0*/  MUFU.EX2 R158, R158 ;  /* 0x0000009e009e7308 */ /* 0x000fe20000000800 */
[C---:B------:R-:W-:Y:S01]  /*48b0*/  FSEL R2, R144.reuse, -INF , P1 ;  /* 0xff80000090027808 */ /* 0x040fe20000800000 */
[----:B------:R-:W-:Y:S01]  /*48c0*/  FFMA.FTZ R144, -R144, R144, 1 ;  /* 0x3f80000090907423 */ /* 0x000fe20000010190 */
[----:B------:R-:W-:Y:S01]  /*48d0*/  ISETP.GT.AND P1, PT, R135, 0x1, PT ;  /* 0x000000018700780c */ /* 0x000fe20003f24270 */
[----:B------:R-:W-:Y:S01]  /*48e0*/  FFMA.FTZ R137, -R137, R137, 1 ;  /* 0x3f80000089897423 */ /* 0x000fe20000010189 */
[----:B------:R-:W-:Y:S01]  /*48f0*/  ISETP.GT.AND P5, PT, R135, 0x40, PT ;  /* 0x000000408700780c */ /* 0x000fe20003fa4270 */
[--C-:B------:R-:W-:Y:S01]  /*4900*/  FFMA.FTZ R2, R2, c[0x0][0x29c], -R157.reuse ;  /* 0x0000a70002027a23 */ /* 0x100fe2000001089d */
[----:B------:R-:W-:Y:S02]  /*4910*/  F2FP.PACK_AB R80, R81, R80 ;  /* 0x000000505150723e */ /* 0x000fe400000000ff */
[----:B------:R-:W-:Y:S01]  /*4920*/  FSEL R153, R159, -INF , P5 ;  /* 0xff8000009f997808 */ /* 0x000fe20002800000 */
[----:B------:R3:W-:Y:S01]  /*4930*/  MUFU.EX2 R82, R2 ;  /* 0x0000000200527308 */ /* 0x0007e20000000800 */
[----:B------:R-:W-:Y:S01]  /*4940*/  ISETP.GT.AND P5, PT, R3, 0x1, PT ;  /* 0x000000010300780c */ /* 0x000fe20003fa4270 */
[----:B--2---:R-:W-:Y:S01]  /*4950*/  FMUL.FTZ R20, R83, R20 ;  /* 0x0000001453147220 */ /* 0x004fe20000410000 */
[----:B------:R-:W-:Y:S01]  /*4960*/  F2FP.PACK_AB R4, R5, R4 ;  /* 0x000000040504723e */ /* 0x000fe200000000ff */
[----:B------:R-:W-:Y:S01]  /*4970*/  FFMA.FTZ R153, R153, c[0x0][0x29c], -R157 ;  /* 0x0000a70099997a23 */ /* 0x000fe2000001089d */
[C---:B------:R-:W-:Y:S01]  /*4980*/  FSEL R136, R147.reuse, -INF , P5 ;  /* 0xff80000093887808 */ /* 0x040fe20002800000 */
[----:B------:R-:W-:Y:S01]  /*4990*/  FFMA.FTZ R147, -R147, R147, 1 ;  /* 0x3f80000093937423 */ /* 0x000fe20000010193 */
[----:B------:R-:W-:Y:S01]  /*49a0*/  ISETP.GT.AND P5, PT, R3, 0x40, PT ;  /* 0x000000400300780c */ /* 0x000fe20003fa4270 */
[----:B------:R-:W-:Y:S01]  /*49b0*/  FMUL.FTZ R20, R20, R156 ;  /* 0x0000009c14147220 */ /* 0x000fe20000410000 */
[----:B------:R-:W-:Y:S01]  /*49c0*/  F2FP.PACK_AB R83, R211, R83 ;  /* 0x00000053d353723e */ /* 0x000fe200000000ff */
[----:B------:R-:W-:Y:S01]  /*49d0*/  FFMA.FTZ R136, R136, c[0x0][0x29c], -R139 ;  /* 0x0000a70088887a23 */ /* 0x000fe2000001088b */
[----:B------:R-:W2:Y:S01]  /*49e0*/  MUFU.EX2 R76, R76 ;  /* 0x0000004c004c7308 */ /* 0x000ea20000000800 */
[--C-:B-1----:R-:W-:Y:S01]  /*49f0*/  FADD.FTZ R7, R7, -R140.reuse ;  /* 0x8000008c07077221 */ /* 0x102fe20000010000 */
[----:B------:R-:W-:Y:S01]  /*4a00*/  F2FP.PACK_AB R16, R17, R16 ;  /* 0x000000101110723e */ /* 0x000fe200000000ff */
[--C-:B------:R-:W-:Y:S01]  /*4a10*/  FADD.FTZ R6, R6, -R140.reuse ;  /* 0x8000008c06067221 */ /* 0x100fe20000010000 */
[----:B------:R-:W-:Y:S01]  /*4a20*/  F2FP.PACK_AB R20, R21, R20 ;  /* 0x000000141514723e */ /* 0x000fe200000000ff */
[C---:B------:R-:W-:Y:S01]  /*4a30*/  FMUL.FTZ R7, R78.reuse, R7 ;  /* 0x000000074e077220 */ /* 0x040fe20000410000 */
[----:B------:R-:W-:Y:S01]  /*4a40*/  F2FP.PACK_AB R78, R78, R79 ;  /* 0x0000004f4e4e723e */ /* 0x000fe200000000ff */
[----:B------:R-:W-:Y:S02]  /*4a50*/  FMUL.FTZ R6, R79, R6 ;  /* 0x000000064f067220 */ /* 0x000fe40000410000 */
[----:B------:R-:W-:Y:S01]  /*4a60*/  FMUL.FTZ R143, R7, R143 ;  /* 0x0000008f078f7220 */ /* 0x000fe20000410000 */
[----:B------:R-:W-:Y:S01]  /*4a70*/  MUFU.EX2 R136, R136 ;  /* 0x0000008800887308 */ /* 0x000fe20000000800 */
[----:B------:R-:W1:Y:S01]  /*4a80*/  LDS R7, [R245.X4+0x12300] ;  /* 0x01230000f5077984 */ /* 0x000e620000004800 */
[----:B------:R-:W-:Y:S01]  /*4a90*/  FMUL.FTZ R6, R6, R142 ;  /* 0x0000008e06067220 */ /* 0x000fe20000410000 */
[----:B---3--:R-:W-:Y:S01]  /*4aa0*/  FSEL R2, R145, -INF , P1 ;  /* 0xff80000091027808 */ /* 0x008fe20000800000 */
[--C-:B------:R-:W-:Y:S01]  /*4ab0*/  FADD.FTZ R18, R18, -R140.reuse ;  /* 0x8000008c12127221 */ /* 0x100fe20000010000 */
[----:B------:R-:W-:Y:S01]  /*4ac0*/  ISETP.GT.AND P1, PT, R135, 0x20, PT ;  /* 0x000000208700780c */ /* 0x000fe20003f24270 */
[--C-:B------:R-:W-:Y:S01]  /*4ad0*/  FADD.FTZ R19, R19, -R140.reuse ;  /* 0x8000008c13137221 */ /* 0x100fe20000010000 */
[----:B------:R-:W-:Y:S01]  /*4ae0*/  F2FP.PACK_AB R6, R143, R6 ;  /* 0x000000068f06723e */ /* 0x000fe200000000ff */
[----:B------:R-:W-:Y:S02]  /*4af0*/  FFMA.FTZ R2, R2, c[0x0][0x29c], -R157 ;  /* 0x0000a70002027a23 */ /* 0x000fe4000001089d */
[----:B------:R-:W-:Y:S01]  /*4b00*/  FMUL.FTZ R18, R77, R18 ;  /* 0x000000124d127220 */ /* 0x000fe20000410000 */
[----:B------:R-:W-:Y:S01]  /*4b10*/  MUFU.EX2 R153, R153 ;  /* 0x0000009900997308 */ /* 0x000fe20000000800 */
[--C-:B------:R-:W-:Y:S01]  /*4b20*/  FADD.FTZ R23, R23, -R140.reuse ;  /* 0x8000008c17177221 */ /* 0x100fe20000010000 */
[----:B------:R-:W-:Y:S01]  /*4b30*/  F2FP.PACK_AB R77, R132, R77 ;  /* 0x0000004d844d723e */ /* 0x000fe200000000ff */
[----:B------:R-:W-:Y:S02]  /*4b40*/  FMUL.FTZ R18, R18, R154 ;  /* 0x0000009a12127220 */ /* 0x000fe40000410000 */
[----:B------:R-:W-:Y:S01]  /*4b50*/  FADD.FTZ R22, R22, -R140 ;  /* 0x8000008c16167221 */ /* 0x000fe20000010000 */
[----:B------:R-:W-:Y:S01]  /*4b60*/  FSEL R140, R209, -INF , P5 ;  /* 0xff800000d18c7808 */ /* 0x000fe20002800000 */
[----:B------:R-:W-:Y:S02]  /*4b70*/  FFMA.FTZ R145, -R145, R145, 1 ;  /* 0x3f80000091917423 */ /* 0x000fe40000010191 */
[----:B--2---:R-:W-:Y:S01]  /*4b80*/  FMUL.FTZ R22, R76, R22 ;  /* 0x000000164c167220 */ /* 0x004fe20000410000 */
[----:B------:R2:W3:Y:S01]  /*4b90*/  MUFU.EX2 R141, R2 ;  /* 0x00000002008d7308 */ /* 0x0004e20000000800 */
[----:B------:R-:W-:Y:S01]  /*4ba0*/  FFMA.FTZ R140, R140, c[0x0][0x29c], -R139 ;  /* 0x0000a7008c8c7a23 */ /* 0x000fe2000001088b */
[----:B------:R-:W-:Y:S01]  /*4bb0*/  F2FP.PACK_AB R76, R158, R76 ;  /* 0x0000004c9e4c723e */ /* 0x000fe200000000ff */
[----:B------:R-:W-:Y:S02]  /*4bc0*/  FMUL.FTZ R19, R132, R19 ;  /* 0x0000001384137220 */ /* 0x000fe40000410000 */
[----:B------:R-:W-:Y:S02]  /*4bd0*/  FMUL.FTZ R23, R158, R23 ;  /* 0x000000179e177220 */ /* 0x000fe40000410000 */
[----:B------:R-:W-:Y:S02]  /*4be0*/  FMUL.FTZ R19, R19, R155 ;  /* 0x0000009b13137220 */ /* 0x000fe40000410000 */
[----:B------:R-:W-:Y:S01]  /*4bf0*/  FMUL.FTZ R22, R22, R137 ;  /* 0x0000008916167220 */ /* 0x000fe20000410000 */
[----:B------:R-:W-:Y:S01]  /*4c00*/  MUFU.EX2 R140, R140 ;  /* 0x0000008c008c7308 */ /* 0x000fe20000000800 */
[----:B------:R-:W-:Y:S01]  /*4c10*/  FMUL.FTZ R23, R23, R138 ;  /* 0x0000008a17177220 */ /* 0x000fe20000410000 */
[----:B------:R-:W-:Y:S01]  /*4c20*/  F2FP.PACK_AB R18, R19, R18 ;  /* 0x000000121312723e */ /* 0x000fe200000000ff */
[----:B------:R-:W-:Y:S02]  /*4c30*/  FFMA.FTZ R159, -R159, R159, 1 ;  /* 0x3f8000009f9f7423 */ /* 0x000fe4000001019f */
[----:B------:R-:W-:Y:S01]  /*4c40*/  FFMA.FTZ R209, -R209, R209, 1 ;  /* 0x3f800000d1d17423 */ /* 0x000fe200000101d1 */
[----:B------:R-:W-:Y:S01]  /*4c50*/  F2FP.PACK_AB R22, R23, R22 ;  /* 0x000000161716723e */ /* 0x000fe200000000ff */
[--C-:B-1----:R-:W-:Y:S02]  /*4c60*/  FADD.FTZ R12, R12, -R7.reuse ;  /* 0x800000070c0c7221 */ /* 0x102fe40000010000 */
[--C-:B------:R-:W-:Y:S01]  /*4c70*/  FADD.FTZ R13, R13, -R7.reuse ;  /* 0x800000070d0d7221 */ /* 0x100fe20000010000 */
[----:B--2---:R-:W-:Y:S01]  /*4c80*/  FSEL R2, R148, -INF , P1 ;  /* 0xff80000094027808 */ /* 0x004fe20000800000 */
[--C-:B------:R-:W-:Y:S01]  /*4c90*/  FADD.FTZ R8, R8, -R7.reuse ;  /* 0x8000000708087221 */ /* 0x100fe20000010000 */
[----:B------:R-:W-:Y:S01]  /*4ca0*/  ISETP.GT.AND P1, PT, R135, 0x41, PT ;  /* 0x000000418700780c */ /* 0x000fe20003f24270 */
[----:B------:R-:W-:Y:S02]  /*4cb0*/  FADD.FTZ R24, R24, -R7 ;  /* 0x8000000718187221 */ /* 0x000fe40000010000 */
[----:B------:R-:W-:Y:S01]  /*4cc0*/  FFMA.FTZ R2, R2, c[0x0][0x29c], -R157 ;  /* 0x0000a70002027a23 */ /* 0x000fe2000001089d */
[----:B------:R-:W-:Y:S01]  /*4cd0*/  FSEL R152, R208, -INF , P1 ;  /* 0xff800000d0987808 */ /* 0x000fe20000800000 */
[----:B------:R-:W-:Y:S01]  /*4ce0*/  FMUL.FTZ R8, R82, R8 ;  /* 0x0000000852087220 */ /* 0x000fe20000410000 */
[----:B------:R-:W-:Y:S01]  /*4cf0*/  ISETP.GT.AND P1, PT, R3, 0x20, PT ;  /* 0x000000200300780c */ /* 0x000fe20003f24270 */
[----:B------:R1:W2:Y:S01]  /*4d00*/  MUFU.EX2 R135, R2 ;  /* 0x0000000200877308 */ /* 0x0002a20000000800 */
[----:B---3--:R-:W-:Y:S01]  /*4d10*/  F2FP.PACK_AB R82, R141, R82 ;  /* 0x000000528d52723e */ /* 0x008fe200000000ff */
[----:B------:R-:W-:Y:S02]  /*4d20*/  FMUL.FTZ R24, R153, R24 ;  /* 0x0000001899187220 */ /* 0x000fe40000410000 */
[--C-:B------:R-:W-:Y:S02]  /*4d30*/  FADD.FTZ R9, R9, -R7.reuse ;  /* 0x8000000709097221 */ /* 0x100fe40000010000 */
[----:B------:R-:W-:Y:S02]  /*4d40*/  FMUL.FTZ R8, R8, R144 ;  /* 0x0000009008087220 */ /* 0x000fe40000410000 */
[----:B------:R-:W-:Y:S02]  /*4d50*/  FMUL.FTZ R9, R141, R9 ;  /* 0x000000098d097220 */ /* 0x000fe40000410000 */
[----:B------:R-:W-:Y:S02]  /*4d60*/  FFMA.FTZ R148, -R148, R148, 1 ;  /* 0x3f80000094947423 */ /* 0x000fe40000010194 */
[----:B------:R-:W-:Y:S02]  /*4d70*/  FMUL.FTZ R9, R9, R145 ;  /* 0x0000009109097220 */ /* 0x000fe40000410000 */
[----:B------:R-:W-:Y:S02]  /*4d80*/  FADD.FTZ R25, R25, -R7 ;  /* 0x8000000719197221 */ /* 0x000fe40000010000 */
[----:B------:R-:W-:Y:S01]  /*4d90*/  FFMA.FTZ R208, -R208, R208, 1 ;  /* 0x3f800000d0d07423 */ /* 0x000fe200000101d0 */
[----:B------:R-:W-:Y:S01]  /*4da0*/  F2FP.PACK_AB R8, R9, R8 ;  /* 0x000000080908723e */ /* 0x000fe200000000ff */
[----:B------:R-:W-:Y:S01]  /*4db0*/  FMUL.FTZ R24, R24, R159 ;  /* 0x0000009f18187220 */ /* 0x000fe20000410000 */
[----:B-1----:R-:W-:Y:S01]  /*4dc0*/  FSEL R2, R149, -INF , P6 ;  /* 0xff80000095027808 */ /* 0x002fe20003000000 */
[----:B--2---:R-:W-:Y:S01]  /*4dd0*/  FMUL.FTZ R12, R135, R12 ;  /* 0x0000000c870c7220 */ /* 0x004fe20000410000 */
[----:B------:R-:W-:Y:S01]  /*4de0*/  ISETP.GT.AND P6, PT, R3, RZ, PT ;  /* 0x000000ff0300720c */ /* 0x000fe20003fc4270 */
[----:B------:R-:W-:Y:S02]  /*4df0*/  FFMA.FTZ R149, -R149, R149, 1 ;  /* 0x3f80000095957423 */ /* 0x000fe40000010195 */
[--C-:B------:R-:W-:Y:S01]  /*4e00*/  FFMA.FTZ R2, R2, c[0x0][0x29c], -R157.reuse ;  /* 0x0000a70002027a23 */ /* 0x100fe2000001089d */
[----:B------:R-:W-:Y:S01]  /*4e10*/  FSEL R142, R146, -INF , P6 ;  /* 0xff800000928e7808 */ /* 0x000fe20003000000 */
[----:B------:R-:W-:Y:S01]  /*4e20*/  FFMA.FTZ R157, R152, c[0x0][0x29c], -R157 ;  /* 0x0000a700989d7a23 */ /* 0x000fe2000001089d */
[----:B------:R-:W-:Y:S01]  /*4e30*/  ISETP.GT.AND P6, PT, R3, 0x21, PT ;  /* 0x000000210300780c */ /* 0x000fe20003fc4270 */
[----:B------:R-:W-:Y:S01]  /*4e40*/  FFMA.FTZ R146, -R146, R146, 1 ;  /* 0x3f80000092927423 */ /* 0x000fe20000010192 */
[----:B------:R-:W-:Y:S01]  /*4e50*/  FSEL R152, R150, -INF , P1 ;  /* 0xff80000096987808 */ /* 0x000fe20000800000 */
[----:B------:R-:W1:Y:S01]  /*4e60*/  MUFU.EX2 R2, R2 ;  /* 0x0000000200027308 */ /* 0x000e620000000800 */
[--C-:B------:R-:W-:Y:S01]  /*4e70*/  FFMA.FTZ R142, R142, c[0x0][0x29c], -R139.reuse ;  /* 0x0000a7008e8e7a23 */ /* 0x100fe2000001088b */
[----:B------:R-:W-:Y:S01]  /*4e80*/  FSEL R154, R151, -INF , P6 ;  /* 0xff800000979a7808 */ /* 0x000fe20003000000 */
[----:B------:R-:W-:Y:S01]  /*4e90*/  FMUL.FTZ R12, R12, R148 ;  /* 0x000000940c0c7220 */ /* 0x000fe20000410000 */
[----:B------:R-:W-:Y:S01]  /*4ea0*/  ISETP.GT.AND P1, PT, R3, 0x41, PT ;  /* 0x000000410300780c */ /* 0x000fe20003f24270 */
[--C-:B------:R-:W-:Y:S02]  /*4eb0*/  FFMA.FTZ R152, R152, c[0x0][0x29c], -R139.reuse ;  /* 0x0000a70098987a23 */ /* 0x100fe4000001088b */
[--C-:B------:R-:W-:Y:S01]  /*4ec0*/  FFMA.FTZ R154, R154, c[0x0][0x29c], -R139.reuse ;  /* 0x0000a7009a9a7a23 */ /* 0x100fe2000001088b */
[----:B------:R-:W-:Y:S01]  /*4ed0*/  FSEL R3, R210, -INF , P1 ;  /* 0xff800000d2037808 */ /* 0x000fe20000800000 */
[----:B------:R-:W-:Y:S01]  /*4ee0*/  FFMA.FTZ R150, -R150, R150, 1 ;  /* 0x3f80000096967423 */ /* 0x000fe20000010196 */
[----:B------:R-:W2:Y:S01]  /*4ef0*/  MUFU.EX2 R142, R142 ;  /* 0x0000008e008e7308 */ /* 0x000ea20000000800 */
[----:B------:R-:W-:Y:S01]  /*4f00*/  FFMA.FTZ R151, -R151, R151, 1 ;  /* 0x3f80000097977423 */ /* 0x000fe20000010197 */
[----:B------:R-:W-:Y:S01]  /*4f10*/  PLOP3.LUT P1, PT, PT, PT, UP0, 0x80, 0x0 ;  /* 0x000000000000781c */ /* 0x000fe20003f2f008 */
[----:B------:R-:W-:Y:S02]  /*4f20*/  FFMA.FTZ R139, R3, c[0x0][0x29c], -R139 ;  /* 0x0000a700038b7a23 */ /* 0x000fe4000001088b */
[----:B------:R-:W-:Y:S05]  /*4f30*/  FFMA.FTZ R210, -R210, R210, 1 ;  /* 0x3f800000d2d27423 */ /* 0x000fea00000101d2 */
[----:B------:R-:W-:Y:S01]  /*4f40*/  MUFU.EX2 R152, R152 ;  /* 0x0000009800987308 */ /* 0x000fe20000000800 */
[C---:B-1----:R-:W-:Y:S01]  /*4f50*/  F2FP.PACK_AB R135, R2.reuse, R135 ;  /* 0x000000870287723e */ /* 0x042fe200000000ff */
[----:B------:R-:W-:Y:S02]  /*4f60*/  FMUL.FTZ R13, R2, R13 ;  /* 0x0000000d020d7220 */ /* 0x000fe40000410000 */
[----:B------:R-:W1:Y:S02]  /*4f70*/  LDS R2, [R245.X4+0x12320] ;  /* 0x01232000f5027984 */ /* 0x000e640000004800 */
[----:B------:R-:W-:Y:S04]  /*4f80*/  FMUL.FTZ R13, R13, R149 ;  /* 0x000000950d0d7220 */ /* 0x000fe80000410000 */
[----:B------:R-:W3:Y:S01]  /*4f90*/  MUFU.EX2 R154, R154 ;  /* 0x0000009a009a7308 */ /* 0x000ee20000000800 */
[----:B------:R-:W-:Y:S01]  /*4fa0*/  STS [R246+0x12480], R133 ;  /* 0x01248085f6007388 */ /* 0x000fe20000000800 */
[----:B--2---:R-:W-:Y:S03]  /*4fb0*/  F2FP.PACK_AB R3, R136, R142 ;  /* 0x0000008e8803723e */ /* 0x004fe600000000ff */
[----:B------:R-:W-:Y:S01]  /*4fc0*/  STS [R247], R78 ;  /* 0x0000004ef7007388 */ /* 0x000fe20000000800 */
[----:B------:R-:W-:Y:S03]  /*4fd0*/  F2FP.PACK_AB R12, R13, R12 ;  /* 0x0000000c0d0c723e */ /* 0x000fe600000000ff */
[----:B------:R-:W-:Y:S01]  /*4fe0*/  STS [R246+0x12c80], R82 ;  /* 0x012c8052f6007388 */ /* 0x000fe20000000800 */
[----:B------:R-:W2:Y:S03]  /*4ff0*/  MUFU.EX2 R157, R157 ;  /* 0x0000009d009d7308 */ /* 0x000ea60000000800 */
[----:B------:R4:W-:Y:S04]  /*5000*/  STS [R247+0x800], R3 ;  /* 0x00080003f7007388 */ /* 0x0009e80000000800 */
[----:B------:R-:W-:Y:S03]  /*5010*/  STS [R246+0x13480], R80 ;  /* 0x01348050f6007388 */ /* 0x000fe60000000800 */
[----:B------:R-:W4:Y:S01]  /*5020*/  MUFU.EX2 R139, R139 ;  /* 0x0000008b008b7308 */ /* 0x000f220000000800 */
[----:B------:R-:W-:Y:S01]  /*5030*/  STS [R247+0x1000], R77 ;  /* 0x0010004df7007388 */ /* 0x000fe20000000800 */
[----:B---3--:R-:W-:Y:S03]  /*5040*/  F2FP.PACK_AB R5, R154, R152 ;  /* 0x000000989a05723e */ /* 0x008fe600000000ff */
[----:B------:R-:W-:Y:S04]  /*5050*/  STS [R246+0x13c80], R135 ;  /* 0x013c8087f6007388 */ /* 0x000fe80000000800 */
[----:B------:R-:W-:Y:S04]  /*5060*/  STS [R247+0x1800], R5 ;  /* 0x00180005f7007388 */ /* 0x000fe80000000800 */
[----:B------:R-:W-:Y:S01]  /*5070*/  STS [R246+0x14480], R83 ;  /* 0x01448053f6007388 */ /* 0x000fe20000000800 */
[C---:B--2---:R-:W-:Y:S01]  /*5080*/  F2FP.PACK_AB R153, R157.reuse, R153 ;  /* 0x000000999d99723e */ /* 0x044fe200000000ff */
[----:B------:R-:W-:Y:S02]  /*5090*/  FMUL.FTZ R25, R157, R25 ;  /* 0x000000199d197220 */ /* 0x000fe40000410000 */
[----:B------:R-:W-:Y:S01]  /*50a0*/  STS [R247+0x2000], R76 ;  /* 0x0020004cf7007388 */ /* 0x000fe20000000800 */
[--C-:B-1----:R-:W-:Y:S02]  /*50b0*/  FADD.FTZ R10, R10, -R2.reuse ;  /* 0x800000020a0a7221 */ /* 0x102fe40000010000 */
[--C-:B------:R-:W-:Y:S01]  /*50c0*/  FADD.FTZ R11, R11, -R2.reuse ;  /* 0x800000020b0b7221 */ /* 0x100fe20000010000 */
[----:B------:R-:W-:Y:S01]  /*50d0*/  STS [R246+0x14c80], R153 ;  /* 0x014c8099f6007388 */ /* 0x000fe20000000800 */
[----:B------:R-:W-:Y:S01]  /*50e0*/  FMUL.FTZ R10, R142, R10 ;  /* 0x0000000a8e0a7220 */ /* 0x000fe20000410000 */
[----:B----4-:R-:W-:Y:S01]  /*50f0*/  F2FP.PACK_AB R3, R139, R140 ;  /* 0x0000008c8b03723e */ /* 0x010fe200000000ff */
[----:B------:R-:W-:Y:S02]  /*5100*/  FMUL.FTZ R11, R136, R11 ;  /* 0x0000000b880b7220 */ /* 0x000fe40000410000 */
[----:B------:R-:W-:Y:S02]  /*5110*/  FMUL.FTZ R10, R10, R146 ;  /* 0x000000920a0a7220 */ /* 0x000fe40000410000 */
[----:B------:R-:W-:Y:S01]  /*5120*/  STS [R247+0x2800], R3 ;  /* 0x00280003f7007388 */ /* 0x000fe20000000800 */
[----:B------:R-:W-:Y:S02]  /*5130*/  FMUL.FTZ R11, R11, R147 ;  /* 0x000000930b0b7220 */ /* 0x000fe40000410000 */
[--C-:B------:R-:W-:Y:S01]  /*5140*/  FADD.FTZ R14, R14, -R2.reuse ;  /* 0x800000020e0e7221 */ /* 0x100fe20000010000 */
[----:B------:R-:W-:Y:S01]  /*5150*/  BAR.SYNC.DEFER_BLOCKING 0x0 ;  /* 0x0000000000007b1d */ /* 0x000fe20000010000 */
[--C-:B------:R-:W-:Y:S01]  /*5160*/  FADD.FTZ R15, R15, -R2.reuse ;  /* 0x800000020f0f7221 */ /* 0x100fe20000010000 */
[----:B------:R-:W-:Y:S01]  /*5170*/  F2FP.PACK_AB R10, R11, R10 ;  /* 0x0000000a0b0a723e */ /* 0x000fe200000000ff */
[----:B------:R-:W-:Y:S02]  /*5180*/  FMUL.FTZ R14, R152, R14 ;  /* 0x0000000e980e7220 */ /* 0x000fe40000410000 */
[----:B------:R-:W-:Y:S02]  /*5190*/  FMUL.FTZ R15, R154, R15 ;  /* 0x0000000f9a0f7220 */ /* 0x000fe40000410000 */
[----:B------:R-:W-:Y:S02]  /*51a0*/  FMUL.FTZ R14, R14, R150 ;  /* 0x000000960e0e7220 */ /* 0x000fe40000410000 */
[----:B------:R-:W-:Y:S02]  /*51b0*/  FMUL.FTZ R15, R15, R151 ;  /* 0x000000970f0f7220 */ /* 0x000fe40000410000 */
[--C-:B------:R-:W-:Y:S02]  /*51c0*/  FADD.FTZ R26, R26, -R2.reuse ;  /* 0x800000021a1a7221 */ /* 0x100fe40000010000 */
[----:B------:R-:W-:Y:S01]  /*51d0*/  FADD.FTZ R27, R27, -R2 ;  /* 0x800000021b1b7221 */ /* 0x000fe20000010000 */
[----:B------:R-:W-:Y:S01]  /*51e0*/  F2FP.PACK_AB R14, R15, R14 ;  /* 0x0000000e0f0e723e */ /* 0x000fe200000000ff */
[----:B------:R-:W-:Y:S01]  /*51f0*/  FMUL.FTZ R25, R25, R208 ;  /* 0x000000d019197220 */ /* 0x000fe20000410000 */
[----:B------:R-:W-:Y:S01]  /*5200*/  SHF.L.U32 R2, R230, 0x1, RZ ;  /* 0x00000001e6027819 */ /* 0x000fe200000006ff */
[----:B------:R-:W-:Y:S02]  /*5210*/  FMUL.FTZ R26, R140, R26 ;  /* 0x0000001a8c1a7220 */ /* 0x000fe40000410000 */
[----:B------:R-:W-:Y:S01]  /*5220*/  FMUL.FTZ R27, R139, R27 ;  /* 0x0000001b8b1b7220 */ /* 0x000fe20000410000 */
[----:B------:R-:W-:Y:S01]  /*5230*/  F2FP.PACK_AB R24, R25, R24 ;  /* 0x000000181918723e */ /* 0x000fe200000000ff */
[----:B------:R-:W-:Y:S02]  /*5240*/  FMUL.FTZ R26, R26, R209 ;  /* 0x000000d11a1a7220 */ /* 0x000fe40000410000 */
[----:B------:R-:W-:Y:S01]  /*5250*/  FMUL.FTZ R27, R27, R210 ;  /* 0x000000d21b1b7220 */ /* 0x000fe20000410000 */
[----:B------:R-:W-:Y:S04]  /*5260*/  STS [R246+0x15480], R4 ;  /* 0x01548004f6007388 */ /* 0x000fe80000000800 */
[----:B------:R-:W-:Y:S01]  /*5270*/  STS [R247+0x3000], R6 ;  /* 0x00300006f7007388 */ /* 0x000fe20000000800 */
[----:B------:R-:W-:Y:S03]  /*5280*/  F2FP.PACK_AB R26, R27, R26 ;  /* 0x0000001a1b1a723e */ /* 0x000fe600000000ff */
        /* <DEDUP_REMOVED lines=108> */
[----:B------:R-:W-:Y:S02]  /*5950*/  LEA R10, P5, R7, c[0x0][0x280], 0x2 ;  /* 0x0000a000070a7a11 */ /* 0x000fe400078a10ff */
[----:B------:R-:W-:Y:S02]  /*5960*/  IADD3 R8, -R235, UR12, -R8 ;  /* 0x0000000ceb087c10 */ /* 0x000fe4000fffe908 */
        /* <DEDUP_REMOVED lines=20> */
.L_x_837:
[-C--:B-12-4-:R-:W-:Y:S01]  /*5ab0*/  HMMA.16816.F32 R4, R80, R16.reuse, RZ ;  /* 0x000000105004723c */ /* 0x096fe200000018ff */
[----:B------:R-:W-:Y:S01]  /*5ac0*/  LDSM.16.M88.4 R140, [R227+0x1800] ;  /* 0x00180000e38c783b */ /* 0x000fe20000000200 */
[----:B------:R-:W-:Y:S02]  /*5ad0*/  USHF.L.U32 UR16, UR16, 0xd, URZ ;  /* 0x0000000d10107899 */ /* 0x000fe4000800063f */
[----:B------:R-:W-:Y:S01]  /*5ae0*/  UISETP.GE.AND UP0, UPT, UR11, UR10, UPT ;  /* 0x0000000a0b00728c */ /* 0x000fe2000bf06270 */
[----:B------:R-:W-:Y:S01]  /*5af0*/  LDSM.16.MT88.4 R144, [R2+0x4080] ;  /* 0x004080000290783b */ /* 0x000fe20000004200 */
[----:B------:R-:W-:Y:S02]  /*5b00*/  UIADD3 UR7, UR4, 0x1, URZ ;  /* 0x0000000104077890 */ /* 0x000fe4000fffe03f */
[C---:B------:R-:W-:Y:S01]  /*5b10*/  HMMA.16816.F32 R8, R132.reuse, R16, RZ ;  /* 0x000000108408723c */ /* 0x040fe200000018ff */
[----:B------:R-:W-:Y:S01]  /*5b20*/  LDSM.16.M88.4 R148, [R226+0x1000] ;  /* 0x00100000e294783b */ /* 0x000fe20000000200 */
[----:B------:R-:W-:Y:S02]  /*5b30*/  UISETP.GE.AND UP2, UPT, UR4, 0x1, UPT ;  /* 0x000000010400788c */ /* 0x000fe4000bf46270 */
[----:B------:R-:W-:Y:S01]  /*5b40*/  IMAD.U32 R3, RZ, RZ, UR16 ;  /* 0x00000010ff037e24 */ /* 0x000fe2000f8e00ff */
[----:B------:R-:W0:Y:S01]  /*5b50*/  LDGDEPBAR ;  /* 0x00000000000079af */ /* 0x000e220000000000 */
[----:B------:R-:W-:Y:S02]  /*5b60*/  UIADD3 UR6, UR9, 0x1, URZ ;  /* 0x0000000109067890 */ /* 0x000fe4000fffe03f */
[-C--:B------:R-:W-:Y:S01]  /*5b70*/  HMMA.16816.F32 R12, R132, R18.reuse, RZ ;  /* 0x00000012840c723c */ /* 0x080fe200000018ff */
[----:B------:R-:W-:Y:S04]  /*5b80*/  UISETP.GE.AND UP1, UPT, UR9, 0x1, UPT ;  /* 0x000000010900788c */ /* 0x000fe8000bf26270 */
[----:B------:R-:W-:Y:S03]  /*5b90*/  USEL UR9, UR6, URZ, !UP1 ;  /* 0x0000003f06097287 */ /* 0x000fe6000c800000 */
        /* <DEDUP_REMOVED lines=29> */
[----:B------:R-:W3:Y:S03]  /*5d70*/  LDSM.16.MT88.4 R144, [R2+0x5080] ;  /* 0x005080000290783b */ /* 0x000ee60000004200 */
[-C--:B--2---:R-:W-:Y:S08]  /*5d80*/  HMMA.16816.F32 R4, R148, R152.reuse, R4 ;  /* 0x000000989404723c */ /* 0x084ff00000001804 */
        /* <DEDUP_REMOVED lines=9> */
[----:B------:R-:W2:Y:S04]  /*5e20*/  LDSM.16.M88.4 R148, [R226+0x2000] ;  /* 0x00200000e294783b */ /* 0x000ea80000000200 */
[----:B------:R4:W5:Y:S03]  /*5e30*/  LDSM.16.MT88.4 R208, [R2+0x5880] ;  /* 0x0058800002d0783b */ /* 0x0009660000004200 */
[-C--:B-1----:R-:W-:Y:S08]  /*5e40*/  HMMA.16816.F32 R4, R132, R136.reuse, R4 ;  /* 0x000000888404723c */ /* 0x082ff00000001804 */
[C---:B------:R-:W-:Y:S08]  /*5e50*/  HMMA.16816.F32 R8, R140.reuse, R136, R8 ;  /* 0x000000888c08723c */ /* 0x040ff00000001808 */
[-C--:B------:R-:W-:Y:S04]  /*5e60*/  HMMA.16816.F32 R12, R140, R138.reuse, R12 ;  /* 0x0000008a8c0c723c */ /* 0x080fe8000000180c */
[----:B----4-:R-:W-:Y:S04]  /*5e70*/  IADD3 R2, P1, R248, UR16, RZ ;  /* 0x00000010f8027c10 */ /* 0x010fe8000ff3e0ff */
[C---:B------:R-:W-:Y:S04]  /*5e80*/  HMMA.16816.F32 R16, R132.reuse, R138, R16 ;  /* 0x0000008a8410723c */ /* 0x040fe80000001810 */
[----:B------:R-:W-:Y:S04]  /*5e90*/  LEA.HI.X.SX32 R3, R3, R250, 0x1, P1 ;  /* 0x000000fa03037211 */ /* 0x000fe800008f0eff */
[-C--:B---3--:R-:W-:Y:S08]  /*5ea0*/  HMMA.16816.F32 R20, R132, R144.reuse, R20 ;  /* 0x000000908414723c */ /* 0x088ff00000001814 */
[C---:B------:R-:W-:Y:S08]  /*5eb0*/  HMMA.16816.F32 R24, R140.reuse, R144, R24 ;  /* 0x000000908c18723c */ /* 0x040ff00000001818 */
[-C--:B------:R-:W-:Y:S01]  /*5ec0*/  HMMA.16816.F32 R76, R140, R146.reuse, R76 ;  /* 0x000000928c4c723c */ /* 0x080fe2000000184c */
[----:B------:R-:W-:Y:S07]  /*5ed0*/  LDSM.16.MT88.4 R140, [R228+0x18080] ;  /* 0x01808000e48c783b */ /* 0x000fee0000004200 */
[----:B------:R-:W-:Y:S07]  /*5ee0*/  HMMA.16816.F32 R80, R132, R146, R80 ;  /* 0x000000928450723c */ /* 0x000fee0000001850 */
[C---:B------:R-:W-:Y:S01]  /*5ef0*/  LEA R132, P1, R2.reuse, c[0x0][0x220], 0x2 ;  /* 0x0000880002847a11 */ /* 0x040fe200078210ff */
[-C--:B--2---:R-:W-:Y:S05]  /*5f00*/  HMMA.16816.F32 R4, R148, R152.reuse, R4 ;  /* 0x000000989404723c */ /* 0x084fea0000001804 */
[----:B------:R-:W-:Y:S01]  /*5f10*/  LEA.HI.X R133, R2, c[0x0][0x224], R3, 0x2, P1 ;  /* 0x0000890002857a11 */ /* 0x000fe200008f1403 */
[----:B------:R-:W-:Y:S01]  /*5f20*/  IMAD.U32 R2, RZ, RZ, UR4 ;  /* 0x00000004ff027e24 */ /* 0x000fe2000f8e00ff */
[----:B------:R-:W-:Y:S01]  /*5f30*/  PLOP3.LUT P1, PT, PT, PT, UP0, 0x80, 0x0 ;  /* 0x000000000000781c */ /* 0x000fe20003f2f008 */
[C---:B------:R-:W-:Y:S01]  /*5f40*/  HMMA.16816.F32 R8, R156.reuse, R152, R8 ;  /* 0x000000989c08723c */ /* 0x040fe20000001808 */
[----:B------:R-:W-:Y:S03]  /*5f50*/  USEL UR4, UR7, URZ, !UP2 ;  /* 0x0000003f07047287 */ /* 0x000fe6000d000000 */
[----:B------:R-:W-:Y:S04]  /*5f60*/  IMAD R2, R2, 0x2000, R230 ;  /* 0x0000200002027824 */ /* 0x000fe800078e02e6 */
[-C--:B------:R-:W-:Y:S04]  /*5f70*/  HMMA.16816.F32 R12, R156, R154.reuse, R12 ;  /* 0x0000009a9c0c723c */ /* 0x080fe8000000180c */
[----:B------:R-:W-:Y:S03]  /*5f80*/  IMAD.SHL.U32 R2, R2, 0x2, RZ ;  /* 0x0000000202027824 */ /* 0x000fe600078e00ff */
[----:B------:R-:W-:Y:S01]  /*5f90*/  RED.E.ADD.F32.FTZ.RN.STRONG.GPU [R132.64], R4 ;  /* 0x000000048400798e */ /* 0x000fe2000c10e792 */
[C---:B------:R-:W-:Y:S03]  /*5fa0*/  HMMA.16816.F32 R16, R148.reuse, R154, R16 ;  /* 0x0000009a9410723c */ /* 0x040fe60000001810 */
[----:B------:R-:W-:Y:S04]  /*5fb0*/  RED.E.ADD.F32.FTZ.RN.STRONG.GPU [R132.64+0x400], R5 ;  /* 0x000400058400798e */ /* 0x000fe8000c10e792 */
[----:B------:R-:W-:Y:S01]  /*5fc0*/  RED.E.ADD.F32.FTZ.RN.STRONG.GPU [R132.64+0x800], R6 ;  /* 0x000800068400798e */ /* 0x000fe2000c10e792 */
[-C--:B-----5:R-:W-:Y:S03]  /*5fd0*/  HMMA.16816.F32 R20, R148, R208.reuse, R20 ;  /* 0x000000d09414723c */ /* 0x0a0fe60000001814 */
        /* <DEDUP_REMOVED lines=149> */
.L_x_835:
[----:B------:R-:W-:Y:S05]  /*6930*/  @P1 BRA `(.L_x_839) ;  /* 0x000019a000001947 */ /* 0x000fea0003800000 */
[----:B-----5:R-:W-:Y:S01]  /*6940*/  SHF.R.S32.HI R0, RZ, 0x1f, R233 ;  /* 0x0000001fff007819 */ /* 0x020fe200000114e9 */
[----:B------:R-:W-:Y:S01]  /*6950*/  BAR.SYNC.DEFER_BLOCKING 0x1, 0x100 ;  /* 0x0044000000007b1d */ /* 0x000fe20000010000 */
[----:B------:R-:W-:Y:S02]  /*6960*/  F2FP.PACK_AB R28, R29, R28 ;  /* 0x0000001c1d1c723e */ /* 0x000fe400000000ff */
[----:B------:R-:W-:-:S02]  /*6970*/  LEA.HI R2, R0, R233, RZ, 0x2 ;  /* 0x000000e900027211 */ /* 0x000fc400078f10ff */
[-C--:B------:R-:W-:Y:S01]  /*6980*/  LEA.HI R5, R0, R233.reuse, RZ, 0x5 ;  /* 0x000000e900057211 */ /* 0x080fe200078f28ff */
[----:B------:R-:W-:Y:S01]  /*6990*/  ULDC.64 UR4, c[0x0][0x358] ;  /* 0x0000d60000047ab9 */ /* 0x000fe20000000a00 */
[--C-:B------:R-:W-:Y:S01]  /*69a0*/  SHF.R.S32.HI R4, RZ, 0x2, R2.reuse ;  /* 0x00000002ff047819 */ /* 0x100fe20000011402 */
[----:B------:R-:W-:Y:S01]  /*69b0*/  UISETP.NE.U32.AND UP1, UPT, URZ, UR4, UPT ;  /* 0x000000043f00728c */ /* 0x000fe2000bf25070 */
[----:B------:R-:W-:Y:S01]  /*69c0*/  SHF.R.S32.HI R3, RZ, 0x1f, R2 ;  /* 0x0000001fff037819 */ /* 0x000fe20000011402 */
[----:B------:R-:W-:Y:S01]  /*69d0*/  UMOV UR6, 0x4 ;  /* 0x0000000400067882 */ /* 0x000fe20000000000 */
[----:B------:R-:W-:Y:S01]  /*69e0*/  SHF.R.S32.HI R6, RZ, 0x5, R5 ;  /* 0x00000005ff067819 */ /* 0x000fe20000011405 */
[----:B------:R-:W-:Y:S01]  /*69f0*/  UISETP.NE.AND.EX UP1, UPT, URZ, UR5, UPT, UP1 ;  /* 0x000000053f00728c */ /* 0x000fe2000bf25310 */
[----:B------:R-:W-:Y:S01]  /*6a00*/  LEA.HI R3, R3, R4, RZ, 0x3 ;  /* 0x0000000403037211 */ /* 0x000fe200078f18ff */
[----:B------:R-:W-:Y:S01]  /*6a10*/  ULDC.64 UR8, c[0x0][0x358] ;  /* 0x0000d60000087ab9 */ /* 0x000fe20000000a00 */
[----:B------:R-:W-:Y:S01]  /*6a20*/  LEA.HI R5, R5, R6, RZ, 0x1 ;  /* 0x0000000605057211 */ /* 0x000fe200078f08ff */
[----:B------:R-:W-:Y:S01]  /*6a30*/  UIMAD.WIDE UR8, UR13, UR6, UR8 ;  /* 0x000000060d0872a5 */ /* 0x000fe2000f8e0208 */
[----:B------:R-:W-:Y:S01]  /*6a40*/  LOP3.LUT R3, R3, 0xfffffff8, RZ, 0xc0, !PT ;  /* 0xfffffff803037812 */ /* 0x000fe200078ec0ff */
[----:B------:R-:W-:Y:S01]  /*6a50*/  ULDC.64 UR4, c[0x0][0x360] ;  /* 0x0000d80000047ab9 */ /* 0x000fe20000000a00 */
[----:B------:R-:W-:Y:S01]  /*6a60*/  LOP3.LUT R2, R2, 0x3ffffffc, RZ, 0xc0, !PT ;  /* 0x3ffffffc02027812 */ /* 0x000fe200078ec0ff */
[----:B------:R-:W-:Y:S01]  /*6a70*/  UISETP.NE.U32.AND UP0, UPT, URZ, UR4, UPT ;  /* 0x000000043f00728c */ /* 0x000fe2000bf05070 */
        /* <DEDUP_REMOVED lines=9> */
[----:B------:R-:W-:Y:S01]  /*6b10*/  UISETP.NE.AND.EX UP0, UPT, URZ, UR5, UPT, UP0 ;  /* 0x000000053f00728c */ /* 0x000fe2000bf05300 */
        /* <DEDUP_REMOVED lines=12> */
[----:B------:R-:W-:Y:S01]  /*6be0*/  F2FP.PACK_AB R44, R45, R44 ;  /* 0x0000002c2d2c723e */ /* 0x000fe200000000ff */
[----:B------:R-:W-:Y:S01]  /*6bf0*/  IMAD.U32 R4, RZ, RZ, UR8 ;  /* 0x00000008ff047e24 */ /* 0x000fe2000f8e00ff */
        /* <DEDUP_REMOVED lines=65> */
[----:B------:R-:W-:Y:S01]  /*7010*/  STS [R2+0xb080], R60 ;  /* 0x00b0803c02007388 */ /* 0x000fe20000000800 */
[----:B------:R-:W-:-:S03]  /*7020*/  PLOP3.LUT P0, PT, PT, PT, UP0, 0x80, 0x0 ;  /* 0x000000000000781c */ /* 0x000fc60003f0f008 */
        /* <DEDUP_REMOVED lines=28> */
[----:B------:R-:W-:-:S05]  /*71f0*/  @UP0 UIMAD.WIDE UR4, UR13, UR6, UR4 ;  /* 0x000000060d0402a5 */ /* 0x000fca000f8e0204 */
[----:B-1----:R-:W3:Y:S01]  /*7200*/  @P1 LDG.E R2, [R4.64] ;  /* 0x0000001204021981 */ /* 0x002ee2000c1e1900 */
[----:B------:R-:W-:Y:S02]  /*7210*/  IMAD.U32 R6, RZ, RZ, UR4 ;  /* 0x00000004ff067e24 */ /* 0x000fe4000f8e00ff */
[----:B------:R-:W-:-:S05]  /*7220*/  IMAD.U32 R7, RZ, RZ, UR5 ;  /* 0x00000005ff077e24 */ /* 0x000fca000f8e00ff */
[----:B--2---:R-:W2:Y:S01]  /*7230*/  @P0 LDG.E R3, [R6.64] ;  /* 0x0000001206030981 */ /* 0x004ea2000c1e1900 */
[----:B------:R-:W-:Y:S02]  /*7240*/  ULDC UR10, c[0x0][0x2f0] ;  /* 0x0000bc00000a7ab9 */ /* 0x000fe40000000800 */
[----:B------:R-:W-:Y:S02]  /*7250*/  UMOV UR8, URZ ;  /* 0x0000003f00087c82 */ /* 0x000fe40008000000 */
[----:B------:R-:W-:Y:S01]  /*7260*/  UMOV UR9, URZ ;  /* 0x0000003f00097c82 */ /* 0x000fe20008000000 */
[----:B---3--:R-:W1:Y:S08]  /*7270*/  @P1 R2UR UR5, R2 ;  /* 0x00000000020513c2 */ /* 0x008e7000000e0000 */
[----:B--2---:R2:W3:Y:S01]  /*7280*/  @P0 R2UR UR10, R3 ;  /* 0x00000000030a03c2 */ /* 0x0044e200000e0000 */
[----:B-1----:R-:W-:-:S02]  /*7290*/  @UP1 USHF.R.S32.HI UR4, URZ, 0x1f, UR5 ;  /* 0x0000001f3f041899 */ /* 0x002fc40008011405 */
[----:B------:R-:W-:-:S05]  /*72a0*/  @UP1 UMOV UR8, UR5 ;  /* 0x0000000500081c82 */ /* 0x000fca0008000000 */
[----:B------:R-:W-:Y:S01]  /*72b0*/  @UP1 UMOV UR9, UR4 ;  /* 0x0000000400091c82 */ /* 0x000fe20008000000 */
[----:B--23--:R-:W-:Y:S05]  /*72c0*/  @P0 BRA `(.L_x_840) ;  /* 0x0000006000000947 */ /* 0x00cfea0003800000 */
[----:B------:R-:W-:Y:S05]  /*72d0*/  @!P1 BRA `(.L_x_840) ;  /* 0x0000005000009947 */ /* 0x000fea0003800000 */
[----:B------:R1:W2:Y:S04]  /*72e0*/  LDG.E R2, [R4.64] ;  /* 0x0000001204027981 */ /* 0x0002a8000c1e1900 */
[----:B-1----:R-:W3:Y:S01]  /*72f0*/  LDG.E R4, [R4.64+0x4] ;  /* 0x0000041204047981 */ /* 0x002ee2000c1e1900 */
[----:B--2---:R-:W1:Y:S08]  /*7300*/  R2UR UR10, R2 ;  /* 0x00000000020a73c2 */ /* 0x004e7000000e0000 */
[----:B---3--:R-:W1:Y:S02]  /*7310*/  R2UR UR4, R4 ;  /* 0x00000000040473c2 */ /* 0x008e6400000e0000 */
[----:B-1----:R-:W-:-:S06]  /*7320*/  UIADD3 UR10, -UR10, UR4, URZ ;  /* 0x000000040a0a7290 */ /* 0x002fcc000fffe13f */
.L_x_840:
[CC--:B------:R-:W-:Y:S01]  /*7330*/  LEA.HI R2, R0.reuse, R233.reuse, RZ, 0x4 ;  /* 0x000000e900027211 */ /* 0x0c0fe200078f20ff */
[----:B------:R-:W-:Y:S01]  /*7340*/  UIMAD UR10, UR15, -0x60, UR10 ;  /* 0xffffffa00f0a78a4 */ /* 0x000fe2000f8e020a */
[----:B------:R-:W-:Y:S01]  /*7350*/  LEA.HI R3, R0, R233, RZ, 0x7 ;  /* 0x000000e900037211 */ /* 0x000fe200078f38ff */
[----:B------:R-:W-:Y:S01]  /*7360*/  USHF.R.S32.HI UR6, URZ, 0x1f, UR14 ;  /* 0x0000001f3f067899 */ /* 0x000fe2000801140e */
[----:B------:R-:W-:Y:S01]  /*7370*/  LOP3.LUT R52, R2, 0xfffffff0, RZ, 0xc0, !PT ;  /* 0xfffffff002347812 */ /* 0x000fe200078ec0ff */
[----:B------:R-:W-:Y:S01]  /*7380*/  UISETP.LT.AND UP0, UPT, UR10, 0x60, UPT ;  /* 0x000000600a00788c */ /* 0x000fe2000bf01270 */
[----:B------:R-:W-:Y:S01]  /*7390*/  SHF.R.S32.HI R2, RZ, 0x4, R2 ;  /* 0x00000004ff027819 */ /* 0x000fe20000011402 */
[----:B------:R-:W-:Y:S01]  /*73a0*/  IMAD.SHL.U32 R3, R3, 0x4, RZ ;  /* 0x0000000403037824 */ /* 0x000fe200078e00ff */
[----:B------:R-:W-:Y:S01]  /*73b0*/  ULDC.64 UR4, c[0x0][0x338] ;  /* 0x0000ce0000047ab9 */ /* 0x000fe20000000a00 */
[----:B------:R-:W-:Y:S01]  /*73c0*/  IMAD.IADD R52, R233, 0x1, -R52 ;  /* 0x00000001e9347824 */ /* 0x000fe200078e0a34 */
[----:B------:R-:W-:Y:S01]  /*73d0*/  UIMAD UR4, UR6, UR4, URZ ;  /* 0x00000004060472a4 */ /* 0x000fe2000f8e023f */
[----:B------:R-:W-:Y:S01]  /*73e0*/  IMAD.SHL.U32 R0, R2, 0x40, RZ ;  /* 0x0000004002007824 */ /* 0x000fe200078e00ff */
[----:B------:R-:W-:Y:S01]  /*73f0*/  LOP3.LUT R3, R3, 0xfffffe00, RZ, 0xc0, !PT ;  /* 0xfffffe0003037812 */ /* 0x000fe200078ec0ff */
[----:B------:R-:W-:Y:S01]  /*7400*/  USEL UR10, UR10, 0x60, UP0 ;  /* 0x000000600a0a7887 */ /* 0x000fe20008000000 */
[----:B------:R-:W-:Y:S01]  /*7410*/  SHF.R.S32.HI R4, RZ, 0x1f, R52 ;  /* 0x0000001fff047819 */ /* 0x000fe20000011434 */
[----:B------:R-:W-:Y:S01]  /*7420*/  UIMAD UR5, UR14, UR5, UR4 ;  /* 0x000000050e0572a4 */ /* 0x000fe2000f8e0204 */
[----:B------:R-:W-:Y:S01]  /*7430*/  LOP3.LUT R0, R0, 0x1c0, RZ, 0xc0, !PT ;  /* 0x000001c000007812 */ /* 0x000fe200078ec0ff */
[----:B------:R-:W-:Y:S01]  /*7440*/  USHF.R.S32.HI UR7, URZ, 0x1f, UR13 ;  /* 0x0000001f3f077899 */ /* 0x000fe2000801140d */
[----:B------:R-:W-:Y:S01]  /*7450*/  LEA.HI R4, R4, R52, RZ, 0x3 ;  /* 0x0000003404047211 */ /* 0x000fe200078f18ff */
[----:B------:R-:W-:Y:S01]  /*7460*/  IMAD.SHL.U32 R52, R52, 0x8, RZ ;  /* 0x0000000834347824 */ /* 0x000fe200078e00ff */
[----:B------:R-:W-:Y:S01]  /*7470*/  IADD3 R56, P0, R2, UR8, RZ ;  /* 0x0000000802387c10 */ /* 0x000fe2000ff1e0ff */
[----:B------:R-:W-:Y:S01]  /*7480*/  USEL UR13, UR13, URZ, !UP1 ;  /* 0x0000003f0d0d7287 */ /* 0x000fe2000c800000 */
[----:B------:R-:W-:Y:S01]  /*7490*/  SHF.R.S32.HI R4, RZ, 0x3, R4 ;  /* 0x00000003ff047819 */ /* 0x000fe20000011404 */
[----:B------:R-:W-:Y:S01]  /*74a0*/  USEL UR7, UR7, URZ, !UP1 ;  /* 0x0000003f07077287 */ /* 0x000fe2000c800000 */
[----:B------:R-:W-:Y:S01]  /*74b0*/  LOP3.LUT R5, R0, 0x38, R52, 0xf8, !PT ;  /* 0x0000003800057812 */ /* 0x000fe200078ef834 */
[----:B------:R-:W-:Y:S01]  /*74c0*/  BSSY B0, `(.L_x_841) ;  /* 0x000002a000007945 */ /* 0x000fe20003800000 */
[----:B------:R-:W-:Y:S01]  /*74d0*/  SHF.R.U32.HI R0, RZ, 0x3, R0 ;  /* 0x00000003ff007819 */ /* 0x000fe20000011600 */
[----:B------:R-:W-:Y:S01]  /*74e0*/  IMAD R3, R4, 0x1800, R3 ;  /* 0x0000180004037824 */ /* 0x000fe200078e0203 */
[----:B------:R-:W-:-:S02]  /*74f0*/  SHF.R.S32.HI R53, RZ, 0x1f, R52 ;  /* 0x0000001fff357819 */ /* 0x000fc40000011434 */
[----:B------:R-:W-:Y:S02]  /*7500*/  LOP3.LUT R0, R5, R0, RZ, 0x3c, !PT ;  /* 0x0000000005007212 */ /* 0x000fe400078e3cff */
[C---:B------:R-:W-:Y:S02]  /*7510*/  ISETP.GE.AND P5, PT, R2.reuse, UR10, PT ;  /* 0x0000000a02007c0c */ /* 0x040fe4000bfa6270 */
[----:B------:R-:W-:Y:S01]  /*7520*/  LEA.HI.X.SX32 R57, R2, UR9, 0x1, P0 ;  /* 0x0000000902397c11 */ /* 0x000fe200080f0eff */
[----:B------:R-:W-:Y:S01]  /*7530*/  IMAD.IADD R0, R3, 0x1, R0 ;  /* 0x0000000103007824 */ /* 0x000fe200078e0200 */
[----:B------:R-:W-:Y:S01]  /*7540*/  ISETP.GE.OR P0, PT, R52, c[0x0][0x324], P5 ;  /* 0x0000c90034007a0c */ /* 0x000fe20002f06670 */
[----:B------:R-:W-:Y:S02]  /*7550*/  IMAD.U32 R3, RZ, RZ, UR15 ;  /* 0x0000000fff037e24 */ /* 0x000fe4000f8e00ff */
[----:B------:R-:W-:Y:S02]  /*7560*/  IMAD.SHL.U32 R4, R0, 0x2, RZ ;  /* 0x0000000200047824 */ /* 0x000fe400078e00ff */
[----:B------:R-:W-:-:S02]  /*7570*/  IMAD.U32 R0, RZ, RZ, UR14 ;  /* 0x0000000eff007e24 */ /* 0x000fc4000f8e00ff */
[----:B------:R-:W-:Y:S01]  /*7580*/  IMAD.WIDE R56, R3, 0x60, R56 ;  /* 0x0000006003387825 */ /* 0x000fe200078e0238 */
[----:B------:R1:W2:Y:S03]  /*7590*/  LDS.128 R48, [R4+0x6880] ;  /* 0x0068800004307984 */ /* 0x0002a60000000c00 */
[----:B------:R-:W-:Y:S01]  /*75a0*/  IMAD.WIDE.U32 R54, R0, c[0x0][0x338], R52 ;  /* 0x0000ce0000367a25 */ /* 0x000fe200078e0034 */
[----:B------:R1:W3:Y:S03]  /*75b0*/  LDS.128 R44, [R4+0x7080] ;  /* 0x00708000042c7984 */ /* 0x0002e60000000c00 */
[----:B------:R-:W-:Y:S01]  /*75c0*/  IMAD.U32 R0, RZ, RZ, UR13 ;  /* 0x0000000dff007e24 */ /* 0x000fe2000f8e00ff */
[----:B------:R1:W4:Y:S01]  /*75d0*/  LDS.128 R40, [R4+0x7880] ;  /* 0x0078800004287984 */ /* 0x0003220000000c00 */
[----:B------:R-:W-:Y:S01]  /*75e0*/  IADD3 R55, R55, UR5, RZ ;  /* 0x0000000537377c10 */ /* 0x000fe2000fffe0ff */
[----:B------:R-:W-:-:S02]  /*75f0*/  ULDC.64 UR4, c[0x0][0x340] ;  /* 0x0000d00000047ab9 */ /* 0x000fc40000000a00 */
[----:B------:R1:W1:Y:S01]  /*7600*/  LDS.128 R36, [R4+0x8080] ;  /* 0x0080800004247984 */ /* 0x0002620000000c00 */
[----:B------:R-:W-:Y:S01]  /*7610*/  UIMAD UR4, UR7, UR4, URZ ;  /* 0x00000004070472a4 */ /* 0x000fe2000f8e023f */
[----:B------:R-:W-:Y:S02]  /*7620*/  IMAD.WIDE.U32 R54, R0, c[0x0][0x340], R54 ;  /* 0x0000d00000367a25 */ /* 0x000fe400078e0036 */
[----:B------:R1:W1:Y:S01]  /*7630*/  LDS.128 R32, [R4+0x8880] ;  /* 0x0088800004207984 */ /* 0x0002620000000c00 */
[----:B------:R-:W-:-:S03]  /*7640*/  UIMAD UR4, UR13, UR5, UR4 ;  /* 0x000000050d0472a4 */ /* 0x000fc6000f8e0204 */
[----:B------:R1:W1:Y:S03]  /*7650*/  LDS.128 R28, [R4+0x80] ;  /* 0x00008000041c7984 */ /* 0x0002660000000c00 */
[----:B------:R-:W-:Y:S01]  /*7660*/  IADD3 R59, R55, UR4, RZ ;  /* 0x00000004373b7c10 */ /* 0x000fe2000fffe0ff */
[----:B------:R1:W1:Y:S04]  /*7670*/  LDS.128 R24, [R4+0x880] ;  /* 0x0008800004187984 */ /* 0x0002680000000c00 */
[----:B------:R1:W1:Y:S04]  /*7680*/  LDS.128 R20, [R4+0x1080] ;  /* 0x0010800004147984 */ /* 0x0002680000000c00 */
[----:B------:R1:W1:Y:S04]  /*7690*/  LDS.128 R16, [R4+0x1880] ;  /* 0x0018800004107984 */ /* 0x0002680000000c00 */
[----:B------:R1:W1:Y:S04]  /*76a0*/  LDS.128 R12, [R4+0x2080] ;  /* 0x00208000040c7984 */ /* 0x0002680000000c00 */
[----:B------:R1:W1:Y:S01]  /*76b0*/  LDS.128 R8, [R4+0x2880] ;  /* 0x0028800004087984 */ /* 0x0002620000000c00 */
[----:B------:R-:W-:Y:S05]  /*76c0*/  @P0 BRA `(.L_x_842) ;  /* 0x0000009000000947 */ /* 0x000fea0003800000 */
[----:B-12---:R-:W1:Y:S01]  /*76d0*/  LDS.128 R4, [R4+0x6080] ;  /* 0x0060800004047984 */ /* 0x006e620000000c00 */
        /* <DEDUP_REMOVED lines=8> */
.L_x_842:
[----:B--2---:R-:W-:Y:S05]  /*7760*/  BSYNC B0 ;  /* 0x0000000000007941 */ /* 0x004fea0003800000 */
.L_x_841:
        /* <DEDUP_REMOVED lines=16> */
.L_x_844:
[----:B------:R-:W-:Y:S05]  /*7870*/  BSYNC B0 ;  /* 0x0000000000007941 */ /* 0x000fea0003800000 */
.L_x_843:
        /* <DEDUP_REMOVED lines=16> */
.L_x_846:
[----:B------:R-:W-:Y:S05]  /*7980*/  BSYNC B0 ;  /* 0x0000000000007941 */ /* 0x000fea0003800000 */
.L_x_845:
        /* <DEDUP_REMOVED lines=16> */
.L_x_848:
[----:B------:R-:W-:Y:S05]  /*7a90*/  BSYNC B0 ;  /* 0x0000000000007941 */ /* 0x000fea0003800000 */
.L_x_847:
        /* <DEDUP_REMOVED lines=16> */
.L_x_850:
[----:B------:R-:W-:Y:S05]  /*7ba0*/  BSYNC B0 ;  /* 0x0000000000007941 */ /* 0x000fea0003800000 */
.L_x_849:
        /* <DEDUP_REMOVED lines=16> */
.L_x_852:
[----:B------:R-:W-:Y:S05]  /*7cb0*/  BSYNC B0 ;  /* 0x0000000000007941 */ /* 0x000fea0003800000 */
.L_x_851:
[----:B------:R-:W-:Y:S01]  /*7cc0*/  ULDC.64 UR4, c[0x0][0x308] ;  /* 0x0000c20000047ab9 */ /* 0x000fe20000000a00 */
[----:B------:R-:W-:Y:S01]  /*7cd0*/  IMAD.U32 R2, RZ, RZ, UR14 ;  /* 0x0000000eff027e24 */ /* 0x000fe2000f8e00ff */
[----:B------:R-:W-:Y:S01]  /*7ce0*/  UIMAD UR4, UR6, UR4, URZ ;  /* 0x00000004060472a4 */ /* 0x000fe2000f8e023f */
[----:B------:R-:W-:Y:S01]  /*7cf0*/  ISETP.GE.OR P5, PT, R52, c[0x0][0x2f4], P5 ;  /* 0x0000bd0034007a0c */ /* 0x000fe20002fa6670 */
[----:B------:R-:W-:Y:S01]  /*7d00*/  BSSY B0, `(.L_x_853) ;  /* 0x0000013000007945 */ /* 0x000fe20003800000 */
[----:B------:R-:W-:Y:S01]  /*7d10*/  IMAD.WIDE.U32 R2, R2, c[0x0][0x308], R52 ;  /* 0x0000c20002027a25 */ /* 0x000fe200078e0034 */
[----:B------:R-:W-:-:S03]  /*7d20*/  UIMAD UR14, UR14, UR5, UR4 ;  /* 0x000000050e0e72a4 */ /* 0x000fc6000f8e0204 */
[----:B------:R-:W-:Y:S01]  /*7d30*/  ULDC.64 UR4, c[0x0][0x310] ;  /* 0x0000c40000047ab9 */ /* 0x000fe20000000a00 */
[----:B-1----:R-:W-:Y:S01]  /*7d40*/  MOV R4, R2 ;  /* 0x0000000200047202 */ /* 0x002fe20000000f00 */
        /* <DEDUP_REMOVED lines=14> */
.L_x_854:
[----:B------:R-:W-:Y:S05]  /*7e30*/  BSYNC B0 ;  /* 0x0000000000007941 */ /* 0x000fea0003800000 */
.L_x_853:
        /* <DEDUP_REMOVED lines=14> */
.L_x_856:
[----:B------:R-:W-:Y:S05]  /*7f20*/  BSYNC B0 ;  /* 0x0000000000007941 */ /* 0x000fea0003800000 */
.L_x_855:
        /* <DEDUP_REMOVED lines=14> */
.L_x_858:
[----:B------:R-:W-:Y:S05]  /*8010*/  BSYNC B0 ;  /* 0x0000000000007941 */ /* 0x000fea0003800000 */
.L_x_857:
        /* <DEDUP_REMOVED lines=14> */
.L_x_860:
[----:B------:R-:W-:Y:S05]  /*8100*/  BSYNC B0 ;  /* 0x0000000000007941 */ /* 0x000fea0003800000 */
.L_x_859:
        /* <DEDUP_REMOVED lines=14> */
.L_x_862:
[----:B------:R-:W-:Y:S05]  /*81f0*/  BSYNC B0 ;  /* 0x0000000000007941 */ /* 0x000fea0003800000 */
.L_x_861:
        /* <DEDUP_REMOVED lines=14> */
.L_x_839:
        /* <DEDUP_REMOVED lines=11> */
[----:B------:R-:W-:-:S03]  /*8390*/  UISETP.NE.AND.EX UP0, UPT, URZ, UR5, UPT, UP0 ;  /* 0x000000053f00728c */ /* 0x000fc6000bf05300 */
[----:B------:R-:W-:-:S03]  /*83a0*/  ULDC.64 UR4, c[0x0][0x360] ;  /* 0x0000d80000047ab9 */ /* 0x000fc60000000a00 */
[----:B-----5:R-:W2:Y:S01]  /*83b0*/  @P1 LDG.E R0, [R4.64] ;  /* 0x0000001204001981 */ /* 0x020ea2000c1e1900 */
[----:B------:R-:W-:-:S04]  /*83c0*/  PLOP3.LUT P0, PT, PT, PT, UP0, 0x80, 0x0 ;  /* 0x000000000000781c */ /* 0x000fc80003f0f008 */
[----:B------:R-:W-:-:S06]  /*83d0*/  @UP0 UIMAD.WIDE UR4, UR13, UR6, UR4 ;  /* 0x000000060d0402a5 */ /* 0x000fcc000f8e0204 */
[----:B------:R-:W-:Y:S01]  /*83e0*/  MOV R2, UR4 ;  /* 0x0000000400027c02 */ /* 0x000fe20008000f00 */
[----:B------:R-:W-:-:S05]  /*83f0*/  IMAD.U32 R3, RZ, RZ, UR5 ;  /* 0x00000005ff037e24 */ /* 0x000fca000f8e00ff */
[----:B------:R-:W3:Y:S01]  /*8400*/  @P0 LDG.E R2, [R2.64] ;  /* 0x0000001202020981 */ /* 0x000ee2000c1e1900 */
[----:B------:R-:W-:Y:S02]  /*8410*/  ULDC UR10, c[0x0][0x2f0] ;  /* 0x0000bc00000a7ab9 */ /* 0x000fe40000000800 */
[----:B------:R-:W-:Y:S02]  /*8420*/  UMOV UR8, URZ ;  /* 0x0000003f00087c82 */ /* 0x000fe40008000000 */
[----:B------:R-:W-:Y:S01]  /*8430*/  UMOV UR9, URZ ;  /* 0x0000003f00097c82 */ /* 0x000fe20008000000 */
[----:B--2---:R-:W1:Y:S08]  /*8440*/  @P1 R2UR UR5, R0 ;  /* 0x00000000000513c2 */ /* 0x004e7000000e0000 */
[----:B---3--:R2:W3:Y:S01]  /*8450*/  @P0 R2UR UR10, R2 ;  /* 0x00000000020a03c2 */ /* 0x0084e200000e0000 */
        /* <DEDUP_REMOVED lines=10> */
.L_x_863:
[----:B------:R-:W-:Y:S01]  /*8500*/  SHF.R.S32.HI R2, RZ, 0x1f, R233 ;  /* 0x0000001fff027819 */ /* 0x000fe200000114e9 */
[----:B------:R-:W-:Y:S01]  /*8510*/  USHF.R.S32.HI UR6, URZ, 0x1f, UR14 ;  /* 0x0000001f3f067899 */ /* 0x000fe2000801140e */
[----:B------:R-:W-:Y:S01]  /*8520*/  IMAD.U32 R8, RZ, RZ, UR15 ;  /* 0x0000000fff087e24 */ /* 0x000fe2000f8e00ff */
[----:B------:R-:W-:Y:S01]  /*8530*/  ULDC.64 UR4, c[0x0][0x308] ;  /* 0x0000c20000047ab9 */ /* 0x000fe20000000a00 */
[----:B------:R-:W-:Y:S01]  /*8540*/  LEA.HI R2, R2, R233, RZ, 0x4 ;  /* 0x000000e902027211 */ /* 0x000fe200078f20ff */
[----:B------:R-:W-:Y:S01]  /*8550*/  UIMAD UR4, UR6, UR4, URZ ;  /* 0x00000004060472a4 */ /* 0x000fe2000f8e023f */
[----:B------:R-:W-:Y:S01]  /*8560*/  BSSY B0, `(.L_x_864) ;  /* 0x0000022000007945 */ /* 0x000fe20003800000 */
[----:B------:R-:W-:Y:S01]  /*8570*/  UIMAD UR10, UR15, -0x60, UR10 ;  /* 0xffffffa00f0a78a4 */ /* 0x000fe2000f8e020a */
[----:B------:R-:W-:Y:S01]  /*8580*/  LOP3.LUT R0, R2, 0x1ffffff0, RZ, 0xc0, !PT ;  /* 0x1ffffff002007812 */ /* 0x000fe200078ec0ff */
[----:B------:R-:W-:Y:S01]  /*8590*/  UIMAD UR5, UR14, UR5, UR4 ;  /* 0x000000050e0572a4 */ /* 0x000fe2000f8e0204 */
[----:B------:R-:W-:Y:S01]  /*85a0*/  SHF.R.S32.HI R2, RZ, 0x4, R2 ;  /* 0x00000004ff027819 */ /* 0x000fe20000011402 */
[----:B------:R-:W-:-:S02]  /*85b0*/  USHF.R.S32.HI UR7, URZ, 0x1f, UR13 ;  /* 0x0000001f3f077899 */ /* 0x000fc4000801140d */
[----:B------:R-:W-:Y:S01]  /*85c0*/  IMAD.IADD R0, R233, 0x1, -R0 ;  /* 0x00000001e9007824 */ /* 0x000fe200078e0a00 */
[C---:B------:R-:W-:Y:S01]  /*85d0*/  IADD3 R4, P0, R2.reuse, UR8, RZ ;  /* 0x0000000802047c10 */ /* 0x040fe2000ff1e0ff */
[----:B------:R-:W-:Y:S01]  /*85e0*/  USEL UR13, UR13, URZ, !UP1 ;  /* 0x0000003f0d0d7287 */ /* 0x000fe2000c800000 */
[----:B------:R-:W-:Y:S01]  /*85f0*/  ISETP.GE.AND P5, PT, R2, UR10, PT ;  /* 0x0000000a02007c0c */ /* 0x000fe2000bfa6270 */
[----:B------:R-:W-:Y:S01]  /*8600*/  IMAD.SHL.U32 R12, R0, 0x8, RZ ;  /* 0x00000008000c7824 */ /* 0x000fe200078e00ff */
[----:B------:R-:W-:Y:S01]  /*8610*/  USEL UR7, UR7, URZ, !UP1 ;  /* 0x0000003f07077287 */ /* 0x000fe2000c800000 */
[----:B------:R-:W-:Y:S01]  /*8620*/  IMAD.U32 R0, RZ, RZ, UR14 ;  /* 0x0000000eff007e24 */ /* 0x000fe2000f8e00ff */
[----:B------:R-:W-:Y:S02]  /*8630*/  LEA.HI.X.SX32 R5, R2, UR9, 0x1, P0 ;  /* 0x0000000902057c11 */ /* 0x000fe400080f0eff */
[----:B------:R-:W-:Y:S02]  /*8640*/  SHF.R.S32.HI R13, RZ, 0x1f, R12 ;  /* 0x0000001fff0d7819 */ /* 0x000fe4000001140c */
[----:B------:R-:W-:Y:S01]  /*8650*/  ISETP.GE.OR P0, PT, R12, c[0x0][0x2f4], P5 ;  /* 0x0000bd000c007a0c */ /* 0x000fe20002f06670 */
[----:B------:R-:W-:-:S04]  /*8660*/  IMAD.WIDE R8, R8, 0x60, R4 ;  /* 0x0000006008087825 */ /* 0x000fc800078e0204 */
[----:B------:R-:W-:-:S04]  /*8670*/  IMAD.WIDE.U32 R6, R0, c[0x0][0x308], R12 ;  /* 0x0000c20000067a25 */ /* 0x000fc800078e000c */
[----:B------:R-:W-:Y:S01]  /*8680*/  IMAD.U32 R0, RZ, RZ, UR13 ;  /* 0x0000000dff007e24 */ /* 0x000fe2000f8e00ff */
        /* <DEDUP_REMOVED lines=15> */
.L_x_865:
[----:B------:R-:W-:Y:S05]  /*8780*/  BSYNC B0 ;  /* 0x0000000000007941 */ /* 0x000fea0003800000 */
.L_x_864:
        /* <DEDUP_REMOVED lines=16> */
.L_x_867:
[----:B------:R-:W-:Y:S05]  /*8890*/  BSYNC B0 ;  /* 0x0000000000007941 */ /* 0x000fea0003800000 */
.L_x_866:
        /* <DEDUP_REMOVED lines=16> */
.L_x_869:
[----:B------:R-:W-:Y:S05]  /*89a0*/  BSYNC B0 ;  /* 0x0000000000007941 */ /* 0x000fea0003800000 */
.L_x_868:
        /* <DEDUP_REMOVED lines=16> */
.L_x_871:
[----:B------:R-:W-:Y:S05]  /*8ab0*/  BSYNC B0 ;  /* 0x0000000000007941 */ /* 0x000fea0003800000 */
.L_x_870:
        /* <DEDUP_REMOVED lines=16> */
.L_x_873:
[----:B------:R-:W-:Y:S05]  /*8bc0*/  BSYNC B0 ;  /* 0x0000000000007941 */ /* 0x000fea0003800000 */
.L_x_872:
        /* <DEDUP_REMOVED lines=16> */
.L_x_875:
[----:B------:R-:W-:Y:S05]  /*8cd0*/  BSYNC B0 ;  /* 0x0000000000007941 */ /* 0x000fea0003800000 */
.L_x_874:
        /* <DEDUP_REMOVED lines=23> */
.L_x_877:
[----:B------:R-:W-:Y:S05]  /*8e50*/  BSYNC B0 ;  /* 0x0000000000007941 */ /* 0x000fea0003800000 */
.L_x_876:
        /* <DEDUP_REMOVED lines=14> */
.L_x_879:
[----:B------:R-:W-:Y:S05]  /*8f40*/  BSYNC B0 ;  /* 0x0000000000007941 */ /* 0x000fea0003800000 */
.L_x_878:
        /* <DEDUP_REMOVED lines=14> */
.L_x_881:
[----:B------:R-:W-:Y:S05]  /*9030*/  BSYNC B0 ;  /* 0x0000000000007941 */ /* 0x000fea0003800000 */
.L_x_880:
        /* <DEDUP_REMOVED lines=14> */
.L_x_883:
[----:B------:R-:W-:Y:S05]  /*9120*/  BSYNC B0 ;  /* 0x0000000000007941 */ /* 0x000fea0003800000 */
.L_x_882:
        /* <DEDUP_REMOVED lines=14> */
.L_x_885:
[----:B------:R-:W-:Y:S05]  /*9210*/  BSYNC B0 ;  /* 0x0000000000007941 */ /* 0x000fea0003800000 */
.L_x_884:
        /* <DEDUP_REMOVED lines=14> */
.L_x_886:
        /* <DEDUP_REMOVED lines=16> */
.L_x_2310:


//--------------------- .text._ZN7cutlass13device_kernelIN5flash19enable_sm80_to_sm89INS1_16FlashAttnBwdSm80INS1_25CollectiveMainloopBwdSm80ILi2ELi1EN4cute5tupleIJNS5_1CILi64EEENS7_ILi96EEENS7_ILi128EEEEEENS_6half_tEfNS_4arch4Sm80ELb1ELb0ELb1ELb1ELb1ELb0ELb0ELb0ELi2ELi2ELi2ELi2ELb1EEENS1_21CollectiveEpilogueBwdISB_SC_SE_Li256ELb1ELb0ELi4EEENS1_25SingleTileBwdLPTSchedulerILb1ELi96ELb1EEEEEEEEEvNT_6ParamsE --------------------------
	.section	.text._ZN7cutlass13device_kernelIN5flash19enable_sm80_to_sm89INS1_16FlashAttnBwdSm80INS1_25CollectiveMainloopBwdSm80ILi2ELi1EN4cute5tupleIJNS5_1CILi64EEENS7_ILi96EEENS7_ILi128EEEEEENS_6half_tEfNS_4arch4Sm80ELb1ELb0ELb1ELb1ELb1ELb0ELb0ELb0ELi2ELi2ELi2ELi2ELb1EEENS1_21CollectiveEpilogueBwdISB_SC_SE_Li256ELb1ELb0ELi4EEENS1_25SingleTileBwdLPTSchedulerILb1ELi96ELb1EEEEEEEEEvNT_6ParamsE,"ax",@progbits
	.sectioninfo	@"SHI_REGISTERS=255"
	.align	128
.text._ZN7cutlass13device_kernelIN5flash19enable_sm80_to_sm89INS1_16FlashAttnBwdSm80INS1_25CollectiveMainloopBwdSm80ILi2ELi1EN4cute5tupleIJNS5_1CILi64EEENS7_ILi96EEENS7_ILi128EEEEEENS_6half_tEfNS_4arch4Sm80ELb1ELb0ELb1ELb1ELb1ELb0ELb0ELb0ELi2ELi2ELi2ELi2ELb1EEENS1_21CollectiveEpilogueBwdISB_SC_SE_Li256ELb1ELb0ELi4EEENS1_25SingleTileBwdLPTSchedulerILb1ELi96ELb1EEEEEEEEEvNT_6ParamsE:
        .type           _ZN7cutlass13device_kernelIN5flash19enable_sm80_to_sm89INS1_16FlashAttnBwdSm80INS1_25CollectiveMainloopBwdSm80ILi2ELi1EN4cute5tupleIJNS5_1CILi64EEENS7_ILi96EEENS7_ILi128EEEEEENS_6half_tEfNS_4arch4Sm80ELb1ELb0ELb1ELb1ELb1ELb0ELb0ELb0ELi2ELi2ELi2ELi2ELb1EEENS1_21CollectiveEpilogueBwdISB_SC_SE_Li256ELb1ELb0ELi4EEENS1_25SingleTileBwdLPTSchedulerILb1ELi96ELb1EEEEEEEEEvNT_6ParamsE,@function
        .size           _ZN7cutlass13device_kernelIN5flash19enable_sm80_to_sm89INS1_16FlashAttnBwdSm80INS1_25CollectiveMainloopBwdSm80ILi2ELi1EN4cute5tupleIJNS5_1CILi64EEENS7_ILi96EEENS7_ILi128EEEEEENS_6half_tEfNS_4arch4Sm80ELb1ELb0ELb1ELb1ELb1ELb0ELb0ELb0ELi2ELi2ELi2ELi2ELb1EEENS1_21CollectiveEpilogueBwdISB_SC_SE_Li256ELb1ELb0ELi4EEENS1_25SingleTileBwdLPTSchedulerILb1ELi96ELb1EEEEEEEEEvNT_6ParamsE,(.L_x_2311 - _ZN7cutlass13device_kernelIN5flash19enable_sm80_to_sm89INS1_16FlashAttnBwdSm80INS1_25CollectiveMainloopBwdSm80ILi2ELi1EN4cute5tupleIJNS5_1CILi64EEENS7_ILi96EEENS7_ILi128EEEEEENS_6half_tEfNS_4arch4Sm80ELb1ELb0ELb1ELb1ELb1ELb0ELb0ELb0ELi2ELi2ELi2ELi2ELb1EEENS1_21CollectiveEpilogueBwdISB_SC_SE_Li256ELb1ELb0ELi4EEENS1_25SingleTileBwdLPTSchedulerILb1ELi96ELb1EEEEEEEEEvNT_6ParamsE)
        .other          _ZN7cutlass13device_kernelIN5flash19enable_sm80_to_sm89INS1_16FlashAttnBwdSm80INS1_25CollectiveMainloopBwdSm80ILi2ELi1EN4cute5tupleIJNS5_1CILi64EEENS7_ILi96EEENS7_ILi128EEEEEENS_6half_tEfNS_4arch4Sm80ELb1ELb0ELb1ELb1ELb1ELb0ELb0ELb0ELi2ELi2ELi2ELi2ELb1EEENS1_21CollectiveEpilogueBwdISB_SC_SE_Li256ELb1ELb0ELi4EEENS1_25SingleTileBwdLPTSchedulerILb1ELi96ELb1EEEEEEEEEvNT_6ParamsE,@"STO_CUDA_ENTRY STV_DEFAULT"
_ZN7cutlass13device_kernelIN5flash19enable_sm80_to_sm89INS1_16FlashAttnBwdSm80INS1_25CollectiveMainloopBwdSm80ILi2ELi1EN4cute5tupleIJNS5_1CILi64EEENS7_ILi96EEENS7_ILi128EEEEEENS_6half_tEfNS_4arch4Sm80ELb1ELb0ELb1ELb1ELb1ELb0ELb0ELb0ELi2ELi2ELi2ELi2ELb1EEENS1_21CollectiveEpilogueBwdISB_SC_SE_Li256ELb1ELb0ELi4EEENS1_25SingleTileBwdLPTSchedulerILb1ELi96ELb1EEEEEEEEEvNT_6ParamsE:
        /* <DEDUP_REMOVED lines=30> */
.L_x_888:
[----:B------:R-:W-:Y:S02]  /*01e0*/  ULDC UR7, c[0x0][0x3ac] ;  /* 0x0000eb0000077ab9 */ /* 0x000fe40000000800 */
[----:B------:R-:W-:Y:S02]  /*01f0*/  UISETP.NE.AND UP0, UPT, UR7, 0x1, UPT ;  /* 0x000000010700788c */ /* 0x000fe4000bf05270 */
[----:B------:R-:W-:Y:S02]  /*0200*/  ULDC.64 UR4, c[0x0][0x3b0] ;  /* 0x0000ec0000047ab9 */ /* 0x000fe40000000a00 */
[----:B------:R-:W-:Y:S02]  /*0210*/  UIMAD.WIDE.U32 UR10, UR6, UR4, URZ ;  /* 0x00000004060a72a5 */ /* 0x000fe4000f8e003f */
[----:B------:R-:W-:-:S05]  /*0220*/  UMOV UR9, UR6 ;  /* 0x0000000600097c82 */ /* 0x000fca0008000000 */
[----:B------:R-:W-:-:S04]  /*0230*/  @UP0 USHF.R.U32.HI UR9, URZ, UR5, UR11 ;  /* 0x000000053f090299 */ /* 0x000fc8000801160b */
[----:B------:R-:W-:-:S04]  /*0240*/  UIMAD UR7, UR9, UR7, URZ ;  /* 0x00000007090772a4 */ /* 0x000fc8000f8e023f */
.L_x_889:
        /* <DEDUP_REMOVED lines=12> */
[----:B------:R-:W-:-:S06]  /*0310*/  UIMAD UR4, UR4, UR6, UR5 ;  /* 0x00000006040472a4 */ /* 0x000fcc000f8e0205 */
[----:B------:R-:W-:Y:S01]  /*0320*/  IMAD.U32 R236, RZ, RZ, UR4 ;  /* 0x00000004ffec7e24 */ /* 0x000fe2000f8e00ff */
        /* <DEDUP_REMOVED lines=9> */
.L_x_890:
        /* <DEDUP_REMOVED lines=14> */
.L_x_892:
[----:B------:R-:W-:Y:S02]  /*04a0*/  ULDC UR4, c[0x0][0x3d4] ;  /* 0x0000f50000047ab9 */ /* 0x000fe40000000800 */
.L_x_891:
[----:B------:R-:W-:Y:S02]  /*04b0*/  UIADD3 UR4, UR4, 0x5f, URZ ;  /* 0x0000005f04047890 */ /* 0x000fe4000fffe03f */
[----:B------:R-:W-:-:S02]  /*04c0*/  ULOP3.LUT UR14, URZ, UR9, URZ, 0x33, !UPT ;  /* 0x000000093f0e7292 */ /* 0x000fc4000f8e333f */
[----:B------:R-:W-:-:S04]  /*04d0*/  UIMAD.WIDE UR4, UR4, 0x2aaaaaab, URZ ;  /* 0x2aaaaaab040478a5 */ /* 0x000fc8000f8e023f */
[----:B------:R-:W-:-:S04]  /*04e0*/  USHF.R.U32.HI UR4, URZ, 0x1f, UR5 ;  /* 0x0000001f3f047899 */ /* 0x000fc80008011605 */
[----:B------:R-:W-:-:S04]  /*04f0*/  ULEA.HI.SX32 UR4, UR5, UR4, 0x1c ;  /* 0x0000000405047291 */ /* 0x000fc8000f8fe23f */
[----:B------:R-:W-:Y:S02]  /*0500*/  UISETP.GT.AND UP0, UPT, UR4, UR9, UPT ;  /* 0x000000090400728c */ /* 0x000fe4000bf04270 */
[----:B------:R-:W-:Y:S02]  /*0510*/  UIADD3 UR14, UR4, UR14, URZ ;  /* 0x0000000e040e7290 */ /* 0x000fe4000fffe03f */
[----:B------:R-:W-:Y:S01]  /*0520*/  USEL UR13, UR13, 0xffffffff, UP0 ;  /* 0xffffffff0d0d7887 */ /* 0x000fe20008000000 */
[----:B------:R-:W-:Y:S05]  /*0530*/  BRA `(.L_x_893) ;  /* 0x000004a000007947 */ /* 0x000fea0003800000 */
.L_x_887:
[----:B------:R-:W-:Y:S02]  /*0540*/  ULDC.64 UR6, c[0x0][0x3b8] ;  /* 0x0000ee0000067ab9 */ /* 0x000fe40000000a00 */
[----:B------:R-:W-:Y:S02]  /*0550*/  UISETP.NE.AND UP0, UPT, UR6, 0x1, UPT ;  /* 0x000000010600788c */ /* 0x000fe4000bf05270 */
[----:B------:R-:W-:Y:S02]  /*0560*/  UIMAD.WIDE.U32 UR10, UR4, UR7, URZ ;  /* 0x00000007040a72a5 */ /* 0x000fe4000f8e003f */
[----:B------:R-:W-:-:S02]  /*0570*/  ULDC UR5, c[0x0][0x3c0] ;  /* 0x0000f00000057ab9 */ /* 0x000fc40000000800 */
        /* <DEDUP_REMOVED lines=17> */
.L_x_894:
[----:B------:R-:W-:Y:S02]  /*0690*/  ULDC UR7, c[0x0][0x3ac] ;  /* 0x0000eb0000077ab9 */ /* 0x000fe40000000800 */
[----:B------:R-:W-:Y:S02]  /*06a0*/  UISETP.NE.AND UP0, UPT, UR7, 0x1, UPT ;  /* 0x000000010700788c */ /* 0x000fe4000bf05270 */
[----:B------:R-:W-:Y:S02]  /*06b0*/  ULDC.64 UR4, c[0x0][0x3b0] ;  /* 0x0000ec0000047ab9 */ /* 0x000fe40000000a00 */
[----:B------:R-:W-:Y:S02]  /*06c0*/  UIMAD.WIDE.U32 UR10, UR6, UR4, URZ ;  /* 0x00000004060a72a5 */ /* 0x000fe4000f8e003f */
[----:B------:R-:W-:-:S05]  /*06d0*/  UMOV UR9, UR6 ;  /* 0x0000000600097c82 */ /* 0x000fca0008000000 */
[----:B------:R-:W-:-:S04]  /*06e0*/  @UP0 USHF.R.U32.HI UR9, URZ, UR5, UR11 ;  /* 0x000000053f090299 */ /* 0x000fc8000801160b */
[----:B------:R-:W-:-:S04]  /*06f0*/  UIMAD UR7, UR9, UR7, URZ ;  /* 0x00000007090772a4 */ /* 0x000fc8000f8e023f */
.L_x_895:
        /* <DEDUP_REMOVED lines=23> */
.L_x_896:
        /* <DEDUP_REMOVED lines=14> */
.L_x_898:
[----:B------:R-:W-:Y:S02]  /*0950*/  ULDC UR4, c[0x0][0x3d4] ;  /* 0x0000f50000047ab9 */ /* 0x000fe40000000800 */
.L_x_897:
[----:B------:R-:W-:Y:S02]  /*0960*/  UIADD3 UR4, UR4, 0x5f, URZ ;  /* 0x0000005f04047890 */ /* 0x000fe4000fffe03f */
[----:B------:R-:W-:-:S02]  /*0970*/  ULOP3.LUT UR14, URZ, UR9, URZ, 0x33, !UPT ;  /* 0x000000093f0e7292 */ /* 0x000fc4000f8e333f */
[----:B------:R-:W-:-:S04]  /*0980*/  UIMAD.WIDE UR4, UR4, 0x2aaaaaab, URZ ;  /* 0x2aaaaaab040478a5 */ /* 0x000fc8000f8e023f */
[----:B------:R-:W-:-:S04]  /*0990*/  USHF.R.U32.HI UR4, URZ, 0x1f, UR5 ;  /* 0x0000001f3f047899 */ /* 0x000fc80008011605 */
[----:B------:R-:W-:-:S04]  /*09a0*/  ULEA.HI.SX32 UR4, UR5, UR4, 0x1c ;  /* 0x0000000405047291 */ /* 0x000fc8000f8fe23f */
[----:B------:R-:W-:Y:S02]  /*09b0*/  UISETP.GT.AND UP0, UPT, UR4, UR9, UPT ;  /* 0x000000090400728c */ /* 0x000fe4000bf04270 */
[----:B------:R-:W-:Y:S02]  /*09c0*/  UIADD3 UR14, UR4, UR14, URZ ;  /* 0x0000000e040e7290 */ /* 0x000fe4000fffe03f */
[----:B------:R-:W-:-:S06]  /*09d0*/  USEL UR13, UR13, 0xffffffff, UP0 ;  /* 0xffffffff0d0d7887 */ /* 0x000fcc0008000000 */
.L_x_893:
        /* <DEDUP_REMOVED lines=49> */
.L_x_899:
        /* <DEDUP_REMOVED lines=10> */
.L_x_900:
[----:B------:R-:W-:Y:S05]  /*0d90*/  @!P1 BRA `(.L_x_901) ;  /* 0x0000005000009947 */ /* 0x000fea0003800000 */
[----:B------:R1:W2:Y:S04]  /*0da0*/  LDG.E R3, [R6.64] ;  /* 0x0000001206037981 */ /* 0x0002a8000c1e1900 */
[----:B-1----:R-:W3:Y:S01]  /*0db0*/  LDG.E R6, [R6.64+0x4] ;  /* 0x0000041206067981 */ /* 0x002ee2000c1e1900 */
[----:B--2---:R-:W1:Y:S08]  /*0dc0*/  R2UR UR17, R3 ;  /* 0x00000000031173c2 */ /* 0x004e7000000e0000 */
[----:B---3--:R-:W1:Y:S02]  /*0dd0*/  R2UR UR4, R6 ;  /* 0x00000000060473c2 */ /* 0x008e6400000e0000 */
[----:B-1----:R-:W-:-:S06]  /*0de0*/  UIADD3 UR17, -UR17, UR4, URZ ;  /* 0x0000000411117290 */ /* 0x002fcc000fffe13f */
.L_x_901:
        /* <DEDUP_REMOVED lines=68> */
[----:B------:R-:W-:Y:S01]  /*1230*/  IMAD.U32 R16, RZ, RZ, UR14 ;  /* 0x0000000eff107e24 */ /* 0x000fe2000f8e00ff */
[----:B------:R-:W-:Y:S01]  /*1240*/  SHF.R.S32.HI R6, RZ, 0x1f, R233 ;  /* 0x0000001fff067819 */ /* 0x000fe200000114e9 */
[----:B------:R-:W-:Y:S01]  /*1250*/  IMAD.U32 R7, RZ, RZ, UR14 ;  /* 0x0000000eff077e24 */ /* 0x000fe2000f8e00ff */
[----:B------:R-:W-:Y:S01]  /*1260*/  ISETP.NE.AND P2, PT, R3, 0x1, PT ;  /* 0x000000010300780c */ /* 0x000fe20003f45270 */
[----:B------:R-:W-:Y:S01]  /*1270*/  IMAD.U32 R5, RZ, RZ, UR4 ;  /* 0x00000004ff057e24 */ /* 0x000fe2000f8e00ff */
[----:B------:R-:W-:Y:S01]  /*1280*/  IADD3 R22, P0, R233, UR4, RZ ;  /* 0x00000004e9167c10 */ /* 0x000fe2000ff1e0ff */
[----:B------:R-:W-:Y:S01]  /*1290*/  USHF.R.S32.HI UR15, URZ, 0x1f, UR13 ;  /* 0x0000001f3f0f7899 */ /* 0x000fe2000801140d */
[----:B------:R-:W-:Y:S01]  /*12a0*/  LEA.HI R3, R4, R233, RZ, 0x3 ;  /* 0x000000e904037211 */ /* 0x000fe200078f18ff */
[----:B------:R-:W-:Y:S01]  /*12b0*/  USEL UR9, UR13, URZ, !UP1 ;  /* 0x0000003f0d097287 */ /* 0x000fe2000c800000 */
[----:B------:R-:W-:Y:S01]  /*12c0*/  LEA.HI.X.SX32 R23, R5, R6, 0x1, P0 ;  /* 0x0000000605177211 */ /* 0x000fe200000f0eff */
[----:B------:R-:W-:Y:S01]  /*12d0*/  IMAD.MOV.U32 R5, RZ, RZ, R236 ;  /* 0x000000ffff057224 */ /* 0x000fe200078e00ec */
[----:B------:R-:W-:Y:S01]  /*12e0*/  SHF.R.S32.HI R235, RZ, 0x3, R3 ;  /* 0x00000003ffeb7819 */ /* 0x000fe20000011403 */
[----:B------:R-:W-:Y:S01]  /*12f0*/  USEL UR8, UR15, URZ, !UP1 ;  /* 0x0000003f0f087287 */ /* 0x000fe2000c800000 */
[----:B------:R-:W-:Y:S01]  /*1300*/  IMAD.MOV.U32 R217, RZ, RZ, 0x40 ;  /* 0x00000040ffd97424 */ /* 0x000fe200078e00ff */
[----:B------:R-:W-:Y:S01]  /*1310*/  ULDC.64 UR4, c[0x0][0x1e8] ;  /* 0x00007a0000047ab9 */ /* 0x000fe20000000a00 */
[----:B------:R-:W-:Y:S01]  /*1320*/  SHF.R.S32.HI R9, RZ, 0x1f, R235 ;  /* 0x0000001fff097819 */ /* 0x000fe200000114eb */
[----:B------:R-:W-:Y:S01]  /*1330*/  @P2 IMAD.HI.U32 R11, R236, c[0x0][0x24c], RZ ;  /* 0x00009300ec0b2a27 */ /* 0x000fe200078e00ff */
[C---:B-----5:R-:W-:Y:S01]  /*1340*/  IADD3 R6, P1, R235.reuse, R0, RZ ;  /* 0x00000000eb067210 */ /* 0x060fe20007f3e0ff */
[----:B------:R-:W-:Y:S01]  /*1350*/  UIMAD UR4, UR8, UR4, URZ ;  /* 0x00000004080472a4 */ /* 0x000fe2000f8e023f */
[C---:B------:R-:W-:Y:S01]  /*1360*/  IADD3 R8, P0, R235.reuse, R2, RZ ;  /* 0x00000002eb087210 */ /* 0x040fe20007f1e0ff */
[----:B------:R-:W-:Y:S01]  /*1370*/  IMAD.SHL.U32 R234, R235, 0x40, RZ ;  /* 0x00000040ebea7824 */ /* 0x000fe200078e00ff */
[----:B------:R-:W-:Y:S01]  /*1380*/  @P2 SHF.R.U32.HI R5, RZ, c[0x0][0x250], R11 ;  /* 0x00009400ff052a19 */ /* 0x000fe2000001160b */
[----:B------:R-:W-:Y:S01]  /*1390*/  UMOV UR20, 0x6 ;  /* 0x0000000600147882 */ /* 0x000fe20000000000 */
[----:B------:R-:W-:Y:S01]  /*13a0*/  LOP3.LUT R11, R3, 0xfffffff8, RZ, 0xc0, !PT ;  /* 0xfffffff8030b7812 */ /* 0x000fe200078ec0ff */
[----:B------:R-:W-:Y:S01]  /*13b0*/  ULDC.64 UR6, c[0x0][0x1d8] ;  /* 0x0000760000067ab9 */ /* 0x000fe20000000a00 */
[-C--:B------:R-:W-:Y:S01]  /*13c0*/  LEA.HI.X.SX32 R0, R0, R9.reuse, 0x1, P1 ;  /* 0x0000000900007211 */ /* 0x080fe200008f0eff */
[----:B------:R-:W-:Y:S01]  /*13d0*/  USHF.L.U64.HI UR22, UR6, UR20, UR7 ;  /* 0x0000001406167299 */ /* 0x000fe20008010207 */
[----:B------:R-:W-:Y:S01]  /*13e0*/  LEA.HI.X.SX32 R9, R2, R9, 0x1, P0 ;  /* 0x0000000902097211 */ /* 0x000fe200000f0eff */
[----:B------:R-:W-:Y:S01]  /*13f0*/  IMAD.IADD R11, R233, 0x1, -R11 ;  /* 0x00000001e90b7824 */ /* 0x000fe200078e0a0b */
[----:B------:R-:W-:Y:S01]  /*1400*/  LEA.HI R2, R4, R233, RZ, 0x6 ;  /* 0x000000e904027211 */ /* 0x000fe200078f30ff */
[----:B------:R-:W-:Y:S01]  /*1410*/  IMAD R20, R0, c[0x0][0x178], RZ ;  /* 0x00005e0000147a24 */ /* 0x000fe200078e02ff */
[----:B------:R-:W-:Y:S01]  /*1420*/  IADD3 R10, -R235, UR17, RZ ;  /* 0x00000011eb0a7c10 */ /* 0x000fe2000fffe1ff */
[----:B------:R-:W-:Y:S01]  /*1430*/  IMAD.SHL.U32 R229, R11, 0x40, RZ ;  /* 0x000000400be57824 */ /* 0x000fe200078e00ff */
[----:B------:R-:W-:Y:S01]  /*1440*/  SHF.R.S32.HI R2, RZ, 0x6, R2 ;  /* 0x00000006ff027819 */ /* 0x000fe20000011402 */
[----:B------:R-:W-:Y:S01]  /*1450*/  IMAD.WIDE R16, R16, 0x60, R8 ;  /* 0x0000006010107825 */ /* 0x000fe200078e0208 */
[----:B------:R-:W-:Y:S01]  /*1460*/  LOP3.LUT R234, R234, 0x1c0, RZ, 0xc0, !PT ;  /* 0x000001c0eaea7812 */ /* 0x000fe200078ec0ff */
[----:B------:R-:W-:Y:S01]  /*1470*/  USHF.L.U32 UR23, UR6, 0x6, URZ ;  /* 0x0000000606177899 */ /* 0x000fe2000800063f */
[----:B------:R-:W-:Y:S01]  /*1480*/  LOP3.LUT R229, R229, 0x1c0, RZ, 0xc0, !PT ;  /* 0x000001c0e5e57812 */ /* 0x000fe200078ec0ff */
[----:B------:R-:W-:Y:S01]  /*1490*/  IMAD.SHL.U32 R8, R11, 0x8, RZ ;  /* 0x000000080b087824 */ /* 0x000fe200078e00ff */
[----:B------:R-:W-:Y:S01]  /*14a0*/  SHF.R.S32.HI R14, RZ, 0x1f, R5 ;  /* 0x0000001fff0e7819 */ /* 0x000fe20000011405 */
[----:B------:R-:W-:Y:S01]  /*14b0*/  IMAD R7, R7, -0x60, R10 ;  /* 0xffffffa007077824 */ /* 0x000fe200078e020a */
[----:B------:R-:W-:Y:S01]  /*14c0*/  LOP3.LUT R9, R229, 0x8, R3, 0xf8, !PT ;  /* 0x00000008e5097812 */ /* 0x000fe200078ef803 */
[----:B------:R-:W-:Y:S01]  /*14d0*/  IMAD.SHL.U32 R10, R2, 0x200, RZ ;  /* 0x00000200020a7824 */ /* 0x000fe200078e00ff */
[----:B------:R-:W-:Y:S01]  /*14e0*/  LOP3.LUT R12, R234, 0x38, R8, 0xf8, !PT ;  /* 0x00000038ea0c7812 */ /* 0x000fe200078ef808 */
[----:B------:R-:W-:Y:S01]  /*14f0*/  IMAD R18, R0, c[0x0][0x208], RZ ;  /* 0x0000820000127a24 */ /* 0x000fe200078e02ff */
[----:B------:R-:W-:Y:S01]  /*1500*/  SHF.R.U32.HI R229, RZ, 0x3, R229 ;  /* 0x00000003ffe57819 */ /* 0x000fe200000116e5 */
[----:B------:R-:W-:Y:S01]  /*1510*/  IMAD.U32 R0, RZ, RZ, UR9 ;  /* 0x00000009ff007e24 */ /* 0x000fe2000f8e00ff */
[----:B------:R-:W-:Y:S01]  /*1520*/  SHF.R.U32.HI R234, RZ, 0x3, R234 ;  /* 0x00000003ffea7819 */ /* 0x000fe200000116ea */
[----:B------:R-:W-:Y:S01]  /*1530*/  UIMAD UR6, UR9, UR5, UR4 ;  /* 0x00000005090672a4 */ /* 0x000fe2000f8e0204 */
[----:B------:R-:W-:Y:S01]  /*1540*/  LOP3.LUT R229, R10, R9, R229, 0xf6, !PT ;  /* 0x000000090ae57212 */ /* 0x000fe200078ef6e5 */
[----:B------:R-:W-:Y:S01]  /*1550*/  IMAD R20, R6, c[0x0][0x17c], R20 ;  /* 0x00005f0006147a24 */ /* 0x000fe200078e0214 */
[----:B------:R-:W-:Y:S01]  /*1560*/  LOP3.LUT R234, R10, R12, R234, 0xf6, !PT ;  /* 0x0000000c0aea7212 */ /* 0x000fe200078ef6ea */
[C---:B------:R-:W-:Y:S01]  /*1570*/  IMAD R12, R14.reuse, c[0x0][0x1e0], RZ ;  /* 0x000078000e0c7a24 */ /* 0x040fe200078e02ff */
[----:B------:R-:W-:Y:S01]  /*1580*/  SHF.R.S32.HI R9, RZ, 0x1f, R8 ;  /* 0x0000001fff097819 */ /* 0x000fe20000011408 */
[----:B------:R-:W-:Y:S01]  /*1590*/  IMAD R14, R14, c[0x0][0x1b0], RZ ;  /* 0x00006c000e0e7a24 */ /* 0x000fe200078e02ff */
[----:B------:R-:W-:Y:S01]  /*15a0*/  ULDC.64 UR4, c[0x0][0x1b8] ;  /* 0x00006e0000047ab9 */ /* 0x000fe20000000a00 */
[C---:B------:R-:W-:Y:S01]  /*15b0*/  IMAD R12, R5.reuse, c[0x0][0x1e4], R12 ;  /* 0x00007900050c7a24 */ /* 0x040fe200078e020c */
[----:B------:R-:W-:Y:S01]  /*15c0*/  UIMAD UR4, UR8, UR4, URZ ;  /* 0x00000004080472a4 */ /* 0x000fe2000f8e023f */
[----:B------:R-:W-:Y:S01]  /*15d0*/  IMAD.WIDE.U32 R28, R5, c[0x0][0x1e0], R8 ;  /* 0x00007800051c7a25 */ /* 0x000fe200078e0008 */
[----:B------:R-:W-:Y:S01]  /*15e0*/  USEL UR16, UR13, URZ, !UP2 ;  /* 0x0000003f0d107287 */ /* 0x000fe2000d000000 */
[----:B------:R-:W-:Y:S01]  /*15f0*/  ISETP.GE.AND P6, PT, R8, c[0x0][0x1cc], PT ;  /* 0x0000730008007a0c */ /* 0x000fe20003fc6270 */
[----:B------:R-:W-:Y:S01]  /*1600*/  UIMAD UR9, UR9, UR5, UR4 ;  /* 0x00000005090972a4 */ /* 0x000fe2000f8e0204 */
[----:B------:R-:W-:Y:S01]  /*1610*/  IMAD.IADD R13, R29, 0x1, R12 ;  /* 0x000000011d0d7824 */ /* 0x000fe200078e020c */
[----:B------:R-:W-:Y:S01]  /*1620*/  USEL UR15, UR15, URZ, !UP2 ;  /* 0x0000003f0f0f7287 */ /* 0x000fe2000d000000 */
[C---:B------:R-:W-:Y:S01]  /*1630*/  IMAD R14, R5.reuse, c[0x0][0x1b4], R14 ;  /* 0x00006d00050e7a24 */ /* 0x040fe200078e020e */
[----:B------:R-:W-:Y:S01]  /*1640*/  ULDC.64 UR4, c[0x0][0x218] ;  /* 0x0000860000047ab9 */ /* 0x000fe20000000a00 */
[----:B------:R-:W-:Y:S01]  /*1650*/  IMAD.WIDE.U32 R30, R5, c[0x0][0x1b0], R8 ;  /* 0x00006c00051e7a25 */ /* 0x000fe200078e0008 */
[----:B------:R-:W-:Y:S01]  /*1660*/  UIMAD UR4, UR15, UR4, URZ ;  /* 0x000000040f0472a4 */ /* 0x000fe2000f8e023f */
[----:B------:R-:W-:Y:S01]  /*1670*/  ISETP.LT.OR P2, PT, R7, 0x1, P6 ;  /* 0x000000010700780c */ /* 0x000fe20003741670 */
[----:B------:R-:W-:Y:S01]  /*1680*/  USHF.R.S32.HI UR24, URZ, 0x1f, UR11 ;  /* 0x0000001f3f187899 */ /* 0x000fe2000801140b */
[----:B------:R-:W-:Y:S01]  /*1690*/  IMAD.MOV.U32 R12, RZ, RZ, R28 ;  /* 0x000000ffff0c7224 */ /* 0x000fe200078e001c */
[----:B------:R-:W-:Y:S01]  /*16a0*/  UIMAD UR25, UR16, UR5, UR4 ;  /* 0x00000005101972a4 */ /* 0x000fe2000f8e0204 */
[----:B------:R-:W-:Y:S01]  /*16b0*/  IMAD.IADD R15, R31, 0x1, R14 ;  /* 0x000000011f0f7824 */ /* 0x000fe200078e020e */
[C---:B------:R-:W-:Y:S01]  /*16c0*/  ISETP.LT.OR P4, PT, R7.reuse, 0x21, P6 ;  /* 0x000000210700780c */ /* 0x040fe20003781670 */
[----:B------:R-:W-:Y:S01]  /*16d0*/  IMAD.WIDE.U32 R12, R0, c[0x0][0x1e8], R12 ;  /* 0x00007a00000c7a25 */ /* 0x000fe200078e000c */
[----:B------:R-:W-:Y:S01]  /*16e0*/  ULDC.64 UR4, c[0x0][0x178] ;  /* 0x00005e0000047ab9 */ /* 0x000fe20000000a00 */
[----:B------:R-:W-:Y:S01]  /*16f0*/  ISETP.LT.OR P6, PT, R7, 0x41, P6 ;  /* 0x000000410700780c */ /* 0x000fe200037c1670 */
[----:B------:R-:W-:Y:S01]  /*1700*/  CS2R R130, SRZ ;  /* 0x0000000000827805 */ /* 0x000fe2000001ff00 */
[----:B------:R-:W-:Y:S01]  /*1710*/  IMAD.MOV.U32 R14, RZ, RZ, R30 ;  /* 0x000000ffff0e7224 */ /* 0x000fe200078e001e */
[----:B------:R-:W-:Y:S01]  /*1720*/  IADD3 R13, R13, UR6, RZ ;  /* 0x000000060d0d7c10 */ /* 0x000fe2000fffe0ff */
[----:B------:R-:W-:Y:S01]  /*1730*/  IMAD.WIDE.U32 R24, R6, c[0x0][0x178], R8 ;  /* 0x00005e0006187a25 */ /* 0x000fe200078e0008 */
[----:B------:R-:W-:Y:S01]  /*1740*/  ULDC.64 UR6, c[0x0][0x188] ;  /* 0x0000620000067ab9 */ /* 0x000fe20000000a00 */
[----:B------:R-:W-:Y:S01]  /*1750*/  CS2R R128, SRZ ;  /* 0x0000000000807805 */ /* 0x000fe2000001ff00 */
[----:B------:R-:W-:Y:S01]  /*1760*/  UIMAD UR6, UR15, UR6, URZ ;  /* 0x000000060f0672a4 */ /* 0x000fe2000f8e023f */
[----:B------:R-:W-:Y:S01]  /*1770*/  IMAD.WIDE.U32 R14, R0, c[0x0][0x1b8], R14 ;  /* 0x00006e00000e7a25 */ /* 0x000fe200078e000e */
[----:B------:R-:W-:Y:S01]  /*1780*/  CS2R R126, SRZ ;  /* 0x00000000007e7805 */ /* 0x000fe2000001ff00 */
[----:B------:R-:W-:Y:S01]  /*1790*/  CS2R R124, SRZ ;  /* 0x00000000007c7805 */ /* 0x000fe2000001ff00 */
[----:B------:R-:W-:Y:S01]  /*17a0*/  UIMAD UR6, UR16, UR7, UR6 ;  /* 0x00000007100672a4 */ /* 0x000fe2000f8e0206 */
[----:B------:R-:W-:Y:S01]  /*17b0*/  IMAD R0, R17, c[0x0][0x1d8], RZ ;  /* 0x0000760011007a24 */ /* 0x000fe200078e02ff */
[----:B------:R-:W-:Y:S01]  /*17c0*/  IADD3 R15, R15, UR9, RZ ;  /* 0x000000090f0f7c10 */ /* 0x000fe2000fffe0ff */
[C---:B------:R-:W-:Y:S01]  /*17d0*/  IMAD R18, R6.reuse, c[0x0][0x20c], R18 ;  /* 0x0000830006127a24 */ /* 0x040fe200078e0212 */
[----:B------:R-:W-:Y:S01]  /*17e0*/  ULDC.64 UR8, c[0x0][0x208] ;  /* 0x0000820000087ab9 */ /* 0x000fe20000000a00 */
[----:B------:R-:W-:Y:S01]  /*17f0*/  IMAD.WIDE.U32 R26, R6, c[0x0][0x208], R8 ;  /* 0x00008200061a7a25 */ /* 0x000fe200078e0008 */
[----:B------:R-:W-:Y:S01]  /*1800*/  SHF.R.S32.HI R6, RZ, 0x1f, R236 ;  /* 0x0000001fff067819 */ /* 0x000fe200000114ec */
[----:B------:R-:W-:Y:S01]  /*1810*/  USHF.L.U32 UR27, UR8, 0x6, URZ ;  /* 0x00000006081b7899 */ /* 0x000fe2000800063f */
[----:B------:R-:W-:Y:S01]  /*1820*/  CS2R R122, SRZ ;  /* 0x00000000007a7805 */ /* 0x000fe2000001ff00 */
[C---:B------:R-:W-:Y:S01]  /*1830*/  IMAD R0, R16.reuse, c[0x0][0x1dc], R0 ;  /* 0x0000770010007a24 */ /* 0x040fe200078e0200 */
[----:B------:R-:W-:Y:S01]  /*1840*/  USHF.L.U64.HI UR26, UR8, UR20, UR9 ;  /* 0x00000014081a7299 */ /* 0x000fe20008010209 */
[----:B------:R-:W-:Y:S01]  /*1850*/  IMAD.WIDE.U32 R12, R16, c[0x0][0x1d8], R12 ;  /* 0x00007600100c7a25 */ /* 0x000fe200078e000c */
[----:B------:R-:W-:Y:S01]  /*1860*/  CS2R R120, SRZ ;  /* 0x0000000000787805 */ /* 0x000fe2000001ff00 */
[----:B------:R-:W-:Y:S01]  /*1870*/  CS2R R118, SRZ ;  /* 0x0000000000767805 */ /* 0x000fe2000001ff00 */
[----:B------:R-:W-:Y:S01]  /*1880*/  UIMAD UR26, UR26, UR11, URZ ;  /* 0x0000000b1a1a72a4 */ /* 0x000fe2000f8e023f */
[----:B------:R-:W-:Y:S01]  /*1890*/  IMAD.IADD R19, R27, 0x1, R18 ;  /* 0x000000011b137824 */ /* 0x000fe200078e0212 */
[----:B------:R-:W-:Y:S01]  /*18a0*/  CS2R R116, SRZ ;  /* 0x0000000000747805 */ /* 0x000fe2000001ff00 */
[----:B------:R-:W-:Y:S01]  /*18b0*/  IMAD.MOV.U32 R18, RZ, RZ, R26 ;  /* 0x000000ffff127224 */ /* 0x000fe200078e001a */
[----:B------:R-:W-:Y:S01]  /*18c0*/  UIMAD UR26, UR24, UR27, UR26 ;  /* 0x0000001b181a72a4 */ /* 0x000fe2000f8e021a */
[----:B------:R-:W-:Y:S01]  /*18d0*/  IMAD R238, R6, c[0x0][0x210], RZ ;  /* 0x0000840006ee7a24 */ /* 0x000fe200078e02ff */
[----:B------:R-:W-:Y:S01]  /*18e0*/  UIMAD UR24, UR24, UR4, URZ ;  /* 0x00000004181872a4 */ /* 0x000fe2000f8e023f */
[----:B------:R-:W-:Y:S01]  /*18f0*/  IMAD.IADD R0, R13, 0x1, R0 ;  /* 0x000000010d007824 */ /* 0x000fe200078e0200 */
[----:B------:R-:W-:Y:S01]  /*1900*/  IADD3 R13, R8, 0x40, RZ ;  /* 0x00000040080d7810 */ /* 0x000fe20007ffe0ff */
[----:B------:R-:W-:Y:S01]  /*1910*/  IMAD.IADD R21, R25, 0x1, R20 ;  /* 0x0000000119157824 */ /* 0x000fe200078e0214 */
[----:B------:R-:W-:Y:S01]  /*1920*/  UIMAD UR24, UR11, UR5, UR24 ;  /* 0x000000050b1872a4 */ /* 0x000fe2000f8e0218 */
[----:B------:R-:W-:Y:S01]  /*1930*/  IMAD.MOV.U32 R20, RZ, RZ, R24 ;  /* 0x000000ffff147224 */ /* 0x000fe200078e0018 */
[----:B------:R-:W-:Y:S01]  /*1940*/  ISETP.GE.AND P5, PT, R13, c[0x0][0x1cc], PT ;  /* 0x000073000d007a0c */ /* 0x000fe20003fa6270 */
[----:B------:R-:W-:Y:S01]  /*1950*/  IMAD R240, R6, c[0x0][0x180], RZ ;  /* 0x0000600006f07a24 */ /* 0x000fe200078e02ff */
[----:B------:R-:W-:Y:S01]  /*1960*/  CS2R R114, SRZ ;  /* 0x0000000000727805 */ /* 0x000fe2000001ff00 */
[C---:B------:R-:W-:Y:S01]  /*1970*/  IMAD R238, R236.reuse, c[0x0][0x214], R238 ;  /* 0x00008500ecee7a24 */ /* 0x040fe200078e02ee */
[C---:B------:R-:W-:Y:S01]  /*1980*/  ISETP.LT.OR P1, PT, R7.reuse, 0x1, P5 ;  /* 0x000000010700780c */ /* 0x040fe20002f21670 */
[C---:B------:R-:W-:Y:S01]  /*1990*/  IMAD.WIDE.U32 R18, R236.reuse, c[0x0][0x210], R18 ;  /* 0x00008400ec127a25 */ /* 0x040fe200078e0012 */
[C---:B------:R-:W-:Y:S01]  /*19a0*/  ISETP.LT.OR P3, PT, R7.reuse, 0x21, P5 ;  /* 0x000000210700780c */ /* 0x040fe20002f61670 */
[----:B------:R-:W-:Y:S01]  /*19b0*/  CS2R R112, SRZ ;  /* 0x0000000000707805 */ /* 0x000fe2000001ff00 */
        /* <DEDUP_REMOVED lines=13> */
[----:B------:R-:W-:Y:S01]  /*1a90*/  IMAD.IADD R241, R21, 0x1, R240 ;  /* 0x0000000115f17824 */ /* 0x000fe200078e02f0 */
[----:B------:R-:W-:Y:S01]  /*1aa0*/  CS2R R96, SRZ ;  /* 0x0000000000607805 */ /* 0x000fe2000001ff00 */
[----:B------:R-:W-:Y:S01]  /*1ab0*/  IMAD.MOV.U32 R240, RZ, RZ, R20 ;  /* 0x000000fffff07224 */ /* 0x000fe200078e0014 */
[----:B------:R-:W-:Y:S01]  /*1ac0*/  LEA R20, P0, R12, c[0x0][0x1c0], 0x1 ;  /* 0x000070000c147a11 */ /* 0x000fe200078008ff */
[----:B------:R-:W-:Y:S01]  /*1ad0*/  IMAD.WIDE.U32 R238, R250, c[0x0][0x218], R238 ;  /* 0x00008600faee7a25 */ /* 0x000fe200078e00ee */
[----:B------:R-:W-:Y:S01]  /*1ae0*/  CS2R R94, SRZ ;  /* 0x00000000005e7805 */ /* 0x000fe2000001ff00 */
[----:B------:R-:W-:Y:S01]  /*1af0*/  CS2R R92, SRZ ;  /* 0x00000000005c7805 */ /* 0x000fe2000001ff00 */
[----:B------:R-:W-:Y:S01]  /*1b00*/  LEA.HI.X R21, R12, c[0x0][0x1c4], R0, 0x1, P0 ;  /* 0x000071000c157a11 */ /* 0x000fe200000f0c00 */
[----:B------:R-:W-:Y:S01]  /*1b10*/  IMAD.SHL.U32 R234, R234, 0x2, RZ ;  /* 0x00000002eaea7824 */ /* 0x000fe200078e00ff */
[----:B------:R-:W-:Y:S01]  /*1b20*/  IADD3 R245, R239, UR25, RZ ;  /* 0x00000019eff57c10 */ /* 0x000fe2000fffe0ff */
[----:B------:R-:W-:Y:S01]  /*1b30*/  IMAD.U32 R0, RZ, RZ, UR27 ;  /* 0x0000001bff007e24 */ /* 0x000fe2000f8e00ff */
[----:B------:R-:W-:Y:S01]  /*1b40*/  CS2R R90, SRZ ;  /* 0x00000000005a7805 */ /* 0x000fe2000001ff00 */
[----:B------:R-:W-:Y:S01]  /*1b50*/  IMAD.MOV.U32 R244, RZ, RZ, R238 ;  /* 0x000000fffff47224 */ /* 0x000fe200078e00ee */
[----:B------:R-:W-:Y:S01]  /*1b60*/  @!PT LDS RZ, [RZ] ;  /* 0x00000000fffff984 */ /* 0x000fe20000000800 */
[----:B------:R-:W-:Y:S01]  /*1b70*/  @!PT LDS RZ, [RZ] ;  /* 0x00000000fffff984 */ /* 0x000fe20000000800 */
[----:B------:R-:W-:Y:S01]  /*1b80*/  @!PT LDS RZ, [RZ] ;  /* 0x00000000fffff984 */ /* 0x000fe20000000800 */
[----:B------:R1:W-:Y:S01]  /*1b90*/  LDGSTS.E.BYPASS.LTC128B.128 [R234+0x6080], [R20.64], !P2 ;  /* 0x0608000014ea7fae */ /* 0x0003e2000d101d52 */
[----:B------:R-:W-:Y:S01]  /*1ba0*/  IMAD R5, R17, c[0x0][0x1a8], RZ ;  /* 0x00006a0011057a24 */ /* 0x000fe200078e02ff */
[----:B------:R-:W-:Y:S01]  /*1bb0*/  CS2R R88, SRZ ;  /* 0x0000000000587805 */ /* 0x000fe2000001ff00 */
[----:B------:R-:W-:Y:S01]  /*1bc0*/  IMAD.WIDE.U32 R24, R0, UR11, R244 ;  /* 0x0000000b00187c25 */ /* 0x000fe2000f8e00f4 */
[----:B------:R1:W-:Y:S01]  /*1bd0*/  LDGSTS.E.BYPASS.LTC128B.128 [R234+0x9080], [R20.64+0x80], !P1 ;  /* 0x0908008014ea7fae */ /* 0x0003e2000c901d52 */
[----:B------:R-:W-:Y:S01]  /*1be0*/  IADD3 R18, P1, R20, UR23, RZ ;  /* 0x0000001714127c10 */ /* 0x000fe2000ff3e0ff */
[----:B------:R-:W-:Y:S01]  /*1bf0*/  CS2R R86, SRZ ;  /* 0x0000000000567805 */ /* 0x000fe2000001ff00 */
[----:B------:R-:W-:Y:S01]  /*1c00*/  IMAD.U32 R0, RZ, RZ, UR23 ;  /* 0x00000017ff007e24 */ /* 0x000fe2000f8e00ff */
[----:B------:R-:W-:Y:S01]  /*1c10*/  CS2R R84, SRZ ;  /* 0x0000000000547805 */ /* 0x000fe2000001ff00 */
[C---:B------:R-:W-:Y:S01]  /*1c20*/  IMAD R5, R16.reuse, c[0x0][0x1ac], R5 ;  /* 0x00006b0010057a24 */ /* 0x040fe200078e0205 */
[----:B------:R-:W-:Y:S01]  /*1c30*/  IADD3.X R19, R21, UR22, RZ, P1, !PT ;  /* 0x0000001615137c10 */ /* 0x000fe20008ffe4ff */
[----:B------:R-:W-:Y:S01]  /*1c40*/  IMAD.WIDE.U32 R14, R16, c[0x0][0x1a8], R14 ;  /* 0x00006a00100e7a25 */ /* 0x000fe200078e000e */
[----:B------:R-:W-:Y:S01]  /*1c50*/  CS2R R74, SRZ ;  /* 0x00000000004a7805 */ /* 0x000fe2000001ff00 */
[----:B------:R-:W-:Y:S01]  /*1c60*/  CS2R R72, SRZ ;  /* 0x0000000000487805 */ /* 0x000fe2000001ff00 */
[----:B------:R-:W-:Y:S01]  /*1c70*/  CS2R R70, SRZ ;  /* 0x0000000000467805 */ /* 0x000fe2000001ff00 */
[----:B------:R-:W-:Y:S01]  /*1c80*/  IMAD.IADD R5, R15, 0x1, R5 ;  /* 0x000000010f057824 */ /* 0x000fe200078e0205 */
[----:B------:R-:W-:Y:S01]  /*1c90*/  LEA R16, P0, R14, c[0x0][0x190], 0x1 ;  /* 0x000064000e107a11 */ /* 0x000fe200078008ff */
[----:B------:R-:W-:Y:S01]  /*1ca0*/  IMAD.WIDE.U32 R240, R250, c[0x0][0x188], R240 ;  /* 0x00006200faf07a25 */ /* 0x000fe200078e00f0 */
[----:B------:R2:W-:Y:S01]  /*1cb0*/  LDGSTS.E.BYPASS.LTC128B.128 [R234+0x7080], [R18.64], !P4 ;  /* 0x0708000012ea7fae */ /* 0x0005e2000e101d52 */
[----:B------:R-:W-:Y:S01]  /*1cc0*/  CS2R R68, SRZ ;  /* 0x0000000000447805 */ /* 0x000fe2000001ff00 */
[----:B------:R-:W-:Y:S01]  /*1cd0*/  LEA.HI.X R17, R14, c[0x0][0x194], R5, 0x1, P0 ;  /* 0x000065000e117a11 */ /* 0x000fe200000f0c05 */
[----:B------:R-:W-:Y:S01]  /*1ce0*/  IMAD.MOV.U32 R206, RZ, RZ, 0x20 ;  /* 0x00000020ffce7424 */ /* 0x000fe200078e00ff */
[----:B------:R-:W-:Y:S01]  /*1cf0*/  IADD3 R5, R25, UR26, RZ ;  /* 0x0000001a19057c10 */ /* 0x000fe2000fffe0ff */
[----:B------:R-:W-:Y:S01]  /*1d00*/  UIMAD.WIDE.U32 UR26, UR11, UR4, URZ ;  /* 0x000000040b1a72a5 */ /* 0x000fe2000f8e003f */
[C---:B------:R-:W-:Y:S01]  /*1d10*/  LEA R14, P0, R24.reuse, c[0x0][0x1f0], 0x1 ;  /* 0x00007c00180e7a11 */ /* 0x040fe200078008ff */
[----:B------:R-:W-:Y:S01]  /*1d20*/  IMAD.SHL.U32 R229, R229, 0x2, RZ ;  /* 0x00000002e5e57824 */ /* 0x000fe200078e00ff */
[----:B------:R-:W-:Y:S01]  /*1d30*/  IADD3 R232, R241, UR6, RZ ;  /* 0x00000006f1e87c10 */ /* 0x000fe2000fffe0ff */
[----:B------:R-:W-:Y:S01]  /*1d40*/  ULDC.64 UR6, c[0x0][0x1a8] ;  /* 0x00006a0000067ab9 */ /* 0x000fe20000000a00 */
[----:B------:R-:W-:Y:S01]  /*1d50*/  LEA.HI.X R15, R24, c[0x0][0x1f4], R5, 0x1, P0 ;  /* 0x00007d00180f7a11 */ /* 0x000fe200000f0c05 */
[----:B------:R-:W-:Y:S01]  /*1d60*/  UIADD3 UR24, UR27, UR24, URZ ;  /* 0x000000181b187290 */ /* 0x000fe2000fffe03f */
[----:B------:R-:W-:Y:S01]  /*1d70*/  IMAD R26, R6, c[0x0][0x270], RZ ;  /* 0x00009c00061a7a24 */ /* 0x000fe200078e02ff */
[----:B-1----:R-:W-:Y:S01]  /*1d80*/  IADD3 R20, P2, P1, R0, 0x80, R20 ;  /* 0x0000008000147810 */ /* 0x002fe2000795e014 */
[----:B------:R-:W-:Y:S01]  /*1d90*/  USHF.L.U64.HI UR7, UR6, UR20, UR7 ;  /* 0x0000001406077299 */ /* 0x000fe20008010207 */
[----:B------:R-:W-:Y:S01]  /*1da0*/  IMAD.WIDE.U32 R22, R236, c[0x0][0x238], R22 ;  /* 0x00008e00ec167a25 */ /* 0x000fe200078e0016 */
[----:B------:R-:W-:Y:S01]  /*1db0*/  USHF.L.U32 UR20, UR8, 0x5, URZ ;  /* 0x0000000508147899 */ /* 0x000fe2000800063f */
[----:B------:R-:W-:Y:S01]  /*1dc0*/  IADD3.X R21, RZ, UR22, R21, P2, P1 ;  /* 0x00000016ff157c10 */ /* 0x000fe200097e2415 */
[----:B------:R-:W-:Y:S01]  /*1dd0*/  CS2R R66, SRZ ;  /* 0x0000000000427805 */ /* 0x000fe2000001ff00 */
[----:B------:R-:W-:Y:S01]  /*1de0*/  ISETP.GE.AND P2, PT, R8, c[0x0][0x19c], PT ;  /* 0x0000670008007a0c */ /* 0x000fe20003f46270 */
[----:B------:R-:W-:Y:S01]  /*1df0*/  IMAD.U32 R0, RZ, RZ, UR24 ;  /* 0x00000018ff007e24 */ /* 0x000fe2000f8e00ff */
[----:B------:R-:W-:Y:S01]  /*1e00*/  ISETP.GE.AND P1, PT, R13, c[0x0][0x19c], PT ;  /* 0x000067000d007a0c */ /* 0x000fe20003f26270 */
[----:B------:R1:W-:Y:S01]  /*1e10*/  LDGSTS.E.BYPASS.LTC128B.128 [R234+0xa080], [R20.64], !P3 ;  /* 0x0a08000014ea7fae */ /* 0x0003e2000d901d52 */
[C---:B------:R-:W-:Y:S01]  /*1e20*/  ISETP.LT.OR P0, PT, R7.reuse, 0x1, P2 ;  /* 0x000000010700780c */ /* 0x040fe20001701670 */
[----:B------:R-:W-:Y:S01]  /*1e30*/  IMAD R26, R236, c[0x0][0x274], R26 ;  /* 0x00009d00ec1a7a24 */ /* 0x000fe200078e021a */
[----:B------:R-:W-:Y:S01]  /*1e40*/  ISETP.LT.OR P4, PT, R7, 0x1, P1 ;  /* 0x000000010700780c */ /* 0x000fe20000f81670 */
[----:B------:R-:W-:Y:S01]  /*1e50*/  IMAD.MOV.U32 R224, RZ, RZ, 0x20 ;  /* 0x00000020ffe07424 */ /* 0x000fe200078e00ff */
[----:B--2---:R-:W-:Y:S01]  /*1e60*/  IADD3 R18, P3, R18, UR23, RZ ;  /* 0x0000001712127c10 */ /* 0x004fe2000ff7e0ff */
[----:B------:R-:W-:Y:S01]  /*1e70*/  IMAD.MOV.U32 R226, RZ, RZ, 0x10 ;  /* 0x00000010ffe27424 */ /* 0x000fe200078e00ff */
[----:B------:R-:W-:Y:S01]  /*1e80*/  CS2R R64, SRZ ;  /* 0x0000000000407805 */ /* 0x000fe2000001ff00 */
[----:B------:R-:W-:Y:S01]  /*1e90*/  IMAD.MOV.U32 R225, RZ, RZ, 0x10 ;  /* 0x00000010ffe17424 */ /* 0x000fe200078e00ff */
[----:B------:R-:W-:Y:S01]  /*1ea0*/  IADD3.X R19, R19, UR22, RZ, P3, !PT ;  /* 0x0000001613137c10 */ /* 0x000fe20009ffe4ff */
[----:B------:R-:W-:Y:S01]  /*1eb0*/  USHF.L.U32 UR22, UR6, 0x6, URZ ;  /* 0x0000000606167899 */ /* 0x000fe2000800063f */
[----:B------:R-:W-:Y:S01]  /*1ec0*/  CS2R R62, SRZ ;  /* 0x00000000003e7805 */ /* 0x000fe2000001ff00 */
[----:B------:R-:W-:Y:S01]  /*1ed0*/  USHF.R.S32.HI UR6, URZ, 0x1f, UR21 ;  /* 0x0000001f3f067899 */ /* 0x000fe20008011415 */
[----:B------:R-:W-:Y:S01]  /*1ee0*/  CS2R R60, SRZ ;  /* 0x00000000003c7805 */ /* 0x000fe2000001ff00 */
[----:B------:R2:W-:Y:S01]  /*1ef0*/  LDGSTS.E.BYPASS.LTC128B.128 [R234+0x8080], [R18.64], !P6 ;  /* 0x0808000012ea7fae */ /* 0x0005e2000f101d52 */
[C---:B------:R-:W-:Y:S01]  /*1f00*/  ISETP.LT.OR P6, PT, R7.reuse, 0x21, P2 ;  /* 0x000000210700780c */ /* 0x040fe200017c1670 */
[----:B------:R-:W-:Y:S01]  /*1f10*/  IMAD.U32 R9, RZ, RZ, UR22 ;  /* 0x00000016ff097e24 */ /* 0x000fe2000f8e00ff */
        /* <DEDUP_REMOVED lines=10> */
[----:B-1----:R-:W-:Y:S01]  /*1fc0*/  IMAD.U32 R20, RZ, RZ, UR26 ;  /* 0x0000001aff147e24 */ /* 0x002fe2000f8e00ff */
[----:B------:R-:W-:Y:S01]  /*1fd0*/  CS2R R46, SRZ ;  /* 0x00000000002e7805 */ /* 0x000fe2000001ff00 */
[----:B------:R-:W-:Y:S01]  /*1fe0*/  IMAD.U32 R21, RZ, RZ, UR27 ;  /* 0x0000001bff157e24 */ /* 0x000fe2000f8e00ff */
[----:B------:R3:W-:Y:S01]  /*1ff0*/  LDGSTS.E.BYPASS.LTC128B.128 [R234+0x3080], [R16.64+0x80], !P4 ;  /* 0x0308008010ea7fae */ /* 0x0007e2000e101d52 */
[----:B------:R-:W-:Y:S01]  /*2000*/  ISETP.GE.AND P4, PT, R8, c[0x0][0x16c], PT ;  /* 0x00005b0008007a0c */ /* 0x000fe20003f86270 */
[----:B------:R-:W-:Y:S01]  /*2010*/  CS2R R44, SRZ ;  /* 0x00000000002c7805 */ /* 0x000fe2000001ff00 */
[C---:B------:R-:W-:Y:S01]  /*2020*/  LEA R5, P3, R20.reuse, R240, 0x6 ;  /* 0x000000f014057211 */ /* 0x040fe200078630ff */
[----:B------:R-:W-:Y:S01]  /*2030*/  CS2R R42, SRZ ;  /* 0x00000000002a7805 */ /* 0x000fe2000001ff00 */
[----:B------:R-:W-:Y:S01]  /*2040*/  CS2R R40, SRZ ;  /* 0x0000000000287805 */ /* 0x000fe2000001ff00 */
[----:B------:R-:W-:Y:S01]  /*2050*/  CS2R R38, SRZ ;  /* 0x0000000000267805 */ /* 0x000fe2000001ff00 */
[----:B------:R-:W-:Y:S01]  /*2060*/  LEA.HI.X R0, R20, R232, R0, 0x6, P3 ;  /* 0x000000e814007211 */ /* 0x000fe200018f3400 */
[----:B------:R-:W-:Y:S01]  /*2070*/  CS2R R36, SRZ ;  /* 0x0000000000247805 */ /* 0x000fe2000001ff00 */
[----:B------:R-:W-:Y:S01]  /*2080*/  IADD3 R20, P5, P0, R9, 0x80, R16 ;  /* 0x0000008009147810 */ /* 0x000fe200078be010 */
[----:B------:R-:W-:Y:S01]  /*2090*/  CS2R R34, SRZ ;  /* 0x0000000000227805 */ /* 0x000fe2000001ff00 */
[----:B------:R-:W-:Y:S01]  /*20a0*/  SEL R9, RZ, 0x1, P4 ;  /* 0x00000001ff097807 */ /* 0x000fe20002000000 */
[----:B------:R-:W-:Y:S01]  /*20b0*/  CS2R R30, SRZ ;  /* 0x00000000001e7805 */ /* 0x000fe2000001ff00 */
[----:B------:R-:W-:Y:S01]  /*20c0*/  IADD3.X R21, RZ, UR7, R17, P5, P0 ;  /* 0x00000007ff157c10 */ /* 0x000fe2000afe0411 */
[----:B------:R-:W-:Y:S01]  /*20d0*/  UIMAD UR17, UR14, -0x60, UR17 ;  /* 0xffffffa00e1178a4 */ /* 0x000fe2000f8e0211 */
[----:B--2---:R-:W-:-:S02]  /*20e0*/  IADD3 R18, P3, R16, UR22, RZ ;  /* 0x0000001610127c10 */ /* 0x004fc4000ff7e0ff */
[----:B------:R-:W-:Y:S02]  /*20f0*/  ISETP.LT.OR P0, PT, R7, 0x21, P1 ;  /* 0x000000210700780c */ /* 0x000fe40000f01670 */
[----:B------:R-:W-:Y:S02]  /*2100*/  IADD3.X R19, R17, UR7, RZ, P3, !PT ;  /* 0x0000000711137c10 */ /* 0x000fe40009ffe4ff */
[----:B------:R-:W-:Y:S02]  /*2110*/  ISETP.LT.OR P1, PT, R7, 0x41, P1 ;  /* 0x000000410700780c */ /* 0x000fe40000f21670 */
[----:B------:R-:W-:Y:S01]  /*2120*/  ISETP.GE.AND P3, PT, R13, c[0x0][0x16c], PT ;  /* 0x00005b000d007a0c */ /* 0x000fe20003f66270 */
[----:B------:R1:W-:Y:S01]  /*2130*/  LDGSTS.E.BYPASS.LTC128B.128 [R234+0x1080], [R18.64], !P6 ;  /* 0x0108000012ea7fae */ /* 0x0003e2000f101d52 */
[----:B---3--:R-:W-:Y:S02]  /*2140*/  LEA R16, P5, R5, c[0x0][0x160], 0x1 ;  /* 0x0000580005107a11 */ /* 0x008fe400078a08ff */
[----:B------:R-:W-:-:S03]  /*2150*/  SEL R10, RZ, 0x2, P3 ;  /* 0x00000002ff0a7807 */ /* 0x000fc60001800000 */
[----:B------:R2:W-:Y:S01]  /*2160*/  LDGSTS.E.BYPASS.LTC128B.128 [R234+0x4080], [R20.64], !P0 ;  /* 0x0408000014ea7fae */ /* 0x0005e2000c101d52 */
[----:B------:R-:W-:Y:S01]  /*2170*/  LEA.HI.X R17, R5, c[0x0][0x164], R0, 0x1, P5 ;  /* 0x0000590005117a11 */ /* 0x000fe200028f0c00 */
[----:B------:R-:W-:Y:S02]  /*2180*/  IMAD.U32 R5, RZ, RZ, UR4 ;  /* 0x00000004ff057e24 */ /* 0x000fe4000f8e00ff */
[----:B------:R-:W-:Y:S01]  /*2190*/  IMAD.U32 R0, RZ, RZ, UR5 ;  /* 0x00000005ff007e24 */ /* 0x000fe2000f8e00ff */
[----:B------:R-:W-:Y:S01]  /*21a0*/  USHF.L.U64.HI UR5, UR4, 0x5, UR5 ;  /* 0x0000000504057899 */ /* 0x000fe20008010205 */
[----:B------:R-:W-:-:S05]  /*21b0*/  IMAD.IADD R7, R10, 0x1, R9 ;  /* 0x000000010a077824 */ /* 0x000fca00078e0209 */
[----:B------:R-:W-:Y:S02]  /*21c0*/  LOP3.LUT P6, RZ, R7, 0x2, RZ, 0xc0, !PT ;  /* 0x0000000207ff7812 */ /* 0x000fe400078cc0ff */
[----:B-1----:R-:W-:Y:S01]  /*21d0*/  IADD3 R18, P5, R18, UR22, RZ ;  /* 0x0000001612127c10 */ /* 0x002fe2000ffbe0ff */
[----:B------:R-:W-:-:S03]  /*21e0*/  USHF.L.U32 UR22, UR11, 0x6, URZ ;  /* 0x000000060b167899 */ /* 0x000fc6000800063f */
[----:B------:R-:W-:Y:S02]  /*21f0*/  IADD3.X R19, R19, UR7, RZ, P5, !PT ;  /* 0x0000000713137c10 */ /* 0x000fe4000affe4ff */
[----:B--2---:R-:W-:Y:S02]  /*2200*/  LEA R20, P0, R5, R16, 0x6 ;  /* 0x0000001005147211 */ /* 0x004fe400078030ff */
[----:B------:R-:W-:Y:S01]  /*2210*/  LOP3.LUT P5, RZ, R7, 0x1, RZ, 0xc0, !PT ;  /* 0x0000000107ff7812 */ /* 0x000fe200078ac0ff */
[----:B------:R1:W-:Y:S01]  /*2220*/  LDGSTS.E.BYPASS.LTC128B.128 [R234+0x2080], [R18.64], !P2 ;  /* 0x0208000012ea7fae */ /* 0x0003e2000d101d52 */
[----:B------:R-:W-:Y:S01]  /*2230*/  LEA.HI.X R21, R5, R17, R0, 0x6, P0 ;  /* 0x0000001105157211 */ /* 0x000fe200000f3400 */
[----:B------:R-:W-:Y:S01]  /*2240*/  IMAD.SHL.U32 R0, R233, 0x4, RZ ;  /* 0x00000004e9007824 */ /* 0x000fe200078e00ff */
[----:B------:R-:W-:Y:S01]  /*2250*/  LEA.HI R5, R4, R233, RZ, 0x5 ;  /* 0x000000e904057211 */ /* 0x000fe200078f28ff */
[----:B------:R1:W-:Y:S01]  /*2260*/  LDGSTS.E.BYPASS.LTC128B.128 [R234+0x5080], [R18.64+0x80], !P1 ;  /* 0x0508008012ea7fae */ /* 0x0003e2000c901d52 */
[----:B------:R-:W-:Y:S01]  /*2270*/  LOP3.LUT P1, RZ, R11, 0x2, RZ, 0xc0, !PT ;  /* 0x000000020bff7812 */ /* 0x000fe2000782c0ff */
[----:B------:R-:W-:Y:S01]  /*2280*/  IMAD.U32 R7, RZ, RZ, UR22 ;  /* 0x00000016ff077e24 */ /* 0x000fe2000f8e00ff */
[----:B------:R-:W-:Y:S01]  /*2290*/  IADD3 R24, P0, R0, UR21, RZ ;  /* 0x0000001500187c10 */ /* 0x000fe2000ff1e0ff */
[----:B------:R-:W0:Y:S01]  /*22a0*/  LDGDEPBAR ;  /* 0x00000000000079af */ /* 0x000e220000000000 */
[----:B------:R-:W-:-:S02]  /*22b0*/  SEL R206, R206, 0xffffffe0, !P1 ;  /* 0xffffffe0cece7807 */ /* 0x000fc40004800000 */
[----:B------:R-:W-:Y:S01]  /*22c0*/  LEA.HI.X.SX32 R25, R0, UR6, 0x1, P0 ;  /* 0x0000000600197c11 */ /* 0x000fe200080f0eff */
[----:B------:R-:W-:Y:S01]  /*22d0*/  UMOV UR6, 0x5 ;  /* 0x0000000500067882 */ /* 0x000fe20000000000 */
[----:B------:R-:W-:Y:S01]  /*22e0*/  LOP3.LUT P0, RZ, R11, 0x4, RZ, 0xc0, !PT ;  /* 0x000000040bff7812 */ /* 0x000fe2000780c0ff */
[----:B------:R-:W-:Y:S01]  /*22f0*/  IMAD.IADD R219, R229, 0x1, R206 ;  /* 0x00000001e5db7824 */ /* 0x000fe200078e02ce */
[----:B------:R-:W-:Y:S01]  /*2300*/  IADD3 R9, -R235, UR12, -R7 ;  /* 0x0000000ceb097c10 */ /* 0x000fe2000fffe907 */
[----:B------:R-:W-:Y:S01]  /*2310*/  USHF.L.U64.HI UR8, UR8, UR6, UR9 ;  /* 0x0000000608087299 */ /* 0x000fe20008010209 */
[----:B------:R-:W-:Y:S01]  /*2320*/  SEL R217, R217, 0xffffffc0, !P0 ;  /* 0xffffffc0d9d97807 */ /* 0x000fe20004000000 */
[----:B------:R-:W-:Y:S01]  /*2330*/  IMAD.WIDE.U32 R28, R236, c[0x0][0x270], R24 ;  /* 0x00009c00ec1c7a25 */ /* 0x000fe200078e0018 */
[----:B------:R-:W-:Y:S01]  /*2340*/  SHF.R.S32.HI R10, RZ, 0x5, R5 ;  /* 0x00000005ff0a7819 */ /* 0x000fe20000011405 */
[----:B------:R-:W-:Y:S01]  /*2350*/  ULDC.64 UR6, c[0x0][0x278] ;  /* 0x00009e0000067ab9 */ /* 0x000fe20000000a00 */
[----:B------:R-:W-:Y:S01]  /*2360*/  ISETP.LT.OR P0, PT, R9, 0x1, !P5 ;  /* 0x000000010900780c */ /* 0x000fe20006f01670 */
[----:B------:R-:W-:Y:S01]  /*2370*/  IMAD.IADD R218, R229, 0x1, R217 ;  /* 0x00000001e5da7824 */ /* 0x000fe200078e02d9 */
[----:B------:R-:W-:Y:S01]  /*2380*/  LEA.HI R0, R5, R10, RZ, 0x1 ;  /* 0x0000000a05007211 */ /* 0x000fe200078f08ff */
[----:B------:R-:W-:Y:S01]  /*2390*/  IMAD.IADD R27, R29, 0x1, R26 ;  /* 0x000000011d1b7824 */ /* 0x000fe200078e021a */
[C---:B------:R-:W-:Y:S01]  /*23a0*/  ISETP.LT.OR P2, PT, R9.reuse, 0x1, !P6 ;  /* 0x000000010900780c */ /* 0x040fe20007741670 */
[----:B------:R-:W-:Y:S01]  /*23b0*/  IMAD.IADD R206, R206, 0x1, R218 ;  /* 0x00000001cece7824 */ /* 0x000fe200078e02da */
[----:B------:R-:W-:Y:S01]  /*23c0*/  LOP3.LUT R0, R0, 0xfffffffe, RZ, 0xc0, !PT ;  /* 0xfffffffe00007812 */ /* 0x000fe200078ec0ff */
[----:B------:R-:W-:Y:S01]  /*23d0*/  UIMAD UR6, UR15, UR6, URZ ;  /* 0x000000060f0672a4 */ /* 0x000fe2000f8e023f */
[----:B------:R-:W-:Y:S01]  /*23e0*/  ISETP.GE.AND P1, PT, R8, c[0x0][0x1fc], PT ;  /* 0x00007f0008007a0c */ /* 0x000fe20003f26270 */
[----:B------:R-:W-:Y:S01]  /*23f0*/  IMAD.MOV.U32 R26, RZ, RZ, R28 ;  /* 0x000000ffff1a7224 */ /* 0x000fe200078e001c */
[----:B------:R-:W-:Y:S01]  /*2400*/  ISETP.LT.OR P5, PT, R9, 0x21, !P5 ;  /* 0x000000210900780c */ /* 0x000fe20006fa1670 */
[----:B------:R-:W-:-:S04]  /*2410*/  DEPBAR.LE SB0, 0x1 ;  /* 0x000080400000791a */ /* 0x000fc80000000000 */
[----:B------:R-:W-:Y:S01]  /*2420*/  BAR.SYNC.DEFER_BLOCKING 0x0 ;  /* 0x0000000000007b1d */ /* 0x000fe20000010000 */
[----:B------:R-:W-:Y:S01]  /*2430*/  IMAD.IADD R10, R10, 0x1, -R0 ;  /* 0x000000010a0a7824 */ /* 0x000fe200078e0a00 */
[CC--:B------:R-:W-:Y:S01]  /*2440*/  LEA.HI R0, R4.reuse, R233.reuse, RZ, 0x2 ;  /* 0x000000e904007211 */ /* 0x0c0fe200078f10ff */
[----:B------:R-:W-:Y:S01]  /*2450*/  UIMAD UR7, UR16, UR7, UR6 ;  /* 0x00000007100772a4 */ /* 0x000fe2000f8e0206 */
[----:B------:R-:W-:Y:S01]  /*2460*/  LEA.HI R4, R4, R233, RZ, 0x4 ;  /* 0x000000e904047211 */ /* 0x000fe200078f20ff */
[----:B------:R-:W-:Y:S01]  /*2470*/  IMAD.WIDE.U32 R32, R250, c[0x0][0x278], R26 ;  /* 0x00009e00fa207a25 */ /* 0x000fe200078e001a */
[--C-:B-1----:R-:W-:Y:S01]  /*2480*/  SHF.R.S32.HI R18, RZ, 0x2, R0.reuse ;  /* 0x00000002ff127819 */ /* 0x102fe20000011400 */
[----:B------:R-:W-:Y:S01]  /*2490*/  USHF.R.S32.HI UR9, URZ, 0x1f, UR22 ;  /* 0x0000001f3f097899 */ /* 0x000fe20008011416 */
[----:B------:R-:W-:Y:S01]  /*24a0*/  SHF.R.S32.HI R12, RZ, 0x1f, R0 ;  /* 0x0000001fff0c7819 */ /* 0x000fe20000011400 */
[----:B------:R-:W-:Y:S01]  /*24b0*/  IMAD.WIDE.U32 R24, R236, c[0x0][0x288], R24 ;  /* 0x0000a200ec187a25 */ /* 0x000fe200078e0018 */
[----:B------:R-:W-:Y:S01]  /*24c0*/  ISETP.LT.OR P6, PT, R9, 0x21, !P6 ;  /* 0x000000210900780c */ /* 0x000fe200077c1670 */
[----:B------:R1:W-:Y:S01]  /*24d0*/  STL.64 [R1+0x8], R32 ;  /* 0x0000082001007387 */ /* 0x0003e20000100a00 */
[----:B------:R-:W-:Y:S01]  /*24e0*/  LEA.HI R12, R12, R18, RZ, 0x3 ;  /* 0x000000120c0c7211 */ /* 0x000fe200078f18ff */
[----:B------:R-:W-:Y:S01]  /*24f0*/  IMAD.SHL.U32 R11, R11, 0x20, RZ ;  /* 0x000000200b0b7824 */ /* 0x000fe200078e00ff */
[----:B------:R-:W-:Y:S01]  /*2500*/  IADD3 R242, R33, UR7, RZ ;  /* 0x0000000721f27c10 */ /* 0x000fe2000fffe0ff */
[----:B------:R-:W-:Y:S01]  /*2510*/  ULDC.64 UR6, c[0x0][0x290] ;  /* 0x0000a40000067ab9 */ /* 0x000fe20000000a00 */
[----:B------:R-:W-:Y:S01]  /*2520*/  LOP3.LUT R12, R12, 0xfffffff8, RZ, 0xc0, !PT ;  /* 0xfffffff80c0c7812 */ /* 0x000fe200078ec0ff */
[----:B------:R-:W-:Y:S01]  /*2530*/  UIMAD UR6, UR15, UR6, URZ ;  /* 0x000000060f0672a4 */ /* 0x000fe2000f8e023f */
[----:B------:R-:W-:Y:S01]  /*2540*/  IADD3 R7, -R7, UR12, -R235 ;  /* 0x0000000c07077c10 */ /* 0x000fe2000fffe9eb */
[----:B------:R-:W-:Y:S01]  /*2550*/  CS2R R28, SRZ ;  /* 0x00000000001c7805 */ /* 0x000fe2000001ff00 */
[----:B------:R-:W-:Y:S01]  /*2560*/  LOP3.LUT R0, R0, 0x3ffffffc, RZ, 0xc0, !PT ;  /* 0x3ffffffc00007812 */ /* 0x000fe200078ec0ff */
[----:B------:R-:W-:Y:S01]  /*2570*/  IMAD.IADD R12, R18, 0x1, -R12 ;  /* 0x00000001120c7824 */ /* 0x000fe200078e0a0c */
[----:B------:R-:W-:Y:S01]  /*2580*/  UIMAD UR6, UR16, UR7, UR6 ;  /* 0x00000007100672a4 */ /* 0x000fe2000f8e0206 */
[----:B------:R-:W-:Y:S01]  /*2590*/  IMAD.IADD R217, R217, 0x1, R219 ;  /* 0x00000001d9d97824 */ /* 0x000fe200078e02db */
[----:B------:R2:W3:Y:S01]  /*25a0*/  LDSM.16.M88.2 R178, [R206+0x6080] ;  /* 0x00608000ceb2783b */ /* 0x0004e20000000100 */
[----:B------:R-:W-:-:S02]  /*25b0*/  IMAD.SHL.U32 R247, R12, 0x20, RZ ;  /* 0x000000200cf77824 */ /* 0x000fc400078e00ff */
[----:B------:R-:W-:Y:S01]  /*25c0*/  IMAD.IADD R0, R233, 0x1, -R0 ;  /* 0x00000001e9007824 */ /* 0x000fe200078e0a00 */
[----:B------:R2:W4:Y:S04]  /*25d0*/  LDSM.16.M88.2 R180, [R206+0x7080] ;  /* 0x00708000ceb4783b */ /* 0x0005280000000100 */
        /* <DEDUP_REMOVED lines=29> */
[----:B------:R1:W-:Y:S03]  /*27b0*/  LDGSTS.E.BYPASS.LTC128B.128 [R234+0x8080], [R16.64+0x80], !P2 ;  /* 0x0808008010ea7fae */ /* 0x0003e6000d101d52 */
[----:B------:R-:W-:Y:S01]  /*27c0*/  LEA R8, P2, R8, R14, 0x1 ;  /* 0x0000000e08087211 */ /* 0x000fe200078408ff */
[----:B------:R2:W-:Y:S04]  /*27d0*/  LDGSTS.E.BYPASS.LTC128B.128 [R234+0x7080], [R20.64], !P5 ;  /* 0x0708000014ea7fae */ /* 0x0005e8000e901d52 */
[----:B------:R2:W-:Y:S01]  /*27e0*/  LDGSTS.E.BYPASS.LTC128B.128 [R234+0x9080], [R20.64+0x80], !P6 ;  /* 0x0908008014ea7fae */ /* 0x0005e2000f101d52 */
[----:B------:R-:W-:Y:S01]  /*27f0*/  ISETP.GE.AND P6, PT, R13, c[0x0][0x1fc], PT ;  /* 0x00007f000d007a0c */ /* 0x000fe20003fc6270 */
[----:B-1----:R-:W-:-:S02]  /*2800*/  IMAD.U32 R17, RZ, RZ, UR20 ;  /* 0x00000014ff117e24 */ /* 0x002fc4000f8e00ff */
[----:B------:R-:W-:-:S05]  /*2810*/  IMAD.U32 R16, RZ, RZ, UR8 ;  /* 0x00000008ff107e24 */ /* 0x000fca000f8e00ff */
[----:B------:R-:W-:Y:S01]  /*2820*/  LEA.HI.X R9, R17, R15, R16, 0x1, P2 ;  /* 0x0000000f11097211 */ /* 0x000fe200010f0c10 */
[C---:B------:R-:W-:Y:S01]  /*2830*/  IMAD R17, R6.reuse, c[0x0][0x288], RZ ;  /* 0x0000a20006117a24 */ /* 0x040fe200078e02ff */
[----:B------:R-:W-:Y:S01]  /*2840*/  ISETP.GT.AND P2, PT, R233, 0xf, PT ;  /* 0x0000000fe900780c */ /* 0x000fe20003f44270 */
[----:B------:R-:W-:Y:S01]  /*2850*/  IMAD R16, R6, c[0x0][0x238], RZ ;  /* 0x00008e0006107a24 */ /* 0x000fe200078e02ff */
[----:B------:R-:W-:Y:S01]  /*2860*/  SHF.R.S32.HI R6, RZ, 0x4, R4 ;  /* 0x00000004ff067819 */ /* 0x000fe20000011404 */
[C---:B------:R-:W-:Y:S02]  /*2870*/  IMAD R17, R236.reuse, c[0x0][0x28c], R17 ;  /* 0x0000a300ec117a24 */ /* 0x040fe400078e0211 */
[----:B------:R-:W-:Y:S01]  /*2880*/  IMAD R16, R236, c[0x0][0x23c], R16 ;  /* 0x00008f00ec107a24 */ /* 0x000fe200078e0210 */
[C---:B------:R-:W-:Y:S01]  /*2890*/  LEA.HI R18, R4.reuse, R6, RZ, 0x1 ;  /* 0x0000000604127211 */ /* 0x040fe200078f08ff */
[----:B------:R-:W-:Y:S01]  /*28a0*/  IMAD.IADD R25, R25, 0x1, R17 ;  /* 0x0000000119197824 */ /* 0x000fe200078e0211 */
[----:B------:R-:W-:Y:S01]  /*28b0*/  LOP3.LUT R4, R4, 0xfffffff0, RZ, 0xc0, !PT ;  /* 0xfffffff004047812 */ /* 0x000fe200078ec0ff */
[----:B------:R-:W-:Y:S01]  /*28c0*/  IMAD.IADD R23, R23, 0x1, R16 ;  /* 0x0000000117177824 */ /* 0x000fe200078e0210 */
[----:B------:R-:W-:Y:S01]  /*28d0*/  LOP3.LUT R19, R18, 0xfffffffe, RZ, 0xc0, !PT ;  /* 0xfffffffe12137812 */ /* 0x000fe200078ec0ff */
[----:B------:R-:W-:-:S02]  /*28e0*/  IMAD.WIDE.U32 R26, R250, c[0x0][0x290], R24 ;  /* 0x0000a400fa1a7a25 */ /* 0x000fc400078e0018 */
[----:B------:R-:W-:Y:S02]  /*28f0*/  @!P2 IADD3 R18, P5, R32, UR22, RZ ;  /* 0x000000162012ac10 */ /* 0x000fe4000ffbe0ff */
[----:B------:R-:W-:Y:S01]  /*2900*/  IMAD.IADD R6, R6, 0x1, -R19 ;  /* 0x0000000106067824 */ /* 0x000fe200078e0a13 */
[----:B------:R-:W-:Y:S01]  /*2910*/  SHF.R.S32.HI R19, RZ, 0x1f, R2 ;  /* 0x0000001fff137819 */ /* 0x000fe20000011402 */
[----:B------:R-:W-:Y:S01]  /*2920*/  IMAD.IADD R4, R233, 0x1, -R4 ;  /* 0x00000001e9047824 */ /* 0x000fe200078e0a04 */
[----:B------:R-:W-:Y:S01]  /*2930*/  @!P2 IADD3.X R17, R242, UR9, RZ, P5, !PT ;  /* 0x00000009f211ac10 */ /* 0x000fe2000affe4ff */
[C---:B------:R-:W-:Y:S01]  /*2940*/  IMAD.SHL.U32 R230, R6.reuse, 0x20, RZ ;  /* 0x0000002006e67824 */ /* 0x040fe200078e00ff */
[----:B------:R-:W-:Y:S01]  /*2950*/  LEA.HI R19, R19, R2, RZ, 0x2 ;  /* 0x0000000213137211 */ /* 0x000fe200078f10ff */
[----:B------:R-:W-:Y:S01]  /*2960*/  IMAD.SHL.U32 R231, R6, 0x8, RZ ;  /* 0x0000000806e77824 */ /* 0x000fe200078e00ff */
[----:B------:R-:W-:Y:S01]  /*2970*/  @!P2 LEA R16, P5, R18, c[0x0][0x258], 0x2 ;  /* 0x000096001210aa11 */ /* 0x000fe200078a10ff */
[----:B------:R-:W-:Y:S01]  /*2980*/  IMAD.SHL.U32 R227, R4, 0x20, RZ ;  /* 0x0000002004e37824 */ /* 0x000fe200078e00ff */
[----:B------:R-:W-:Y:S01]  /*2990*/  LOP3.LUT R252, R19, 0x1ffffffc, RZ, 0xc0, !PT ;  /* 0x1ffffffc13fc7812 */ /* 0x000fe200078ec0ff */
[----:B------:R-:W-:Y:S01]  /*29a0*/  IMAD.SHL.U32 R6, R6, 0x100, RZ ;  /* 0x0000010006067824 */ /* 0x000fe200078e00ff */
[----:B------:R-:W-:Y:S01]  /*29b0*/  @!P2 LEA.HI.X R17, R18, c[0x0][0x25c], R17, 0x2, P5 ;  /* 0x000097001211aa11 */ /* 0x000fe200028f1411 */
[C---:B------:R-:W-:Y:S01]  /*29c0*/  IMAD.SHL.U32 R18, R2.reuse, 0x8, RZ ;  /* 0x0000000802127824 */ /* 0x040fe200078e00ff */
[----:B------:R-:W-:Y:S01]  /*29d0*/  ISETP.GE.AND P5, PT, R13, c[0x0][0x1fc], PT ;  /* 0x00007f000d007a0c */ /* 0x000fe20003fa6270 */
[----:B------:R-:W-:Y:S01]  /*29e0*/  IMAD.IADD R252, R2, 0x1, -R252 ;  /* 0x0000000102fc7824 */ /* 0x000fe200078e0afc */
[----:B------:R-:W-:Y:S01]  /*29f0*/  SEL R2, RZ, 0x1, P1 ;  /* 0x00000001ff027807 */ /* 0x000fe20000800000 */
[----:B------:R2:W-:Y:S01]  /*2a00*/  STL.64 [R1], R26 ;  /* 0x0000001a01007387 */ /* 0x0005e20000100a00 */
[----:B------:R-:W-:Y:S01]  /*2a10*/  ISETP.LT.OR P1, PT, R7, 0x1, P0 ;  /* 0x000000010700780c */ /* 0x000fe20000721670 */
[----:B------:R-:W-:Y:S01]  /*2a20*/  IMAD.WIDE.U32 R250, R250, c[0x0][0x240], R22 ;  /* 0x00009000fafa7a25 */ /* 0x000fe200078e0016 */
[----:B------:R-:W-:Y:S01]  /*2a30*/  LOP3.LUT R13, R5, 0xffffffe0, RZ, 0xc0, !PT ;  /* 0xffffffe0050d7812 */ /* 0x000fe200078ec0ff */
[----:B------:R-:W-:Y:S01]  /*2a40*/  CS2R R32, SRZ ;  /* 0x0000000000207805 */ /* 0x000fe2000001ff00 */
[----:B------:R-:W-:Y:S01]  /*2a50*/  SEL R243, RZ, 0xffffffff, P5 ;  /* 0xfffffffffff37807 */ /* 0x000fe20002800000 */
[----:B------:R-:W-:Y:S01]  /*2a60*/  @!P2 IMAD.SHL.U32 R5, R233, 0x10, RZ ;  /* 0x00000010e905a824 */ /* 0x000fe200078e00ff */
[----:B------:R-:W-:Y:S01]  /*2a70*/  ISETP.LT.OR P5, PT, R7, 0x1, P6 ;  /* 0x000000010700780c */ /* 0x000fe200037a1670 */
[----:B------:R-:W-:Y:S01]  /*2a80*/  IMAD.IADD R13, R233, 0x1, -R13 ;  /* 0x00000001e90d7824 */ /* 0x000fe200078e0a0d */
[----:B------:R-:W-:Y:S01]  /*2a90*/  ISETP.LT.OR P0, PT, R7, 0x21, P0 ;  /* 0x000000210700780c */ /* 0x000fe20000701670 */
[----:B------:R-:W-:Y:S01]  /*2aa0*/  IMAD.SHL.U32 R243, R243, 0x2, RZ ;  /* 0x00000002f3f37824 */ /* 0x000fe200078e00ff */
[----:B------:R-:W-:Y:S01]  /*2ab0*/  ISETP.LT.OR P6, PT, R7, 0x21, P6 ;  /* 0x000000210700780c */ /* 0x000fe200037c1670 */
[----:B------:R1:W-:Y:S01]  /*2ac0*/  @!P2 LDGSTS.E.BYPASS.LTC128B.128 [R5+0x12080], [R16.64] ;  /* 0x120800001005afae */ /* 0x0003e2000b901d52 */
[----:B------:R-:W-:-:S02]  /*2ad0*/  LOP3.LUT R7, R18, 0x18, RZ, 0xc0, !PT ;  /* 0x0000001812077812 */ /* 0x000fc400078ec0ff */
[----:B------:R-:W-:Y:S01]  /*2ae0*/  LOP3.LUT R243, R243, 0x2, R2, 0xe2, !PT ;  /* 0x00000002f3f37812 */ /* 0x000fe200078ee202 */
[----:B------:R-:W0:Y:S01]  /*2af0*/  LDGDEPBAR ;  /* 0x00000000000079af */ /* 0x000e220000000000 */
[----:B------:R-:W-:Y:S02]  /*2b00*/  LOP3.LUT R247, R7, 0xe0, R247, 0xf8, !PT ;  /* 0x000000e007f77812 */ /* 0x000fe400078ef8f7 */
[----:B------:R-:W-:Y:S01]  /*2b10*/  SHF.R.S32.HI R246, RZ, 0x1f, R13 ;  /* 0x0000001ffff67819 */ /* 0x000fe2000001140d */
[----:B------:R2:W-:Y:S01]  /*2b20*/  LDGSTS.E.BYPASS.LTC128B.128 [R234+0xe080], [R14.64], !P1 ;  /* 0x0e0800000eea7fae */ /* 0x0005e2000c901d52 */
[C---:B------:R-:W-:Y:S01]  /*2b30*/  LOP3.LUT P1, RZ, R12.reuse, 0x1, RZ, 0xc0, !PT ;  /* 0x000000010cff7812 */ /* 0x040fe2000782c0ff */
[----:B------:R-:W-:Y:S01]  /*2b40*/  IMAD.SHL.U32 R12, R12, 0x4, RZ ;  /* 0x000000040c0c7824 */ /* 0x000fe200078e00ff */
[----:B------:R-:W-:Y:S01]  /*2b50*/  SHF.R.S32.HI R2, RZ, 0x1f, R4 ;  /* 0x0000001fff027819 */ /* 0x000fe20000011404 */
[----:B------:R2:W-:Y:S01]  /*2b60*/  LDGSTS.E.BYPASS.LTC128B.128 [R234+0x10080], [R14.64+0x80], !P5 ;  /* 0x100800800eea7fae */ /* 0x0005e2000e901d52 */
[----:B------:R-:W-:-:S02]  /*2b70*/  LEA.HI R246, R246, R13, RZ, 0x2 ;  /* 0x0000000df6f67211 */ /* 0x000fc400078f10ff */
[----:B------:R-:W-:Y:S01]  /*2b80*/  LOP3.LUT R247, R247, 0x18, R12, 0x78, !PT ;  /* 0x00000018f7f77812 */ /* 0x000fe200078e780c */
[----:B------:R-:W-:Y:S01]  /*2b90*/  IMAD.SHL.U32 R12, R10, 0x200, RZ ;  /* 0x000002000a0c7824 */ /* 0x000fe200078e00ff */
[----:B------:R-:W-:Y:S01]  /*2ba0*/  LEA.HI R2, R2, R4, RZ, 0x3 ;  /* 0x0000000402027211 */ /* 0x000fe200078f18ff */
[----:B------:R2:W-:Y:S01]  /*2bb0*/  LDGSTS.E.BYPASS.LTC128B.128 [R234+0xf080], [R8.64], !P0 ;  /* 0x0f08000008ea7fae */ /* 0x0005e2000c101d52 */
[----:B------:R-:W-:Y:S01]  /*2bc0*/  LOP3.LUT R230, R7, 0x20, R230, 0xf8, !PT ;  /* 0x0000002007e67812 */ /* 0x000fe200078ef8e6 */
[----:B------:R-:W-:Y:S01]  /*2bd0*/  IMAD R0, R0, 0x2, R12 ;  /* 0x0000000200007824 */ /* 0x000fe200078e020c */
[----:B------:R-:W-:Y:S01]  /*2be0*/  LOP3.LUT R7, R246, 0x7ffffffc, RZ, 0xc0, !PT ;  /* 0x7ffffffcf6077812 */ /* 0x000fe200078ec0ff */
[----:B------:R2:W-:Y:S01]  /*2bf0*/  LDGSTS.E.BYPASS.LTC128B.128 [R234+0x11080], [R8.64+0x80], !P6 ;  /* 0x1108008008ea7fae */ /* 0x0005e2000f101d52 */
[----:B------:R-:W-:Y:S01]  /*2c00*/  LOP3.LUT R231, R231, 0x8, RZ, 0xc0, !PT ;  /* 0x00000008e7e77812 */ /* 0x000fe200078ec0ff */
[----:B------:R-:W-:Y:S01]  /*2c10*/  IMAD.IADD R247, R0, 0x1, R247 ;  /* 0x0000000100f77824 */ /* 0x000fe200078e02f7 */
[----:B------:R-:W-:Y:S01]  /*2c20*/  LOP3.LUT R0, R2, 0xfffffff8, RZ, 0xc0, !PT ;  /* 0xfffffff802007812 */ /* 0x000fe200078ec0ff */
[----:B------:R-:W-:Y:S01]  /*2c30*/  IMAD.IADD R7, R13, 0x1, -R7 ;  /* 0x000000010d077824 */ /* 0x000fe200078e0a07 */
[----:B------:R-:W-:Y:S01]  /*2c40*/  LOP3.LUT P5, RZ, R4, 0x4, RZ, 0xc0, !PT ;  /* 0x0000000404ff7812 */ /* 0x000fe200078ac0ff */
[----:B-1----:R-:W-:Y:S01]  /*2c50*/  IMAD.SHL.U32 R5, R10, 0x10, RZ ;  /* 0x000000100a057824 */ /* 0x002fe200078e00ff */
[----:B------:R-:W-:Y:S01]  /*2c60*/  IADD3 R237, R27, UR6, RZ ;  /* 0x000000061bed7c10 */ /* 0x000fe2000fffe0ff */
[C---:B------:R-:W-:Y:S01]  /*2c70*/  IMAD.IADD R0, R4.reuse, 0x1, -R0 ;  /* 0x0000000104007824 */ /* 0x040fe200078e0a00 */
[----:B------:R-:W-:Y:S01]  /*2c80*/  LOP3.LUT R227, R231, 0x1e0, R227, 0xf8, !PT ;  /* 0x000001e0e7e37812 */ /* 0x000fe200078ef8e3 */
[----:B------:R-:W-:Y:S01]  /*2c90*/  IMAD.SHL.U32 R4, R4, 0x4, RZ ;  /* 0x0000000404047824 */ /* 0x000fe200078e00ff */
[----:B------:R-:W-:Y:S01]  /*2ca0*/  LEA.HI.SX32 R246, R246, R5, 0x1e ;  /* 0x00000005f6f67211 */ /* 0x000fe200078ff2ff */
[----:B------:R-:W-:Y:S01]  /*2cb0*/  IMAD R252, R252, 0x4, R7 ;  /* 0x00000004fcfc7824 */ /* 0x000fe200078e0207 */
[----:B------:R-:W-:Y:S01]  /*2cc0*/  LOP3.LUT R5, R5, 0x10, RZ, 0xc0, !PT ;  /* 0x0000001005057812 */ /* 0x000fe200078ec0ff */
[----:B------:R-:W-:Y:S01]  /*2cd0*/  IMAD.SHL.U32 R2, R2, 0x40, RZ ;  /* 0x0000004002027824 */ /* 0x000fe200078e00ff */
[----:B------:R-:W-:Y:S01]  /*2ce0*/  LOP3.LUT R227, R227, 0x38, R4, 0x78, !PT ;  /* 0x00000038e3e37812 */ /* 0x000fe200078e7804 */
[----:B------:R-:W-:Y:S01]  /*2cf0*/  IMAD.SHL.U32 R4, R0, 0x40, RZ ;  /* 0x0000004000047824 */ /* 0x000fe200078e00ff */
[----:B------:R-:W-:Y:S01]  /*2d00*/  LOP3.LUT R5, R5, 0xe0, R11, 0xf8, !PT ;  /* 0x000000e005057812 */ /* 0x000fe200078ef80b */
[----:B------:R-:W-:Y:S01]  /*2d10*/  IMAD.SHL.U32 R247, R247, 0x2, RZ ;  /* 0x00000002f7f77824 */ /* 0x000fe200078e00ff */
[----:B------:R-:W-:Y:S01]  /*2d20*/  IADD3 R11, P0, R26, UR22, RZ ;  /* 0x000000161a0b7c10 */ /* 0x000fe2000ff1e0ff */
[----:B------:R-:W-:Y:S01]  /*2d30*/  ULDC.64 UR6, c[0x0][0x240] ;  /* 0x0000900000067ab9 */ /* 0x000fe20000000a00 */
[----:B------:R-:W-:Y:S01]  /*2d40*/  LOP3.LUT R5, R5, 0x100, R6, 0xf8, !PT ;  /* 0x0000010005057812 */ /* 0x000fe200078ef806 */
[----:B------:R-:W-:Y:S01]  /*2d50*/  UIMAD UR6, UR15, UR6, URZ ;  /* 0x000000060f0672a4 */ /* 0x000fe2000f8e023f */
[----:B------:R-:W-:Y:S01]  /*2d60*/  IADD3.X R7, R237, UR9, RZ, P0, !PT ;  /* 0x00000009ed077c10 */ /* 0x000fe200087fe4ff */
[----:B------:R-:W-:Y:S01]  /*2d70*/  IMAD.SHL.U32 R252, R252, 0x2, RZ ;  /* 0x00000002fcfc7824 */ /* 0x000fe200078e00ff */
[C---:B------:R-:W-:Y:S01]  /*2d80*/  LEA R6, P0, R11.reuse, c[0x0][0x280], 0x2 ;  /* 0x0000a0000b067a11 */ /* 0x040fe200078010ff */
[----:B------:R-:W-:Y:S01]  /*2d90*/  UIMAD UR6, UR16, UR7, UR6 ;  /* 0x00000007100672a4 */ /* 0x000fe2000f8e0206 */
[----:B------:R-:W-:Y:S01]  /*2da0*/  LOP3.LUT R4, R4, 0x1c0, RZ, 0xc0, !PT ;  /* 0x000001c004047812 */ /* 0x000fe200078ec0ff */
[----:B------:R-:W-:Y:S01]  /*2db0*/  USHF.L.U32 UR9, UR4, 0x5, URZ ;  /* 0x0000000504097899 */ /* 0x000fe2000800063f */
[----:B------:R-:W-:Y:S01]  /*2dc0*/  LEA.HI.X R7, R11, c[0x0][0x284], R7, 0x2, P0 ;  /* 0x0000a1000b077a11 */ /* 0x000fe200000f1407 */
[----:B------:R-:W-:Y:S01]  /*2dd0*/  UMOV UR15, 0x1 ;  /* 0x00000001000f7882 */ /* 0x000fe20000000000 */
[----:B------:R-:W-:Y:S01]  /*2de0*/  ISETP.GE.AND P0, PT, R233, 0x10, PT ;  /* 0x00000010e900780c */ /* 0x000fe20003f06270 */
[----:B------:R-:W-:Y:S01]  /*2df0*/  UMOV UR4, URZ ;  /* 0x0000003f00047c82 */ /* 0x000fe20008000000 */
[----:B------:R-:W-:-:S02]  /*2e00*/  SHF.R.U32.HI R11, RZ, 0x3, R4 ;  /* 0x00000003ff0b7819 */ /* 0x000fc40000011604 */
[----:B------:R-:W-:Y:S02]  /*2e10*/  LOP3.LUT R2, R2, 0xfffffe00, RZ, 0xc0, !PT ;  /* 0xfffffe0002027812 */ /* 0x000fe400078ec0ff */
[----:B------:R-:W-:Y:S02]  /*2e20*/  LOP3.LUT R230, R11, R230, R4, 0x1e, !PT ;  /* 0x000000e60be67212 */ /* 0x000fe400078e1e04 */
[----:B------:R-:W-:Y:S01]  /*2e30*/  LOP3.LUT R228, R5, 0x8, R3, 0xf8, !PT ;  /* 0x0000000805e47812 */ /* 0x000fe200078ef803 */
[----:B------:R-:W-:Y:S01]  /*2e40*/  IMAD R3, R10, 0x400, R2 ;  /* 0x000004000a037824 */ /* 0x000fe200078e0202 */
[----:B------:R-:W-:Y:S02]  /*2e50*/  LOP3.LUT R230, R230, R2, RZ, 0xfc, !PT ;  /* 0x00000002e6e67212 */ /* 0x000fe400078efcff */
[----:B------:R-:W-:Y:S01]  /*2e60*/  LOP3.LUT R231, R11, R4, R231, 0x1e, !PT ;  /* 0x000000040be77212 */ /* 0x000fe200078e1ee7 */
[----:B------:R-:W-:Y:S01]  /*2e70*/  @!P0 IMAD.SHL.U32 R2, R233, 0x10, RZ ;  /* 0x00000010e9028824 */ /* 0x000fe200078e00ff */
[----:B------:R-:W-:-:S02]  /*2e80*/  IADD3 R248, R247, 0x126c0, RZ ;  /* 0x000126c0f7f87810 */ /* 0x000fc40007ffe0ff */
[----:B------:R-:W-:Y:S01]  /*2e90*/  LOP3.LUT R5, R5, 0x1c0, RZ, 0xc0, !PT ;  /* 0x000001c005057812 */ /* 0x000fe200078ec0ff */
[----:B------:R-:W-:Y:S01]  /*2ea0*/  IMAD.IADD R231, R3, 0x1, R231 ;  /* 0x0000000103e77824 */ /* 0x000fe200078e02e7 */
[----:B------:R2:W-:Y:S01]  /*2eb0*/  @!P0 LDGSTS.E.BYPASS.LTC128B.128 [R2+0x12280], [R6.64] ;  /* 0x1228000006028fae */ /* 0x0005e2000b901d52 */
[----:B------:R-:W-:Y:S02]  /*2ec0*/  IADD3 R3, R247, 0x12480, RZ ;  /* 0x00012480f7037810 */ /* 0x000fe40007ffe0ff */
[C---:B------:R-:W-:Y:S01]  /*2ed0*/  LOP3.LUT P0, RZ, R0.reuse, 0x4, RZ, 0xc0, !PT ;  /* 0x0000000400ff7812 */ /* 0x040fe2000780c0ff */
[----:B------:R-:W0:Y:S01]  /*2ee0*/  LDGDEPBAR ;  /* 0x00000000000079af */ /* 0x000e220000000000 */
[----:B------:R-:W-:Y:S02]  /*2ef0*/  @P1 IADD3 R248, R3, 0x1c0, RZ ;  /* 0x000001c003f81810 */ /* 0x000fe40007ffe0ff */
[----:B------:R-:W-:Y:S01]  /*2f00*/  LOP3.LUT P1, RZ, R0, 0x2, RZ, 0xc0, !PT ;  /* 0x0000000200ff7812 */ /* 0x000fe2000782c0ff */
[----:B------:R-:W0:Y:S01]  /*2f10*/  LDGDEPBAR ;  /* 0x00000000000079af */ /* 0x000e220000000000 */
[----:B------:R-:W-:Y:S01]  /*2f20*/  LOP3.LUT R227, R227, R12, RZ, 0xfc, !PT ;  /* 0x0000000ce3e37212 */ /* 0x000fe200078efcff */
[----:B------:R-:W-:Y:S01]  /*2f30*/  IMAD.SHL.U32 R0, R231, 0x2, RZ ;  /* 0x00000002e7007824 */ /* 0x000fe200078e00ff */
[----:B------:R-:W-:-:S02]  /*2f40*/  SEL R216, R224, 0xffffffe0, !P1 ;  /* 0xffffffe0e0d87807 */ /* 0x000fc40004800000 */
[----:B------:R-:W-:Y:S02]  /*2f50*/  SHF.R.U32.HI R5, RZ, 0x3, R5 ;  /* 0x00000003ff057819 */ /* 0x000fe40000011605 */
[----:B------:R-:W-:Y:S01]  /*2f60*/  SEL R224, R224, 0xffffffe0, !P0 ;  /* 0xffffffe0e0e07807 */ /* 0x000fe20004000000 */
[----:B------:R-:W-:Y:S01]  /*2f70*/  IMAD.IADD R216, R0, 0x1, R216 ;  /* 0x0000000100d87824 */ /* 0x000fe200078e02d8 */
[----:B------:R-:W-:Y:S02]  /*2f80*/  LOP3.LUT R228, R5, R228, RZ, 0x3c, !PT ;  /* 0x000000e405e47212 */ /* 0x000fe400078e3cff */
[----:B------:R-:W-:Y:S01]  /*2f90*/  SEL R226, R226, 0xfffffff0, !P5 ;  /* 0xfffffff0e2e27807 */ /* 0x000fe20006800000 */
[----:B------:R-:W-:Y:S01]  /*2fa0*/  IMAD.IADD R221, R231, 0x1, R224 ;  /* 0x00000001e7dd7824 */ /* 0x000fe200078e02e0 */
[----:B------:R-:W-:Y:S01]  /*2fb0*/  LEA R227, R227, 0x15480, 0x1 ;  /* 0x00015480e3e37811 */ /* 0x000fe200078e08ff */
[----:B------:R-:W-:Y:S01]  /*2fc0*/  IMAD.SHL.U32 R228, R228, 0x2, RZ ;  /* 0x00000002e4e47824 */ /* 0x000fe200078e00ff */
[----:B------:R-:W-:-:S02]  /*2fd0*/  SEL R225, R225, 0xfffffff0, !P1 ;  /* 0xfffffff0e1e17807 */ /* 0x000fc40004800000 */
[----:B------:R-:W-:Y:S01]  /*2fe0*/  IADD3 R249, R251, UR6, RZ ;  /* 0x00000006fbf97c10 */ /* 0x000fe2000fffe0ff */
[----:B------:R-:W-:Y:S02]  /*2ff0*/  IMAD R226, R226, 0x2, R227 ;  /* 0x00000002e2e27824 */ /* 0x000fe400078e02e3 */
[----:B------:R-:W-:Y:S02]  /*3000*/  IMAD.IADD R223, R225, 0x1, R224 ;  /* 0x00000001e1df7824 */ /* 0x000fe400078e02e0 */
[----:B------:R-:W-:Y:S02]  /*3010*/  IMAD.IADD R222, R231, 0x1, R225 ;  /* 0x00000001e7de7824 */ /* 0x000fe400078e02e1 */
[----:B--234-:R-:W-:Y:S02]  /*3020*/  IMAD.IADD R220, R225, 0x1, R221 ;  /* 0x00000001e1dc7824 */ /* 0x01cfe400078e02dd */
.L_x_905:
        /* <DEDUP_REMOVED lines=227> */
.L_x_903:
        /* <DEDUP_REMOVED lines=9> */
[----:B------:R-:W-:Y:S07]  /*3ef0*/  IADD3 R2, R0, R3, RZ ;  /* 0x0000000300027210 */ /* 0x000fee0007ffe0ff */
        /* <DEDUP_REMOVED lines=10> */
[----:B------:R-:W-:Y:S07]  /*3fa0*/  HMMA.16816.F32 R24, R132, R170, R24 ;  /* 0x000000aa8418723c */ /* 0x000fee0000001818 */
[----:B------:R-:W-:Y:S01]  /*3fb0*/  IADD3 R132, R3, R216, RZ ;  /* 0x000000d803847210 */ /* 0x000fe20007ffe0ff */
[-C--:B-1----:R-:W-:Y:S05]  /*3fc0*/  HMMA.16816.F32 R4, R76, R172.reuse, R4 ;  /* 0x000000ac4c04723c */ /* 0x082fea0000001804 */
[C---:B------:R-:W-:Y:S03]  /*3fd0*/  IADD3 R3, -R252.reuse, UR6, R246 ;  /* 0x00000006fc037c10 */ /* 0x040fe6000fffe1f6 */
        /* <DEDUP_REMOVED lines=31> */
[----:B--2---:R-:W-:Y:S04]  /*41d0*/  IADD3 R2, -R252, UR17, RZ ;  /* 0x00000011fc027c10 */ /* 0x004fe8000fffe1ff */
[-C--:B-1----:R-:W-:Y:S08]  /*41e0*/  HMMA.16816.F32 R4, R76, R196.reuse, R4 ;  /* 0x000000c44c04723c */ /* 0x082ff00000001804 */
[C---:B---3--:R-:W-:Y:S08]  /*41f0*/  HMMA.16816.F32 R8, R80.reuse, R196, R8 ;  /* 0x000000c45008723c */ /* 0x048ff00000001808 */
[-C--:B------:R-:W-:Y:S08]  /*4200*/  HMMA.16816.F32 R12, R80, R198.reuse, R12 ;  /* 0x000000c6500c723c */ /* 0x080ff0000000180c */
[C---:B------:R-:W-:Y:S08]  /*4210*/  HMMA.16816.F32 R16, R76.reuse, R198, R16 ;  /* 0x000000c64c10723c */ /* 0x040ff00000001810 */
[-C--:B------:R-:W-:Y:S01]  /*4220*/  HMMA.16816.F32 R20, R76, R200.reuse, R20 ;  /* 0x000000c84c14723c */ /* 0x080fe20000001814 */
[----:B------:R-:W1:Y:S07]  /*4230*/  LDSM.16.M88.4 R76, [R132+0x10080] ;  /* 0x01008000844c783b */ /* 0x000e6e0000000200 */
[----:B------:R-:W-:Y:S01]  /*4240*/  HMMA.16816.F32 R24, R80, R200, R24 ;  /* 0x000000c85018723c */ /* 0x000fe20000001818 */
[----:B------:R-:W2:Y:S06]  /*4250*/  LDSM.16.M88.4 R132, [R132+0x11080] ;  /* 0x011080008484783b */ /* 0x000eac0000000200 */
[----:B------:R-:W-:Y:S02]  /*4260*/  IMNMX R80, R2, R3, PT ;  /* 0x0000000302507217 */ /* 0x000fe40003800200 */
[----:B------:R-:W-:Y:S02]  /*4270*/  IADD3 R82, R3, 0x8, RZ ;  /* 0x0000000803527810 */ /* 0x000fe40007ffe0ff */
[----:B------:R-:W-:Y:S02]  /*4280*/  ISETP.GT.AND P1, PT, R80, RZ, PT ;  /* 0x000000ff5000720c */ /* 0x000fe40003f24270 */
[----:B------:R-:W-:Y:S02]  /*4290*/  IMNMX R82, R2, R82, PT ;  /* 0x0000005202527217 */ /* 0x000fe40003800200 */
[C---:B------:R-:W-:Y:S01]  /*42a0*/  FSEL R81, R140.reuse, -INF , P1 ;  /* 0xff8000008c517808 */ /* 0x040fe20000800000 */
[----:B------:R-:W-:Y:S01]  /*42b0*/  FFMA.FTZ R140, -R140, R140, 1 ;  /* 0x3f8000008c8c7423 */ /* 0x000fe2000001018c */
[----:B------:R-:W-:Y:S02]  /*42c0*/  ISETP.GT.AND P1, PT, R80, 0x1, PT ;  /* 0x000000015000780c */ /* 0x000fe40003f24270 */
[----:B------:R-:W-:Y:S01]  /*42d0*/  ISETP.GT.AND P5, PT, R82, 0x40, PT ;  /* 0x000000405200780c */ /* 0x000fe20003fa4270 */
[--C-:B------:R-:W-:Y:S06]  /*42e0*/  FFMA.FTZ R81, R81, c[0x0][0x29c], -R159.reuse ;  /* 0x0000a70051517a23 */ /* 0x100fec000001089f */
[----:B------:R-:W3:Y:S01]  /*42f0*/  MUFU.EX2 R81, R81 ;  /* 0x0000005100517308 */ /* 0x000ee20000000800 */
[-C--:B-1----:R-:W-:Y:S08]  /*4300*/  HMMA.16816.F32 R4, R76, R202.reuse, R4 ;  /* 0x000000ca4c04723c */ /* 0x082ff00000001804 */
[C---:B--2---:R-:W-:Y:S08]  /*4310*/  HMMA.16816.F32 R8, R132.reuse, R202, R8 ;  /* 0x000000ca8408723c */ /* 0x044ff00000001808 */
[-C--:B------:R-:W-:Y:S08]  /*4320*/  HMMA.16816.F32 R12, R132, R204.reuse, R12 ;  /* 0x000000cc840c723c */ /* 0x080ff0000000180c */
[C---:B------:R-:W-:Y:S08]  /*4330*/  HMMA.16816.F32 R16, R76.reuse, R204, R16 ;  /* 0x000000cc4c10723c */ /* 0x040ff00000001810 */
[-C--:B------:R-:W-:Y:S01]  /*4340*/  HMMA.16816.F32 R20, R76, R206.reuse, R20 ;  /* 0x000000ce4c14723c */ /* 0x080fe20000001814 */
[----:B------:R-:W1:Y:S06]  /*4350*/  LDS R76, [R246.X4+0x12280] ;  /* 0x01228000f64c7984 */ /* 0x000e6c0000004800 */
[----:B------:R-:W-:Y:S01]  /*4360*/  FSEL R79, R141, -INF , P1 ;  /* 0xff8000008d4f7808 */ /* 0x000fe20000800000 */
[----:B------:R-:W-:Y:S04]  /*4370*/  HMMA.16816.F32 R24, R132, R206, R24 ;  /* 0x000000ce8418723c */ /* 0x000fe80000001818 */
[----:B------:R-:W-:Y:S01]  /*4380*/  ISETP.GT.AND P1, PT, R80, 0x20, PT ;  /* 0x000000205000780c */ /* 0x000fe20003f24270 */
[--C-:B------:R-:W-:Y:S02]  /*4390*/  FFMA.FTZ R79, R79, c[0x0][0x29c], -R159.reuse ;  /* 0x0000a7004f4f7a23 */ /* 0x100fe4000001089f */
[----:B------:R-:W-:Y:S01]  /*43a0*/  FFMA.FTZ R141, -R141, R141, 1 ;  /* 0x3f8000008d8d7423 */ /* 0x000fe2000001018d */
[C---:B------:R-:W-:Y:S01]  /*43b0*/  FSEL R78, R152.reuse, -INF , P1 ;  /* 0xff800000984e7808 */ /* 0x040fe20000800000 */
[----:B------:R-:W-:Y:S01]  /*43c0*/  FFMA.FTZ R152, -R152, R152, 1 ;  /* 0x3f80000098987423 */ /* 0x000fe20000010198 */
[----:B------:R-:W-:Y:S01]  /*43d0*/  ISETP.GT.AND P1, PT, R80, 0x21, PT ;  /* 0x000000215000780c */ /* 0x000fe20003f24270 */
[----:B------:R-:W2:Y:S02]  /*43e0*/  MUFU.EX2 R79, R79 ;  /* 0x0000004f004f7308 */ /* 0x000ea40000000800 */
[--C-:B------:R-:W-:Y:S01]  /*43f0*/  FFMA.FTZ R78, R78, c[0x0][0x29c], -R159.reuse ;  /* 0x0000a7004e4e7a23 */ /* 0x100fe2000001089f */
[C---:B------:R-:W-:Y:S01]  /*4400*/  FSEL R77, R153.reuse, -INF , P1 ;  /* 0xff800000994d7808 */ /* 0x040fe20000800000 */
[----:B------:R-:W-:Y:S01]  /*4410*/  FFMA.FTZ R153, -R153, R153, 1 ;  /* 0x3f80000099997423 */ /* 0x000fe20000010199 */
[----:B------:R-:W-:Y:S03]  /*4420*/  ISETP.GT.AND P1, PT, R80, 0x40, PT ;  /* 0x000000405000780c */ /* 0x000fe60003f24270 */
[--C-:B------:R-:W-:Y:S01]  /*4430*/  FFMA.FTZ R77, R77, c[0x0][0x29c], -R159.reuse ;  /* 0x0000a7004d4d7a23 */ /* 0x100fe2000001089f */
[----:B------:R-:W-:Y:S01]  /*4440*/  FSEL R83, R156, -INF , P1 ;  /* 0xff8000009c537808 */ /* 0x000fe20000800000 */
[----:B------:R-:W4:Y:S01]  /*4450*/  MUFU.EX2 R78, R78 ;  /* 0x0000004e004e7308 */ /* 0x000f220000000800 */
[----:B------:R-:W-:Y:S01]  /*4460*/  ISETP.GT.AND P1, PT, R80, 0x41, PT ;  /* 0x000000415000780c */ /* 0x000fe20003f24270 */
[----:B------:R-:W-:Y:S02]  /*4470*/  FFMA.FTZ R156, -R156, R156, 1 ;  /* 0x3f8000009c9c7423 */ /* 0x000fe4000001019c */
[--C-:B------:R-:W-:Y:S06]  /*4480*/  FFMA.FTZ R83, R83, c[0x0][0x29c], -R159.reuse ;  /* 0x0000a70053537a23 */ /* 0x100fec000001089f */
[----:B------:R5:W5:Y:S01]  /*4490*/  MUFU.EX2 R80, R83 ;  /* 0x0000005300507308 */ /* 0x000b620000000800 */
[--C-:B-1----:R-:W-:Y:S02]  /*44a0*/  FADD.FTZ R4, R4, -R76.reuse ;  /* 0x8000004c04047221 */ /* 0x102fe40000010000 */
[--C-:B------:R-:W-:Y:S02]  /*44b0*/  FADD.FTZ R16, R16, -R76.reuse ;  /* 0x8000004c10107221 */ /* 0x100fe40000010000 */
[----:B---3--:R-:W-:Y:S02]  /*44c0*/  FMUL.FTZ R133, R81, R4 ;  /* 0x0000000451857220 */ /* 0x008fe40000410000 */
[--C-:B------:R-:W-:Y:S02]  /*44d0*/  FADD.FTZ R17, R17, -R76.reuse ;  /* 0x8000004c11117221 */ /* 0x100fe40000010000 */
[----:B------:R-:W-:Y:S01]  /*44e0*/  FMUL.FTZ R140, R133, R140 ;  /* 0x0000008c858c7220 */ /* 0x000fe20000410000 */
[----:B------:R-:W1:Y:S01]  /*44f0*/  MUFU.EX2 R77, R77 ;  /* 0x0000004d004d7308 */ /* 0x000e620000000800 */
[--C-:B------:R-:W-:Y:S02]  /*4500*/  FADD.FTZ R133, R5, -R76.reuse ;  /* 0x8000004c05857221 */ /* 0x100fe40000010000 */
[--C-:B------:R-:W-:Y:S02]  /*4510*/  FADD.FTZ R20, R20, -R76.reuse ;  /* 0x8000004c14147221 */ /* 0x100fe40000010000 */
[C---:B--2---:R-:W-:Y:S01]  /*4520*/  FMUL.FTZ R133, R79.reuse, R133 ;  /* 0x000000854f857220 */ /* 0x044fe20000410000 */
[----:B------:R-:W-:Y:S01]  /*4530*/  F2FP.PACK_AB R79, R79, R81 ;  /* 0x000000514f4f723e */ /* 0x000fe200000000ff */
[----:B------:R-:W-:Y:S01]  /*4540*/  FADD.FTZ R21, R21, -R76 ;  /* 0x8000004c15157221 */ /* 0x000fe20000010000 */
[----:B------:R-:W-:Y:S01]  /*4550*/  IADD3 R76, R3, 0x28, RZ ;  /* 0x00000028034c7810 */ /* 0x000fe20007ffe0ff */
[----:B------:R-:W-:Y:S02]  /*4560*/  FMUL.FTZ R141, R133, R141 ;  /* 0x0000008d858d7220 */ /* 0x000fe40000410000 */
[----:B----4-:R-:W-:Y:S01]  /*4570*/  FMUL.FTZ R16, R78, R16 ;  /* 0x000000104e107220 */ /* 0x010fe20000410000 */
[C---:B-----5:R-:W-:Y:S01]  /*4580*/  FSEL R83, R136.reuse, -INF , P1 ;  /* 0xff80000088537808 */ /* 0x060fe20000800000 */
[----:B------:R-:W-:Y:S01]  /*4590*/  FFMA.FTZ R136, -R136, R136, 1 ;  /* 0x3f80000088887423 */ /* 0x000fe20000010188 */
[----:B------:R-:W-:Y:S01]  /*45a0*/  ISETP.GT.AND P1, PT, R82, RZ, PT ;  /* 0x000000ff5200720c */ /* 0x000fe20003f24270 */
[----:B------:R-:W-:Y:S01]  /*45b0*/  FMUL.FTZ R16, R16, R152 ;  /* 0x0000009810107220 */ /* 0x000fe20000410000 */
[----:B------:R-:W-:Y:S01]  /*45c0*/  F2FP.PACK_AB R140, R141, R140 ;  /* 0x0000008c8d8c723e */ /* 0x000fe200000000ff */
[----:B------:R-:W-:Y:S01]  /*45d0*/  FFMA.FTZ R159, R83, c[0x0][0x29c], -R159 ;  /* 0x0000a700539f7a23 */ /* 0x000fe2000001089f */
[C---:B------:R-:W-:Y:S01]  /*45e0*/  FSEL R132, R142.reuse, -INF , P1 ;  /* 0xff8000008e847808 */ /* 0x040fe20000800000 */
[----:B------:R-:W-:Y:S01]  /*45f0*/  FFMA.FTZ R142, -R142, R142, 1 ;  /* 0x3f8000008e8e7423 */ /* 0x000fe2000001018e */
[----:B------:R-:W-:Y:S01]  /*4600*/  ISETP.GT.AND P1, PT, R82, 0x1, PT ;  /* 0x000000015200780c */ /* 0x000fe20003f24270 */
[----:B------:R-:W-:Y:S02]  /*4610*/  FMUL.FTZ R20, R80, R20 ;  /* 0x0000001450147220 */ /* 0x000fe40000410000 */
[--C-:B------:R-:W-:Y:S01]  /*4620*/  FFMA.FTZ R132, R132, c[0x0][0x29c], -R158.reuse ;  /* 0x0000a70084847a23 */ /* 0x100fe2000001089e */
[C---:B------:R-:W-:Y:S01]  /*4630*/  FSEL R83, R143.reuse, -INF , P1 ;  /* 0xff8000008f537808 */ /* 0x040fe20000800000 */
[----:B------:R-:W2:Y:S01]  /*4640*/  MUFU.EX2 R159, R159 ;  /* 0x0000009f009f7308 */ /* 0x000ea20000000800 */
[----:B------:R-:W-:Y:S01]  /*4650*/  ISETP.GT.AND P1, PT, R82, 0x20, PT ;  /* 0x000000205200780c */ /* 0x000fe20003f24270 */
[----:B------:R-:W-:Y:S02]  /*4660*/  FFMA.FTZ R143, -R143, R143, 1 ;  /* 0x3f8000008f8f7423 */ /* 0x000fe4000001018f */
[--C-:B------:R-:W-:Y:S01]  /*4670*/  FFMA.FTZ R83, R83, c[0x0][0x29c], -R158.reuse ;  /* 0x0000a70053537a23 */ /* 0x100fe2000001089e */
[C---:B------:R-:W-:Y:S01]  /*4680*/  FSEL R4, R154.reuse, -INF , P1 ;  /* 0xff8000009a047808 */ /* 0x040fe20000800000 */
[----:B------:R-:W-:Y:S01]  /*4690*/  FFMA.FTZ R154, -R154, R154, 1 ;  /* 0x3f8000009a9a7423 */ /* 0x000fe2000001019a */
[----:B------:R-:W-:Y:S01]  /*46a0*/  ISETP.GT.AND P1, PT, R82, 0x21, PT ;  /* 0x000000215200780c */ /* 0x000fe20003f24270 */
[C---:B-1----:R-:W-:Y:S01]  /*46b0*/  FMUL.FTZ R17, R77.reuse, R17 ;  /* 0x000000114d117220 */ /* 0x042fe20000410000 */
[----:B------:R-:W-:Y:S01]  /*46c0*/  F2FP.PACK_AB R77, R77, R78 ;  /* 0x0000004e4d4d723e */ /* 0x000fe200000000ff */
[--C-:B------:R-:W-:Y:S01]  /*46d0*/  FFMA.FTZ R4, R4, c[0x0][0x29c], -R158.reuse ;  /* 0x0000a70004047a23 */ /* 0x100fe2000001089e */
[----:B------:R-:W1:Y:S01]  /*46e0*/  MUFU.EX2 R132, R132 ;  /* 0x0000008400847308 */ /* 0x000e620000000800 */
[----:B------:R-:W-:Y:S02]  /*46f0*/  FMUL.FTZ R17, R17, R153 ;  /* 0x0000009911117220 */ /* 0x000fe40000410000 */
[----:B------:R-:W-:Y:S03]  /*4700*/  FMUL.FTZ R20, R20, R156 ;  /* 0x0000009c14147220 */ /* 0x000fe60000410000 */
[----:B------:R-:W-:Y:S04]  /*4710*/  F2FP.PACK_AB R16, R17, R16 ;  /* 0x000000101110723e */ /* 0x000fe800000000ff */
[----:B------:R3:W-:Y:S01]  /*4720*/  MUFU.EX2 R5, R4 ;  /* 0x0000000400057308 */ /* 0x0007e20000000800 */
[C---:B--2---:R-:W-:Y:S01]  /*4730*/  FMUL.FTZ R21, R159.reuse, R21 ;  /* 0x000000159f157220 */ /* 0x044fe20000410000 */
[----:B------:R-:W-:Y:S03]  /*4740*/  F2FP.PACK_AB R80, R159, R80 ;  /* 0x000000509f50723e */ /* 0x000fe600000000ff */
[----:B------:R-:W-:Y:S05]  /*4750*/  FMUL.FTZ R136, R21, R136 ;  /* 0x0000008815887220 */ /* 0x000fea0000410000 */
[----:B------:R-:W2:Y:S01]  /*4760*/  MUFU.EX2 R83, R83 ;  /* 0x0000005300537308 */ /* 0x000ea20000000800 */
[----:B------:R-:W-:Y:S02]  /*4770*/  F2FP.PACK_AB R20, R136, R20 ;  /* 0x000000148814723e */ /* 0x000fe400000000ff */
[C---:B---3--:R-:W-:Y:S01]  /*4780*/  FSEL R4, R155.reuse, -INF , P1 ;  /* 0xff8000009b047808 */ /* 0x048fe20000800000 */
[----:B------:R-:W-:Y:S01]  /*4790*/  FFMA.FTZ R155, -R155, R155, 1 ;  /* 0x3f8000009b9b7423 */ /* 0x000fe2000001019b */
[----:B------:R-:W-:Y:S02]  /*47a0*/  ISETP.GT.AND P1, PT, R82, 0x41, PT ;  /* 0x000000415200780c */ /* 0x000fe40003f24270 */
[C---:B------:R-:W-:Y:S01]  /*47b0*/  FSEL R82, R137.reuse, -INF , P5 ;  /* 0xff80000089527808 */ /* 0x040fe20002800000 */
[--C-:B------:R-:W-:Y:S01]  /*47c0*/  FFMA.FTZ R133, R4, c[0x0][0x29c], -R158.reuse ;  /* 0x0000a70004857a23 */ /* 0x100fe2000001089e */
[----:B------:R-:W-:Y:S01]  /*47d0*/  FSEL R4, R138, -INF , P1 ;  /* 0xff8000008a047808 */ /* 0x000fe20000800000 */
[----:B------:R-:W-:Y:S02]  /*47e0*/  FFMA.FTZ R137, -R137, R137, 1 ;  /* 0x3f80000089897423 */ /* 0x000fe40000010189 */
[--C-:B------:R-:W-:Y:S02]  /*47f0*/  FFMA.FTZ R82, R82, c[0x0][0x29c], -R158.reuse ;  /* 0x0000a70052527a23 */ /* 0x100fe4000001089e */
[----:B------:R-:W-:Y:S01]  /*4800*/  FFMA.FTZ R158, R4, c[0x0][0x29c], -R158 ;  /* 0x0000a700049e7a23 */ /* 0x000fe2000001089e */
[----:B------:R-:W-:Y:S01]  /*4810*/  IADD3 R4, R3, 0x20, RZ ;  /* 0x0000002003047810 */ /* 0x000fe20007ffe0ff */
[----:B------:R-:W3:Y:S01]  /*4820*/  MUFU.EX2 R133, R133 ;  /* 0x0000008500857308 */ /* 0x000ee20000000800 */
[----:B------:R-:W4:Y:S01]  /*4830*/  LDS R3, [R246.X4+0x122a0] ;  /* 0x0122a000f6037984 */ /* 0x000f220000004800 */
[----:B------:R-:W-:Y:S01]  /*4840*/  FFMA.FTZ R138, -R138, R138, 1 ;  /* 0x3f8000008a8a7423 */ /* 0x000fe2000001018a */
[C---:B------:R-:W-:Y:S02]  /*4850*/  IMNMX R4, R2.reuse, R4, PT ;  /* 0x0000000402047217 */ /* 0x040fe40003800200 */
[----:B------:R-:W-:Y:S02]  /*4860*/  IMNMX R2, R2, R76, PT ;  /* 0x0000004c02027217 */ /* 0x000fe40003800200 */
[C---:B------:R-:W-:Y:S02]  /*4870*/  ISETP.GT.AND P1, PT, R4.reuse, RZ, PT ;  /* 0x000000ff0400720c */ /* 0x040fe40003f24270 */
[----:B------:R-:W-:Y:S01]  /*4880*/  ISETP.GT.AND P5, PT, R4, 0x40, PT ;  /* 0x000000400400780c */ /* 0x000fe20003fa4270 */
[----:B------:R-:W-:Y:S01]  /*4890*/  MUFU.EX2 R158, R158 ;  /* 0x0000009e009e7308 */ /* 0x000fe20000000800 */
[C---:B------:R-:W-:Y:S01]  /*48a0*/  FSEL R76, R144.reuse, -INF , P1 ;  /* 0xff800000904c7808 */ /* 0x040fe20000800000 */
[----:B------:R-:W-:Y:S01]  /*48b0*/  FFMA.FTZ R144, -R144, R144, 1 ;  /* 0x3f80000090907423 */ /* 0x000fe20000010190 */
[----:B------:R-:W-:Y:S02]  /*48c0*/  ISETP.GT.AND P1, PT, R4, 0x1, PT ;  /* 0x000000010400780c */ /* 0x000fe40003f24270 */
[----:B------:R-:W-:Y:S01]  /*48d0*/  FSEL R21, R208, -INF , P5 ;  /* 0xff800000d0157808 */ /* 0x000fe20002800000 */
[--C-:B------:R-:W-:Y:S01]  /*48e0*/  FFMA.FTZ R76, R76, c[0x0][0x29c], -R157.reuse ;  /* 0x0000a7004c4c7a23 */ /* 0x100fe2000001089d */
[----:B------:R-:W-:Y:S01]  /*48f0*/  ISETP.GT.AND P5, PT, R2, 0x1, PT ;  /* 0x000000010200780c */ /* 0x000fe20003fa4270 */
[----:B------:R-:W-:Y:S01]  /*4900*/  FFMA.FTZ R208, -R208, R208, 1 ;  /* 0x3f800000d0d07423 */ /* 0x000fe200000101d0 */
[----:B------:R-:W-:Y:S01]  /*4910*/  ISETP.GT.AND P6, PT, R2, 0x21, PT ;  /* 0x000000210200780c */ /* 0x000fe20003fc4270 */
[----:B------:R5:W-:Y:S01]  /*4920*/  MUFU.EX2 R134, R76 ;  /* 0x0000004c00867308 */ /* 0x000be20000000800 */
[----:B------:R-:W-:Y:S02]  /*4930*/  FFMA.FTZ R21, R21, c[0x0][0x29c], -R157 ;  /* 0x0000a70015157a23 */ /* 0x000fe4000001089d */
[C---:B------:R-:W-:Y:S01]  /*4940*/  FSEL R153, R151.reuse, -INF , P6 ;  /* 0xff80000097997808 */ /* 0x040fe20003000000 */
[----:B------:R-:W-:Y:S04]  /*4950*/  FFMA.FTZ R151, -R151, R151, 1 ;  /* 0x3f80000097977423 */ /* 0x000fe80000010197 */
[----:B------:R-:W-:Y:S02]  /*4960*/  FFMA.FTZ R153, R153, c[0x0][0x29c], -R139 ;  /* 0x0000a70099997a23 */ /* 0x000fe4000001088b */
[----:B------:R-:W1:Y:S10]  /*4970*/  MUFU.EX2 R82, R82 ;  /* 0x0000005200527308 */ /* 0x000e740000000800 */
[----:B------:R-:W-:Y:S01]  /*4980*/  MUFU.EX2 R153, R153 ;  /* 0x0000009900997308 */ /* 0x000fe20000000800 */
[--C-:B----4-:R-:W-:Y:S02]  /*4990*/  FADD.FTZ R6, R6, -R3.reuse ;  /* 0x8000000306067221 */ /* 0x110fe40000010000 */
[--C-:B------:R-:W-:Y:S01]  /*49a0*/  FADD.FTZ R7, R7, -R3.reuse ;  /* 0x8000000307077221 */ /* 0x100fe20000010000 */
[----:B-----5:R-:W-:Y:S01]  /*49b0*/  FSEL R76, R145, -INF , P1 ;  /* 0xff800000914c7808 */ /* 0x020fe20000800000 */
[--C-:B------:R-:W-:Y:S01]  /*49c0*/  FADD.FTZ R18, R18, -R3.reuse ;  /* 0x8000000312127221 */ /* 0x100fe20000010000 */
[----:B------:R-:W-:Y:S01]  /*49d0*/  ISETP.GT.AND P1, PT, R4, 0x20, PT ;  /* 0x000000200400780c */ /* 0x000fe20003f24270 */
[----:B------:R-:W-:Y:S02]  /*49e0*/  FADD.FTZ R19, R19, -R3 ;  /* 0x8000000313137221 */ /* 0x000fe40000010000 */
[----:B------:R-:W-:Y:S01]  /*49f0*/  FFMA.FTZ R76, R76, c[0x0][0x29c], -R157 ;  /* 0x0000a7004c4c7a23 */ /* 0x000fe2000001089d */
[----:B------:R-:W-:Y:S01]  /*4a00*/  MUFU.EX2 R21, R21 ;  /* 0x0000001500157308 */ /* 0x000fe20000000800 */
[--C-:B------:R-:W-:Y:S02]  /*4a10*/  FADD.FTZ R22, R22, -R3.reuse ;  /* 0x8000000316167221 */ /* 0x100fe40000010000 */
[----:B------:R-:W-:Y:S02]  /*4a20*/  FADD.FTZ R23, R23, -R3 ;  /* 0x8000000317177221 */ /* 0x000fe40000010000 */
[----:B------:R-:W4:Y:S01]  /*4a30*/  LDS R3, [R246.X4+0x12300] ;  /* 0x01230000f6037984 */ /* 0x000f220000004800 */
[----:B-1----:R-:W-:Y:S02]  /*4a40*/  FMUL.FTZ R6, R132, R6 ;  /* 0x0000000684067220 */ /* 0x002fe40000410000 */
[C---:B--2---:R-:W-:Y:S01]  /*4a50*/  FMUL.FTZ R7, R83.reuse, R7 ;  /* 0x0000000753077220 */ /* 0x044fe20000410000 */
[----:B------:R-:W-:Y:S01]  /*4a60*/  F2FP.PACK_AB R83, R83, R132 ;  /* 0x000000845353723e */ /* 0x000fe200000000ff */
[----:B------:R1:W2:Y:S01]  /*4a70*/  MUFU.EX2 R135, R76 ;  /* 0x0000004c00877308 */ /* 0x0002a20000000800 */
[----:B------:R-:W-:Y:S01]  /*4a80*/  FMUL.FTZ R6, R6, R142 ;  /* 0x0000008e06067220 */ /* 0x000fe20000410000 */
[----:B------:R-:W-:Y:S01]  /*4a90*/  FSEL R142, R147, -INF , P5 ;  /* 0xff800000938e7808 */ /* 0x000fe20002800000 */
[----:B------:R-:W-:Y:S01]  /*4aa0*/  FMUL.FTZ R7, R7, R143 ;  /* 0x0000008f07077220 */ /* 0x000fe20000410000 */
[----:B------:R-:W-:Y:S01]  /*4ab0*/  ISETP.GT.AND P5, PT, R2, 0x40, PT ;  /* 0x000000400200780c */ /* 0x000fe20003fa4270 */
[----:B------:R-:W-:Y:S01]  /*4ac0*/  FMUL.FTZ R18, R5, R18 ;  /* 0x0000001205127220 */ /* 0x000fe20000410000 */
[----:B---3--:R-:W-:Y:S01]  /*4ad0*/  F2FP.PACK_AB R5, R133, R5 ;  /* 0x000000058505723e */ /* 0x008fe200000000ff */
[----:B------:R-:W-:Y:S01]  /*4ae0*/  FFMA.FTZ R145, -R145, R145, 1 ;  /* 0x3f80000091917423 */ /* 0x000fe20000010191 */
[----:B------:R-:W-:Y:S01]  /*4af0*/  F2FP.PACK_AB R6, R7, R6 ;  /* 0x000000060706723e */ /* 0x000fe200000000ff */
[----:B------:R-:W-:Y:S01]  /*4b00*/  FMUL.FTZ R18, R18, R154 ;  /* 0x0000009a12127220 */ /* 0x000fe20000410000 */
[----:B------:R-:W3:Y:S01]  /*4b10*/  LDS R7, [R246.X4+0x12320] ;  /* 0x01232000f6077984 */ /* 0x000ee20000004800 */
[----:B------:R-:W-:Y:S02]  /*4b20*/  FFMA.FTZ R154, R142, c[0x0][0x29c], -R139 ;  /* 0x0000a7008e9a7a23 */ /* 0x000fe4000001088b */
[----:B------:R-:W-:Y:S01]  /*4b30*/  FMUL.FTZ R22, R82, R22 ;  /* 0x0000001652167220 */ /* 0x000fe20000410000 */
[----:B------:R-:W-:Y:S01]  /*4b40*/  STS [R247+0x12480], R79 ;  /* 0x0124804ff7007388 */ /* 0x000fe20000000800 */
[C---:B------:R-:W-:Y:S01]  /*4b50*/  F2FP.PACK_AB R82, R158.reuse, R82 ;  /* 0x000000529e52723e */ /* 0x040fe200000000ff */
[----:B------:R-:W-:Y:S01]  /*4b60*/  FFMA.FTZ R147, -R147, R147, 1 ;  /* 0x3f80000093937423 */ /* 0x000fe20000010193 */
[----:B------:R-:W-:Y:S01]  /*4b70*/  MUFU.EX2 R154, R154 ;  /* 0x0000009a009a7308 */ /* 0x000fe20000000800 */
[----:B------:R-:W-:Y:S01]  /*4b80*/  STS [R248], R83 ;  /* 0x00000053f8007388 */ /* 0x000fe20000000800 */
[----:B------:R-:W-:Y:S02]  /*4b90*/  FMUL.FTZ R19, R133, R19 ;  /* 0x0000001385137220 */ /* 0x000fe40000410000 */
[----:B------:R-:W-:Y:S02]  /*4ba0*/  FMUL.FTZ R23, R158, R23 ;  /* 0x000000179e177220 */ /* 0x000fe40000410000 */
[----:B------:R-:W-:Y:S01]  /*4bb0*/  FMUL.FTZ R19, R19, R155 ;  /* 0x0000009b13137220 */ /* 0x000fe20000410000 */
[C---:B-1----:R-:W-:Y:S01]  /*4bc0*/  FSEL R76, R148.reuse, -INF , P1 ;  /* 0xff800000944c7808 */ /* 0x042fe20000800000 */
[----:B------:R-:W-:Y:S01]  /*4bd0*/  FFMA.FTZ R148, -R148, R148, 1 ;  /* 0x3f80000094947423 */ /* 0x000fe20000010194 */
[----:B------:R-:W-:Y:S01]  /*4be0*/  ISETP.GT.AND P1, PT, R4, 0x21, PT ;  /* 0x000000210400780c */ /* 0x000fe20003f24270 */
[----:B------:R-:W-:Y:S01]  /*4bf0*/  FMUL.FTZ R22, R22, R137 ;  /* 0x0000008916167220 */ /* 0x000fe20000410000 */
[----:B------:R-:W-:Y:S01]  /*4c00*/  F2FP.PACK_AB R18, R19, R18 ;  /* 0x000000121312723e */ /* 0x000fe200000000ff */
[--C-:B------:R-:W-:Y:S01]  /*4c10*/  FFMA.FTZ R76, R76, c[0x0][0x29c], -R157.reuse ;  /* 0x0000a7004c4c7a23 */ /* 0x100fe2000001089d */
[C---:B------:R-:W-:Y:S01]  /*4c20*/  FSEL R152, R149.reuse, -INF , P1 ;  /* 0xff80000095987808 */ /* 0x040fe20000800000 */
[----:B------:R-:W-:Y:S01]  /*4c30*/  FFMA.FTZ R149, -R149, R149, 1 ;  /* 0x3f80000095957423 */ /* 0x000fe20000010195 */
[----:B------:R-:W-:Y:S01]  /*4c40*/  ISETP.GT.AND P1, PT, R4, 0x41, PT ;  /* 0x000000410400780c */ /* 0x000fe20003f24270 */
[----:B------:R-:W-:Y:S02]  /*4c50*/  FMUL.FTZ R23, R23, R138 ;  /* 0x0000008a17177220 */ /* 0x000fe40000410000 */
[----:B------:R-:W-:Y:S01]  /*4c60*/  FFMA.FTZ R152, R152, c[0x0][0x29c], -R157 ;  /* 0x0000a70098987a23 */ /* 0x000fe2000001089d */
[----:B------:R-:W-:Y:S01]  /*4c70*/  FSEL R4, R209, -INF , P1 ;  /* 0xff800000d1047808 */ /* 0x000fe20000800000 */
[----:B------:R-:W1:Y:S01]  /*4c80*/  MUFU.EX2 R76, R76 ;  /* 0x0000004c004c7308 */ /* 0x000e620000000800 */
[----:B------:R-:W-:Y:S01]  /*4c90*/  ISETP.GT.AND P1, PT, R2, RZ, PT ;  /* 0x000000ff0200720c */ /* 0x000fe20003f24270 */
[----:B----4-:R-:W-:Y:S01]  /*4ca0*/  FADD.FTZ R8, R8, -R3 ;  /* 0x8000000308087221 */ /* 0x010fe20000010000 */
[----:B------:R-:W-:Y:S01]  /*4cb0*/  F2FP.PACK_AB R22, R23, R22 ;  /* 0x000000161716723e */ /* 0x000fe200000000ff */
[----:B------:R-:W-:Y:S01]  /*4cc0*/  FFMA.FTZ R157, R4, c[0x0][0x29c], -R157 ;  /* 0x0000a700049d7a23 */ /* 0x000fe2000001089d */
[----:B------:R-:W-:Y:S01]  /*4cd0*/  FSEL R143, R146, -INF , P1 ;  /* 0xff800000928f7808 */ /* 0x000fe20000800000 */
[----:B------:R-:W-:Y:S01]  /*4ce0*/  FMUL.FTZ R8, R134, R8 ;  /* 0x0000000886087220 */ /* 0x000fe20000410000 */
[----:B------:R-:W-:Y:S01]  /*4cf0*/  ISETP.GT.AND P1, PT, R2, 0x20, PT ;  /* 0x000000200200780c */ /* 0x000fe20003f24270 */
[----:B------:R-:W-:Y:S01]  /*4d00*/  FADD.FTZ R9, R9, -R3 ;  /* 0x8000000309097221 */ /* 0x000fe20000010000 */
[----:B--2---:R-:W-:Y:S01]  /*4d10*/  F2FP.PACK_AB R134, R135, R134 ;  /* 0x000000868786723e */ /* 0x004fe200000000ff */
[----:B------:R-:W-:Y:S01]  /*4d20*/  FFMA.FTZ R143, R143, c[0x0][0x29c], -R139 ;  /* 0x0000a7008f8f7a23 */ /* 0x000fe2000001088b */
[----:B------:R-:W-:Y:S01]  /*4d30*/  FSEL R4, R150, -INF , P1 ;  /* 0xff80000096047808 */ /* 0x000fe20000800000 */
[----:B------:R-:W2:Y:S01]  /*4d40*/  MUFU.EX2 R152, R152 ;  /* 0x0000009800987308 */ /* 0x000ea20000000800 */
[----:B------:R-:W-:Y:S01]  /*4d50*/  ISETP.GT.AND P1, PT, R2, 0x41, PT ;  /* 0x000000410200780c */ /* 0x000fe20003f24270 */
[----:B------:R-:W-:Y:S01]  /*4d60*/  FADD.FTZ R12, R12, -R3 ;  /* 0x800000030c0c7221 */ /* 0x000fe20000010000 */
[----:B------:R-:W-:Y:S01]  /*4d70*/  FSEL R2, R210, -INF , P5 ;  /* 0xff800000d2027808 */ /* 0x000fe20002800000 */
[----:B------:R-:W-:Y:S01]  /*4d80*/  FFMA.FTZ R4, R4, c[0x0][0x29c], -R139 ;  /* 0x0000a70004047a23 */ /* 0x000fe2000001088b */
[----:B------:R-:W-:Y:S01]  /*4d90*/  FSEL R142, R211, -INF , P1 ;  /* 0xff800000d38e7808 */ /* 0x000fe20000800000 */
[--C-:B------:R-:W-:Y:S01]  /*4da0*/  FADD.FTZ R13, R13, -R3.reuse ;  /* 0x800000030d0d7221 */ /* 0x100fe20000010000 */
[----:B------:R-:W-:Y:S01]  /*4db0*/  STS [R247+0x12c80], R134 ;  /* 0x012c8086f7007388 */ /* 0x000fe20000000800 */
[--C-:B------:R-:W-:Y:S01]  /*4dc0*/  FADD.FTZ R24, R24, -R3.reuse ;  /* 0x8000000318187221 */ /* 0x100fe20000010000 */
[----:B------:R-:W-:Y:S01]  /*4dd0*/  PLOP3.LUT P1, PT, PT, PT, UP0, 0x80, 0x0 ;  /* 0x000000000000781c */ /* 0x000fe20003f2f008 */
[----:B------:R-:W4:Y:S01]  /*4de0*/  MUFU.EX2 R143, R143 ;  /* 0x0000008f008f7308 */ /* 0x000f220000000800 */
[----:B------:R-:W-:Y:S02]  /*4df0*/  FADD.FTZ R25, R25, -R3 ;  /* 0x8000000319197221 */ /* 0x000fe40000010000 */
[--C-:B------:R-:W-:Y:S02]  /*4e00*/  FFMA.FTZ R2, R2, c[0x0][0x29c], -R139.reuse ;  /* 0x0000a70002027a23 */ /* 0x100fe4000001088b */
[----:B------:R-:W-:Y:S02]  /*4e10*/  FFMA.FTZ R139, R142, c[0x0][0x29c], -R139 ;  /* 0x0000a7008e8b7a23 */ /* 0x000fe4000001088b */
[----:B------:R-:W-:Y:S02]  /*4e20*/  FMUL.FTZ R9, R135, R9 ;  /* 0x0000000987097220 */ /* 0x000fe40000410000 */
[----:B------:R-:W-:Y:S01]  /*4e30*/  FMUL.FTZ R8, R8, R144 ;  /* 0x0000009008087220 */ /* 0x000fe20000410000 */
[----:B------:R-:W5:Y:S01]  /*4e40*/  MUFU.EX2 R4, R4 ;  /* 0x0000000400047308 */ /* 0x000f620000000800 */
[----:B------:R-:W-:Y:S02]  /*4e50*/  FMUL.FTZ R9, R9, R145 ;  /* 0x0000009109097220 */ /* 0x000fe40000410000 */
[----:B-1----:R-:W-:Y:S01]  /*4e60*/  FMUL.FTZ R12, R76, R12 ;  /* 0x0000000c4c0c7220 */ /* 0x002fe20000410000 */
[----:B--2---:R-:W-:Y:S01]  /*4e70*/  F2FP.PACK_AB R76, R152, R76 ;  /* 0x0000004c984c723e */ /* 0x004fe200000000ff */
[----:B------:R-:W-:Y:S01]  /*4e80*/  FMUL.FTZ R24, R21, R24 ;  /* 0x0000001815187220 */ /* 0x000fe20000410000 */
[----:B------:R-:W-:Y:S01]  /*4e90*/  F2FP.PACK_AB R8, R9, R8 ;  /* 0x000000080908723e */ /* 0x000fe200000000ff */
[--C-:B---3--:R-:W-:Y:S02]  /*4ea0*/  FADD.FTZ R10, R10, -R7.reuse ;  /* 0x800000070a0a7221 */ /* 0x108fe40000010000 */
[--C-:B------:R-:W-:Y:S01]  /*4eb0*/  FADD.FTZ R11, R11, -R7.reuse ;  /* 0x800000070b0b7221 */ /* 0x100fe20000010000 */
[----:B------:R-:W1:Y:S01]  /*4ec0*/  MUFU.EX2 R157, R157 ;  /* 0x0000009d009d7308 */ /* 0x000e620000000800 */
[----:B------:R-:W-:Y:S02]  /*4ed0*/  FFMA.FTZ R146, -R146, R146, 1 ;  /* 0x3f80000092927423 */ /* 0x000fe40000010192 */
[C---:B------:R-:W-:Y:S01]  /*4ee0*/  FMUL.FTZ R11, R154.reuse, R11 ;  /* 0x0000000b9a0b7220 */ /* 0x040fe20000410000 */
[----:B----4-:R-:W-:Y:S01]  /*4ef0*/  F2FP.PACK_AB R3, R154, R143 ;  /* 0x0000008f9a03723e */ /* 0x010fe200000000ff */
[----:B------:R-:W-:Y:S02]  /*4f00*/  FMUL.FTZ R10, R143, R10 ;  /* 0x0000000a8f0a7220 */ /* 0x000fe40000410000 */
[----:B------:R-:W-:Y:S02]  /*4f10*/  FMUL.FTZ R11, R11, R147 ;  /* 0x000000930b0b7220 */ /* 0x000fe40000410000 */
[----:B------:R2:W-:Y:S01]  /*4f20*/  STS [R248+0x800], R3 ;  /* 0x00080003f8007388 */ /* 0x0005e20000000800 */
[----:B------:R-:W-:Y:S01]  /*4f30*/  MUFU.EX2 R139, R139 ;  /* 0x0000008b008b7308 */ /* 0x000fe20000000800 */
[----:B------:R-:W-:Y:S02]  /*4f40*/  FMUL.FTZ R10, R10, R146 ;  /* 0x000000920a0a7220 */ /* 0x000fe40000410000 */
[----:B------:R-:W-:Y:S01]  /*4f50*/  STS [R247+0x13480], R77 ;  /* 0x0134804df7007388 */ /* 0x000fe20000000800 */
[----:B-----5:R-:W-:Y:S01]  /*4f60*/  F2FP.PACK_AB R9, R153, R4 ;  /* 0x000000049909723e */ /* 0x020fe200000000ff */
[----:B------:R-:W-:Y:S01]  /*4f70*/  FMUL.FTZ R13, R152, R13 ;  /* 0x0000000d980d7220 */ /* 0x000fe20000410000 */
[----:B------:R-:W-:Y:S01]  /*4f80*/  F2FP.PACK_AB R10, R11, R10 ;  /* 0x0000000a0b0a723e */ /* 0x000fe200000000ff */
[----:B------:R-:W-:Y:S01]  /*4f90*/  STS [R248+0x1000], R5 ;  /* 0x00100005f8007388 */ /* 0x000fe20000000800 */
[--C-:B------:R-:W-:Y:S02]  /*4fa0*/  FADD.FTZ R14, R14, -R7.reuse ;  /* 0x800000070e0e7221 */ /* 0x100fe40000010000 */
[----:B------:R-:W2:Y:S01]  /*4fb0*/  MUFU.EX2 R2, R2 ;  /* 0x0000000200027308 */ /* 0x000ea20000000800 */
[----:B------:R-:W-:Y:S01]  /*4fc0*/  STS [R247+0x13c80], R76 ;  /* 0x013c804cf7007388 */ /* 0x000fe20000000800 */
[--C-:B------:R-:W-:Y:S01]  /*4fd0*/  FADD.FTZ R15, R15, -R7.reuse ;  /* 0x800000070f0f7221 */ /* 0x100fe20000010000 */
[----:B-1----:R-:W-:Y:S02]  /*4fe0*/  F2FP.PACK_AB R21, R157, R21 ;  /* 0x000000159d15723e */ /* 0x002fe400000000ff */
[----:B------:R-:W-:Y:S01]  /*4ff0*/  STS [R248+0x1800], R9 ;  /* 0x00180009f8007388 */ /* 0x000fe20000000800 */
[----:B------:R-:W-:Y:S02]  /*5000*/  FMUL.FTZ R12, R12, R148 ;  /* 0x000000940c0c7220 */ /* 0x000fe40000410000 */
[----:B------:R-:W-:Y:S01]  /*5010*/  FMUL.FTZ R13, R13, R149 ;  /* 0x000000950d0d7220 */ /* 0x000fe20000410000 */
[----:B------:R-:W-:Y:S01]  /*5020*/  STS [R247+0x14480], R80 ;  /* 0x01448050f7007388 */ /* 0x000fe20000000800 */
[----:B------:R-:W-:Y:S02]  /*5030*/  FMUL.FTZ R14, R4, R14 ;  /* 0x0000000e040e7220 */ /* 0x000fe40000410000 */
[----:B------:R-:W-:Y:S01]  /*5040*/  FMUL.FTZ R15, R153, R15 ;  /* 0x0000000f990f7220 */ /* 0x000fe20000410000 */
[----:B------:R-:W-:Y:S01]  /*5050*/  STS [R248+0x2000], R82 ;  /* 0x00200052f8007388 */ /* 0x000fe20000000800 */
[----:B------:R-:W-:Y:S01]  /*5060*/  FFMA.FTZ R150, -R150, R150, 1 ;  /* 0x3f80000096967423 */ /* 0x000fe20000010196 */
[----:B------:R-:W-:Y:S01]  /*5070*/  F2FP.PACK_AB R12, R13, R12 ;  /* 0x0000000c0d0c723e */ /* 0x000fe200000000ff */
[----:B------:R-:W-:Y:S01]  /*5080*/  FMUL.FTZ R15, R15, R151 ;  /* 0x000000970f0f7220 */ /* 0x000fe20000410000 */
[----:B------:R-:W-:Y:S01]  /*5090*/  STS [R247+0x14c80], R21 ;  /* 0x014c8015f7007388 */ /* 0x000fe20000000800 */
[----:B------:R-:W-:Y:S02]  /*50a0*/  FMUL.FTZ R14, R14, R150 ;  /* 0x000000960e0e7220 */ /* 0x000fe40000410000 */
[----:B------:R-:W-:Y:S02]  /*50b0*/  FMUL.FTZ R25, R157, R25 ;  /* 0x000000199d197220 */ /* 0x000fe40000410000 */
[----:B------:R-:W-:Y:S01]  /*50c0*/  FFMA.FTZ R209, -R209, R209, 1 ;  /* 0x3f800000d1d17423 */ /* 0x000fe200000101d1 */
[----:B------:R-:W-:Y:S01]  /*50d0*/  F2FP.PACK_AB R14, R15, R14 ;  /* 0x0000000e0f0e723e */ /* 0x000fe200000000ff */
[--C-:B------:R-:W-:Y:S01]  /*50e0*/  FADD.FTZ R26, R26, -R7.reuse ;  /* 0x800000071a1a7221 */ /* 0x100fe20000010000 */
[----:B--2---:R-:W-:Y:S01]  /*50f0*/  F2FP.PACK_AB R3, R139, R2 ;  /* 0x000000028b03723e */ /* 0x004fe200000000ff */
[----:B------:R-:W-:Y:S02]  /*5100*/  FADD.FTZ R27, R27, -R7 ;  /* 0x800000071b1b7221 */ /* 0x000fe40000010000 */
        /* <DEDUP_REMOVED lines=8> */
[----:B------:R-:W-:Y:S01]  /*5190*/  FMUL.FTZ R26, R2, R26 ;  /* 0x0000001a021a7220 */ /* 0x000fe20000410000 */
[----:B------:R-:W-:Y:S01]  /*51a0*/  SHF.L.U32 R2, R230, 0x1, RZ ;  /* 0x00000001e6027819 */ /* 0x000fe200000006ff */
        /* <DEDUP_REMOVED lines=119> */
[C---:B------:R-:W-:Y:S02]  /*5920*/  ISETP.LT.OR P1, PT, R8.reuse, 0x21, !P1 ;  /* 0x000000210800780c */ /* 0x040fe40004f21670 */
        /* <DEDUP_REMOVED lines=15> */
.L_x_904:
[-C--:B-12-4-:R-:W-:Y:S01]  /*5a20*/  HMMA.16816.F32 R4, R80, R16.reuse, RZ ;  /* 0x000000105004723c */ /* 0x096fe200000018ff */
[----:B------:R-:W-:Y:S01]  /*5a30*/  LDSM.16.M88.4 R140, [R227+0x1000] ;  /* 0x00100000e38c783b */ /* 0x000fe20000000200 */
[----:B------:R-:W-:Y:S02]  /*5a40*/  USHF.L.U32 UR16, UR16, 0xd, URZ ;  /* 0x0000000d10107899 */ /* 0x000fe4000800063f */
[----:B------:R-:W-:Y:S01]  /*5a50*/  UISETP.GE.AND UP0, UPT, UR11, UR10, UPT ;  /* 0x0000000a0b00728c */ /* 0x000fe2000bf06270 */
[----:B------:R-:W1:Y:S01]  /*5a60*/  LDSM.16.MT88.4 R144, [R2+0x1080] ;  /* 0x001080000290783b */ /* 0x000e620000004200 */
[----:B------:R-:W-:Y:S02]  /*5a70*/  UIADD3 UR7, UR4, 0x1, URZ ;  /* 0x0000000104077890 */ /* 0x000fe4000fffe03f */
[C---:B------:R-:W-:Y:S01]  /*5a80*/  HMMA.16816.F32 R8, R132.reuse, R16, RZ ;  /* 0x000000108408723c */ /* 0x040fe200000018ff */
[----:B------:R-:W2:Y:S01]  /*5a90*/  LDSM.16.M88.4 R148, [R227+0x1800] ;  /* 0x00180000e394783b */ /* 0x000ea20000000200 */
        /* <DEDUP_REMOVED lines=11> */
[----:B------:R-:W3:Y:S07]  /*5b50*/  LDSM.16.MT88.4 R132, [R2+0x4080] ;  /* 0x004080000284783b */ /* 0x000eee0000004200 */
[----:B------:R-:W-:Y:S01]  /*5b60*/  HMMA.16816.F32 R80, R80, R138, RZ ;  /* 0x0000008a5050723c */ /* 0x000fe200000018ff */
[----:B------:R-:W-:Y:S07]  /*5b70*/  LDSM.16.M88.4 R136, [R226+0x1000] ;  /* 0x00100000e288783b */ /* 0x000fee0000000200 */
        /* <DEDUP_REMOVED lines=12> */
[C---:B--2---:R-:W-:Y:S08]  /*5c40*/  HMMA.16816.F32 R8, R148.reuse, R144, R8 ;  /* 0x000000909408723c */ /* 0x044ff00000001808 */
[-C--:B------:R-:W-:Y:S08]  /*5c50*/  HMMA.16816.F32 R12, R148, R146.reuse, R12 ;  /* 0x00000092940c723c */ /* 0x080ff0000000180c */
[C---:B------:R-:W-:Y:S01]  /*5c60*/  HMMA.16816.F32 R16, R140.reuse, R146, R16 ;  /* 0x000000928c10723c */ /* 0x040fe20000001810 */
[----:B------:R-:W-:Y:S07]  /*5c70*/  LDSM.16.M88.4 R144, [R227+0x2800] ;  /* 0x00280000e390783b */ /* 0x000fee0000000200 */
[-C--:B---3--:R-:W-:Y:S08]  /*5c80*/  HMMA.16816.F32 R20, R140, R132.reuse, R20 ;  /* 0x000000848c14723c */ /* 0x088ff00000001814 */
[C---:B------:R-:W-:Y:S08]  /*5c90*/  HMMA.16816.F32 R24, R148.reuse, R132, R24 ;  /* 0x000000849418723c */ /* 0x040ff00000001818 */
[-C--:B------:R-:W-:Y:S01]  /*5ca0*/  HMMA.16816.F32 R76, R148, R134.reuse, R76 ;  /* 0x00000086944c723c */ /* 0x080fe2000000184c */
[----:B------:R-:W-:Y:S07]  /*5cb0*/  LDSM.16.MT88.4 R148, [R2+0x5080] ;  /* 0x005080000294783b */ /* 0x000fee0000004200 */
[----:B------:R-:W-:Y:S01]  /*5cc0*/  HMMA.16816.F32 R80, R140, R134, R80 ;  /* 0x000000868c50723c */ /* 0x000fe20000001850 */
[----:B------:R-:W-:Y:S04]  /*5cd0*/  LDSM.16.M88.4 R132, [R227+0x2000] ;  /* 0x00200000e384783b */ /* 0x000fe80000000200 */
[----:B------:R-:W1:Y:S03]  /*5ce0*/  LDSM.16.MT88.4 R140, [R2+0x2080] ;  /* 0x00208000028c783b */ /* 0x000e660000004200 */
        /* <DEDUP_REMOVED lines=11> */
[----:B------:R3:W4:Y:S03]  /*5da0*/  LDSM.16.MT88.4 R208, [R2+0x5880] ;  /* 0x0058800002d0783b */ /* 0x0007260000004200 */
[-C--:B-1----:R-:W-:Y:S08]  /*5db0*/  HMMA.16816.F32 R4, R132, R140.reuse, R4 ;  /* 0x0000008c8404723c */ /* 0x082ff00000001804 */
[C---:B------:R-:W-:Y:S08]  /*5dc0*/  HMMA.16816.F32 R8, R144.reuse, R140, R8 ;  /* 0x0000008c9008723c */ /* 0x040ff00000001808 */
[-C--:B------:R-:W-:Y:S04]  /*5dd0*/  HMMA.16816.F32 R12, R144, R142.reuse, R12 ;  /* 0x0000008e900c723c */ /* 0x080fe8000000180c */
[----:B---3--:R-:W-:Y:S04]  /*5de0*/  IADD3 R2, P1, R250, UR16, RZ ;  /* 0x00000010fa027c10 */ /* 0x008fe8000ff3e0ff */
[C---:B------:R-:W-:Y:S01]  /*5df0*/  HMMA.16816.F32 R16, R132.reuse, R142, R16 ;  /* 0x0000008e8410723c */ /* 0x040fe20000001810 */
[----:B------:R-:W-:Y:S03]  /*5e00*/  LDSM.16.MT88.4 R140, [R228+0x18080] ;  /* 0x01808000e48c783b */ /* 0x000fe60000004200 */
[----:B------:R-:W-:Y:S04]  /*5e10*/  LEA.HI.X.SX32 R3, R3, R249, 0x1, P1 ;  /* 0x000000f903037211 */ /* 0x000fe800008f0eff */
[-C--:B------:R-:W-:Y:S08]  /*5e20*/  HMMA.16816.F32 R20, R132, R148.reuse, R20 ;  /* 0x000000948414723c */ /* 0x080ff00000001814 */
[C---:B------:R-:W-:Y:S08]  /*5e30*/  HMMA.16816.F32 R24, R144.reuse, R148, R24 ;  /* 0x000000949018723c */ /* 0x040ff00000001818 */
[-C--:B------:R-:W-:Y:S08]  /*5e40*/  HMMA.16816.F32 R76, R144, R150.reuse, R76 ;  /* 0x00000096904c723c */ /* 0x080ff0000000184c */
        /* <DEDUP_REMOVED lines=15> */
[-C--:B----4-:R-:W-:Y:S03]  /*5f40*/  HMMA.16816.F32 R20, R136, R208.reuse, R20 ;  /* 0x000000d08814723c */ /* 0x090fe60000001814 */
        /* <DEDUP_REMOVED lines=149> */
.L_x_902:
        /* <DEDUP_REMOVED lines=160> */
.L_x_907:
        /* <DEDUP_REMOVED lines=8> */
[----:B------:R-:W-:Y:S01]  /*7320*/  USEL UR13, UR13, URZ, !UP1 ;  /* 0x0000003f0d0d7287 */ /* 0x000fe2000c800000 */
[----:B------:R-:W-:Y:S01]  /*7330*/  IMAD.IADD R54, R233, 0x1, -R54 ;  /* 0x00000001e9367824 */ /* 0x000fe200078e0a36 */
[----:B------:R-:W-:Y:S01]  /*7340*/  USEL UR7, UR7, 0x60, UP0 ;  /* 0x0000006007077887 */ /* 0x000fe20008000000 */
[----:B------:R-:W-:Y:S01]  /*7350*/  IMAD.SHL.U32 R0, R2, 0x40, RZ ;  /* 0x0000004002007824 */ /* 0x000fe200078e00ff */
[----:B------:R-:W-:Y:S01]  /*7360*/  LOP3.LUT R3, R3, 0xfffffe00, RZ, 0xc0, !PT ;  /* 0xfffffe0003037812 */ /* 0x000fe200078ec0ff */
[----:B------:R-:W-:Y:S01]  /*7370*/  USEL UR6, UR6, URZ, !UP1 ;  /* 0x0000003f06067287 */ /* 0x000fe2000c800000 */
[----:B------:R-:W-:Y:S01]  /*7380*/  SHF.R.S32.HI R4, RZ, 0x1f, R54 ;  /* 0x0000001fff047819 */ /* 0x000fe20000011436 */
[----:B------:R-:W-:Y:S01]  /*7390*/  ULDC.64 UR4, c[0x0][0x340] ;  /* 0x0000d00000047ab9 */ /* 0x000fe20000000a00 */
[----:B------:R-:W-:Y:S01]  /*73a0*/  LOP3.LUT R0, R0, 0x1c0, RZ, 0xc0, !PT ;  /* 0x000001c000007812 */ /* 0x000fe200078ec0ff */
[----:B------:R-:W-:Y:S01]  /*73b0*/  UIMAD UR4, UR6, UR4, URZ ;  /* 0x00000004060472a4 */ /* 0x000fe2000f8e023f */
[----:B------:R-:W-:Y:S01]  /*73c0*/  LEA.HI R4, R4, R54, RZ, 0x3 ;  /* 0x0000003604047211 */ /* 0x000fe200078f18ff */
[----:B------:R-:W-:Y:S01]  /*73d0*/  IMAD.SHL.U32 R54, R54, 0x8, RZ ;  /* 0x0000000836367824 */ /* 0x000fe200078e00ff */
[----:B------:R-:W-:Y:S01]  /*73e0*/  IADD3 R58, P0, R2, UR8, RZ ;  /* 0x00000008023a7c10 */ /* 0x000fe2000ff1e0ff */
[----:B------:R-:W-:Y:S01]  /*73f0*/  UIMAD UR4, UR13, UR5, UR4 ;  /* 0x000000050d0472a4 */ /* 0x000fe2000f8e0204 */
[----:B------:R-:W-:Y:S01]  /*7400*/  SHF.R.S32.HI R4, RZ, 0x3, R4 ;  /* 0x00000003ff047819 */ /* 0x000fe20000011404 */
[----:B------:R-:W-:Y:S01]  /*7410*/  BSSY B0, `(.L_x_908) ;  /* 0x000002a000007945 */ /* 0x000fe20003800000 */
[----:B------:R-:W-:-:S02]  /*7420*/  LOP3.LUT R5, R0, 0x38, R54, 0xf8, !PT ;  /* 0x0000003800057812 */ /* 0x000fc400078ef836 */
[----:B------:R-:W-:Y:S01]  /*7430*/  SHF.R.U32.HI R0, RZ, 0x3, R0 ;  /* 0x00000003ff007819 */ /* 0x000fe20000011600 */
[----:B------:R-:W-:Y:S01]  /*7440*/  IMAD R3, R4, 0x1800, R3 ;  /* 0x0000180004037824 */ /* 0x000fe200078e0203 */
[--C-:B------:R-:W-:Y:S01]  /*7450*/  SHF.R.S32.HI R55, RZ, 0x1f, R54.reuse ;  /* 0x0000001fff377819 */ /* 0x100fe20000011436 */
[----:B------:R-:W-:Y:S01]  /*7460*/  IMAD.U32 R4, RZ, RZ, UR14 ;  /* 0x0000000eff047e24 */ /* 0x000fe2000f8e00ff */
[----:B------:R-:W-:Y:S02]  /*7470*/  LOP3.LUT R0, R5, R0, RZ, 0x3c, !PT ;  /* 0x0000000005007212 */ /* 0x000fe400078e3cff */
[----:B------:R-:W-:Y:S01]  /*7480*/  ISETP.GE.AND P5, PT, R2, UR7, PT ;  /* 0x0000000702007c0c */ /* 0x000fe2000bfa6270 */
[----:B------:R-:W-:Y:S01]  /*7490*/  IMAD.WIDE.U32 R56, R236, c[0x0][0x338], R54 ;  /* 0x0000ce00ec387a25 */ /* 0x000fe200078e0036 */
[----:B------:R-:W-:Y:S02]  /*74a0*/  LEA.HI.X.SX32 R59, R2, UR9, 0x1, P0 ;  /* 0x00000009023b7c11 */ /* 0x000fe400080f0eff */
[----:B------:R-:W-:Y:S01]  /*74b0*/  ISETP.GE.OR P0, PT, R54, c[0x0][0x324], P5 ;  /* 0x0000c90036007a0c */ /* 0x000fe20002f06670 */
[----:B------:R-:W-:Y:S01]  /*74c0*/  IMAD.IADD R0, R3, 0x1, R0 ;  /* 0x0000000103007824 */ /* 0x000fe200078e0200 */
[----:B------:R-:W-:Y:S01]  /*74d0*/  SHF.R.S32.HI R3, RZ, 0x1f, R236 ;  /* 0x0000001fff037819 */ /* 0x000fe200000114ec */
[----:B------:R-:W-:-:S04]  /*74e0*/  IMAD.WIDE R58, R4, 0x60, R58 ;  /* 0x00000060043a7825 */ /* 0x000fc800078e023a */
[----:B------:R-:W-:Y:S02]  /*74f0*/  IMAD.SHL.U32 R5, R0, 0x2, RZ ;  /* 0x0000000200057824 */ /* 0x000fe400078e00ff */
[----:B------:R-:W-:-:S03]  /*7500*/  IMAD R0, R3, c[0x0][0x338], RZ ;  /* 0x0000ce0003007a24 */ /* 0x000fc600078e02ff */
[----:B------:R1:W2:Y:S01]  /*7510*/  LDS.128 R48, [R5+0x6880] ;  /* 0x0068800005307984 */ /* 0x0002a20000000c00 */
[----:B------:R-:W-:-:S03]  /*7520*/  IMAD R0, R236, c[0x0][0x33c], R0 ;  /* 0x0000cf00ec007a24 */ /* 0x000fc600078e0200 */
[----:B------:R1:W3:Y:S01]  /*7530*/  LDS.128 R44, [R5+0x7080] ;  /* 0x00708000052c7984 */ /* 0x0002e20000000c00 */
[----:B------:R-:W-:Y:S02]  /*7540*/  IMAD.IADD R57, R57, 0x1, R0 ;  /* 0x0000000139397824 */ /* 0x000fe400078e0200 */
[----:B------:R-:W-:Y:S01]  /*7550*/  IMAD.U32 R0, RZ, RZ, UR13 ;  /* 0x0000000dff007e24 */ /* 0x000fe2000f8e00ff */
[----:B------:R1:W4:Y:S03]  /*7560*/  LDS.128 R40, [R5+0x7880] ;  /* 0x0078800005287984 */ /* 0x0003260000000c00 */
[----:B------:R-:W-:Y:S01]  /*7570*/  IMAD.WIDE.U32 R56, R0, c[0x0][0x340], R56 ;  /* 0x0000d00000387a25 */ /* 0x000fe200078e0038 */
[----:B------:R1:W1:Y:S04]  /*7580*/  LDS.128 R36, [R5+0x8080] ;  /* 0x0080800005247984 */ /* 0x0002680000000c00 */
[----:B------:R1:W1:Y:S01]  /*7590*/  LDS.128 R32, [R5+0x8880] ;  /* 0x0088800005207984 */ /* 0x0002620000000c00 */
[----:B------:R-:W-:-:S03]  /*75a0*/  IADD3 R61, R57, UR4, RZ ;  /* 0x00000004393d7c10 */ /* 0x000fc6000fffe0ff */
[----:B------:R1:W1:Y:S04]  /*75b0*/  LDS.128 R28, [R5+0x80] ;  /* 0x00008000051c7984 */ /* 0x0002680000000c00 */
        /* <DEDUP_REMOVED lines=15> */
.L_x_909:
[----:B--2---:R-:W-:Y:S05]  /*76b0*/  BSYNC B0 ;  /* 0x0000000000007941 */ /* 0x004fea0003800000 */
.L_x_908:
        /* <DEDUP_REMOVED lines=16> */
.L_x_911:
[----:B------:R-:W-:Y:S05]  /*77c0*/  BSYNC B0 ;  /* 0x0000000000007941 */ /* 0x000fea0003800000 */
.L_x_910:
[----:B------:R-:W-:Y:S01]  /*77d0*/  IADD3 R4, R2, 0x20, RZ ;  /* 0x0000002002047810 */ /* 0x000fe20007ffe0ff */
        /* <DEDUP_REMOVED lines=14> */
[----:B---3--:R1:W-:Y:S02]  /*78c0*/  STG.E.128 [R48.64], R44 ;  /* 0x0000002c30007986 */ /* 0x0083e4000c101d12 */
.L_x_913:
[----:B------:R-:W-:Y:S05]  /*78d0*/  BSYNC B0 ;  /* 0x0000000000007941 */ /* 0x000fea0003800000 */
.L_x_912:
        /* <DEDUP_REMOVED lines=11> */
[----:B-1-3--:R-:W-:-:S03]  /*7990*/  LEA R44, P0, R6, c[0x0][0x318], 0x1 ;  /* 0x0000c600062c7a11 */ /* 0x00afc600078008ff */
[----:B------:R-:W-:-:S05]  /*79a0*/  IMAD R4, R5, c[0x0][0x334], R4 ;  /* 0x0000cd0005047a24 */ /* 0x000fca00078e0204 */
[----:B------:R-:W-:-:S04]  /*79b0*/  IADD3 R4, R7, R4, RZ ;  /* 0x0000000407047210 */ /* 0x000fc80007ffe0ff */
[----:B------:R-:W-:-:S05]  /*79c0*/  LEA.HI.X R45, R6, c[0x0][0x31c], R4, 0x1, P0 ;  /* 0x0000c700062d7a11 */ /* 0x000fca00000f0c04 */
[----:B----4-:R1:W-:Y:S02]  /*79d0*/  STG.E.128 [R44.64], R40 ;  /* 0x000000282c007986 */ /* 0x0103e4000c101d12 */
.L_x_915:
[----:B------:R-:W-:Y:S05]  /*79e0*/  BSYNC B0 ;  /* 0x0000000000007941 */ /* 0x000fea0003800000 */
.L_x_914:
        /* <DEDUP_REMOVED lines=16> */
.L_x_917:
[----:B------:R-:W-:Y:S05]  /*7af0*/  BSYNC B0 ;  /* 0x0000000000007941 */ /* 0x000fea0003800000 */
.L_x_916:
        /* <DEDUP_REMOVED lines=16> */
.L_x_919:
[----:B------:R-:W-:Y:S05]  /*7c00*/  BSYNC B0 ;  /* 0x0000000000007941 */ /* 0x000fea0003800000 */
.L_x_918:
        /* <DEDUP_REMOVED lines=20> */
.L_x_921:
[----:B------:R-:W-:Y:S05]  /*7d50*/  BSYNC B0 ;  /* 0x0000000000007941 */ /* 0x000fea0003800000 */
.L_x_920:
        /* <DEDUP_REMOVED lines=14> */
.L_x_923:
[----:B------:R-:W-:Y:S05]  /*7e40*/  BSYNC B0 ;  /* 0x0000000000007941 */ /* 0x000fea0003800000 */
.L_x_922:
        /* <DEDUP_REMOVED lines=14> */
.L_x_925:
[----:B------:R-:W-:Y:S05]  /*7f30*/  BSYNC B0 ;  /* 0x0000000000007941 */ /* 0x000fea0003800000 */
.L_x_924:
        /* <DEDUP_REMOVED lines=14> */
.L_x_927:
[----:B------:R-:W-:Y:S05]  /*8020*/  BSYNC B0 ;  /* 0x0000000000007941 */ /* 0x000fea0003800000 */
.L_x_926:
        /* <DEDUP_REMOVED lines=14> */
.L_x_929:
[----:B------:R-:W-:Y:S05]  /*8110*/  BSYNC B0 ;  /* 0x0000000000007941 */ /* 0x000fea0003800000 */
.L_x_928:
        /* <DEDUP_REMOVED lines=14> */
.L_x_906:
        /* <DEDUP_REMOVED lines=34> */
.L_x_930:
[----:B------:R-:W-:Y:S01]  /*8420*/  SHF.R.S32.HI R3, RZ, 0x1f, R233 ;  /* 0x0000001fff037819 */ /* 0x000fe200000114e9 */
[----:B------:R-:W-:Y:S01]  /*8430*/  UIMAD UR7, UR14, -0x60, UR7 ;  /* 0xffffffa00e0778a4 */ /* 0x000fe2000f8e0207 */
[----:B------:R-:W-:Y:S01]  /*8440*/  SHF.R.S32.HI R2, RZ, 0x1f, R236 ;  /* 0x0000001fff027819 */ /* 0x000fe200000114ec */
[----:B------:R-:W-:Y:S01]  /*8450*/  USHF.R.S32.HI UR6, URZ, 0x1f, UR13 ;  /* 0x0000001f3f067899 */ /* 0x000fe2000801140d */
[----:B------:R-:W-:Y:S01]  /*8460*/  LEA.HI R3, R3, R233, RZ, 0x4 ;  /* 0x000000e903037211 */ /* 0x000fe200078f20ff */
[----:B------:R-:W-:Y:S01]  /*8470*/  USEL UR13, UR13, URZ, !UP1 ;  /* 0x0000003f0d0d7287 */ /* 0x000fe2000c800000 */
[----:B------:R-:W-:Y:S01]  /*8480*/  IMAD.U32 R8, RZ, RZ, UR14 ;  /* 0x0000000eff087e24 */ /* 0x000fe2000f8e00ff */
[----:B------:R-:W-:Y:S01]  /*8490*/  USEL UR6, UR6, URZ, !UP1 ;  /* 0x0000003f06067287 */ /* 0x000fe2000c800000 */
[----:B------:R-:W-:Y:S01]  /*84a0*/  LOP3.LUT R12, R3, 0x1ffffff0, RZ, 0xc0, !PT ;  /* 0x1ffffff0030c7812 */ /* 0x000fe200078ec0ff */
[----:B------:R-:W-:Y:S01]  /*84b0*/  IMAD R6, R2, c[0x0][0x308], RZ ;  /* 0x0000c20002067a24 */ /* 0x000fe200078e02ff */
[----:B------:R-:W-:Y:S01]  /*84c0*/  SHF.R.S32.HI R3, RZ, 0x4, R3 ;  /* 0x00000004ff037819 */ /* 0x000fe20000011403 */
[----:B------:R-:W-:Y:S01]  /*84d0*/  ULDC.64 UR4, c[0x0][0x310] ;  /* 0x0000c40000047ab9 */ /* 0x000fe20000000a00 */
[----:B------:R-:W-:Y:S01]  /*84e0*/  IMAD.U32 R0, RZ, RZ, UR13 ;  /* 0x0000000dff007e24 */ /* 0x000fe2000f8e00ff */
[----:B------:R-:W-:Y:S01]  /*84f0*/  UIMAD UR4, UR6, UR4, URZ ;  /* 0x00000004060472a4 */ /* 0x000fe2000f8e023f */
[----:B------:R-:W-:Y:S01]  /*8500*/  IMAD.IADD R12, R233, 0x1, -R12 ;  /* 0x00000001e90c7824 */ /* 0x000fe200078e0a0c */
[----:B------:R-:W-:Y:S01]  /*8510*/  ISETP.GE.AND P5, PT, R3, UR7, PT ;  /* 0x0000000703007c0c */ /* 0x000fe2000bfa6270 */
[----:B------:R-:W-:Y:S01]  /*8520*/  IMAD R6, R236, c[0x0][0x30c], R6 ;  /* 0x0000c300ec067a24 */ /* 0x000fe200078e0206 */
[----:B------:R-:W-:Y:S01]  /*8530*/  UIMAD UR4, UR13, UR5, UR4 ;  /* 0x000000050d0472a4 */ /* 0x000fe2000f8e0204 */
[----:B------:R-:W-:Y:S01]  /*8540*/  IMAD.SHL.U32 R12, R12, 0x8, RZ ;  /* 0x000000080c0c7824 */ /* 0x000fe200078e00ff */
[----:B------:R-:W-:Y:S04]  /*8550*/  BSSY B0, `(.L_x_931) ;  /* 0x0000014000007945 */ /* 0x000fe80003800000 */
[----:B------:R-:W-:-:S05]  /*8560*/  SHF.R.S32.HI R13, RZ, 0x1f, R12 ;  /* 0x0000001fff0d7819 */ /* 0x000fca000001140c */
[----:B------:R-:W-:-:S04]  /*8570*/  IMAD.WIDE.U32 R4, R236, c[0x0][0x308], R12 ;  /* 0x0000c200ec047a25 */ /* 0x000fc800078e000c */
[----:B------:R-:W-:Y:S02]  /*8580*/  IMAD.IADD R7, R5, 0x1, R6 ;  /* 0x0000000105077824 */ /* 0x000fe400078e0206 */
[----:B------:R-:W-:Y:S01]  /*8590*/  IMAD.MOV.U32 R6, RZ, RZ, R4 ;  /* 0x000000ffff067224 */ /* 0x000fe200078e0004 */
[----:B------:R-:W-:-:S03]  /*85a0*/  IADD3 R4, P0, R3, UR8, RZ ;  /* 0x0000000803047c10 */ /* 0x000fc6000ff1e0ff */
[----:B------:R-:W-:Y:S01]  /*85b0*/  IMAD.WIDE.U32 R6, R0, c[0x0][0x310], R6 ;  /* 0x0000c40000067a25 */ /* 0x000fe200078e0006 */
[----:B------:R-:W-:Y:S02]  /*85c0*/  LEA.HI.X.SX32 R5, R3, UR9, 0x1, P0 ;  /* 0x0000000903057c11 */ /* 0x000fe400080f0eff */
[----:B------:R-:W-:Y:S02]  /*85d0*/  ISETP.GE.OR P0, PT, R12, c[0x0][0x2f4], P5 ;  /* 0x0000bd000c007a0c */ /* 0x000fe40002f06670 */
[----:B------:R-:W-:Y:S01]  /*85e0*/  IADD3 R11, R7, UR4, RZ ;  /* 0x00000004070b7c10 */ /* 0x000fe2000fffe0ff */
[----:B------:R-:W-:-:S10]  /*85f0*/  IMAD.WIDE R8, R8, 0x60, R4 ;  /* 0x0000006008087825 */ /* 0x000fd400078e0204 */
        /* <DEDUP_REMOVED lines=9> */
.L_x_932:
[----:B------:R-:W-:Y:S05]  /*8690*/  BSYNC B0 ;  /* 0x0000000000007941 */ /* 0x000fea0003800000 */
.L_x_931:
        /* <DEDUP_REMOVED lines=16> */
.L_x_934:
[----:B------:R-:W-:Y:S05]  /*87a0*/  BSYNC B0 ;  /* 0x0000000000007941 */ /* 0x000fea0003800000 */
.L_x_933:
        /* <DEDUP_REMOVED lines=16> */
.L_x_936:
[----:B------:R-:W-:Y:S05]  /*88b0*/  BSYNC B0 ;  /* 0x0000000000007941 */ /* 0x000fea0003800000 */
.L_x_935:
        /* <DEDUP_REMOVED lines=16> */
.L_x_938:
[----:B------:R-:W-:Y:S05]  /*89c0*/  BSYNC B0 ;  /* 0x0000000000007941 */ /* 0x000fea0003800000 */
.L_x_937:
        /* <DEDUP_REMOVED lines=16> */
.L_x_940:
[----:B------:R-:W-:Y:S05]  /*8ad0*/  BSYNC B0 ;  /* 0x0000000000007941 */ /* 0x000fea0003800000 */
.L_x_939:
[----:B------:R-:W-:Y:S01]  /*8ae0*/  IADD3 R3, R3, 0x50, RZ ;  /* 0x0000005003037810 */ /* 0x000fe20007ffe0ff */
[----:B------:R-:W-:Y:S03]  /*8af0*/  BSSY B0, `(.L_x_941) ;  /* 0x000000e000007945 */ /* 0x000fe60003800000 */
[----:B------:R-:W-:-:S04]  /*8b00*/  ISETP.GE.AND P0, PT, R3, UR7, PT ;  /* 0x0000000703007c0c */ /* 0x000fc8000bf06270 */
        /* <DEDUP_REMOVED lines=12> */
.L_x_942:
[----:B------:R-:W-:Y:S05]  /*8bd0*/  BSYNC B0 ;  /* 0x0000000000007941 */ /* 0x000fea0003800000 */
.L_x_941:
        /* <DEDUP_REMOVED lines=20> */
.L_x_944:
[----:B------:R-:W-:Y:S05]  /*8d20*/  BSYNC B0 ;  /* 0x0000000000007941 */ /* 0x000fea0003800000 */
.L_x_943:
        /* <DEDUP_REMOVED lines=14> */
.L_x_946:
[----:B------:R-:W-:Y:S05]  /*8e10*/  BSYNC B0 ;  /* 0x0000000000007941 */ /* 0x000fea0003800000 */
.L_x_945:
        /* <DEDUP_REMOVED lines=14> */
.L_x_948:
[----:B------:R-:W-:Y:S05]  /*8f00*/  BSYNC B0 ;  /* 0x0000000000007941 */ /* 0x000fea0003800000 */
.L_x_947:
        /* <DEDUP_REMOVED lines=14> */
.L_x_950:
[----:B------:R-:W-:Y:S05]  /*8ff0*/  BSYNC B0 ;  /* 0x0000000000007941 */ /* 0x000fea0003800000 */
.L_x_949:
        /* <DEDUP_REMOVED lines=14> */
.L_x_952:
[----:B------:R-:W-:Y:S05]  /*90e0*/  BSYNC B0 ;  /* 0x0000000000007941 */ /* 0x000fea0003800000 */
.L_x_951:
        /* <DEDUP_REMOVED lines=14> */
.L_x_953:
        /* <DEDUP_REMOVED lines=11> */
.L_x_2311:


//--------------------- .text._ZN7cutlass13device_kernelIN5flash19enable_sm80_to_sm89INS1_16FlashAttnBwdSm80INS1_25CollectiveMainloopBwdSm80ILi2ELi1EN4cute5tupleIJNS5_1CILi64EEENS7_ILi96EEENS7_ILi128EEEEEENS_6half_tEfNS_4arch4Sm80ELb1ELb0ELb1ELb1ELb0ELb0ELb0ELb0ELi2ELi2ELi2ELi2ELb1EEENS1_24CollectiveEpilogueBwdGQAISB_fSE_Li256ELb1ELb0EEENS1_25SingleTileBwdLPTSchedulerILb1ELi96ELb0EEEEEEEEEvNT_6ParamsE --------------------------
	.section	.text._ZN7cutlass13device_kernelIN5flash19enable_sm80_to_sm89INS1_16FlashAttnBwdSm80INS1_25CollectiveMainloopBwdSm80ILi2ELi1EN4cute5tupleIJNS5_1CILi64EEENS7_ILi96EEENS7_ILi128EEEEEENS_6half_tEfNS_4arch4Sm80ELb1ELb0ELb1ELb1ELb0ELb0ELb0ELb0ELi2ELi2ELi2ELi2ELb1EEENS1_24CollectiveEpilogueBwdGQAISB_fSE_Li256ELb1ELb0EEENS1_25SingleTileBwdLPTSchedulerILb1ELi96ELb0EEEEEEEEEvNT_6ParamsE,"ax",@progbits
	.sectioninfo	@"SHI_REGISTERS=255"
	.align	128
.text._ZN7cutlass13device_kernelIN5flash19enable_sm80_to_sm89INS1_16FlashAttnBwdSm80INS1_25CollectiveMainloopBwdSm80ILi2ELi1EN4cute5tupleIJNS5_1CILi64EEENS7_ILi96EEENS7_ILi128EEEEEENS_6half_tEfNS_4arch4Sm80ELb1ELb0ELb1ELb1ELb0ELb0ELb0ELb0ELi2ELi2ELi2ELi2ELb1EEENS1_24CollectiveEpilogueBwdGQAISB_fSE_Li256ELb1ELb0EEENS1_25SingleTileBwdLPTSchedulerILb1ELi96ELb0EEEEEEEEEvNT_6ParamsE:
        .type           _ZN7cutlass13device_kernelIN5flash19enable_sm80_to_sm89INS1_16FlashAttnBwdSm80INS1_25CollectiveMainloopBwdSm80ILi2ELi1EN4cute5tupleIJNS5_1CILi64EEENS7_ILi96EEENS7_ILi128EEEEEENS_6half_tEfNS_4arch4Sm80ELb1ELb0ELb1ELb1ELb0ELb0ELb0ELb0ELi2ELi2ELi2ELi2ELb1EEENS1_24CollectiveEpilogueBwdGQAISB_fSE_Li256ELb1ELb0EEENS1_25SingleTileBwdLPTSchedulerILb1ELi96ELb0EEEEEEEEEvNT_6ParamsE,@function
        .size           _ZN7cutlass13device_kernelIN5flash19enable_sm80_to_sm89INS1_16FlashAttnBwdSm80INS1_25CollectiveMainloopBwdSm80ILi2ELi1EN4cute5tupleIJNS5_1CILi64EEENS7_ILi96EEENS7_ILi128EEEEEENS_6half_tEfNS_4arch4Sm80ELb1ELb0ELb1ELb1ELb0ELb0ELb0ELb0ELi2ELi2ELi2ELi2ELb1EEENS1_24CollectiveEpilogueBwdGQAISB_fSE_Li256ELb1ELb0EEENS1_25SingleTileBwdLPTSchedulerILb1ELi96ELb0EEEEEEEEEvNT_6ParamsE,(.L_x_2312 - _ZN7cutlass13device_kernelIN5flash19enable_sm80_to_sm89INS1_16FlashAttnBwdSm80INS1_25CollectiveMainloopBwdSm80ILi2ELi1EN4cute5tupleIJNS5_1CILi64EEENS7_ILi96EEENS7_ILi128EEEEEENS_6half_tEfNS_4arch4Sm80ELb1ELb0ELb1ELb1ELb0ELb0ELb0ELb0ELi2ELi2ELi2ELi2ELb1EEENS1_24CollectiveEpilogueBwdGQAISB_fSE_Li256ELb1ELb0EEENS1_25SingleTileBwdLPTSchedulerILb1ELi96ELb0EEEEEEEEEvNT_6ParamsE)
        .other          _ZN7cutlass13device_kernelIN5flash19enable_sm80_to_sm89INS1_16FlashAttnBwdSm80INS1_25CollectiveMainloopBwdSm80ILi2ELi1EN4cute5tupleIJNS5_1CILi64EEENS7_ILi96EEENS7_ILi128EEEEEENS_6half_tEfNS_4arch4Sm80ELb1ELb0ELb1ELb1ELb0ELb0ELb0ELb0ELi2ELi2ELi2ELi2ELb1EEENS1_24CollectiveEpilogueBwdGQAISB_fSE_Li256ELb1ELb0EEENS1_25SingleTileBwdLPTSchedulerILb1ELi96ELb0EEEEEEEEEvNT_6ParamsE,@"STO_CUDA_ENTRY STV_DEFAULT"
_ZN7cutlass13device_kernelIN5flash19enable_sm80_to_sm89INS1_16FlashAttnBwdSm80INS1_25CollectiveMainloopBwdSm80ILi2ELi1EN4cute5tupleIJNS5_1CILi64EEENS7_ILi96EEENS7_ILi128EEEEEENS_6half_tEfNS_4arch4Sm80ELb1ELb0ELb1ELb1ELb0ELb0ELb0ELb0ELi2ELi2ELi2ELi2ELb1EEENS1_24CollectiveEpilogueBwdGQAISB_fSE_Li256ELb1ELb0EEENS1_25SingleTileBwdLPTSchedulerILb1ELi96ELb0EEEEEEEEEvNT_6ParamsE:
        /* <DEDUP_REMOVED lines=31> */
.L_x_955:
        /* <DEDUP_REMOVED lines=8> */
.L_x_956:
        /* <DEDUP_REMOVED lines=8> */
[----:B------:R-:W-:Y:S02]  /*02f0*/  UMOV UR7, UR5 ;  /* 0x0000000500077c82 */ /* 0x000fe40008000000 */
        /* <DEDUP_REMOVED lines=12> */
.L_x_957:
        /* <DEDUP_REMOVED lines=14> */
.L_x_959:
[----:B------:R-:W-:Y:S02]  /*04a0*/  ULDC UR4, c[0x0][0x3dc] ;  /* 0x0000f70000047ab9 */ /* 0x000fe40000000800 */
.L_x_958:
[----:B------:R-:W-:-:S04]  /*04b0*/  UIADD3 UR4, UR4, 0x5f, URZ ;  /* 0x0000005f04047890 */ /* 0x000fc8000fffe03f */
[----:B------:R-:W-:-:S04]  /*04c0*/  UIMAD.WIDE UR4, UR4, 0x2aaaaaab, URZ ;  /* 0x2aaaaaab040478a5 */ /* 0x000fc8000f8e023f */
[----:B------:R-:W-:-:S04]  /*04d0*/  USHF.R.U32.HI UR4, URZ, 0x1f, UR5 ;  /* 0x0000001f3f047899 */ /* 0x000fc80008011605 */
[----:B------:R-:W-:-:S04]  /*04e0*/  ULEA.HI.SX32 UR4, UR5, UR4, 0x1c ;  /* 0x0000000405047291 */ /* 0x000fc8000f8fe23f */
[----:B------:R-:W-:-:S04]  /*04f0*/  UISETP.GE.AND UP0, UPT, UR14, UR4, UPT ;  /* 0x000000040e00728c */ /* 0x000fc8000bf06270 */
[----:B------:R-:W-:-:S06]  /*0500*/  USEL UR7, UR7, 0xffffffff, !UP0 ;  /* 0xffffffff07077887 */ /* 0x000fcc000c000000 */
[----:B------:R-:W-:Y:S01]  /*0510*/  MOV R236, UR7 ;  /* 0x0000000700ec7c02 */ /* 0x000fe20008000f00 */
[----:B------:R-:W-:Y:S05]  /*0520*/  BRA `(.L_x_960) ;  /* 0x0000049000007947 */ /* 0x000fea0003800000 */
.L_x_954:
        /* <DEDUP_REMOVED lines=22> */
.L_x_961:
        /* <DEDUP_REMOVED lines=8> */
.L_x_962:
        /* <DEDUP_REMOVED lines=21> */
.L_x_963:
        /* <DEDUP_REMOVED lines=14> */
.L_x_965:
[----:B------:R-:W-:Y:S02]  /*0940*/  ULDC UR4, c[0x0][0x3dc] ;  /* 0x0000f70000047ab9 */ /* 0x000fe40000000800 */
.L_x_964:
[----:B------:R-:W-:-:S04]  /*0950*/  UIADD3 UR4, UR4, 0x5f, URZ ;  /* 0x0000005f04047890 */ /* 0x000fc8000fffe03f */
[----:B------:R-:W-:-:S04]  /*0960*/  UIMAD.WIDE UR4, UR4, 0x2aaaaaab, URZ ;  /* 0x2aaaaaab040478a5 */ /* 0x000fc8000f8e023f */
[----:B------:R-:W-:-:S04]  /*0970*/  USHF.R.U32.HI UR4, URZ, 0x1f, UR5 ;  /* 0x0000001f3f047899 */ /* 0x000fc80008011605 */
[----:B------:R-:W-:-:S04]  /*0980*/  ULEA.HI.SX32 UR4, UR5, UR4, 0x1c ;  /* 0x0000000405047291 */ /* 0x000fc8000f8fe23f */
[----:B------:R-:W-:-:S04]  /*0990*/  UISETP.GE.AND UP0, UPT, UR14, UR4, UPT ;  /* 0x000000040e00728c */ /* 0x000fc8000bf06270 */
[----:B------:R-:W-:-:S06]  /*09a0*/  USEL UR7, UR7, 0xffffffff, !UP0 ;  /* 0xffffffff07077887 */ /* 0x000fcc000c000000 */
[----:B------:R-:W-:-:S04]  /*09b0*/  MOV R236, UR7 ;  /* 0x0000000700ec7c02 */ /* 0x000fc80008000f00 */
.L_x_960:
[----:B------:R-:W-:-:S13]  /*09c0*/  ISETP.GE.AND P0, PT, R236, RZ, PT ;  /* 0x000000ffec00720c */ /* 0x000fda0003f06270 */
[----:B------:R-:W-:Y:S05]  /*09d0*/  @!P0 EXIT ;  /* 0x000000000000894d */ /* 0x000fea0003800000 */
[----:B------:R-:W-:Y:S01]  /*09e0*/  ISETP.NE.U32.AND P3, PT, RZ, c[0x0][0x2c8], PT ;  /* 0x0000b200ff007a0c */ /* 0x000fe20003f65070 */
[----:B------:R-:W-:Y:S01]  /*09f0*/  IMAD.MOV.U32 R6, RZ, RZ, 0x4 ;  /* 0x00000004ff067424 */ /* 0x000fe200078e00ff */
[----:B------:R-:W-:Y:S02]  /*0a00*/  ISETP.NE.U32.AND P0, PT, RZ, c[0x0][0x2d8], PT ;  /* 0x0000b600ff007a0c */ /* 0x000fe40003f05070 */
[----:B------:R-:W-:Y:S01]  /*0a10*/  ISETP.NE.AND.EX P3, PT, RZ, c[0x0][0x2cc], PT, P3 ;  /* 0x0000b300ff007a0c */ /* 0x000fe20003f65330 */
[----:B------:R-:W-:Y:S01]  /*0a20*/  IMAD.WIDE R12, R236, R6, c[0x0][0x2c8] ;  /* 0x0000b200ec0c7625 */ /* 0x000fe200078e0206 */
[----:B------:R-:W-:Y:S02]  /*0a30*/  ISETP.NE.AND.EX P0, PT, RZ, c[0x0][0x2dc], PT, P0 ;  /* 0x0000b700ff007a0c */ /* 0x000fe40003f05300 */
[----:B------:R-:W-:-:S04]  /*0a40*/  ISETP.NE.U32.AND P2, PT, RZ, c[0x0][0x2d0], PT ;  /* 0x0000b400ff007a0c */ /* 0x000fc80003f45070 */
[----:B------:R-:W-:-:S05]  /*0a50*/  ISETP.NE.AND.EX P2, PT, RZ, c[0x0][0x2d4], PT, P2 ;  /* 0x0000b500ff007a0c */ /* 0x000fca0003f45320 */
[----:B------:R-:W2:Y:S02]  /*0a60*/  @P3 LDG.E R0, [R12.64] ;  /* 0x000000100c003981 */ /* 0x000ea4000c1e1900 */
[CC--:B------:R-:W-:Y:S02]  /*0a70*/  @P0 IMAD.WIDE R2, R236.reuse, R6.reuse, c[0x0][0x2d8] ;  /* 0x0000b600ec020625 */ /* 0x0c0fe400078e0206 */
[----:B------:R-:W3:Y:S02]  /*0a80*/  @P3 LDG.E R9, [R12.64] ;  /* 0x000000100c093981 */ /* 0x000ee4000c1e1900 */
[C---:B------:R-:W-:Y:S02]  /*0a90*/  IMAD.WIDE R10, R236.reuse, R6, c[0x0][0x2d0] ;  /* 0x0000b400ec0a7625 */ /* 0x040fe400078e0206 */
[----:B------:R-:W4:Y:S04]  /*0aa0*/  @P0 LDG.E R2, [R2.64] ;  /* 0x0000001002020981 */ /* 0x000f28000c1e1900 */
[----:B------:R-:W5:Y:S01]  /*0ab0*/  @P2 LDG.E R8, [R10.64] ;  /* 0x000000100a082981 */ /* 0x000f62000c1e1900 */
[----:B------:R-:W-:Y:S01]  /*0ac0*/  ULDC UR12, c[0x0][0x168] ;  /* 0x00005a00000c7ab9 */ /* 0x000fe20000000800 */
[----:B------:R-:W-:Y:S01]  /*0ad0*/  CS2R R4, SRZ ;  /* 0x0000000000047805 */ /* 0x000fe2000001ff00 */
[----:B------:R-:W-:Y:S01]  /*0ae0*/  ULDC UR18, c[0x0][0x198] ;  /* 0x0000660000127ab9 */ /* 0x000fe20000000800 */
[----:B--2---:R-:W-:-:S05]  /*0af0*/  @P3 IMAD R0, R236, 0x40, R0 ;  /* 0x00000040ec003824 */ /* 0x004fca00078e0200 */
[----:B------:R-:W-:Y:S01]  /*0b00*/  @P3 SHF.R.S32.HI R7, RZ, 0x1f, R0 ;  /* 0x0000001fff073819 */ /* 0x000fe20000011400 */
[----:B----4-:R1:W2:Y:S03]  /*0b10*/  @P0 R2UR UR12, R2 ;  /* 0x00000000020c03c2 */ /* 0x0102a600000e0000 */
[----:B------:R-:W-:Y:S01]  /*0b20*/  @P3 LEA.HI R7, R7, R0, RZ, 0x6 ;  /* 0x0000000007073211 */ /* 0x000fe200078f30ff */
[----:B------:R-:W-:Y:S01]  /*0b30*/  IMAD.MOV.U32 R0, RZ, RZ, RZ ;  /* 0x000000ffff007224 */ /* 0x000fe200078e00ff */
[--C-:B-----5:R-:W-:Y:S01]  /*0b40*/  @P2 SHF.R.S32.HI R5, RZ, 0x1f, R8.reuse ;  /* 0x0000001fff052819 */ /* 0x120fe20000011408 */
[----:B------:R-:W-:Y:S01]  /*0b50*/  @P2 IMAD.MOV.U32 R4, RZ, RZ, R8 ;  /* 0x000000ffff042224 */ /* 0x000fe200078e0008 */
[----:B------:R-:W-:Y:S01]  /*0b60*/  @P3 LOP3.LUT R0, R7, 0xffffffc0, RZ, 0xc0, !PT ;  /* 0xffffffc007003812 */ /* 0x000fe200078ec0ff */
[----:B-1----:R-:W-:Y:S02]  /*0b70*/  CS2R R2, SRZ ;  /* 0x0000000000027805 */ /* 0x002fe4000001ff00 */
[--C-:B---3--:R-:W-:Y:S01]  /*0b80*/  @P3 SHF.R.S32.HI R3, RZ, 0x1f, R9.reuse ;  /* 0x0000001fff033819 */ /* 0x108fe20000011409 */
[----:B------:R-:W-:Y:S01]  /*0b90*/  @P3 IMAD.MOV.U32 R2, RZ, RZ, R9 ;  /* 0x000000ffff023224 */ /* 0x000fe200078e0009 */
[----:B--2---:R-:W-:Y:S05]  /*0ba0*/  @P0 BRA `(.L_x_966) ;  /* 0x0000006000000947 */ /* 0x004fea0003800000 */
[----:B------:R-:W-:Y:S05]  /*0bb0*/  @!P3 BRA `(.L_x_966) ;  /* 0x000000500000b947 */ /* 0x000fea0003800000 */
[----:B------:R-:W2:Y:S04]  /*0bc0*/  LDG.E R8, [R12.64] ;  /* 0x000000100c087981 */ /* 0x000ea8000c1e1900 */
[----:B------:R-:W3:Y:S01]  /*0bd0*/  LDG.E R7, [R12.64+0x4] ;  /* 0x000004100c077981 */ /* 0x000ee2000c1e1900 */
[----:B--2---:R-:W1:Y:S08]  /*0be0*/  R2UR UR12, R8 ;  /* 0x00000000080c73c2 */ /* 0x004e7000000e0000 */
[----:B---3--:R-:W1:Y:S02]  /*0bf0*/  R2UR UR4, R7 ;  /* 0x00000000070473c2 */ /* 0x008e6400000e0000 */
[----:B-1----:R-:W-:-:S06]  /*0c00*/  UIADD3 UR12, -UR12, UR4, URZ ;  /* 0x000000040c0c7290 */ /* 0x002fcc000fffe13f */
.L_x_966:
[----:B------:R-:W-:-:S04]  /*0c10*/  ISETP.NE.U32.AND P0, PT, RZ, c[0x0][0x2e0], PT ;  /* 0x0000b800ff007a0c */ /* 0x000fc80003f05070 */
[----:B------:R-:W-:-:S13]  /*0c20*/  ISETP.NE.AND.EX P0, PT, RZ, c[0x0][0x2e4], PT, P0 ;  /* 0x0000b900ff007a0c */ /* 0x000fda0003f05300 */
[----:B------:R-:W-:Y:S05]  /*0c30*/  @!P0 BRA `(.L_x_967) ;  /* 0x0000004000008947 */ /* 0x000fea0003800000 */
[----:B------:R-:W-:-:S06]  /*0c40*/  IMAD.WIDE R6, R236, R6, c[0x0][0x2e0] ;  /* 0x0000b800ec067625 */ /* 0x000fcc00078e0206 */
[----:B------:R-:W2:Y:S02]  /*0c50*/  LDG.E R6, [R6.64] ;  /* 0x0000001006067981 */ /* 0x000ea4000c1e1900 */
[----:B--2---:R1:W2:Y:S02]  /*0c60*/  R2UR UR18, R6 ;  /* 0x00000000061273c2 */ /* 0x0042a400000e0000 */
[----:B-12---:R-:W-:Y:S05]  /*0c70*/  BRA `(.L_x_968) ;  /* 0x0000006000007947 */ /* 0x006fea0003800000 */
.L_x_967:
[----:B------:R-:W-:Y:S05]  /*0c80*/  @!P2 BRA `(.L_x_968) ;  /* 0x000000500000a947 */ /* 0x000fea0003800000 */
[----:B------:R1:W2:Y:S04]  /*0c90*/  LDG.E R6, [R10.64] ;  /* 0x000000100a067981 */ /* 0x0002a8000c1e1900 */
[----:B-1----:R-:W3:Y:S01]  /*0ca0*/  LDG.E R10, [R10.64+0x4] ;  /* 0x000004100a0a7981 */ /* 0x002ee2000c1e1900 */
[----:B--2---:R-:W1:Y:S08]  /*0cb0*/  R2UR UR18, R6 ;  /* 0x00000000061273c2 */ /* 0x004e7000000e0000 */
[----:B---3--:R-:W1:Y:S02]  /*0cc0*/  R2UR UR4, R10 ;  /* 0x000000000a0473c2 */ /* 0x008e6400000e0000 */
[----:B-1----:R-:W-:-:S06]  /*0cd0*/  UIADD3 UR18, -UR18, UR4, URZ ;  /* 0x0000000412127290 */ /* 0x002fcc000fffe13f */
.L_x_968:
        /* <DEDUP_REMOVED lines=66> */
[----:B------:R-:W-:Y:S01]  /*1100*/  IMAD.SHL.U32 R8, R0, 0x80, RZ ;  /* 0x0000008000087824 */ /* 0x000fe200078e00ff */
[----:B------:R-:W-:Y:S01]  /*1110*/  UISETP.NE.AND UP0, UPT, UR4, 0x1, UPT ;  /* 0x000000010400788c */ /* 0x000fe2000bf05270 */
[--C-:B------:R-:W-:Y:S01]  /*1120*/  SHF.R.S32.HI R9, RZ, 0x1f, R233.reuse ;  /* 0x0000001fff097819 */ /* 0x100fe200000114e9 */
[----:B------:R-:W-:Y:S01]  /*1130*/  UIMAD.WIDE.U32 UR8, UR13, UR5, URZ ;  /* 0x000000050d0872a5 */ /* 0x000fe2000f8e003f */
[----:B------:R-:W-:Y:S01]  /*1140*/  IMAD.SHL.U32 R11, R233, 0x4, RZ ;  /* 0x00000004e90b7824 */ /* 0x000fe200078e00ff */
[----:B------:R-:W-:Y:S01]  /*1150*/  SHF.R.S32.HI R10, RZ, 0x1f, R233 ;  /* 0x0000001fff0a7819 */ /* 0x000fe200000114e9 */
[----:B------:R-:W-:Y:S01]  /*1160*/  ULDC UR6, c[0x0][0x250] ;  /* 0x0000940000067ab9 */ /* 0x000fe20000000800 */
[CC--:B------:R-:W-:Y:S01]  /*1170*/  IADD3 R24, P0, R8.reuse, R233.reuse, RZ ;  /* 0x000000e908187210 */ /* 0x0c0fe20007f1e0ff */
[----:B------:R-:W-:Y:S01]  /*1180*/  UMOV UR7, UR13 ;  /* 0x0000000d00077c82 */ /* 0x000fe20008000000 */
[----:B------:R-:W-:Y:S01]  /*1190*/  LEA.HI R6, R9, R233, RZ, 0x3 ;  /* 0x000000e909067211 */ /* 0x000fe200078f18ff */
[----:B------:R-:W-:Y:S01]  /*11a0*/  ULDC.64 UR4, c[0x0][0x1e0] ;  /* 0x0000780000047ab9 */ /* 0x000fe20000000a00 */
[----:B------:R-:W-:Y:S01]  /*11b0*/  SHF.R.S32.HI R7, RZ, 0x1f, R0 ;  /* 0x0000001fff077819 */ /* 0x000fe20000011400 */
[----:B------:R-:W-:Y:S01]  /*11c0*/  @UP0 USHF.R.U32.HI UR7, URZ, UR6, UR9 ;  /* 0x000000063f070299 */ /* 0x000fe20008011609 */
[C---:B------:R-:W-:Y:S01]  /*11d0*/  IADD3 R12, P1, R11.reuse, R0, RZ ;  /* 0x000000000b0c7210 */ /* 0x040fe20007f3e0ff */
[----:B------:R-:W-:Y:S01]  /*11e0*/  IMAD.U32 R18, RZ, RZ, UR13 ;  /* 0x0000000dff127e24 */ /* 0x000fe2000f8e00ff */
[----:B------:R-:W-:Y:S01]  /*11f0*/  LEA.HI.X.SX32 R25, R8, R10, 0x1, P0 ;  /* 0x0000000a08197211 */ /* 0x000fe200000f0eff */
[----:B------:R-:W-:Y:S01]  /*1200*/  USHF.R.S32.HI UR6, URZ, 0x1f, UR7 ;  /* 0x0000001f3f067899 */ /* 0x000fe20008011407 */
[----:B------:R-:W-:Y:S01]  /*1210*/  SHF.R.S32.HI R235, RZ, 0x3, R6 ;  /* 0x00000003ffeb7819 */ /* 0x000fe20000011406 */
[----:B------:R-:W-:Y:S01]  /*1220*/  IMAD.U32 R22, RZ, RZ, UR13 ;  /* 0x0000000dff167e24 */ /* 0x000fe2000f8e00ff */
[----:B------:R-:W-:Y:S01]  /*1230*/  LOP3.LUT R8, R6, 0xfffffff8, RZ, 0xc0, !PT ;  /* 0xfffffff806087812 */ /* 0x000fe200078ec0ff */
[----:B------:R-:W-:Y:S01]  /*1240*/  UIMAD UR4, UR6, UR4, URZ ;  /* 0x00000004060472a4 */ /* 0x000fe2000f8e023f */
[----:B------:R-:W-:Y:S01]  /*1250*/  LEA.HI.X.SX32 R13, R11, R7, 0x1, P1 ;  /* 0x000000070b0d7211 */ /* 0x000fe200008f0eff */
[----:B------:R-:W-:Y:S01]  /*1260*/  IMAD.SHL.U32 R234, R235, 0x40, RZ ;  /* 0x00000040ebea7824 */ /* 0x000fe200078e00ff */
[----:B------:R-:W-:Y:S01]  /*1270*/  SHF.R.S32.HI R7, RZ, 0x1f, R235 ;  /* 0x0000001fff077819 */ /* 0x000fe200000114eb */
[----:B------:R-:W-:Y:S01]  /*1280*/  IMAD.IADD R8, R233, 0x1, -R8 ;  /* 0x00000001e9087824 */ /* 0x000fe200078e0a08 */
[C---:B------:R-:W-:Y:S01]  /*1290*/  IADD3 R0, P1, R235.reuse, R2, RZ ;  /* 0x00000002eb007210 */ /* 0x040fe20007f3e0ff */
[--C-:B------:R-:W-:Y:S01]  /*12a0*/  IMAD.WIDE.U32 R18, R18, c[0x0][0x270], R12.reuse ;  /* 0x00009c0012127a25 */ /* 0x100fe200078e000c */
[C---:B------:R-:W-:Y:S01]  /*12b0*/  IADD3 R10, P0, R235.reuse, R4, RZ ;  /* 0x00000004eb0a7210 */ /* 0x040fe20007f1e0ff */
[----:B------:R-:W-:Y:S01]  /*12c0*/  UIMAD UR8, UR7, UR5, UR4 ;  /* 0x00000005070872a4 */ /* 0x000fe2000f8e0204 */
[----:B------:R-:W-:Y:S01]  /*12d0*/  IADD3 R4, -R235, UR18, RZ ;  /* 0x00000012eb047c10 */ /* 0x000fe2000fffe1ff */
[----:B------:R-:W-:Y:S01]  /*12e0*/  IMAD.WIDE.U32 R22, R22, c[0x0][0x288], R12 ;  /* 0x0000a20016167a25 */ /* 0x000fe200078e000c */
[----:B------:R-:W-:Y:S01]  /*12f0*/  ULDC.64 UR4, c[0x0][0x1b0] ;  /* 0x00006c0000047ab9 */ /* 0x000fe20000000a00 */
[----:B------:R-:W-:Y:S01]  /*1300*/  LOP3.LUT R234, R234, 0x1c0, RZ, 0xc0, !PT ;  /* 0x000001c0eaea7812 */ /* 0x000fe200078ec0ff */
[----:B------:R-:W-:Y:S01]  /*1310*/  UIMAD UR4, UR6, UR4, URZ ;  /* 0x00000004060472a4 */ /* 0x000fe2000f8e023f */
[----:B------:R-:W-:Y:S01]  /*1320*/  IMAD.X R2, R7, 0x1, R3, P1 ;  /* 0x0000000107027824 */ /* 0x000fe200008e0603 */
[----:B------:R-:W-:Y:S01]  /*1330*/  SHF.R.S32.HI R249, RZ, 0x1f, R236 ;  /* 0x0000001ffff97819 */ /* 0x000fe200000114ec */
[----:B------:R-:W-:Y:S01]  /*1340*/  IMAD.SHL.U32 R12, R8, 0x8, RZ ;  /* 0x00000008080c7824 */ /* 0x000fe200078e00ff */
[----:B------:R-:W-:Y:S01]  /*1350*/  UIMAD UR4, UR7, UR5, UR4 ;  /* 0x00000005070472a4 */ /* 0x000fe2000f8e0204 */
[----:B------:R-:W-:Y:S01]  /*1360*/  IMAD.U32 R3, RZ, RZ, UR14 ;  /* 0x0000000eff037e24 */ /* 0x000fe2000f8e00ff */
[----:B------:R-:W-:Y:S01]  /*1370*/  USHF.R.S32.HI UR15, URZ, 0x1f, UR13 ;  /* 0x0000001f3f0f7899 */ /* 0x000fe2000801140d */
[C---:B------:R-:W-:Y:S01]  /*1380*/  IMAD R240, R2.reuse, c[0x0][0x178], RZ ;  /* 0x00005e0002f07a24 */ /* 0x040fe200078e02ff */
[----:B------:R-:W-:Y:S01]  /*1390*/  SHF.R.S32.HI R13, RZ, 0x1f, R12 ;  /* 0x0000001fff0d7819 */ /* 0x000fe2000001140c */
[----:B------:R-:W-:Y:S01]  /*13a0*/  IMAD R3, R3, -0x60, R4 ;  /* 0xffffffa003037824 */ /* 0x000fe200078e0204 */
[----:B------:R-:W-:Y:S01]  /*13b0*/  LEA.HI R4, R9, R233, RZ, 0x6 ;  /* 0x000000e909047211 */ /* 0x000fe200078f30ff */
[----:B------:R-:W-:Y:S01]  /*13c0*/  IMAD R238, R2, c[0x0][0x208], RZ ;  /* 0x0000820002ee7a24 */ /* 0x000fe200078e02ff */
[----:B------:R-:W-:Y:S01]  /*13d0*/  SEL R250, R236, RZ, !P3 ;  /* 0x000000ffecfa7207 */ /* 0x000fe20005800000 */
[----:B------:R-:W-:Y:S01]  /*13e0*/  IMAD.U32 R2, RZ, RZ, UR7 ;  /* 0x00000007ff027e24 */ /* 0x000fe2000f8e00ff */
[----:B------:R-:W-:Y:S01]  /*13f0*/  SHF.R.S32.HI R4, RZ, 0x6, R4 ;  /* 0x00000006ff047819 */ /* 0x000fe20000011404 */
[----:B------:R-:W-:Y:S01]  /*1400*/  IMAD.X R11, R7, 0x1, R5, P0 ;  /* 0x00000001070b7824 */ /* 0x000fe200000e0605 */
[----:B------:R-:W-:Y:S01]  /*1410*/  LOP3.LUT R5, R234, 0x38, R12, 0xf8, !PT ;  /* 0x00000038ea057812 */ /* 0x000fe200078ef80c */
[----:B------:R-:W-:Y:S01]  /*1420*/  IMAD.U32 R14, RZ, RZ, UR14 ;  /* 0x0000000eff0e7e24 */ /* 0x000fe2000f8e00ff */
[----:B------:R-:W-:Y:S01]  /*1430*/  SHF.R.U32.HI R234, RZ, 0x3, R234 ;  /* 0x00000003ffea7819 */ /* 0x000fe200000116ea */
[C---:B------:R-:W-:Y:S01]  /*1440*/  IMAD R240, R0.reuse, c[0x0][0x17c], R240 ;  /* 0x00005f0000f07a24 */ /* 0x040fe200078e02f0 */
[C---:B------:R-:W-:Y:S01]  /*1450*/  SEL R7, R249.reuse, RZ, !P2 ;  /* 0x000000fff9077207 */ /* 0x040fe20005000000 */
[--C-:B------:R-:W-:Y:S01]  /*1460*/  IMAD.WIDE.U32 R16, R0, c[0x0][0x178], R12.reuse ;  /* 0x00005e0000107a25 */ /* 0x100fe200078e000c */
[----:B------:R-:W-:Y:S01]  /*1470*/  SEL R249, R249, RZ, !P3 ;  /* 0x000000fff9f97207 */ /* 0x000fe20005800000 */
[----:B------:R-:W-:Y:S01]  /*1480*/  UMOV UR19, 0x6 ;  /* 0x0000000600137882 */ /* 0x000fe20000000000 */
[----:B------:R-:W-:Y:S01]  /*1490*/  ISETP.GE.AND P6, PT, R12, c[0x0][0x1cc], PT ;  /* 0x000073000c007a0c */ /* 0x000fe20003fc6270 */
[----:B------:R-:W-:Y:S01]  /*14a0*/  IMAD.WIDE.U32 R26, R2, c[0x0][0x1b0], R12 ;  /* 0x00006c00021a7a25 */ /* 0x000fe200078e000c */
[----:B------:R-:W-:Y:S01]  /*14b0*/  USHF.R.S32.HI UR21, URZ, 0x1f, UR11 ;  /* 0x0000001f3f157899 */ /* 0x000fe2000801140b */
[----:B------:R-:W-:Y:S01]  /*14c0*/  SHF.R.S32.HI R252, RZ, 0x1f, R4 ;  /* 0x0000001ffffc7819 */ /* 0x000fe20000011404 */
[----:B------:R-:W-:Y:S01]  /*14d0*/  CS2R R130, SRZ ;  /* 0x0000000000827805 */ /* 0x000fe2000001ff00 */
[----:B------:R-:W-:Y:S01]  /*14e0*/  IMAD.WIDE R14, R14, 0x60, R10 ;  /* 0x000000600e0e7825 */ /* 0x000fe200078e020a */
[----:B------:R-:W-:Y:S01]  /*14f0*/  ISETP.LT.OR P4, PT, R3, 0x21, P6 ;  /* 0x000000210300780c */ /* 0x000fe20003781670 */
[----:B------:R-:W-:Y:S01]  /*1500*/  CS2R R128, SRZ ;  /* 0x0000000000807805 */ /* 0x000fe2000001ff00 */
[----:B------:R-:W-:Y:S01]  /*1510*/  LEA.HI R252, R252, R4, RZ, 0x2 ;  /* 0x00000004fcfc7211 */ /* 0x000fe200078f10ff */
[----:B------:R-:W-:Y:S01]  /*1520*/  IMAD.IADD R241, R17, 0x1, R240 ;  /* 0x0000000111f17824 */ /* 0x000fe200078e02f0 */
[----:B------:R-:W-:Y:S01]  /*1530*/  IADD3 R17, R27, UR4, RZ ;  /* 0x000000041b117c10 */ /* 0x000fe2000fffe0ff */
[----:B------:R-:W-:Y:S01]  /*1540*/  IMAD.SHL.U32 R11, R4, 0x200, RZ ;  /* 0x00000200040b7824 */ /* 0x000fe200078e00ff */
[----:B------:R-:W-:Y:S01]  /*1550*/  ULDC.64 UR4, c[0x0][0x180] ;  /* 0x0000600000047ab9 */ /* 0x000fe20000000a00 */
[C---:B------:R-:W-:Y:S01]  /*1560*/  IMAD R238, R0.reuse, c[0x0][0x20c], R238 ;  /* 0x0000830000ee7a24 */ /* 0x040fe200078e02ee */
[----:B------:R-:W-:Y:S01]  /*1570*/  UIMAD UR4, UR15, UR4, URZ ;  /* 0x000000040f0472a4 */ /* 0x000fe2000f8e023f */
[----:B------:R-:W-:Y:S01]  /*1580*/  IMAD.WIDE.U32 R28, R0, c[0x0][0x208], R12 ;  /* 0x00008200001c7a25 */ /* 0x000fe200078e000c */
[----:B------:R-:W-:Y:S01]  /*1590*/  LOP3.LUT R234, R11, R5, R234, 0xf6, !PT ;  /* 0x000000050bea7212 */ /* 0x000fe200078ef6ea */
[----:B------:R-:W-:Y:S01]  /*15a0*/  CS2R R126, SRZ ;  /* 0x00000000007e7805 */ /* 0x000fe2000001ff00 */
[----:B------:R-:W-:Y:S01]  /*15b0*/  SEL R5, R236, RZ, !P2 ;  /* 0x000000ffec057207 */ /* 0x000fe20005000000 */
[----:B------:R-:W-:Y:S01]  /*15c0*/  IMAD.WIDE.U32 R20, R2, c[0x0][0x1e0], R12 ;  /* 0x0000780002147a25 */ /* 0x000fe200078e000c */
[----:B------:R-:W-:Y:S01]  /*15d0*/  UIMAD UR6, UR13, UR5, UR4 ;  /* 0x000000050d0672a4 */ /* 0x000fe2000f8e0204 */
[----:B------:R-:W-:Y:S01]  /*15e0*/  ISETP.LT.OR P2, PT, R3, 0x1, P6 ;  /* 0x000000010300780c */ /* 0x000fe20003741670 */
[----:B------:R-:W-:Y:S01]  /*15f0*/  CS2R R124, SRZ ;  /* 0x00000000007c7805 */ /* 0x000fe2000001ff00 */
[----:B------:R-:W-:Y:S01]  /*1600*/  IMAD.MOV.U32 R240, RZ, RZ, R16 ;  /* 0x000000fffff07224 */ /* 0x000fe200078e0010 */
[----:B------:R-:W-:Y:S01]  /*1610*/  IADD3 R21, R21, UR8, RZ ;  /* 0x0000000815157c10 */ /* 0x000fe2000fffe0ff */
[----:B------:R-:W-:Y:S01]  /*1620*/  IMAD.U32 R2, RZ, RZ, UR13 ;  /* 0x0000000dff027e24 */ /* 0x000fe2000f8e00ff */
[----:B------:R-:W-:Y:S01]  /*1630*/  ULDC.64 UR4, c[0x0][0x210] ;  /* 0x0000840000047ab9 */ /* 0x000fe20000000a00 */
[----:B------:R-:W-:Y:S01]  /*1640*/  IMAD.IADD R239, R29, 0x1, R238 ;  /* 0x000000011def7824 */ /* 0x000fe200078e02ee */
[----:B------:R-:W-:Y:S01]  /*1650*/  UIMAD UR4, UR15, UR4, URZ ;  /* 0x000000040f0472a4 */ /* 0x000fe2000f8e023f */
[----:B------:R-:W-:Y:S01]  /*1660*/  IMAD.MOV.U32 R238, RZ, RZ, R28 ;  /* 0x000000ffffee7224 */ /* 0x000fe200078e001c */
[----:B------:R-:W-:Y:S01]  /*1670*/  ULDC.64 UR8, c[0x0][0x208] ;  /* 0x0000820000087ab9 */ /* 0x000fe20000000a00 */
[----:B------:R-:W-:Y:S01]  /*1680*/  IMAD.U32 R0, RZ, RZ, UR13 ;  /* 0x0000000dff007e24 */ /* 0x000fe2000f8e00ff */
[----:B------:R-:W-:Y:S01]  /*1690*/  UIMAD UR4, UR13, UR5, UR4 ;  /* 0x000000050d0472a4 */ /* 0x000fe2000f8e0204 */
[----:B------:R-:W-:Y:S01]  /*16a0*/  IMAD.WIDE.U32 R240, R2, c[0x0][0x180], R240 ;  /* 0x0000600002f07a25 */ /* 0x000fe200078e00f0 */
[----:B------:R-:W-:Y:S01]  /*16b0*/  ISETP.LT.OR P6, PT, R3, 0x41, P6 ;  /* 0x000000410300780c */ /* 0x000fe200037c1670 */
[----:B------:R-:W-:Y:S01]  /*16c0*/  CS2R R122, SRZ ;  /* 0x00000000007a7805 */ /* 0x000fe2000001ff00 */
[----:B------:R-:W-:Y:S01]  /*16d0*/  LOP3.LUT R252, R252, 0x1ffffffc, RZ, 0xc0, !PT ;  /* 0x1ffffffcfcfc7812 */ /* 0x000fe200078ec0ff */
[----:B------:R-:W-:Y:S01]  /*16e0*/  IMAD R2, R7, c[0x0][0x1e8], RZ ;  /* 0x00007a0007027a24 */ /* 0x000fe200078e02ff */
[----:B------:R-:W-:Y:S01]  /*16f0*/  IADD3 R241, R241, UR6, RZ ;  /* 0x00000006f1f17c10 */ /* 0x000fe2000fffe0ff */
[----:B------:R-:W-:Y:S01]  /*1700*/  IMAD.WIDE.U32 R238, R0, c[0x0][0x210], R238 ;  /* 0x0000840000ee7a25 */ /* 0x000fe200078e00ee */
[----:B------:R-:W-:Y:S01]  /*1710*/  ULDC.64 UR6, c[0x0][0x1a8] ;  /* 0x00006a0000067ab9 */ /* 0x000fe20000000a00 */
[----:B------:R-:W-:Y:S01]  /*1720*/  CS2R R120, SRZ ;  /* 0x0000000000787805 */ /* 0x000fe2000001ff00 */
[----:B------:R-:W-:Y:S01]  /*1730*/  USHF.L.U32 UR23, UR6, 0x6, URZ ;  /* 0x0000000606177899 */ /* 0x000fe2000800063f */
[----:B------:R-:W-:Y:S01]  /*1740*/  IMAD.MOV.U32 R16, RZ, RZ, R26 ;  /* 0x000000ffff107224 */ /* 0x000fe200078e001a */
[----:B------:R-:W-:Y:S01]  /*1750*/  IADD3 R239, R239, UR4, RZ ;  /* 0x00000004efef7c10 */ /* 0x000fe2000fffe0ff */
[----:B------:R-:W-:Y:S01]  /*1760*/  IMAD R0, R7, c[0x0][0x1b8], RZ ;  /* 0x00006e0007007a24 */ /* 0x000fe200078e02ff */
[----:B------:R-:W-:Y:S01]  /*1770*/  ULDC.64 UR4, c[0x0][0x1d8] ;  /* 0x0000760000047ab9 */ /* 0x000fe20000000a00 */
[C---:B------:R-:W-:Y:S01]  /*1780*/  IMAD R2, R5.reuse, c[0x0][0x1ec], R2 ;  /* 0x00007b0005027a24 */ /* 0x040fe200078e0202 */
[----:B------:R-:W-:Y:S01]  /*1790*/  IADD3 R7, R12, 0x40, RZ ;  /* 0x000000400c077810 */ /* 0x000fe20007ffe0ff */
[C---:B------:R-:W-:Y:S01]  /*17a0*/  IMAD.WIDE.U32 R20, R5.reuse, c[0x0][0x1e8], R20 ;  /* 0x00007a0005147a25 */ /* 0x040fe200078e0014 */
[----:B------:R-:W-:Y:S01]  /*17b0*/  USHF.L.U64.HI UR20, UR4, UR19, UR5 ;  /* 0x0000001304147299 */ /* 0x000fe20008010205 */
[----:B------:R-:W-:Y:S01]  /*17c0*/  CS2R R118, SRZ ;  /* 0x0000000000767805 */ /* 0x000fe2000001ff00 */
[----:B------:R-:W-:Y:S01]  /*17d0*/  USHF.L.U32 UR22, UR4, 0x6, URZ ;  /* 0x0000000604167899 */ /* 0x000fe2000800063f */
[C---:B------:R-:W-:Y:S01]  /*17e0*/  IMAD R0, R5.reuse, c[0x0][0x1bc], R0 ;  /* 0x00006f0005007a24 */ /* 0x040fe200078e0200 */
[----:B------:R-:W-:Y:S01]  /*17f0*/  USHF.L.U32 UR5, UR8, 0x6, URZ ;  /* 0x0000000608057899 */ /* 0x000fe2000800063f */
[----:B------:R-:W-:Y:S01]  /*1800*/  IMAD.WIDE.U32 R16, R5, c[0x0][0x1b8], R16 ;  /* 0x00006e0005107a25 */ /* 0x000fe200078e0010 */
[----:B------:R-:W-:Y:S01]  /*1810*/  ISETP.GE.AND P5, PT, R7, c[0x0][0x1cc], PT ;  /* 0x0000730007007a0c */ /* 0x000fe20003fa6270 */
[----:B------:R-:W-:Y:S01]  /*1820*/  USHF.L.U64.HI UR4, UR8, UR19, UR9 ;  /* 0x0000001308047299 */ /* 0x000fe20008010209 */
[----:B------:R-:W-:Y:S01]  /*1830*/  CS2R R116, SRZ ;  /* 0x0000000000747805 */ /* 0x000fe2000001ff00 */
[----:B------:R-:W-:Y:S01]  /*1840*/  IMAD.IADD R21, R21, 0x1, R2 ;  /* 0x0000000115157824 */ /* 0x000fe200078e0202 */
[----:B------:R-:W-:Y:S01]  /*1850*/  ISETP.LT.OR P1, PT, R3, 0x1, P5 ;  /* 0x000000010300780c */ /* 0x000fe20002f21670 */
[----:B------:R-:W-:Y:S01]  /*1860*/  IMAD R2, R15, c[0x0][0x1d8], RZ ;  /* 0x000076000f027a24 */ /* 0x000fe200078e02ff */
[----:B------:R-:W-:Y:S01]  /*1870*/  UIMAD UR4, UR4, UR11, URZ ;  /* 0x0000000b040472a4 */ /* 0x000fe2000f8e023f */
[----:B------:R-:W-:Y:S01]  /*1880*/  IMAD.IADD R27, R17, 0x1, R0 ;  /* 0x00000001111b7824 */ /* 0x000fe200078e0200 */
[C---:B------:R-:W-:Y:S01]  /*1890*/  ISETP.LT.OR P3, PT, R3.reuse, 0x21, P5 ;  /* 0x000000210300780c */ /* 0x040fe20002f61670 */
[C---:B------:R-:W-:Y:S01]  /*18a0*/  IMAD R0, R14.reuse, c[0x0][0x1dc], R2 ;  /* 0x000077000e007a24 */ /* 0x040fe200078e0202 */
[----:B------:R-:W-:Y:S01]  /*18b0*/  UIMAD UR4, UR21, UR5, UR4 ;  /* 0x00000005150472a4 */ /* 0x000fe2000f8e0204 */
[----:B------:R-:W-:Y:S01]  /*18c0*/  IMAD.WIDE.U32 R20, R14, c[0x0][0x1d8], R20 ;  /* 0x000076000e147a25 */ /* 0x000fe200078e0014 */
[----:B------:R-:W-:Y:S01]  /*18d0*/  ISETP.LT.OR P5, PT, R3, 0x41, P5 ;  /* 0x000000410300780c */ /* 0x000fe20002fa1670 */
[----:B------:R-:W-:Y:S01]  /*18e0*/  USHF.L.U64.HI UR7, UR6, UR19, UR7 ;  /* 0x0000001306077299 */ /* 0x000fe20008010207 */
[----:B------:R-:W-:Y:S01]  /*18f0*/  CS2R R114, SRZ ;  /* 0x0000000000727805 */ /* 0x000fe2000001ff00 */
[----:B------:R-:W-:Y:S01]  /*1900*/  IMAD R2, R15, c[0x0][0x1a8], RZ ;  /* 0x00006a000f027a24 */ /* 0x000fe200078e02ff */
[----:B------:R-:W-:Y:S01]  /*1910*/  USHF.L.U32 UR19, UR11, 0x6, URZ ;  /* 0x000000060b137899 */ /* 0x000fe2000800063f */
[----:B------:R-:W-:Y:S01]  /*1920*/  IMAD.MOV.U32 R26, RZ, RZ, R16 ;  /* 0x000000ffff1a7224 */ /* 0x000fe200078e0010 */
[----:B------:R-:W-:Y:S01]  /*1930*/  LEA R16, P0, R20, c[0x0][0x1c0], 0x1 ;  /* 0x0000700014107a11 */ /* 0x000fe200078008ff */
[----:B------:R-:W-:Y:S01]  /*1940*/  IMAD R244, R249, c[0x0][0x218], RZ ;  /* 0x00008600f9f47a24 */ /* 0x000fe200078e02ff */
[----:B------:R-:W-:Y:S01]  /*1950*/  CS2R R112, SRZ ;  /* 0x0000000000707805 */ /* 0x000fe2000001ff00 */
[----:B------:R-:W-:Y:S01]  /*1960*/  IMAD.IADD R0, R21, 0x1, R0 ;  /* 0x0000000115007824 */ /* 0x000fe200078e0200 */
[----:B------:R-:W-:Y:S01]  /*1970*/  CS2R R110, SRZ ;  /* 0x00000000006e7805 */ /* 0x000fe2000001ff00 */
[C---:B------:R-:W-:Y:S01]  /*1980*/  IMAD R2, R14.reuse, c[0x0][0x1ac], R2 ;  /* 0x00006b000e027a24 */ /* 0x040fe200078e0202 */
[----:B------:R-:W-:Y:S01]  /*1990*/  CS2R R108, SRZ ;  /* 0x00000000006c7805 */ /* 0x000fe2000001ff00 */
[----:B------:R-:W-:Y:S01]  /*19a0*/  IMAD.WIDE.U32 R14, R14, c[0x0][0x1a8], R26 ;  /* 0x00006a000e0e7a25 */ /* 0x000fe200078e001a */
[----:B------:R-:W-:Y:S01]  /*19b0*/  LEA.HI.X R17, R20, c[0x0][0x1c4], R0, 0x1, P0 ;  /* 0x0000710014117a11 */ /* 0x000fe200000f0c00 */
[----:B------:R-:W-:Y:S01]  /*19c0*/  CS2R R106, SRZ ;  /* 0x00000000006a7805 */ /* 0x000fe2000001ff00 */
[----:B------:R-:W-:Y:S01]  /*19d0*/  CS2R R104, SRZ ;  /* 0x0000000000687805 */ /* 0x000fe2000001ff00 */
[----:B------:R-:W-:Y:S01]  /*19e0*/  IMAD R244, R250, c[0x0][0x21c], R244 ;  /* 0x00008700faf47a24 */ /* 0x000fe200078e02f4 */
[----:B------:R-:W-:Y:S01]  /*19f0*/  LEA R20, P0, R14, c[0x0][0x190], 0x1 ;  /* 0x000064000e147a11 */ /* 0x000fe200078008ff */
        /* <DEDUP_REMOVED lines=8> */
[----:B------:R-:W-:Y:S01]  /*1a80*/  IMAD.U32 R0, RZ, RZ, UR5 ;  /* 0x00000005ff007e24 */ /* 0x000fe2000f8e00ff */
[----:B------:R-:W-:Y:S01]  /*1a90*/  LEA.HI.X R21, R14, c[0x0][0x194], R2, 0x1, P0 ;  /* 0x000065000e157a11 */ /* 0x000fe200000f0c02 */
[----:B------:R-:W-:Y:S01]  /*1aa0*/  IMAD.MOV.U32 R244, RZ, RZ, R238 ;  /* 0x000000fffff47224 */ /* 0x000fe200078e00ee */
[----:B------:R-:W-:Y:S01]  /*1ab0*/  IADD3 R28, P0, R16, UR22, RZ ;  /* 0x00000016101c7c10 */ /* 0x000fe2000ff1e0ff */
[----:B------:R-:W-:Y:S01]  /*1ac0*/  IMAD.SHL.U32 R234, R234, 0x2, RZ ;  /* 0x00000002eaea7824 */ /* 0x000fe200078e00ff */
[----:B------:R-:W-:Y:S01]  /*1ad0*/  CS2R R92, SRZ ;  /* 0x00000000005c7805 */ /* 0x000fe2000001ff00 */
[----:B------:R-:W-:Y:S01]  /*1ae0*/  IMAD.WIDE.U32 R26, R0, UR11, R244 ;  /* 0x0000000b001a7c25 */ /* 0x000fe2000f8e00f4 */
[----:B------:R-:W-:Y:S01]  /*1af0*/  IADD3.X R29, R17, UR20, RZ, P0, !PT ;  /* 0x00000014111d7c10 */ /* 0x000fe200087fe4ff */
[----:B------:R-:W-:Y:S01]  /*1b00*/  CS2R R90, SRZ ;  /* 0x00000000005a7805 */ /* 0x000fe2000001ff00 */
[----:B------:R-:W-:Y:S01]  /*1b10*/  @!PT LDS RZ, [RZ] ;  /* 0x00000000fffff984 */ /* 0x000fe20000000800 */
[----:B------:R-:W-:Y:S01]  /*1b20*/  @!PT LDS RZ, [RZ] ;  /* 0x00000000fffff984 */ /* 0x000fe20000000800 */
[----:B------:R-:W-:Y:S01]  /*1b30*/  @!PT LDS RZ, [RZ] ;  /* 0x00000000fffff984 */ /* 0x000fe20000000800 */
[----:B------:R1:W-:Y:S01]  /*1b40*/  LDGSTS.E.BYPASS.LTC128B.128 [R234+0x6080], [R16.64], !P2 ;  /* 0x0608000010ea7fae */ /* 0x0003e2000d101d50 */
[----:B------:R-:W-:Y:S01]  /*1b50*/  IMAD.U32 R0, RZ, RZ, UR22 ;  /* 0x00000016ff007e24 */ /* 0x000fe2000f8e00ff */
[----:B------:R-:W-:Y:S01]  /*1b60*/  IADD3 R2, R27, UR4, RZ ;  /* 0x000000041b027c10 */ /* 0x000fe2000fffe0ff */
[----:B------:R-:W-:Y:S01]  /*1b70*/  ULDC.64 UR4, c[0x0][0x178] ;  /* 0x00005e0000047ab9 */ /* 0x000fe20000000a00 */
[C---:B------:R-:W-:Y:S01]  /*1b80*/  LEA R14, P0, R26.reuse, c[0x0][0x1f0], 0x1 ;  /* 0x00007c001a0e7a11 */ /* 0x040fe200078008ff */
[----:B------:R1:W-:Y:S01]  /*1b90*/  LDGSTS.E.BYPASS.LTC128B.128 [R234+0x9080], [R16.64+0x80], !P1 ;  /* 0x0908008010ea7fae */ /* 0x0003e2000c901d50 */
[----:B------:R-:W-:Y:S01]  /*1ba0*/  UIMAD UR21, UR21, UR4, URZ ;  /* 0x00000004151572a4 */ /* 0x000fe2000f8e023f */
[----:B------:R-:W-:Y:S01]  /*1bb0*/  IMAD R232, R249, c[0x0][0x188], RZ ;  /* 0x00006200f9e87a24 */ /* 0x000fe200078e02ff */
[----:B------:R-:W-:Y:S01]  /*1bc0*/  LEA.HI.X R15, R26, c[0x0][0x1f4], R2, 0x1, P0 ;  /* 0x00007d001a0f7a11 */ /* 0x000fe200000f0c02 */
[----:B------:R2:W-:Y:S01]  /*1bd0*/  LDGSTS.E.BYPASS.LTC128B.128 [R234+0x7080], [R28.64], !P4 ;  /* 0x070800001cea7fae */ /* 0x0005e2000e101d50 */
[----:B------:R-:W-:Y:S01]  /*1be0*/  IADD3 R26, P0, R28, UR22, RZ ;  /* 0x000000161c1a7c10 */ /* 0x000fe2000ff1e0ff */
[----:B------:R-:W-:Y:S01]  /*1bf0*/  UIMAD.WIDE.U32 UR24, UR11, UR4, URZ ;  /* 0x000000040b1872a5 */ /* 0x000fe2000f8e003f */
[----:B------:R-:W-:Y:S01]  /*1c00*/  IMAD.U32 R2, RZ, RZ, UR23 ;  /* 0x00000017ff027e24 */ /* 0x000fe2000f8e00ff */
[----:B------:R-:W-:Y:S01]  /*1c10*/  UIMAD UR21, UR11, UR5, UR21 ;  /* 0x000000050b1572a4 */ /* 0x000fe2000f8e0215 */
[----:B------:R-:W-:Y:S01]  /*1c20*/  IADD3.X R27, R29, UR20, RZ, P0, !PT ;  /* 0x000000141d1b7c10 */ /* 0x000fe200087fe4ff */
[C---:B------:R-:W-:Y:S01]  /*1c30*/  IMAD R232, R250.reuse, c[0x0][0x18c], R232 ;  /* 0x00006300fae87a24 */ /* 0x040fe200078e02e8 */
[----:B------:R-:W-:Y:S01]  /*1c40*/  CS2R R88, SRZ ;  /* 0x0000000000587805 */ /* 0x000fe2000001ff00 */
[----:B------:R-:W-:Y:S01]  /*1c50*/  UIADD3 UR21, UR25, UR21, URZ ;  /* 0x0000001519157290 */ /* 0x000fe2000fffe03f */
[----:B------:R-:W-:Y:S01]  /*1c60*/  IMAD.WIDE.U32 R240, R250, c[0x0][0x188], R240 ;  /* 0x00006200faf07a25 */ /* 0x000fe200078e00f0 */
[----:B------:R-:W-:Y:S01]  /*1c70*/  CS2R R86, SRZ ;  /* 0x0000000000567805 */ /* 0x000fe2000001ff00 */
[----:B------:R-:W-:Y:S01]  /*1c80*/  CS2R R84, SRZ ;  /* 0x0000000000547805 */ /* 0x000fe2000001ff00 */
[----:B------:R-:W-:Y:S01]  /*1c90*/  CS2R R74, SRZ ;  /* 0x00000000004a7805 */ /* 0x000fe2000001ff00 */
[----:B------:R-:W-:Y:S01]  /*1ca0*/  IMAD.IADD R232, R241, 0x1, R232 ;  /* 0x00000001f1e87824 */ /* 0x000fe200078e02e8 */
[----:B------:R-:W-:Y:S01]  /*1cb0*/  CS2R R72, SRZ ;  /* 0x0000000000487805 */ /* 0x000fe2000001ff00 */
[----:B------:R-:W-:Y:S01]  /*1cc0*/  IMAD.SHL.U32 R229, R8, 0x40, RZ ;  /* 0x0000004008e57824 */ /* 0x000fe200078e00ff */
[----:B------:R-:W-:Y:S01]  /*1cd0*/  CS2R R70, SRZ ;  /* 0x0000000000467805 */ /* 0x000fe2000001ff00 */
[----:B------:R-:W-:Y:S01]  /*1ce0*/  IMAD.MOV.U32 R206, RZ, RZ, 0x20 ;  /* 0x00000020ffce7424 */ /* 0x000fe200078e00ff */
[----:B------:R-:W-:Y:S01]  /*1cf0*/  CS2R R68, SRZ ;  /* 0x0000000000447805 */ /* 0x000fe2000001ff00 */
[----:B------:R-:W-:Y:S01]  /*1d00*/  IMAD.MOV.U32 R217, RZ, RZ, 0x40 ;  /* 0x00000040ffd97424 */ /* 0x000fe200078e00ff */
[----:B------:R-:W-:Y:S01]  /*1d10*/  LOP3.LUT R229, R229, 0x1c0, RZ, 0xc0, !PT ;  /* 0x000001c0e5e57812 */ /* 0x000fe200078ec0ff */
[----:B------:R-:W-:Y:S01]  /*1d20*/  IMAD.U32 R13, RZ, RZ, UR19 ;  /* 0x00000013ff0d7e24 */ /* 0x000fe2000f8e00ff */
[----:B------:R-:W-:Y:S01]  /*1d30*/  CS2R R66, SRZ ;  /* 0x0000000000427805 */ /* 0x000fe2000001ff00 */
[----:B-1----:R-:W-:Y:S01]  /*1d40*/  IADD3 R16, P2, P1, R0, 0x80, R16 ;  /* 0x0000008000107810 */ /* 0x002fe2000795e010 */
[----:B------:R-:W-:Y:S01]  /*1d50*/  IMAD.U32 R0, RZ, RZ, UR21 ;  /* 0x00000015ff007e24 */ /* 0x000fe2000f8e00ff */
[----:B------:R-:W-:Y:S01]  /*1d60*/  LOP3.LUT R10, R229, 0x8, R6, 0xf8, !PT ;  /* 0x00000008e50a7812 */ /* 0x000fe200078ef806 */
[----:B------:R-:W-:Y:S01]  /*1d70*/  IMAD R242, R249, c[0x0][0x278], RZ ;  /* 0x00009e00f9f27a24 */ /* 0x000fe200078e02ff */
[----:B------:R-:W-:Y:S01]  /*1d80*/  IADD3.X R17, RZ, UR20, R17, P2, P1 ;  /* 0x00000014ff117c10 */ /* 0x000fe200097e2411 */
[----:B--2---:R-:W-:Y:S01]  /*1d90*/  IMAD.U32 R28, RZ, RZ, UR24 ;  /* 0x00000018ff1c7e24 */ /* 0x004fe2000f8e00ff */
[----:B------:R-:W-:Y:S01]  /*1da0*/  ISETP.GE.AND P2, PT, R7, c[0x0][0x19c], PT ;  /* 0x0000670007007a0c */ /* 0x000fe20003f46270 */
[----:B------:R-:W-:Y:S01]  /*1db0*/  UMOV UR20, 0x5 ;  /* 0x0000000500147882 */ /* 0x000fe20000000000 */
[----:B------:R-:W-:Y:S01]  /*1dc0*/  IADD3 R30, P1, P0, R2, 0x80, R20 ;  /* 0x00000080021e7810 */ /* 0x000fe2000783e014 */
[----:B------:R1:W-:Y:S01]  /*1dd0*/  LDGSTS.E.BYPASS.LTC128B.128 [R234+0xa080], [R16.64], !P3 ;  /* 0x0a08000010ea7fae */ /* 0x0003e2000d901d50 */
[C---:B------:R-:W-:Y:S01]  /*1de0*/  ISETP.LT.OR P4, PT, R3.reuse, 0x1, P2 ;  /* 0x000000010300780c */ /* 0x040fe20001781670 */
[----:B------:R-:W-:Y:S01]  /*1df0*/  USHF.L.U64.HI UR9, UR8, UR20, UR9 ;  /* 0x0000001408097299 */ /* 0x000fe20008010209 */
[----:B------:R-:W-:Y:S01]  /*1e00*/  IADD3.X R31, RZ, UR7, R21, P1, P0 ;  /* 0x00000007ff1f7c10 */ /* 0x000fe20008fe0415 */
[----:B------:R2:W-:Y:S01]  /*1e10*/  LDGSTS.E.BYPASS.LTC128B.128 [R234+0x8080], [R26.64], !P6 ;  /* 0x080800001aea7fae */ /* 0x0005e2000f101d50 */
[----:B------:R-:W-:Y:S01]  /*1e20*/  ISETP.GE.AND P6, PT, R12, c[0x0][0x19c], PT ;  /* 0x000067000c007a0c */ /* 0x000fe20003fc6270 */
[----:B------:R-:W-:Y:S01]  /*1e30*/  USHF.L.U32 UR8, UR8, 0x5, URZ ;  /* 0x0000000508087899 */ /* 0x000fe2000800063f */
[C---:B------:R-:W-:Y:S01]  /*1e40*/  ISETP.LT.OR P1, PT, R3.reuse, 0x21, P2 ;  /* 0x000000210300780c */ /* 0x040fe20001721670 */
[----:B------:R2:W-:Y:S01]  /*1e50*/  LDGSTS.E.BYPASS.LTC128B.128 [R234+0xb080], [R26.64+0x80], !P5 ;  /* 0x0b0800801aea7fae */ /* 0x0005e2000e901d50 */
[C---:B------:R-:W-:Y:S01]  /*1e60*/  ISETP.LT.OR P5, PT, R3.reuse, 0x1, P6 ;  /* 0x000000010300780c */ /* 0x040fe200037a1670 */
[----:B------:R-:W-:Y:S01]  /*1e70*/  IMAD R242, R250, c[0x0][0x27c], R242 ;  /* 0x00009f00faf27a24 */ /* 0x000fe200078e02f2 */
[C---:B------:R-:W-:Y:S01]  /*1e80*/  LEA R2, P0, R28.reuse, R240, 0x6 ;  /* 0x000000f01c027211 */ /* 0x040fe200078030ff */
[----:B------:R-:W0:Y:S01]  /*1e90*/  LDGDEPBAR ;  /* 0x00000000000079af */ /* 0x000e220000000000 */
[----:B------:R-:W-:Y:S01]  /*1ea0*/  ISETP.LT.OR P2, PT, R3, 0x41, P2 ;  /* 0x000000410300780c */ /* 0x000fe20001741670 */
[C---:B------:R-:W-:Y:S01]  /*1eb0*/  IMAD R237, R249.reuse, c[0x0][0x290], RZ ;  /* 0x0000a400f9ed7a24 */ /* 0x040fe200078e02ff */
[----:B------:R-:W-:Y:S01]  /*1ec0*/  LEA.HI.X R0, R28, R232, R0, 0x6, P0 ;  /* 0x000000e81c007211 */ /* 0x000fe200000f3400 */
[----:B------:R-:W-:Y:S01]  /*1ed0*/  IMAD R249, R249, c[0x0][0x240], RZ ;  /* 0x00009000f9f97a24 */ /* 0x000fe200078e02ff */
[----:B------:R-:W-:Y:S01]  /*1ee0*/  SHF.R.U32.HI R229, RZ, 0x3, R229 ;  /* 0x00000003ffe57819 */ /* 0x000fe200000116e5 */
[----:B------:R-:W-:Y:S01]  /*1ef0*/  IMAD.U32 R29, RZ, RZ, UR25 ;  /* 0x00000019ff1d7e24 */ /* 0x000fe2000f8e00ff */
[----:B------:R-:W-:Y:S01]  /*1f00*/  CS2R R64, SRZ ;  /* 0x0000000000407805 */ /* 0x000fe2000001ff00 */
[C---:B------:R-:W-:Y:S01]  /*1f10*/  IMAD R237, R250.reuse, c[0x0][0x294], R237 ;  /* 0x0000a500faed7a24 */ /* 0x040fe200078e02ed */
[----:B------:R-:W-:Y:S01]  /*1f20*/  LOP3.LUT R229, R11, R10, R229, 0xf6, !PT ;  /* 0x0000000a0be57212 */ /* 0x000fe200078ef6e5 */
[----:B------:R3:W-:Y:S01]  /*1f30*/  LDGSTS.E.BYPASS.LTC128B.128 [R234+0x80], [R20.64], !P5 ;  /* 0x0008000014ea7fae */ /* 0x0007e2000e901d50 */
[----:B------:R-:W-:Y:S01]  /*1f40*/  IADD3 R10, -R235, UR12, -R13 ;  /* 0x0000000ceb0a7c10 */ /* 0x000fe2000fffe90d */
[----:B------:R-:W-:Y:S01]  /*1f50*/  IMAD R249, R250, c[0x0][0x244], R249 ;  /* 0x00009100faf97a24 */ /* 0x000fe200078e02f9 */
[----:B------:R-:W-:Y:S01]  /*1f60*/  ISETP.GE.AND P5, PT, R12, c[0x0][0x1fc], PT ;  /* 0x00007f000c007a0c */ /* 0x000fe20003fa6270 */
[----:B------:R3:W-:Y:S01]  /*1f70*/  LDGSTS.E.BYPASS.LTC128B.128 [R234+0x3080], [R20.64+0x80], !P4 ;  /* 0x0308008014ea7fae */ /* 0x0007e2000e101d50 */
[----:B-1----:R-:W-:Y:S01]  /*1f80*/  IADD3 R16, P3, R20, UR23, RZ ;  /* 0x0000001714107c10 */ /* 0x002fe2000ff7e0ff */
[----:B------:R-:W-:Y:S01]  /*1f90*/  IMAD.SHL.U32 R229, R229, 0x2, RZ ;  /* 0x00000002e5e57824 */ /* 0x000fe200078e00ff */
[----:B------:R-:W-:Y:S01]  /*1fa0*/  ISETP.GE.AND P4, PT, R12, c[0x0][0x16c], PT ;  /* 0x00005b000c007a0c */ /* 0x000fe20003f86270 */
[----:B------:R-:W-:Y:S01]  /*1fb0*/  IMAD.IADD R252, R4, 0x1, -R252 ;  /* 0x0000000104fc7824 */ /* 0x000fe200078e0afc */
[----:B------:R-:W-:Y:S01]  /*1fc0*/  IADD3.X R17, R21, UR7, RZ, P3, !PT ;  /* 0x0000000715117c10 */ /* 0x000fe20009ffe4ff */
[----:B------:R-:W-:Y:S01]  /*1fd0*/  IMAD.MOV.U32 R224, RZ, RZ, 0x20 ;  /* 0x00000020ffe07424 */ /* 0x000fe200078e00ff */
[C---:B------:R-:W-:Y:S01]  /*1fe0*/  ISETP.LT.OR P3, PT, R3.reuse, 0x21, P6 ;  /* 0x000000210300780c */ /* 0x040fe20003761670 */
[----:B------:R-:W-:Y:S01]  /*1ff0*/  IMAD.MOV.U32 R226, RZ, RZ, 0x10 ;  /* 0x00000010ffe27424 */ /* 0x000fe200078e00ff */
[----:B------:R-:W-:Y:S01]  /*2000*/  ISETP.LT.OR P6, PT, R3, 0x41, P6 ;  /* 0x000000410300780c */ /* 0x000fe200037c1670 */
[----:B--2---:R-:W-:Y:S01]  /*2010*/  IMAD.U32 R26, RZ, RZ, UR13 ;  /* 0x0000000dff1a7e24 */ /* 0x004fe2000f8e00ff */
[----:B------:R-:W-:Y:S01]  /*2020*/  SEL R3, RZ, 0x1, P4 ;  /* 0x00000001ff037807 */ /* 0x000fe20002000000 */
[----:B------:R-:W-:Y:S01]  /*2030*/  IMAD.MOV.U32 R225, RZ, RZ, 0x10 ;  /* 0x00000010ffe17424 */ /* 0x000fe200078e00ff */
[----:B------:R-:W-:Y:S01]  /*2040*/  IADD3 R13, -R13, UR12, -R235 ;  /* 0x0000000c0d0d7c10 */ /* 0x000fe2000fffe9eb */
[----:B------:R-:W-:Y:S01]  /*2050*/  IMAD.WIDE.U32 R26, R26, c[0x0][0x238], R24 ;  /* 0x00008e001a1a7a25 */ /* 0x000fe200078e0018 */
        /* <DEDUP_REMOVED lines=8> */
[----:B------:R-:W-:Y:S01]  /*20e0*/  CS2R R50, SRZ ;  /* 0x0000000000327805 */ /* 0x000fe2000001ff00 */
[----:B------:R2:W-:Y:S01]  /*20f0*/  LDGSTS.E.BYPASS.LTC128B.128 [R234+0x4080], [R30.64], !P1 ;  /* 0x040800001eea7fae */ /* 0x0005e2000c901d50 */
[----:B------:R-:W-:Y:S01]  /*2100*/  SEL R5, RZ, 0x2, P3 ;  /* 0x00000002ff057807 */ /* 0x000fe20001800000 */
[----:B------:R-:W-:Y:S01]  /*2110*/  CS2R R48, SRZ ;  /* 0x0000000000307805 */ /* 0x000fe2000001ff00 */
[----:B---3--:R-:W-:Y:S01]  /*2120*/  IADD3 R20, P0, R16, UR23, RZ ;  /* 0x0000001710147c10 */ /* 0x008fe2000ff1e0ff */
[----:B------:R-:W-:Y:S01]  /*2130*/  CS2R R46, SRZ ;  /* 0x00000000002e7805 */ /* 0x000fe2000001ff00 */
[----:B------:R-:W-:Y:S01]  /*2140*/  CS2R R44, SRZ ;  /* 0x00000000002c7805 */ /* 0x000fe2000001ff00 */
[----:B------:R-:W-:Y:S01]  /*2150*/  IMAD.IADD R3, R5, 0x1, R3 ;  /* 0x0000000105037824 */ /* 0x000fe200078e0203 */
[----:B------:R-:W-:Y:S01]  /*2160*/  IADD3.X R21, R17, UR7, RZ, P0, !PT ;  /* 0x0000000711157c10 */ /* 0x000fe200087fe4ff */
[----:B------:R-:W-:Y:S01]  /*2170*/  ULDC.64 UR6, c[0x0][0x270] ;  /* 0x00009c0000067ab9 */ /* 0x000fe20000000a00 */
[----:B------:R-:W-:Y:S01]  /*2180*/  LEA.HI R5, R9, R233, RZ, 0x5 ;  /* 0x000000e909057211 */ /* 0x000fe200078f28ff */
[----:B------:R-:W-:Y:S01]  /*2190*/  UIMAD UR6, UR15, UR6, URZ ;  /* 0x000000060f0672a4 */ /* 0x000fe2000f8e023f */
[----:B------:R-:W-:Y:S01]  /*21a0*/  ISETP.GE.AND P0, PT, R12, c[0x0][0x1fc], PT ;  /* 0x00007f000c007a0c */ /* 0x000fe20003f06270 */
[----:B------:R3:W-:Y:S01]  /*21b0*/  LDGSTS.E.BYPASS.LTC128B.128 [R234+0x2080], [R20.64], !P6 ;  /* 0x0208000014ea7fae */ /* 0x0007e2000f101d50 */
[----:B------:R-:W-:Y:S01]  /*21c0*/  LOP3.LUT P6, RZ, R3, 0x2, RZ, 0xc0, !PT ;  /* 0x0000000203ff7812 */ /* 0x000fe200078cc0ff */
[----:B------:R-:W-:Y:S01]  /*21d0*/  UIMAD UR21, UR13, UR7, UR6 ;  /* 0x000000070d1572a4 */ /* 0x000fe2000f8e0206 */
[----:B------:R-:W-:Y:S01]  /*21e0*/  CS2R R42, SRZ ;  /* 0x00000000002a7805 */ /* 0x000fe2000001ff00 */
[----:B------:R3:W-:Y:S01]  /*21f0*/  LDGSTS.E.BYPASS.LTC128B.128 [R234+0x5080], [R20.64+0x80], !P2 ;  /* 0x0508008014ea7fae */ /* 0x0007e2000d101d50 */
[----:B------:R-:W-:Y:S01]  /*2200*/  ULDC.64 UR6, c[0x0][0x288] ;  /* 0x0000a20000067ab9 */ /* 0x000fe20000000a00 */
[----:B------:R-:W-:Y:S01]  /*2210*/  CS2R R40, SRZ ;  /* 0x0000000000287805 */ /* 0x000fe2000001ff00 */
[----:B------:R-:W-:Y:S01]  /*2220*/  UIMAD UR6, UR15, UR6, URZ ;  /* 0x000000060f0672a4 */ /* 0x000fe2000f8e023f */
[----:B------:R-:W0:Y:S01]  /*2230*/  LDGDEPBAR ;  /* 0x00000000000079af */ /* 0x000e220000000000 */
[----:B------:R-:W-:Y:S01]  /*2240*/  IADD3 R19, R19, UR21, RZ ;  /* 0x0000001513137c10 */ /* 0x000fe2000fffe0ff */
[----:B------:R-:W-:Y:S01]  /*2250*/  CS2R R38, SRZ ;  /* 0x0000000000267805 */ /* 0x000fe2000001ff00 */
[----:B-1----:R-:W-:Y:S01]  /*2260*/  LEA R16, P1, R2, c[0x0][0x160], 0x1 ;  /* 0x0000580002107a11 */ /* 0x002fe200078208ff */
[----:B------:R-:W-:Y:S01]  /*2270*/  UIMAD UR20, UR13, UR7, UR6 ;  /* 0x000000070d1472a4 */ /* 0x000fe2000f8e0206 */
[----:B------:R-:W-:Y:S01]  /*2280*/  CS2R R36, SRZ ;  /* 0x0000000000247805 */ /* 0x000fe2000001ff00 */
[----:B------:R-:W-:Y:S01]  /*2290*/  IMAD.WIDE.U32 R32, R250, c[0x0][0x278], R18 ;  /* 0x00009e00fa207a25 */ /* 0x000fe200078e0012 */
[----:B------:R-:W-:Y:S01]  /*22a0*/  LEA.HI.X R17, R2, c[0x0][0x164], R0, 0x1, P1 ;  /* 0x0000590002117a11 */ /* 0x000fe200008f0c00 */
[----:B------:R-:W-:Y:S01]  /*22b0*/  ULDC.64 UR6, c[0x0][0x238] ;  /* 0x00008e0000067ab9 */ /* 0x000fe20000000a00 */
[----:B------:R-:W-:Y:S01]  /*22c0*/  LOP3.LUT P1, RZ, R3, 0x1, RZ, 0xc0, !PT ;  /* 0x0000000103ff7812 */ /* 0x000fe2000782c0ff */
[----:B------:R-:W-:Y:S01]  /*22d0*/  IMAD.U32 R2, RZ, RZ, UR4 ;  /* 0x00000004ff027e24 */ /* 0x000fe2000f8e00ff */
[----:B------:R-:W-:Y:S01]  /*22e0*/  SHF.R.S32.HI R3, RZ, 0x5, R5 ;  /* 0x00000005ff037819 */ /* 0x000fe20000011405 */
[----:B------:R-:W-:Y:S01]  /*22f0*/  IMAD.U32 R0, RZ, RZ, UR5 ;  /* 0x00000005ff007e24 */ /* 0x000fe2000f8e00ff */
[----:B------:R-:W-:Y:S01]  /*2300*/  UIMAD UR6, UR15, UR6, URZ ;  /* 0x000000060f0672a4 */ /* 0x000fe2000f8e023f */
[----:B------:R-:W-:Y:S01]  /*2310*/  IADD3 R23, R23, UR20, RZ ;  /* 0x0000001417177c10 */ /* 0x000fe2000fffe0ff */
[----:B------:R-:W-:Y:S01]  /*2320*/  IMAD.IADD R242, R33, 0x1, R242 ;  /* 0x0000000121f27824 */ /* 0x000fe200078e02f2 */
[C---:B------:R-:W-:Y:S01]  /*2330*/  LEA R24, P2, R2.reuse, R16, 0x6 ;  /* 0x0000001002187211 */ /* 0x040fe200078430ff */
[----:B------:R-:W-:Y:S01]  /*2340*/  UIMAD UR7, UR13, UR7, UR6 ;  /* 0x000000070d0772a4 */ /* 0x000fe2000f8e0206 */
[----:B------:R-:W-:Y:S01]  /*2350*/  LEA.HI R11, R5, R3, RZ, 0x1 ;  /* 0x00000003050b7211 */ /* 0x000fe200078f08ff */
[----:B------:R-:W-:Y:S01]  /*2360*/  USHF.R.S32.HI UR6, URZ, 0x1f, UR19 ;  /* 0x0000001f3f067899 */ /* 0x000fe20008011413 */
[----:B------:R-:W-:Y:S01]  /*2370*/  LEA.HI.X R25, R2, R17, R0, 0x6, P2 ;  /* 0x0000001102197211 */ /* 0x000fe200010f3400 */
[----:B------:R-:W-:Y:S01]  /*2380*/  IMAD.WIDE.U32 R28, R250, c[0x0][0x290], R22 ;  /* 0x0000a400fa1c7a25 */ /* 0x000fe200078e0016 */
[----:B------:R-:W-:Y:S01]  /*2390*/  LOP3.LUT P2, RZ, R8, 0x2, RZ, 0xc0, !PT ;  /* 0x0000000208ff7812 */ /* 0x000fe2000784c0ff */
[----:B------:R1:W-:Y:S01]  /*23a0*/  STL.64 [R1+0x8], R32 ;  /* 0x0000082001007387 */ /* 0x0003e20000100a00 */
[----:B------:R-:W-:-:S04]  /*23b0*/  DEPBAR.LE SB0, 0x1 ;  /* 0x000080400000791a */ /* 0x000fc80000000000 */
[----:B------:R-:W-:Y:S01]  /*23c0*/  BAR.SYNC.DEFER_BLOCKING 0x0 ;  /* 0x0000000000007b1d */ /* 0x000fe20000010000 */
[----:B------:R-:W-:Y:S01]  /*23d0*/  SEL R206, R206, 0xffffffe0, !P2 ;  /* 0xffffffe0cece7807 */ /* 0x000fe20005000000 */
[----:B------:R-:W-:Y:S01]  /*23e0*/  IMAD.IADD R237, R29, 0x1, R237 ;  /* 0x000000011ded7824 */ /* 0x000fe200078e02ed */
[C---:B------:R-:W-:Y:S01]  /*23f0*/  LOP3.LUT P2, RZ, R8.reuse, 0x4, RZ, 0xc0, !PT ;  /* 0x0000000408ff7812 */ /* 0x040fe2000784c0ff */
[----:B------:R-:W-:Y:S01]  /*2400*/  IMAD.SHL.U32 R8, R8, 0x20, RZ ;  /* 0x0000002008087824 */ /* 0x000fe200078e00ff */
[-C--:B------:R-:W-:Y:S01]  /*2410*/  LEA.HI R0, R9, R233.reuse, RZ, 0x2 ;  /* 0x000000e909007211 */ /* 0x080fe200078f10ff */
[----:B------:R-:W-:Y:S01]  /*2420*/  IMAD.IADD R219, R229, 0x1, R206 ;  /* 0x00000001e5db7824 */ /* 0x000fe200078e02ce */
[----:B------:R-:W-:Y:S01]  /*2430*/  SEL R217, R217, 0xffffffc0, !P2 ;  /* 0xffffffc0d9d97807 */ /* 0x000fe20005000000 */
[----:B------:R4:W-:Y:S01]  /*2440*/  STL.64 [R1], R28 ;  /* 0x0000001c01007387 */ /* 0x0009e20000100a00 */
[C---:B------:R-:W-:Y:S01]  /*2450*/  ISETP.LT.OR P2, PT, R10.reuse, 0x1, !P1 ;  /* 0x000000010a00780c */ /* 0x040fe20004f41670 */
[----:B------:R-:W-:Y:S01]  /*2460*/  CS2R R34, SRZ ;  /* 0x0000000000227805 */ /* 0x000fe2000001ff00 */
[--C-:B------:R-:W-:Y:S01]  /*2470*/  SHF.R.S32.HI R2, RZ, 0x2, R0.reuse ;  /* 0x00000002ff027819 */ /* 0x100fe20000011400 */
[----:B------:R-:W-:Y:S01]  /*2480*/  IMAD.IADD R218, R229, 0x1, R217 ;  /* 0x00000001e5da7824 */ /* 0x000fe200078e02d9 */
[----:B------:R-:W-:Y:S01]  /*2490*/  SHF.R.S32.HI R12, RZ, 0x1f, R0 ;  /* 0x0000001fff0c7819 */ /* 0x000fe20000011400 */
[----:B--2---:R-:W-:Y:S01]  /*24a0*/  CS2R R30, SRZ ;  /* 0x00000000001e7805 */ /* 0x004fe2000001ff00 */
[----:B------:R-:W-:Y:S01]  /*24b0*/  ISETP.LT.OR P1, PT, R10, 0x21, !P1 ;  /* 0x000000210a00780c */ /* 0x000fe20004f21670 */
[----:B------:R-:W-:Y:S01]  /*24c0*/  IMAD.IADD R206, R206, 0x1, R218 ;  /* 0x00000001cece7824 */ /* 0x000fe200078e02da */
[----:B------:R-:W-:Y:S01]  /*24d0*/  LEA.HI R12, R12, R2, RZ, 0x3 ;  /* 0x000000020c0c7211 */ /* 0x000fe200078f18ff */
[----:B------:R-:W-:Y:S01]  /*24e0*/  IMAD.IADD R217, R217, 0x1, R219 ;  /* 0x00000001d9d97824 */ /* 0x000fe200078e02db */
[----:B------:R-:W-:Y:S01]  /*24f0*/  LOP3.LUT R11, R11, 0xfffffffe, RZ, 0xc0, !PT ;  /* 0xfffffffe0b0b7812 */ /* 0x000fe200078ec0ff */
[----:B------:R-:W-:Y:S01]  /*2500*/  USHF.L.U64.HI UR5, UR4, 0x5, UR5 ;  /* 0x0000000504057899 */ /* 0x000fe20008010205 */
[----:B------:R-:W-:Y:S01]  /*2510*/  LOP3.LUT R12, R12, 0xfffffff8, RZ, 0xc0, !PT ;  /* 0xfffffff80c0c7812 */ /* 0x000fe200078ec0ff */
[----:B------:R-:W-:Y:S01]  /*2520*/  USHF.L.U32 UR15, UR4, 0x5, URZ ;  /* 0x00000005040f7899 */ /* 0x000fe2000800063f */
[----:B------:R-:W-:Y:S01]  /*2530*/  LEA.HI R9, R9, R233, RZ, 0x4 ;  /* 0x000000e909097211 */ /* 0x000fe200078f20ff */
[----:B------:R2:W1:Y:S01]  /*2540*/  LDSM.16.M88.2 R178, [R206+0x6080] ;  /* 0x00608000ceb2783b */ /* 0x0004620000000100 */
[----:B------:R-:W-:Y:S01]  /*2550*/  IMAD.IADD R3, R3, 0x1, -R11 ;  /* 0x0000000103037824 */ /* 0x000fe200078e0a0b */
[----:B------:R-:W-:Y:S01]  /*2560*/  LOP3.LUT R5, R5, 0xffffffe0, RZ, 0xc0, !PT ;  /* 0xffffffe005057812 */ /* 0x000fe200078ec0ff */
[----:B------:R-:W-:Y:S01]  /*2570*/  IMAD.IADD R2, R2, 0x1, -R12 ;  /* 0x0000000102027824 */ /* 0x000fe200078e0a0c */
[----:B------:R2:W1:Y:S01]  /*2580*/  LDSM.16.M88.2 R180, [R206+0x7080] ;  /* 0x00708000ceb4783b */ /* 0x0004620000000100 */
[----:B------:R-:W-:Y:S01]  /*2590*/  IMAD.U32 R12, RZ, RZ, UR8 ;  /* 0x00000008ff0c7e24 */ /* 0x000fe2000f8e00ff */
[----:B------:R-:W-:Y:S01]  /*25a0*/  LOP3.LUT R0, R0, 0x3ffffffc, RZ, 0xc0, !PT ;  /* 0x3ffffffc00007812 */ /* 0x000fe200078ec0ff */
[----:B------:R-:W-:Y:S01]  /*25b0*/  IMAD.U32 R11, RZ, RZ, UR9 ;  /* 0x00000009ff0b7e24 */ /* 0x000fe2000f8e00ff */
[----:B------:R2:W1:Y:S01]  /*25c0*/  LDSM.16.M88.2 R182, [R206+0x8080] ;  /* 0x00808000ceb6783b */ /* 0x0004620000000100 */
[C---:B------:R-:W-:Y:S01]  /*25d0*/  IMAD.IADD R5, R233.reuse, 0x1, -R5 ;  /* 0x00000001e9057824 */ /* 0x040fe200078e0a05 */
[----:B------:R-:W-:Y:S01]  /*25e0*/  UIMAD UR18, UR14, -0x60, UR18 ;  /* 0xffffffa00e1278a4 */ /* 0x000fe2000f8e0212 */
[----:B------:R-:W-:Y:S01]  /*25f0*/  IMAD.SHL.U32 R248, R2, 0x20, RZ ;  /* 0x0000002002f87824 */ /* 0x000fe200078e00ff */
[----:B------:R2:W1:Y:S01]  /*2600*/  LDSM.16.M88.2 R202, [R206+0x9080] ;  /* 0x00908000ceca783b */ /* 0x0004620000000100 */
[----:B------:R-:W-:Y:S01]  /*2610*/  IMAD.IADD R0, R233, 0x1, -R0 ;  /* 0x00000001e9007824 */ /* 0x000fe200078e0a00 */
[----:B------:R-:W-:Y:S01]  /*2620*/  SHF.R.S32.HI R247, RZ, 0x1f, R5 ;  /* 0x0000001ffff77819 */ /* 0x000fe20000011405 */
[----:B------:R-:W-:Y:S01]  /*2630*/  UMOV UR4, URZ ;  /* 0x0000003f00047c82 */ /* 0x000fe20008000000 */
[----:B------:R2:W1:Y:S01]  /*2640*/  LDSM.16.M88.2 R204, [R206+0xa080] ;  /* 0x00a08000cecc783b */ /* 0x0004620000000100 */
[----:B------:R-:W-:Y:S01]  /*2650*/  UMOV UR20, 0x1 ;  /* 0x0000000100147882 */ /* 0x000fe20000000000 */
[----:B------:R-:W-:-:S02]  /*2660*/  LEA.HI R247, R247, R5, RZ, 0x2 ;  /* 0x00000005f7f77211 */ /* 0x000fc400078f10ff */
        /* <DEDUP_REMOVED lines=34> */
[----:B---3--:R-:W-:Y:S02]  /*2890*/  @!P2 IADD3 R20, P1, R32, UR19, RZ ;  /* 0x000000132014ac10 */ /* 0x008fe4000ff3e0ff */
[----:B-1----:R-:W-:Y:S02]  /*28a0*/  CS2R R32, SRZ ;  /* 0x0000000000207805 */ /* 0x002fe4000001ff00 */
[----:B------:R-:W-:Y:S02]  /*28b0*/  @!P2 IADD3.X R19, R242, UR6, RZ, P1, !PT ;  /* 0x00000006f213ac10 */ /* 0x000fe40008ffe4ff */
[----:B------:R-:W-:-:S04]  /*28c0*/  @!P2 LEA R18, P1, R20, c[0x0][0x258], 0x2 ;  /* 0x000096001412aa11 */ /* 0x000fc800078210ff */
[----:B------:R-:W-:Y:S02]  /*28d0*/  @!P2 LEA.HI.X R19, R20, c[0x0][0x25c], R19, 0x2, P1 ;  /* 0x000097001413aa11 */ /* 0x000fe400008f1413 */
[----:B------:R-:W-:Y:S01]  /*28e0*/  ISETP.GE.AND P1, PT, R7, c[0x0][0x1fc], PT ;  /* 0x00007f0007007a0c */ /* 0x000fe20003f26270 */
[----:B------:R-:W-:Y:S01]  /*28f0*/  @!P2 IMAD.SHL.U32 R7, R233, 0x10, RZ ;  /* 0x00000010e907a824 */ /* 0x000fe200078e00ff */
[----:B-----5:R-:W-:Y:S02]  /*2900*/  SHF.R.S32.HI R16, RZ, 0x4, R9 ;  /* 0x00000004ff107819 */ /* 0x020fe40000011409 */
[----:B------:R-:W-:Y:S02]  /*2910*/  IADD3 R17, R27, UR7, RZ ;  /* 0x000000071b117c10 */ /* 0x000fe4000fffe0ff */
[C---:B------:R-:W-:Y:S01]  /*2920*/  LEA.HI R12, R9.reuse, R16, RZ, 0x1 ;  /* 0x00000010090c7211 */ /* 0x040fe200078f08ff */
[----:B------:R1:W-:Y:S01]  /*2930*/  @!P2 LDGSTS.E.BYPASS.LTC128B.128 [R7+0x12080], [R18.64] ;  /* 0x120800001207afae */ /* 0x0003e2000b901d50 */
[----:B------:R-:W-:-:S02]  /*2940*/  LOP3.LUT R9, R9, 0xfffffff0, RZ, 0xc0, !PT ;  /* 0xfffffff009097812 */ /* 0x000fc400078ec0ff */
[----:B------:R-:W-:Y:S01]  /*2950*/  LOP3.LUT R12, R12, 0xfffffffe, RZ, 0xc0, !PT ;  /* 0xfffffffe0c0c7812 */ /* 0x000fe200078ec0ff */
[----:B------:R-:W0:Y:S01]  /*2960*/  LDGDEPBAR ;  /* 0x00000000000079af */ /* 0x000e220000000000 */
[----:B------:R-:W-:Y:S01]  /*2970*/  SEL R246, RZ, 0xffffffff, P1 ;  /* 0xfffffffffff67807 */ /* 0x000fe20000800000 */
[----:B------:R-:W-:Y:S01]  /*2980*/  IMAD.IADD R9, R233, 0x1, -R9 ;  /* 0x00000001e9097824 */ /* 0x000fe200078e0a09 */
[----:B------:R-:W-:Y:S01]  /*2990*/  LOP3.LUT P1, RZ, R2, 0x1, RZ, 0xc0, !PT ;  /* 0x0000000102ff7812 */ /* 0x000fe2000782c0ff */
[----:B------:R-:W-:Y:S02]  /*29a0*/  IMAD.IADD R12, R16, 0x1, -R12 ;  /* 0x00000001100c7824 */ /* 0x000fe400078e0a0c */
[----:B------:R-:W-:Y:S02]  /*29b0*/  IMAD.MOV.U32 R16, RZ, RZ, R26 ;  /* 0x000000ffff107224 */ /* 0x000fe400078e001a */
[----:B------:R-:W-:Y:S02]  /*29c0*/  IMAD.SHL.U32 R2, R2, 0x4, RZ ;  /* 0x0000000402027824 */ /* 0x000fe400078e00ff */
[----:B------:R-:W-:-:S04]  /*29d0*/  IMAD.WIDE.U32 R250, R250, c[0x0][0x240], R16 ;  /* 0x00009000fafa7a25 */ /* 0x000fc800078e0010 */
[----:B------:R-:W-:Y:S01]  /*29e0*/  IMAD.SHL.U32 R16, R4, 0x8, RZ ;  /* 0x0000000804107824 */ /* 0x000fe200078e00ff */
[----:B------:R-:W-:Y:S01]  /*29f0*/  SEL R4, RZ, 0x1, P5 ;  /* 0x00000001ff047807 */ /* 0x000fe20002800000 */
[C---:B------:R-:W-:Y:S01]  /*2a00*/  IMAD.SHL.U32 R231, R12.reuse, 0x8, RZ ;  /* 0x000000080ce77824 */ /* 0x040fe200078e00ff */
[C---:B------:R-:W-:Y:S01]  /*2a10*/  ISETP.LT.OR P5, PT, R13.reuse, 0x1, P0 ;  /* 0x000000010d00780c */ /* 0x040fe200007a1670 */
[----:B------:R-:W-:Y:S01]  /*2a20*/  IMAD.SHL.U32 R230, R12, 0x20, RZ ;  /* 0x000000200ce67824 */ /* 0x000fe200078e00ff */
[----:B------:R-:W-:Y:S01]  /*2a30*/  LOP3.LUT R16, R16, 0x18, RZ, 0xc0, !PT ;  /* 0x0000001810107812 */ /* 0x000fe200078ec0ff */
[----:B------:R-:W-:Y:S01]  /*2a40*/  IMAD.SHL.U32 R246, R246, 0x2, RZ ;  /* 0x00000002f6f67824 */ /* 0x000fe200078e00ff */
[----:B------:R-:W-:Y:S01]  /*2a50*/  ISETP.LT.OR P0, PT, R13, 0x21, P0 ;  /* 0x000000210d00780c */ /* 0x000fe20000701670 */
[----:B------:R-:W-:Y:S01]  /*2a60*/  IMAD.SHL.U32 R227, R9, 0x20, RZ ;  /* 0x0000002009e37824 */ /* 0x000fe200078e00ff */
[----:B------:R-:W-:Y:S01]  /*2a70*/  LOP3.LUT R248, R16, 0xe0, R248, 0xf8, !PT ;  /* 0x000000e010f87812 */ /* 0x000fe200078ef8f8 */
[----:B------:R-:W-:Y:S01]  /*2a80*/  IMAD.SHL.U32 R12, R12, 0x100, RZ ;  /* 0x000001000c0c7824 */ /* 0x000fe200078e00ff */
[----:B-1----:R-:W-:Y:S01]  /*2a90*/  LOP3.LUT R7, R247, 0x7ffffffc, RZ, 0xc0, !PT ;  /* 0x7ffffffcf7077812 */ /* 0x002fe200078ec0ff */
[----:B------:R-:W-:Y:S01]  /*2aa0*/  IMAD.IADD R249, R251, 0x1, R249 ;  /* 0x00000001fbf97824 */ /* 0x000fe200078e02f9 */
[----:B------:R-:W-:Y:S01]  /*2ab0*/  LOP3.LUT R248, R248, 0x18, R2, 0x78, !PT ;  /* 0x00000018f8f87812 */ /* 0x000fe200078e7802 */
[----:B------:R-:W-:Y:S01]  /*2ac0*/  IMAD.SHL.U32 R2, R3, 0x200, RZ ;  /* 0x0000020003027824 */ /* 0x000fe200078e00ff */
[----:B------:R-:W-:Y:S01]  /*2ad0*/  LOP3.LUT R231, R231, 0x8, RZ, 0xc0, !PT ;  /* 0x00000008e7e77812 */ /* 0x000fe200078ec0ff */
[----:B------:R2:W-:Y:S01]  /*2ae0*/  LDGSTS.E.BYPASS.LTC128B.128 [R234+0xe080], [R14.64], !P5 ;  /* 0x0e0800000eea7fae */ /* 0x0005e2000e901d50 */
[----:B------:R-:W-:Y:S01]  /*2af0*/  ISETP.LT.OR P5, PT, R13, 0x1, P6 ;  /* 0x000000010d00780c */ /* 0x000fe200037a1670 */
[----:B------:R-:W-:Y:S01]  /*2b00*/  IMAD.IADD R7, R5, 0x1, -R7 ;  /* 0x0000000105077824 */ /* 0x000fe200078e0a07 */
[----:B------:R-:W-:Y:S01]  /*2b10*/  ISETP.LT.OR P6, PT, R13, 0x21, P6 ;  /* 0x000000210d00780c */ /* 0x000fe200037c1670 */
[----:B------:R-:W-:Y:S01]  /*2b20*/  IMAD.SHL.U32 R5, R3, 0x10, RZ ;  /* 0x0000001003057824 */ /* 0x000fe200078e00ff */
[----:B------:R-:W-:Y:S01]  /*2b30*/  SHF.R.S32.HI R13, RZ, 0x1f, R9 ;  /* 0x0000001fff0d7819 */ /* 0x000fe20000011409 */
[----:B------:R-:W-:Y:S01]  /*2b40*/  IMAD R0, R0, 0x2, R2 ;  /* 0x0000000200007824 */ /* 0x000fe200078e0202 */
[----:B------:R-:W-:Y:S01]  /*2b50*/  LOP3.LUT R246, R246, 0x2, R4, 0xe2, !PT ;  /* 0x00000002f6f67812 */ /* 0x000fe200078ee204 */
[----:B------:R-:W-:Y:S01]  /*2b60*/  IMAD R252, R252, 0x4, R7 ;  /* 0x00000004fcfc7824 */ /* 0x000fe200078e0207 */
[----:B------:R-:W-:Y:S01]  /*2b70*/  LEA.HI R13, R13, R9, RZ, 0x3 ;  /* 0x000000090d0d7211 */ /* 0x000fe200078f18ff */
[----:B------:R-:W-:Y:S01]  /*2b80*/  IMAD.IADD R248, R0, 0x1, R248 ;  /* 0x0000000100f87824 */ /* 0x000fe200078e02f8 */
[----:B------:R-:W-:Y:S01]  /*2b90*/  LEA.HI.SX32 R247, R247, R5, 0x1e ;  /* 0x00000005f7f77211 */ /* 0x000fe200078ff2ff */
[----:B------:R-:W-:Y:S01]  /*2ba0*/  IMAD.SHL.U32 R252, R252, 0x2, RZ ;  /* 0x00000002fcfc7824 */ /* 0x000fe200078e00ff */
[----:B------:R-:W-:Y:S01]  /*2bb0*/  LOP3.LUT R5, R5, 0x10, RZ, 0xc0, !PT ;  /* 0x0000001005057812 */ /* 0x000fe200078ec0ff */
[----:B------:R2:W-:Y:S01]  /*2bc0*/  LDGSTS.E.BYPASS.LTC128B.128 [R234+0x10080], [R14.64+0x80], !P5 ;  /* 0x100800800eea7fae */ /* 0x0005e2000e901d50 */
[C---:B------:R-:W-:Y:S01]  /*2bd0*/  LOP3.LUT R0, R13.reuse, 0xfffffff8, RZ, 0xc0, !PT ;  /* 0xfffffff80d007812 */ /* 0x040fe200078ec0ff */
[----:B------:R-:W-:Y:S01]  /*2be0*/  IMAD.SHL.U32 R13, R13, 0x40, RZ ;  /* 0x000000400d0d7824 */ /* 0x000fe200078e00ff */
[----:B------:R-:W-:Y:S01]  /*2bf0*/  LOP3.LUT R5, R5, 0xe0, R8, 0xf8, !PT ;  /* 0x000000e005057812 */ /* 0x000fe200078ef808 */
[----:B------:R2:W-:Y:S01]  /*2c00*/  LDGSTS.E.BYPASS.LTC128B.128 [R234+0xf080], [R10.64], !P0 ;  /* 0x0f0800000aea7fae */ /* 0x0005e2000c101d50 */
[----:B------:R-:W-:Y:S01]  /*2c10*/  IADD3 R7, P0, R28, UR19, RZ ;  /* 0x000000131c077c10 */ /* 0x000fe2000ff1e0ff */
[C---:B------:R-:W-:Y:S01]  /*2c20*/  IMAD.IADD R0, R9.reuse, 0x1, -R0 ;  /* 0x0000000109007824 */ /* 0x040fe200078e0a00 */
[C---:B------:R-:W-:Y:S01]  /*2c30*/  LOP3.LUT P5, RZ, R9.reuse, 0x4, RZ, 0xc0, !PT ;  /* 0x0000000409ff7812 */ /* 0x040fe200078ac0ff */
[----:B------:R-:W-:Y:S01]  /*2c40*/  IMAD.SHL.U32 R9, R9, 0x4, RZ ;  /* 0x0000000409097824 */ /* 0x000fe200078e00ff */
[----:B------:R-:W-:Y:S01]  /*2c50*/  LOP3.LUT R227, R231, 0x1e0, R227, 0xf8, !PT ;  /* 0x000001e0e7e37812 */ /* 0x000fe200078ef8e3 */
[----:B------:R-:W-:Y:S01]  /*2c60*/  IMAD.SHL.U32 R248, R248, 0x2, RZ ;  /* 0x00000002f8f87824 */ /* 0x000fe200078e00ff */
[----:B------:R-:W-:Y:S01]  /*2c70*/  IADD3.X R4, R237, UR6, RZ, P0, !PT ;  /* 0x00000006ed047c10 */ /* 0x000fe200087fe4ff */
[----:B------:R2:W-:Y:S01]  /*2c80*/  LDGSTS.E.BYPASS.LTC128B.128 [R234+0x11080], [R10.64+0x80], !P6 ;  /* 0x110800800aea7fae */ /* 0x0005e2000f101d50 */
[----:B------:R-:W-:Y:S01]  /*2c90*/  LOP3.LUT R5, R5, 0x100, R12, 0xf8, !PT ;  /* 0x0000010005057812 */ /* 0x000fe200078ef80c */
[----:B------:R-:W-:Y:S01]  /*2ca0*/  IMAD.SHL.U32 R12, R0, 0x40, RZ ;  /* 0x00000040000c7824 */ /* 0x000fe200078e00ff */
[----:B------:R-:W-:Y:S01]  /*2cb0*/  LEA R8, P0, R7, c[0x0][0x280], 0x2 ;  /* 0x0000a00007087a11 */ /* 0x000fe200078010ff */
[----:B----4-:R-:W-:Y:S01]  /*2cc0*/  CS2R R28, SRZ ;  /* 0x00000000001c7805 */ /* 0x010fe2000001ff00 */
[----:B------:R-:W-:-:S02]  /*2cd0*/  LOP3.LUT R227, R227, 0x38, R9, 0x78, !PT ;  /* 0x00000038e3e37812 */ /* 0x000fc400078e7809 */
[----:B------:R-:W-:Y:S02]  /*2ce0*/  LEA.HI.X R9, R7, c[0x0][0x284], R4, 0x2, P0 ;  /* 0x0000a10007097a11 */ /* 0x000fe400000f1404 */
[----:B------:R-:W-:Y:S02]  /*2cf0*/  LOP3.LUT R4, R12, 0x1c0, RZ, 0xc0, !PT ;  /* 0x000001c00c047812 */ /* 0x000fe400078ec0ff */
[----:B------:R-:W-:Y:S02]  /*2d00*/  ISETP.GE.AND P0, PT, R233, 0x10, PT ;  /* 0x00000010e900780c */ /* 0x000fe40003f06270 */
[----:B------:R-:W-:Y:S02]  /*2d10*/  LOP3.LUT R230, R16, 0x20, R230, 0xf8, !PT ;  /* 0x0000002010e67812 */ /* 0x000fe400078ef8e6 */
[----:B------:R-:W-:Y:S02]  /*2d20*/  SHF.R.U32.HI R7, RZ, 0x3, R4 ;  /* 0x00000003ff077819 */ /* 0x000fe40000011604 */
[----:B------:R-:W-:-:S02]  /*2d30*/  LOP3.LUT R227, R227, R2, RZ, 0xfc, !PT ;  /* 0x00000002e3e37212 */ /* 0x000fc400078efcff */
[----:B------:R-:W-:Y:S02]  /*2d40*/  LOP3.LUT R2, R13, 0xfffffe00, RZ, 0xc0, !PT ;  /* 0xfffffe000d027812 */ /* 0x000fe400078ec0ff */
[C---:B------:R-:W-:Y:S02]  /*2d50*/  LOP3.LUT R230, R7.reuse, R230, R4, 0x1e, !PT ;  /* 0x000000e607e67212 */ /* 0x040fe400078e1e04 */
[----:B------:R-:W-:Y:S01]  /*2d60*/  LOP3.LUT R231, R7, R4, R231, 0x1e, !PT ;  /* 0x0000000407e77212 */ /* 0x000fe200078e1ee7 */
[----:B------:R-:W-:Y:S01]  /*2d70*/  IMAD R3, R3, 0x400, R2 ;  /* 0x0000040003037824 */ /* 0x000fe200078e0202 */
[----:B------:R-:W-:Y:S01]  /*2d80*/  LOP3.LUT R230, R230, R2, RZ, 0xfc, !PT ;  /* 0x00000002e6e67212 */ /* 0x000fe200078efcff */
[----:B------:R-:W-:Y:S01]  /*2d90*/  @!P0 IMAD.SHL.U32 R2, R233, 0x10, RZ ;  /* 0x00000010e9028824 */ /* 0x000fe200078e00ff */
[C---:B------:R-:W-:Y:S01]  /*2da0*/  IADD3 R4, R248.reuse, 0x12480, RZ ;  /* 0x00012480f8047810 */ /* 0x040fe20007ffe0ff */
[----:B------:R-:W-:Y:S01]  /*2db0*/  IMAD.IADD R231, R3, 0x1, R231 ;  /* 0x0000000103e77824 */ /* 0x000fe200078e02e7 */
[----:B------:R-:W-:-:S02]  /*2dc0*/  IADD3 R243, R248, 0x126c0, RZ ;  /* 0x000126c0f8f37810 */ /* 0x000fc40007ffe0ff */
[----:B------:R2:W-:Y:S01]  /*2dd0*/  @!P0 LDGSTS.E.BYPASS.LTC128B.128 [R2+0x12280], [R8.64] ;  /* 0x1228000008028fae */ /* 0x0005e2000b901d50 */
[----:B------:R-:W-:Y:S02]  /*2de0*/  @P1 IADD3 R243, R4, 0x1c0, RZ ;  /* 0x000001c004f31810 */ /* 0x000fe40007ffe0ff */
[C---:B------:R-:W-:Y:S01]  /*2df0*/  LOP3.LUT R228, R5.reuse, 0x8, R6, 0xf8, !PT ;  /* 0x0000000805e47812 */ /* 0x040fe200078ef806 */
[----:B------:R-:W0:Y:S01]  /*2e00*/  LDGDEPBAR ;  /* 0x00000000000079af */ /* 0x000e220000000000 */
[C---:B------:R-:W-:Y:S02]  /*2e10*/  LOP3.LUT P1, RZ, R0.reuse, 0x2, RZ, 0xc0, !PT ;  /* 0x0000000200ff7812 */ /* 0x040fe4000782c0ff */
[----:B------:R-:W-:Y:S01]  /*2e20*/  LOP3.LUT R5, R5, 0x1c0, RZ, 0xc0, !PT ;  /* 0x000001c005057812 */ /* 0x000fe200078ec0ff */
[----:B------:R-:W0:Y:S01]  /*2e30*/  LDGDEPBAR ;  /* 0x00000000000079af */ /* 0x000e220000000000 */
[----:B------:R-:W-:Y:S01]  /*2e40*/  LOP3.LUT P0, RZ, R0, 0x4, RZ, 0xc0, !PT ;  /* 0x0000000400ff7812 */ /* 0x000fe2000780c0ff */
        /* <DEDUP_REMOVED lines=10> */
[----:B------:R-:W-:-:S03]  /*2ef0*/  SEL R225, R225, 0xfffffff0, !P1 ;  /* 0xfffffff0e1e17807 */ /* 0x000fc60004800000 */
[----:B------:R-:W-:Y:S02]  /*2f00*/  IMAD R226, R226, 0x2, R227 ;  /* 0x00000002e2e27824 */ /* 0x000fe400078e02e3 */
[----:B------:R-:W-:Y:S02]  /*2f10*/  IMAD.IADD R223, R225, 0x1, R224 ;  /* 0x00000001e1df7824 */ /* 0x000fe400078e02e0 */
[----:B------:R-:W-:Y:S02]  /*2f20*/  IMAD.IADD R222, R231, 0x1, R225 ;  /* 0x00000001e7de7824 */ /* 0x000fe400078e02e1 */
[----:B--2---:R-:W-:Y:S02]  /*2f30*/  IMAD.IADD R220, R225, 0x1, R221 ;  /* 0x00000001e1dc7824 */ /* 0x004fe400078e02dd */
.L_x_972:
        /* <DEDUP_REMOVED lines=226> */
.L_x_970:
[-C--:B-1234-:R-:W-:Y:S01]  /*3d60*/  HMMA.16816.F32 R4, R20, R160.reuse, RZ ;  /* 0x000000a01404723c */ /* 0x09efe200000018ff */
[----:B------:R-:W0:Y:S01]  /*3d70*/  LDGDEPBAR ;  /* 0x00000000000079af */ /* 0x000e220000000000 */
[----:B------:R-:W-:Y:S02]  /*3d80*/  ULEA UR6, UR11, UR18, 0x6 ;  /* 0x000000120b067291 */ /* 0x000fe4000f8e303f */
[----:B------:R-:W-:Y:S02]  /*3d90*/  MOV R3, 0x40 ;  /* 0x0000004000037802 */ /* 0x000fe40000000f00 */
[----:B------:R-:W-:Y:S02]  /*3da0*/  UIADD3 UR6, -UR12, 0x1, UR6 ;  /* 0x000000010c067890 */ /* 0x000fe4000fffe106 */
        /* <DEDUP_REMOVED lines=438> */
.L_x_971:
[-C--:B-12-4-:R-:W-:Y:S01]  /*5910*/  HMMA.16816.F32 R4, R80, R16.reuse, RZ ;  /* 0x000000105004723c */ /* 0x096fe200000018ff */
[----:B------:R-:W-:Y:S01]  /*5920*/  LDSM.16.M88.4 R140, [R227+0x1000] ;  /* 0x00100000e38c783b */ /* 0x000fe20000000200 */
[----:B------:R-:W-:Y:S02]  /*5930*/  USHF.L.U32 UR11, UR11, 0xd, URZ ;  /* 0x0000000d0b0b7899 */ /* 0x000fe4000800063f */
[----:B------:R-:W-:Y:S02]  /*5940*/  UISETP.GE.AND UP0, UPT, UR19, UR10, UPT ;  /* 0x0000000a1300728c */ /* 0x000fe4000bf06270 */
[----:B------:R-:W1:Y:S01]  /*5950*/  LDSM.16.MT88.4 R144, [R2+0x1080] ;  /* 0x001080000290783b */ /* 0x000e620000004200 */
[----:B------:R-:W-:Y:S01]  /*5960*/  UIADD3 UR7, UR4, 0x1, URZ ;  /* 0x0000000104077890 */ /* 0x000fe2000fffe03f */
[C---:B------:R-:W-:Y:S01]  /*5970*/  HMMA.16816.F32 R8, R132.reuse, R16, RZ ;  /* 0x000000108408723c */ /* 0x040fe200000018ff */
[----:B------:R-:W-:Y:S01]  /*5980*/  IMAD.U32 R3, RZ, RZ, UR11 ;  /* 0x0000000bff037e24 */ /* 0x000fe2000f8e00ff */
[----:B------:R-:W-:Y:S01]  /*5990*/  UISETP.GE.AND UP2, UPT, UR4, 0x1, UPT ;  /* 0x000000010400788c */ /* 0x000fe2000bf46270 */
[----:B------:R-:W2:Y:S01]  /*59a0*/  LDSM.16.M88.4 R148, [R227+0x1800] ;  /* 0x00180000e394783b */ /* 0x000ea20000000200 */
[----:B------:R-:W-:Y:S02]  /*59b0*/  UIADD3 UR6, UR20, 0x1, URZ ;  /* 0x0000000114067890 */ /* 0x000fe4000fffe03f */
[----:B------:R-:W-:Y:S02]  /*59c0*/  UISETP.GE.AND UP1, UPT, UR20, 0x1, UPT ;  /* 0x000000011400788c */ /* 0x000fe4000bf26270 */
[-C--:B------:R-:W-:Y:S01]  /*59d0*/  HMMA.16816.F32 R12, R132, R18.reuse, RZ ;  /* 0x00000012840c723c */ /* 0x080fe200000018ff */
[----:B------:R-:W0:Y:S01]  /*59e0*/  LDGDEPBAR ;  /* 0x00000000000079af */ /* 0x000e220000000000 */
[----:B------:R-:W-:Y:S06]  /*59f0*/  USEL UR20, UR6, URZ, !UP1 ;  /* 0x0000003f06147287 */ /* 0x000fec000c800000 */
        /* <DEDUP_REMOVED lines=28> */
[----:B------:R-:W-:Y:S05]  /*5bc0*/  LDSM.16.M88.4 R132, [R227+0x2000] ;  /* 0x00200000e384783b */ /* 0x000fea0000000200 */
[----:B------:R-:W1:Y:S02]  /*5bd0*/  LDSM.16.MT88.4 R140, [R2+0x2080] ;  /* 0x00208000028c783b */ /* 0x000e640000004200 */
        /* <DEDUP_REMOVED lines=10> */
[----:B------:R-:W2:Y:S05]  /*5c80*/  LDSM.16.M88.4 R136, [R226+0x2000] ;  /* 0x00200000e288783b */ /* 0x000eaa0000000200 */
[----:B------:R3:W4:Y:S02]  /*5c90*/  LDSM.16.MT88.4 R208, [R2+0x5880] ;  /* 0x0058800002d0783b */ /* 0x0007240000004200 */
[-C--:B-1----:R-:W-:Y:S08]  /*5ca0*/  HMMA.16816.F32 R4, R132, R140.reuse, R4 ;  /* 0x0000008c8404723c */ /* 0x082ff00000001804 */
[C---:B------:R-:W-:Y:S08]  /*5cb0*/  HMMA.16816.F32 R8, R144.reuse, R140, R8 ;  /* 0x0000008c9008723c */ /* 0x040ff00000001808 */
[-C--:B------:R-:W-:Y:S04]  /*5cc0*/  HMMA.16816.F32 R12, R144, R142.reuse, R12 ;  /* 0x0000008e900c723c */ /* 0x080fe8000000180c */
[----:B---3--:R-:W-:Y:S01]  /*5cd0*/  IADD3 R2, P1, R250, UR11, RZ ;  /* 0x0000000bfa027c10 */ /* 0x008fe2000ff3e0ff */
[----:B------:R-:W-:Y:S03]  /*5ce0*/  UMOV UR11, UR19 ;  /* 0x00000013000b7c82 */ /* 0x000fe60008000000 */
        /* <DEDUP_REMOVED lines=18> */
[C---:B------:R-:W-:Y:S04]  /*5e10*/  HMMA.16816.F32 R16, R136.reuse, R154, R16 ;  /* 0x0000009a8810723c */ /* 0x040fe80000001810 */
[----:B------:R-:W-:Y:S04]  /*5e20*/  RED.E.ADD.F32.FTZ.RN.STRONG.GPU [R132.64+0x400], R5 ;  /* 0x000400058400798e */ /* 0x000fe8000c10e790 */
[-C--:B----4-:R-:W-:Y:S01]  /*5e30*/  HMMA.16816.F32 R20, R136, R208.reuse, R20 ;  /* 0x000000d08814723c */ /* 0x090fe20000001814 */
        /* <DEDUP_REMOVED lines=150> */
.L_x_969:
[----:B------:R-:W-:Y:S05]  /*67a0*/  @P1 EXIT ;  /* 0x000000000000194d */ /* 0x000fea0003800000 */
[----:B------:R-:W-:Y:S01]  /*67b0*/  ISETP.NE.U32.AND P2, PT, RZ, c[0x0][0x360], PT ;  /* 0x0000d800ff007a0c */ /* 0x000fe20003f45070 */
[----:B------:R-:W-:-:S03]  /*67c0*/  ULDC.64 UR4, c[0x0][0x338] ;  /* 0x0000ce0000047ab9 */ /* 0x000fc60000000a00 */
[----:B------:R-:W-:-:S13]  /*67d0*/  ISETP.NE.AND.EX P2, PT, RZ, c[0x0][0x364], PT, P2 ;  /* 0x0000d900ff007a0c */ /* 0x000fda0003f45320 */
[----:B------:R-:W-:-:S04]  /*67e0*/  @P2 IMAD.MOV.U32 R0, RZ, RZ, 0x4 ;  /* 0x00000004ff002424 */ /* 0x000fc800078e00ff */
[----:B------:R-:W-:-:S06]  /*67f0*/  @P2 IMAD.WIDE R2, R236, R0, c[0x0][0x360] ;  /* 0x0000d800ec022625 */ /* 0x000fcc00078e0200 */
[----:B------:R-:W2:Y:S01]  /*6800*/  @P2 LDG.E R2, [R2.64] ;  /* 0x0000001002022981 */ /* 0x000ea2000c1e1900 */
[----:B------:R-:W-:Y:S02]  /*6810*/  UISETP.NE.AND UP0, UPT, UR4, 0x1, UPT ;  /* 0x000000010400788c */ /* 0x000fe4000bf05270 */
[----:B------:R-:W-:Y:S02]  /*6820*/  UIMAD.WIDE.U32 UR6, UR13, UR5, URZ ;  /* 0x000000050d0672a5 */ /* 0x000fe4000f8e003f */
[----:B------:R-:W-:Y:S02]  /*6830*/  ULDC UR4, c[0x0][0x340] ;  /* 0x0000d00000047ab9 */ /* 0x000fe40000000800 */
[----:B------:R-:W-:-:S04]  /*6840*/  UIMAD UR14, UR14, 0x3000, URZ ;  /* 0x000030000e0e78a4 */ /* 0x000fc8000f8e023f */
[----:B------:R-:W-:Y:S02]  /*6850*/  USHF.R.S32.HI UR6, URZ, 0x1f, UR14 ;  /* 0x0000001f3f067899 */ /* 0x000fe4000801140e */
[----:B------:R-:W-:Y:S02]  /*6860*/  @UP0 UMOV UR5, UR7 ;  /* 0x0000000700050c82 */ /* 0x000fe40008000000 */
[----:B------:R-:W-:-:S03]  /*6870*/  @UP0 USHF.R.U32.HI UR13, URZ, UR4, UR5 ;  /* 0x000000043f0d0299 */ /* 0x000fc60008011605 */
[----:B------:R-:W-:Y:S02]  /*6880*/  ULDC.64 UR4, c[0x0][0x328] ;  /* 0x0000ca0000047ab9 */ /* 0x000fe40000000a00 */
[----:B------:R-:W-:Y:S01]  /*6890*/  USHF.R.S32.HI UR7, URZ, 0x1f, UR13 ;  /* 0x0000001f3f077899 */ /* 0x000fe2000801140d */
[----:B------:R-:W-:-:S03]  /*68a0*/  IMAD.U32 R6, RZ, RZ, UR13 ;  /* 0x0000000dff067e24 */ /* 0x000fc6000f8e00ff */
[----:B------:R-:W-:-:S04]  /*68b0*/  UIMAD UR4, UR7, UR4, URZ ;  /* 0x00000004070472a4 */ /* 0x000fc8000f8e023f */
[----:B------:R-:W-:-:S03]  /*68c0*/  UIMAD UR8, UR13, UR5, UR4 ;  /* 0x000000050d0872a4 */ /* 0x000fc6000f8e0204 */
[----:B------:R-:W-:Y:S02]  /*68d0*/  ULDC.64 UR4, c[0x0][0x300] ;  /* 0x0000c00000047ab9 */ /* 0x000fe40000000a00 */
[----:B------:R-:W-:-:S04]  /*68e0*/  UIMAD UR4, UR7, UR4, URZ ;  /* 0x00000004070472a4 */ /* 0x000fc8000f8e023f */
[----:B------:R-:W-:Y:S01]  /*68f0*/  UIMAD UR4, UR13, UR5, UR4 ;  /* 0x000000050d0472a4 */ /* 0x000fe2000f8e0204 */
[----:B------:R-:W-:Y:S01]  /*6900*/  BAR.SYNC.DEFER_BLOCKING 0x1, 0x100 ;  /* 0x0044000000007b1d */ /* 0x000fe20000010000 */
[----:B--2---:R-:W-:-:S04]  /*6910*/  @P2 IMAD R2, R236, 0x60, R2 ;  /* 0x00000060ec022824 */ /* 0x004fc800078e0202 */
[----:B------:R-:W-:-:S05]  /*6920*/  @P2 IMAD.HI R2, R2, 0x2aaaaaab, RZ ;  /* 0x2aaaaaab02022827 */ /* 0x000fca00078e02ff */
[----:B------:R-:W-:-:S04]  /*6930*/  @P2 SHF.R.U32.HI R0, RZ, 0x1f, R2 ;  /* 0x0000001fff002819 */ /* 0x000fc80000011602 */
[----:B------:R-:W-:Y:S02]  /*6940*/  @P2 LEA.HI.SX32 R2, R2, R0, 0x1c ;  /* 0x0000000002022211 */ /* 0x000fe400078fe2ff */
[----:B------:R-:W-:-:S03]  /*6950*/  SHF.R.S32.HI R0, RZ, 0x1f, R233 ;  /* 0x0000001fff007819 */ /* 0x000fc600000114e9 */
[----:B------:R-:W-:-:S05]  /*6960*/  @P2 IMAD R2, R2, 0x3000, RZ ;  /* 0x0000300002022824 */ /* 0x000fca00078e02ff */
[----:B------:R-:W-:Y:S02]  /*6970*/  @P2 SHF.R.S32.HI R3, RZ, 0x1f, R2 ;  /* 0x0000001fff032819 */ /* 0x000fe40000011402 */
[----:B------:R-:W-:-:S06]  /*6980*/  @!P2 CS2R R2, SRZ ;  /* 0x000000000002a805 */ /* 0x000fcc000001ff00 */
[----:B------:R-:W-:Y:S01]  /*6990*/  IADD3 R4, P1, P0, R2, UR14, R233 ;  /* 0x0000000e02047c10 */ /* 0x000fe2000f83e0e9 */
[----:B------:R-:W-:-:S03]  /*69a0*/  IMAD.U32 R2, RZ, RZ, UR13 ;  /* 0x0000000dff027e24 */ /* 0x000fc6000f8e00ff */
[----:B------:R-:W-:Y:S02]  /*69b0*/  IADD3.X R5, R3, UR6, R0, P1, P0 ;  /* 0x0000000603057c10 */ /* 0x000fe40008fe0400 */
[----:B------:R-:W-:Y:S02]  /*69c0*/  SHF.R.S32.HI R0, RZ, 0x1f, R236 ;  /* 0x0000001fff007819 */ /* 0x000fe400000114ec */
[----:B------:R-:W-:Y:S01]  /*69d0*/  SEL R236, R236, RZ, !P2 ;  /* 0x000000ffecec7207 */ /* 0x000fe20005000000 */
[----:B------:R-:W-:Y:S01]  /*69e0*/  IMAD.WIDE.U32 R6, R6, c[0x0][0x328], R4 ;  /* 0x0000ca0006067a25 */ /* 0x000fe200078e0004 */
[----:B------:R-:W-:-:S03]  /*69f0*/  SEL R0, R0, RZ, !P2 ;  /* 0x000000ff00007207 */ /* 0x000fc60005000000 */
[----:B------:R-:W-:Y:S01]  /*6a00*/  IMAD.WIDE.U32 R2, R2, c[0x0][0x300], R4 ;  /* 0x0000c00002027a25 */ /* 0x000fe200078e0004 */
[----:B------:R-:W-:-:S03]  /*6a10*/  IADD3 R7, R7, UR8, RZ ;  /* 0x0000000807077c10 */ /* 0x000fc6000fffe0ff */
[----:B------:R-:W-:Y:S01]  /*6a20*/  IMAD R4, R0, c[0x0][0x330], RZ ;  /* 0x0000cc0000047a24 */ /* 0x000fe200078e02ff */
[----:B------:R-:W-:Y:S01]  /*6a30*/  IADD3 R3, R3, UR4, RZ ;  /* 0x0000000403037c10 */ /* 0x000fe2000fffe0ff */
[----:B------:R-:W-:-:S04]  /*6a40*/  IMAD.WIDE.U32 R6, R236, c[0x0][0x330], R6 ;  /* 0x0000cc00ec067a25 */ /* 0x000fc800078e0006 */
[----:B------:R-:W-:Y:S01]  /*6a50*/  IMAD R4, R236, c[0x0][0x334], R4 ;  /* 0x0000cd00ec047a24 */ /* 0x000fe200078e0204 */
[----:B------:R-:W-:Y:S01]  /*6a60*/  LEA R10, P1, R6, c[0x0][0x310], 0x2 ;  /* 0x0000c400060a7a11 */ /* 0x000fe200078210ff */
[----:B------:R-:W-:Y:S02]  /*6a70*/  IMAD R0, R0, c[0x0][0x308], RZ ;  /* 0x0000c20000007a24 */ /* 0x000fe400078e02ff */
[----:B------:R-:W-:Y:S02]  /*6a80*/  IMAD.IADD R4, R7, 0x1, R4 ;  /* 0x0000000107047824 */ /* 0x000fe400078e0204 */
[C---:B------:R-:W-:Y:S02]  /*6a90*/  IMAD R0, R236.reuse, c[0x0][0x30c], R0 ;  /* 0x0000c300ec007a24 */ /* 0x040fe400078e0200 */
[----:B------:R-:W-:Y:S01]  /*6aa0*/  IMAD.WIDE.U32 R2, R236, c[0x0][0x308], R2 ;  /* 0x0000c200ec027a25 */ /* 0x000fe200078e0002 */
[----:B------:R-:W-:-:S03]  /*6ab0*/  LEA.HI.X R11, R6, c[0x0][0x314], R4, 0x2, P1 ;  /* 0x0000c500060b7a11 */ /* 0x000fc600008f1404 */
[----:B------:R-:W-:Y:S01]  /*6ac0*/  IMAD.IADD R0, R3, 0x1, R0 ;  /* 0x0000000103007824 */ /* 0x000fe200078e0200 */
[C---:B------:R-:W-:Y:S01]  /*6ad0*/  LEA R8, P0, R2.reuse, c[0x0][0x2e8], 0x2 ;  /* 0x0000ba0002087a11 */ /* 0x040fe200078010ff */
        /* <DEDUP_REMOVED lines=98> */
.L_x_973:
        /* <DEDUP_REMOVED lines=16> */
.L_x_2312:


//--------------------- .text._ZN7cutlass13device_kernelIN5flash32FlashAttnBwdPostprocessConvertdQIN4cute5tupleIJNS3_1CILi96EEENS5_ILi128EEEEEENS_6half_tEfNS_4arch4Sm80ELi256ENS3_8TiledMMAINS3_8MMA_AtomIJNS3_28SM80_16x8x16_F32F16F16F32_TNEEEENS3_6LayoutINS4_IJNS5_ILi2EEENS5_ILi4EEENS5_ILi1EEEEEENS4_IJSJ_SH_NS5_ILi0EEEEEEEENS4_IJNS5_ILi32EEENS5_ILi64EEENS5_ILi16EEEEEEEELb0EEEEEvNT_6ParamsE --------------------------
	.section	.text._ZN7cutlass13device_kernelIN5flash32FlashAttnBwdPostprocessConvertdQIN4cute5tupleIJNS3_1CILi96EEENS5_ILi128EEEEEENS_6half_tEfNS_4arch4Sm80ELi256ENS3_8TiledMMAINS3_8MMA_AtomIJNS3_28SM80_16x8x16_F32F16F16F32_TNEEEENS3_6LayoutINS4_IJNS5_ILi2EEENS5_ILi4EEENS5_ILi1EEEEEENS4_IJSJ_SH_NS5_ILi0EEEEEEEENS4_IJNS5_ILi32EEENS5_ILi64EEENS5_ILi16EEEEEEEELb0EEEEEvNT_6ParamsE,"ax",@progbits
	.sectioninfo	@"SHI_REGISTERS=69"
	.align	128
.text._ZN7cutlass13device_kernelIN5flash32FlashAttnBwdPostprocessConvertdQIN4cute5tupleIJNS3_1CILi96EEENS5_ILi128EEEEEENS_6half_tEfNS_4arch4Sm80ELi256ENS3_8TiledMMAINS3_8MMA_AtomIJNS3_28SM80_16x8x16_F32F16F16F32_TNEEEENS3_6LayoutINS4_IJNS5_ILi2EEENS5_ILi4EEENS5_ILi1EEEEEENS4_IJSJ_SH_NS5_ILi0EEEEEEEENS4_IJNS5_ILi32EEENS5_ILi64EEENS5_ILi16EEEEEEEELb0EEEEEvNT_6ParamsE:
        .type           _ZN7cutlass13device_kernelIN5flash32FlashAttnBwdPostprocessConvertdQIN4cute5tupleIJNS3_1CILi96EEENS5_ILi128EEEEEENS_6half_tEfNS_4arch4Sm80ELi256ENS3_8TiledMMAINS3_8MMA_AtomIJNS3_28SM80_16x8x16_F32F16F16F32_TNEEEENS3_6LayoutINS4_IJNS5_ILi2EEENS5_ILi4EEENS5_ILi1EEEEEENS4_IJSJ_SH_NS5_ILi0EEEEEEEENS4_IJNS5_ILi32EEENS5_ILi64EEENS5_ILi16EEEEEEEELb0EEEEEvNT_6ParamsE,@function
        .size           _ZN7cutlass13device_kernelIN5flash32FlashAttnBwdPostprocessConvertdQIN4cute5tupleIJNS3_1CILi96EEENS5_ILi128EEEEEENS_6half_tEfNS_4arch4Sm80ELi256ENS3_8TiledMMAINS3_8MMA_AtomIJNS3_28SM80_16x8x16_F32F16F16F32_TNEEEENS3_6LayoutINS4_IJNS5_ILi2EEENS5_ILi4EEENS5_ILi1EEEEEENS4_IJSJ_SH_NS5_ILi0EEEEEEEENS4_IJNS5_ILi32EEENS5_ILi64EEENS5_ILi16EEEEEEEELb0EEEEEvNT_6ParamsE,(.L_x_2313 - _ZN7cutlass13device_kernelIN5flash32FlashAttnBwdPostprocessConvertdQIN4cute5tupleIJNS3_1CILi96EEENS5_ILi128EEEEEENS_6half_tEfNS_4arch4Sm80ELi256ENS3_8TiledMMAINS3_8MMA_AtomIJNS3_28SM80_16x8x16_F32F16F16F32_TNEEEENS3_6LayoutINS4_IJNS5_ILi2EEENS5_ILi4EEENS5_ILi1EEEEEENS4_IJSJ_SH_NS5_ILi0EEEEEEEENS4_IJNS5_ILi32EEENS5_ILi64EEENS5_ILi16EEEEEEEELb0EEEEEvNT_6ParamsE)
        .other          _ZN7cutlass13device_kernelIN5flash32FlashAttnBwdPostprocessConvertdQIN4cute5tupleIJNS3_1CILi96EEENS5_ILi128EEEEEENS_6half_tEfNS_4arch4Sm80ELi256ENS3_8TiledMMAINS3_8MMA_AtomIJNS3_28SM80_16x8x16_F32F16F16F32_TNEEEENS3_6LayoutINS4_IJNS5_ILi2EEENS5_ILi4EEENS5_ILi1EEEEEENS4_IJSJ_SH_NS5_ILi0EEEEEEEENS4_IJNS5_ILi32EEENS5_ILi64EEENS5_ILi16EEEEEEEELb0EEEEEvNT_6ParamsE,@"STO_CUDA_ENTRY STV_DEFAULT"
_ZN7cutlass13device_kernelIN5flash32FlashAttnBwdPostprocessConvertdQIN4cute5tupleIJNS3_1CILi96EEENS5_ILi128EEEEEENS_6half_tEfNS_4arch4Sm80ELi256ENS3_8TiledMMAINS3_8MMA_AtomIJNS3_28SM80_16x8x16_F32F16F16F32_TNEEEENS3_6LayoutINS4_IJNS5_ILi2EEENS5_ILi4EEENS5_ILi1EEEEEENS4_IJSJ_SH_NS5_ILi0EEEEEEEENS4_IJNS5_ILi32EEENS5_ILi64EEENS5_ILi16EEEEEEEELb0EEEEEvNT_6ParamsE:
[----:B------:R-:W-:Y:S02]  /*0000*/  IMAD.MOV.U32 R1, RZ, RZ, c[0x0][0x28] ;  /* 0x00000a00ff017624 */ /* 0x000fe400078e00ff */
[----:B------:R-:W0:Y:S01]  /*0010*/  S2R R53, SR_CTAID.Z ;  /* 0x0000000000357919 */ /* 0x000e220000002700 */
[----:B------:R-:W-:Y:S01]  /*0020*/  ISETP.NE.U32.AND P1, PT, RZ, c[0x0][0x1c8], PT ;  /* 0x00007200ff007a0c */ /* 0x000fe20003f25070 */
[----:B------:R-:W-:Y:S01]  /*0030*/  IMAD.MOV.U32 R4, RZ, RZ, 0x4 ;  /* 0x00000004ff047424 */ /* 0x000fe200078e00ff */
[----:B------:R-:W-:Y:S01]  /*0040*/  ISETP.NE.U32.AND P0, PT, RZ, c[0x0][0x1c0], PT ;  /* 0x00007000ff007a0c */ /* 0x000fe20003f05070 */
[----:B------:R-:W-:Y:S01]  /*0050*/  ULDC.64 UR4, c[0x0][0x118] ;  /* 0x0000460000047ab9 */ /* 0x000fe20000000a00 */
[----:B------:R-:W-:Y:S02]  /*0060*/  ISETP.NE.AND.EX P1, PT, RZ, c[0x0][0x1cc], PT, P1 ;  /* 0x00007300ff007a0c */ /* 0x000fe40003f25310 */
[----:B------:R-:W-:Y:S01]  /*0070*/  ISETP.NE.AND.EX P0, PT, RZ, c[0x0][0x1c4], PT, P0 ;  /* 0x00007100ff007a0c */ /* 0x000fe20003f05300 */
[----:B------:R-:W-:Y:S02]  /*0080*/  IMAD.MOV.U32 R55, RZ, RZ, c[0x0][0x190] ;  /* 0x00006400ff377624 */ /* 0x000fe400078e00ff */
[----:B0-----:R-:W-:-:S08]  /*0090*/  IMAD.WIDE R2, R53, R4, c[0x0][0x1c0] ;  /* 0x0000700035027625 */ /* 0x001fd000078e0204 */
[----:B------:R-:W-:Y:S02]  /*00a0*/  @P1 IMAD.WIDE R4, R53, R4, c[0x0][0x1c8] ;  /* 0x0000720035041625 */ /* 0x000fe400078e0204 */
[----:B------:R0:W5:Y:S01]  /*00b0*/  @P0 LDG.E R54, [R2.64] ;  /* 0x0000000402360981 */ /* 0x000162000c1e1900 */
[----:B------:R-:W-:-:S03]  /*00c0*/  ISETP.NE.U32.AND P2, PT, RZ, c[0x0][0x1c0], PT ;  /* 0x00007000ff007a0c */ /* 0x000fc60003f45070 */
[----:B------:R0:W5:Y:S04]  /*00d0*/  @P1 LDG.E R55, [R4.64] ;  /* 0x0000000404371981 */ /* 0x000168000c1e1900 */
[----:B------:R-:W1:Y:S02]  /*00e0*/  S2R R52, SR_CTAID.X ;  /* 0x0000000000347919 */ /* 0x000e640000002500 */
[----:B-1----:R-:W-:Y:S01]  /*00f0*/  IMAD R0, R52, 0x60, RZ ;  /* 0x0000006034007824 */ /* 0x002fe200078e02ff */
[----:B------:R-:W-:Y:S05]  /*0100*/  @P1 BRA `(.L_x_974) ;  /* 0x0000004000001947 */ /* 0x000fea0003800000 */
[----:B0-----:R-:W-:Y:S05]  /*0110*/  @!P0 BRA `(.L_x_974) ;  /* 0x0000003000008947 */ /* 0x001fea0003800000 */
[----:B------:R-:W2:Y:S04]  /*0120*/  LDG.E R4, [R2.64] ;  /* 0x0000000402047981 */ /* 0x000ea8000c1e1900 */
[----:B-----5:R-:W2:Y:S02]  /*0130*/  LDG.E R55, [R2.64+0x4] ;  /* 0x0000040402377981 */ /* 0x020ea4000c1e1900 */
[----:B--2---:R-:W-:-:S02]  /*0140*/  IADD3 R55, -R4, R55, RZ ;  /* 0x0000003704377210 */ /* 0x004fc40007ffe1ff */
.L_x_974:
[----:B0-----:R-:W-:Y:S02]  /*0150*/  ISETP.NE.AND.EX P1, PT, RZ, c[0x0][0x1c4], PT, P2 ;  /* 0x00007100ff007a0c */ /* 0x001fe40003f25320 */
[----:B-----5:R-:W-:Y:S01]  /*0160*/  ISETP.GE.AND P2, PT, R0, R55, PT ;  /* 0x000000370000720c */ /* 0x020fe20003f46270 */
[----:B------:R-:W-:-:S12]  /*0170*/  @P0 IMAD R0, R53, 0x60, R54 ;  /* 0x0000006035000824 */ /* 0x000fd800078e0236 */
[----:B------:R-:W-:Y:S05]  /*0180*/  @P1 EXIT P2 ;  /* 0x000000000000194d */ /* 0x000fea0001000000 */
[----:B------:R-:W0:Y:S01]  /*0190*/  S2R R57, SR_TID.X ;  /* 0x0000000000397919 */ /* 0x000e220000002100 */
[----:B------:R-:W-:Y:S01]  /*01a0*/  @P0 IMAD.HI R0, R0, 0x2aaaaaab, RZ ;  /* 0x2aaaaaab00000827 */ /* 0x000fe200078e02ff */
[----:B------:R-:W-:Y:S02]  /*01b0*/  CS2R R4, SRZ ;  /* 0x0000000000047805 */ /* 0x000fe4000001ff00 */
[----:B------:R-:W1:Y:S01]  /*01c0*/  S2R R2, SR_CTAID.Y ;  /* 0x0000000000027919 */ /* 0x000e620000002600 */
[----:B------:R-:W-:Y:S01]  /*01d0*/  IMAD R7, R52, 0x3000, RZ ;  /* 0x0000300034077824 */ /* 0x000fe200078e02ff */
[----:B------:R-:W-:-:S04]  /*01e0*/  @P0 SHF.R.U32.HI R3, RZ, 0x1f, R0 ;  /* 0x0000001fff030819 */ /* 0x000fc80000011600 */
[----:B------:R-:W-:Y:S02]  /*01f0*/  @P0 LEA.HI.SX32 R3, R0, R3, 0x1c ;  /* 0x0000000300030211 */ /* 0x000fe400078fe2ff */
[----:B------:R-:W-:-:S03]  /*0200*/  SHF.R.S32.HI R9, RZ, 0x1f, R7 ;  /* 0x0000001fff097819 */ /* 0x000fc60000011407 */
[----:B------:R-:W-:-:S04]  /*0210*/  @P0 IMAD R3, R3, 0x3000, RZ ;  /* 0x0000300003030824 */ /* 0x000fc800078e02ff */
[--C-:B------:R-:W-:Y:S01]  /*0220*/  @P0 IMAD.MOV.U32 R4, RZ, RZ, R3.reuse ;  /* 0x000000ffff040224 */ /* 0x100fe200078e0003 */
[----:B------:R-:W-:Y:S02]  /*0230*/  @P0 SHF.R.S32.HI R5, RZ, 0x1f, R3 ;  /* 0x0000001fff050819 */ /* 0x000fe40000011403 */
[----:B------:R-:W-:Y:S01]  /*0240*/  SHF.R.S32.HI R3, RZ, 0x1f, R53 ;  /* 0x0000001fff037819 */ /* 0x000fe20000011435 */
[----:B0-----:R-:W-:Y:S01]  /*0250*/  IMAD.SHL.U32 R6, R57, 0x4, RZ ;  /* 0x0000000439067824 */ /* 0x001fe200078e00ff */
[----:B------:R-:W-:Y:S02]  /*0260*/  SEL R53, R53, RZ, !P1 ;  /* 0x000000ff35357207 */ /* 0x000fe40004800000 */
[----:B------:R-:W-:Y:S02]  /*0270*/  SEL R3, R3, RZ, !P1 ;  /* 0x000000ff03037207 */ /* 0x000fe40004800000 */
[----:B------:R-:W-:Y:S02]  /*0280*/  IADD3 R4, P2, P3, R4, R6, R7 ;  /* 0x0000000604047210 */ /* 0x000fe40007b5e007 */
[----:B-1----:R-:W-:-:S02]  /*0290*/  SHF.R.S32.HI R0, RZ, 0x1f, R2 ;  /* 0x0000001fff007819 */ /* 0x002fc40000011402 */
[----:B------:R-:W-:-:S03]  /*02a0*/  SHF.R.S32.HI R6, RZ, 0x1f, R6 ;  /* 0x0000001fff067819 */ /* 0x000fc60000011406 */
[----:B------:R-:W-:Y:S01]  /*02b0*/  IMAD R7, R0, c[0x0][0x178], RZ ;  /* 0x00005e0000077a24 */ /* 0x000fe200078e02ff */
[----:B------:R-:W-:Y:S01]  /*02c0*/  IADD3.X R5, R5, R6, R9, P2, P3 ;  /* 0x0000000605057210 */ /* 0x000fe200017e6409 */
[----:B------:R-:W-:Y:S02]  /*02d0*/  IMAD R6, R3, c[0x0][0x180], RZ ;  /* 0x0000600003067a24 */ /* 0x000fe400078e02ff */
[C---:B------:R-:W-:Y:S02]  /*02e0*/  IMAD R7, R2.reuse, c[0x0][0x17c], R7 ;  /* 0x00005f0002077a24 */ /* 0x040fe400078e0207 */
[----:B------:R-:W-:-:S04]  /*02f0*/  IMAD.WIDE.U32 R4, R2, c[0x0][0x178], R4 ;  /* 0x00005e0002047a25 */ /* 0x000fc800078e0004 */
[----:B------:R-:W-:Y:S02]  /*0300*/  IMAD.IADD R5, R5, 0x1, R7 ;  /* 0x0000000105057824 */ /* 0x000fe400078e0207 */
[C---:B------:R-:W-:Y:S02]  /*0310*/  IMAD R7, R53.reuse, c[0x0][0x184], R6 ;  /* 0x0000610035077a24 */ /* 0x040fe400078e0206 */
[----:B------:R-:W-:-:S05]  /*0320*/  IMAD.WIDE.U32 R4, R53, c[0x0][0x180], R4 ;  /* 0x0000600035047a25 */ /* 0x000fca00078e0004 */
[----:B------:R-:W-:Y:S02]  /*0330*/  IADD3 R5, R5, R7, RZ ;  /* 0x0000000705057210 */ /* 0x000fe40007ffe0ff */
[----:B------:R-:W-:-:S04]  /*0340*/  LEA R64, P1, R4, c[0x0][0x160], 0x2 ;  /* 0x0000580004407a11 */ /* 0x000fc800078210ff */
[----:B------:R-:W-:-:S05]  /*0350*/  LEA.HI.X R65, R4, c[0x0][0x164], R5, 0x2, P1 ;  /* 0x0000590004417a11 */ /* 0x000fca00008f1405 */
[----:B------:R-:W2:Y:S04]  /*0360*/  LDG.E.128 R4, [R64.64] ;  /* 0x0000000440047981 */ /* 0x000ea8000c1e1d00 */
[----:B------:R-:W3:Y:S04]  /*0370*/  LDG.E.128 R8, [R64.64+0x1000] ;  /* 0x0010000440087981 */ /* 0x000ee8000c1e1d00 */
[----:B------:R-:W4:Y:S04]  /*0380*/  LDG.E.128 R12, [R64.64+0x2000] ;  /* 0x00200004400c7981 */ /* 0x000f28000c1e1d00 */
[----:B------:R-:W5:Y:S04]  /*0390*/  LDG.E.128 R16, [R64.64+0x3000] ;  /* 0x0030000440107981 */ /* 0x000f68000c1e1d00 */
[----:B------:R-:W5:Y:S04]  /*03a0*/  LDG.E.128 R20, [R64.64+0x4000] ;  /* 0x0040000440147981 */ /* 0x000f68000c1e1d00 */
[----:B------:R-:W5:Y:S04]  /*03b0*/  LDG.E.128 R24, [R64.64+0x5000] ;  /* 0x0050000440187981 */ /* 0x000f68000c1e1d00 */
[----:B------:R-:W5:Y:S04]  /*03c0*/  LDG.E.128 R28, [R64.64+0x6000] ;  /* 0x00600004401c7981 */ /* 0x000f68000c1e1d00 */
[----:B------:R-:W5:Y:S04]  /*03d0*/  LDG.E.128 R32, [R64.64+0x7000] ;  /* 0x0070000440207981 */ /* 0x000f68000c1e1d00 */
[----:B------:R-:W5:Y:S04]  /*03e0*/  LDG.E.128 R36, [R64.64+0x8000] ;  /* 0x0080000440247981 */ /* 0x000f68000c1e1d00 */
[----:B------:R-:W5:Y:S04]  /*03f0*/  LDG.E.128 R40, [R64.64+0x9000] ;  /* 0x0090000440287981 */ /* 0x000f68000c1e1d00 */
[----:B------:R-:W5:Y:S04]  /*0400*/  LDG.E.128 R44, [R64.64+0xa000] ;  /* 0x00a00004402c7981 */ /* 0x000f68000c1e1d00 */
[----:B------:R-:W5:Y:S01]  /*0410*/  LDG.E.128 R48, [R64.64+0xb000] ;  /* 0x00b0000440307981 */ /* 0x000f62000c1e1d00 */
[----:B------:R-:W-:Y:S01]  /*0420*/  SHF.R.S32.HI R62, RZ, 0x1f, R57 ;  /* 0x0000001fff3e7819 */ /* 0x000fe20000011439 */
[----:B------:R-:W-:Y:S01]  /*0430*/  IMAD R55, R52, -0x60, R55 ;  /* 0xffffffa034377824 */ /* 0x000fe200078e0237 */
[----:B------:R-:W-:Y:S02]  /*0440*/  BSSY B0, `(.L_x_975) ;  /* 0x00000ff000007945 */ /* 0x000fe40003800000 */
[----:B------:R-:W-:-:S02]  /*0450*/  LEA.HI R58, R62, R57, RZ, 0x2 ;  /* 0x000000393e3a7211 */ /* 0x000fc400078f10ff */
[CC--:B------:R-:W-:Y:S02]  /*0460*/  LEA.HI R66, R62.reuse, R57.reuse, RZ, 0x5 ;  /* 0x000000393e427211 */ /* 0x0c0fe400078f28ff */
[--C-:B------:R-:W-:Y:S02]  /*0470*/  SHF.R.S32.HI R56, RZ, 0x2, R58.reuse ;  /* 0x00000002ff387819 */ /* 0x100fe4000001143a */
[----:B------:R-:W-:Y:S02]  /*0480*/  SHF.R.S32.HI R61, RZ, 0x1f, R58 ;  /* 0x0000001fff3d7819 */ /* 0x000fe4000001143a */
[----:B------:R-:W-:Y:S02]  /*0490*/  LEA.HI R60, R62, R57, RZ, 0x7 ;  /* 0x000000393e3c7211 */ /* 0x000fe400078f38ff */
[----:B------:R-:W-:Y:S02]  /*04a0*/  LEA.HI R61, R61, R56, RZ, 0x3 ;  /* 0x000000383d3d7211 */ /* 0x000fe400078f18ff */
[----:B------:R-:W-:-:S02]  /*04b0*/  SHF.R.S32.HI R59, RZ, 0x5, R66 ;  /* 0x00000005ff3b7819 */ /* 0x000fc40000011442 */
[----:B------:R-:W-:Y:S02]  /*04c0*/  LOP3.LUT R61, R61, 0xfffffff8, RZ, 0xc0, !PT ;  /* 0xfffffff83d3d7812 */ /* 0x000fe400078ec0ff */
[----:B------:R-:W-:Y:S02]  /*04d0*/  LOP3.LUT R58, R58, 0x7ffffffc, RZ, 0xc0, !PT ;  /* 0x7ffffffc3a3a7812 */ /* 0x000fe400078ec0ff */
[----:B------:R-:W-:Y:S01]  /*04e0*/  LEA.HI R66, R66, R59, RZ, 0x1 ;  /* 0x0000003b42427211 */ /* 0x000fe200078f08ff */
[----:B------:R-:W-:Y:S01]  /*04f0*/  IMAD.IADD R56, R56, 0x1, -R61 ;  /* 0x0000000138387824 */ /* 0x000fe200078e0a3d */
[CC--:B------:R-:W-:Y:S01]  /*0500*/  LEA.HI R61, R62.reuse, R57.reuse, RZ, 0x4 ;  /* 0x000000393e3d7211 */ /* 0x0c0fe200078f20ff */
[----:B------:R-:W-:Y:S01]  /*0510*/  IMAD.IADD R58, R57, 0x1, -R58 ;  /* 0x00000001393a7824 */ /* 0x000fe200078e0a3a */
[----:B------:R-:W-:Y:S02]  /*0520*/  LEA.HI R62, R62, R57, RZ, 0x6 ;  /* 0x000000393e3e7211 */ /* 0x000fe400078f30ff */
[----:B------:R-:W-:-:S02]  /*0530*/  SHF.R.S32.HI R63, RZ, 0x7, R60 ;  /* 0x00000007ff3f7819 */ /* 0x000fc4000001143c */
[----:B------:R-:W-:Y:S02]  /*0540*/  LOP3.LUT R66, R66, 0xfffffe, RZ, 0xc0, !PT ;  /* 0x00fffffe42427812 */ /* 0x000fe400078ec0ff */
[----:B------:R-:W-:Y:S01]  /*0550*/  IMNMX R55, R55, 0x60, PT ;  /* 0x0000006037377817 */ /* 0x000fe20003800200 */
[----:B------:R-:W-:Y:S02]  /*0560*/  IMAD R58, R63, 0x300, R58 ;  /* 0x000003003f3a7824 */ /* 0x000fe400078e023a */
[----:B------:R-:W-:-:S05]  /*0570*/  IMAD.IADD R59, R59, 0x1, -R66 ;  /* 0x000000013b3b7824 */ /* 0x000fca00078e0a42 */
[----:B------:R-:W-:Y:S01]  /*0580*/  LEA R58, R59, R58, 0x7 ;  /* 0x0000003a3b3a7211 */ /* 0x000fe200078e38ff */
[----:B--2---:R0:W-:Y:S04]  /*0590*/  STS.128 [R57.X16], R4 ;  /* 0x0000000439007388 */ /* 0x0041e8000000cc00 */
[----:B---3--:R-:W-:Y:S04]  /*05a0*/  STS.128 [R57.X16+0x1000], R8 ;  /* 0x0010000839007388 */ /* 0x008fe8000000cc00 */
[----:B----4-:R-:W-:Y:S04]  /*05b0*/  STS.128 [R57.X16+0x2000], R12 ;  /* 0x0020000c39007388 */ /* 0x010fe8000000cc00 */
[----:B-----5:R1:W-:Y:S04]  /*05c0*/  STS.128 [R57.X16+0x3000], R16 ;  /* 0x0030001039007388 */ /* 0x0203e8000000cc00 */
[----:B------:R-:W-:Y:S01]  /*05d0*/  STS.128 [R57.X16+0x4000], R20 ;  /* 0x0040001439007388 */ /* 0x000fe2000000cc00 */
[----:B0-----:R-:W-:-:S02]  /*05e0*/  SHF.R.S32.HI R6, RZ, 0x4, R61 ;  /* 0x00000004ff067819 */ /* 0x001fc4000001143d */
[----:B------:R-:W-:Y:S01]  /*05f0*/  SHF.R.S32.HI R5, RZ, 0x1f, R61 ;  /* 0x0000001fff057819 */ /* 0x000fe2000001143d */
[----:B------:R-:W-:Y:S01]  /*0600*/  STS.128 [R57.X16+0x5000], R24 ;  /* 0x0050001839007388 */ /* 0x000fe2000000cc00 */
[----:B------:R-:W-:Y:S02]  /*0610*/  SHF.R.S32.HI R7, RZ, 0x6, R62 ;  /* 0x00000006ff077819 */ /* 0x000fe4000001143e */
[----:B------:R-:W-:Y:S01]  /*0620*/  LEA.HI R5, R5, R6, RZ, 0x2 ;  /* 0x0000000605057211 */ /* 0x000fe200078f10ff */
[----:B------:R-:W-:Y:S01]  /*0630*/  STS.128 [R57.X16+0x6000], R28 ;  /* 0x0060001c39007388 */ /* 0x000fe2000000cc00 */
[----:B------:R-:W-:Y:S02]  /*0640*/  LOP3.LUT R4, R61, 0xfffffff0, RZ, 0xc0, !PT ;  /* 0xfffffff03d047812 */ /* 0x000fe400078ec0ff */
[----:B------:R-:W-:Y:S01]  /*0650*/  LOP3.LUT R5, R5, 0xffffffc, RZ, 0xc0, !PT ;  /* 0x0ffffffc05057812 */ /* 0x000fe200078ec0ff */
[----:B------:R-:W-:Y:S01]  /*0660*/  STS.128 [R57.X16+0x7000], R32 ;  /* 0x0070002039007388 */ /* 0x000fe2000000cc00 */
[----:B------:R-:W-:-:S02]  /*0670*/  LEA.HI R62, R62, R7, RZ, 0x1 ;  /* 0x000000073e3e7211 */ /* 0x000fc400078f08ff */
[----:B------:R-:W-:Y:S01]  /*0680*/  IADD3 R4, -R4, R57, RZ ;  /* 0x0000003904047210 */ /* 0x000fe20007ffe1ff */
[----:B------:R-:W-:Y:S01]  /*0690*/  STS.128 [R57.X16+0x8000], R36 ;  /* 0x0080002439007388 */ /* 0x000fe2000000cc00 */
[----:B-1----:R-:W-:Y:S01]  /*06a0*/  IMAD.IADD R16, R6, 0x1, -R5 ;  /* 0x0000000106107824 */ /* 0x002fe200078e0a05 */
[----:B------:R-:W-:Y:S02]  /*06b0*/  LOP3.LUT R62, R62, 0xfffffffe, RZ, 0xc0, !PT ;  /* 0xfffffffe3e3e7812 */ /* 0x000fe400078ec0ff */
[----:B------:R-:W-:Y:S01]  /*06c0*/  STS.128 [R57.X16+0x9000], R40 ;  /* 0x0090002839007388 */ /* 0x000fe2000000cc00 */
[----:B------:R-:W-:Y:S02]  /*06d0*/  LOP3.LUT R19, R60, 0xffffff80, RZ, 0xc0, !PT ;  /* 0xffffff803c137812 */ /* 0x000fe400078ec0ff */
[----:B------:R-:W-:Y:S01]  /*06e0*/  LEA.HI R8, R4, R4, RZ, 0x1 ;  /* 0x0000000404087211 */ /* 0x000fe200078f08ff */
[----:B------:R-:W-:Y:S01]  /*06f0*/  STS.128 [R57.X16+0xa000], R44 ;  /* 0x00a0002c39007388 */ /* 0x000fe2000000cc00 */
[----:B------:R-:W-:Y:S01]  /*0700*/  IMAD.IADD R62, R7, 0x1, -R62 ;  /* 0x00000001073e7824 */ /* 0x000fe200078e0a3e */
[----:B------:R-:W-:Y:S01]  /*0710*/  SHF.R.S32.HI R17, RZ, 0x1f, R56 ;  /* 0x0000001fff117819 */ /* 0x000fe20000011438 */
[----:B------:R-:W-:Y:S01]  /*0720*/  IMAD R19, R16, 0x10, R19 ;  /* 0x0000001010137824 */ /* 0x000fe200078e0213 */
[----:B------:R-:W-:Y:S01]  /*0730*/  STS.128 [R57.X16+0xb000], R48 ;  /* 0x00b0003039007388 */ /* 0x000fe2000000cc00 */
[----:B------:R-:W-:Y:S01]  /*0740*/  SHF.R.S32.HI R8, RZ, 0x1, R8 ;  /* 0x00000001ff087819 */ /* 0x000fe20000011408 */
[----:B------:R-:W-:Y:S01]  /*0750*/  IMAD.SHL.U32 R16, R62, 0x40, RZ ;  /* 0x000000403e107824 */ /* 0x000fe200078e00ff */
[----:B------:R-:W-:Y:S01]  /*0760*/  LEA.HI R17, R17, R56, RZ, 0x2 ;  /* 0x0000003811117211 */ /* 0x000fe200078f10ff */
[----:B------:R-:W-:Y:S01]  /*0770*/  BAR.SYNC.DEFER_BLOCKING 0x0 ;  /* 0x0000000000007b1d */ /* 0x000fe20000010000 */
[----:B------:R-:W-:-:S02]  /*0780*/  IMAD.SHL.U32 R4, R4, 0x8, RZ ;  /* 0x0000000804047824 */ /* 0x000fc400078e00ff */
[----:B------:R-:W-:Y:S01]  /*0790*/  IMAD R18, R8, 0x600, R19 ;  /* 0x0000060008127824 */ /* 0x000fe200078e0213 */
[C---:B------:R-:W-:Y:S01]  /*07a0*/  LOP3.LUT R7, R17.reuse, 0x7fffffc, RZ, 0xc0, !PT ;  /* 0x07fffffc11077812 */ /* 0x040fe200078ec0ff */
[----:B------:R-:W-:Y:S01]  /*07b0*/  IMAD.SHL.U32 R62, R62, 0x8, RZ ;  /* 0x000000083e3e7824 */ /* 0x000fe200078e00ff */
[----:B------:R-:W-:Y:S02]  /*07c0*/  LOP3.LUT R19, R16, 0x40, RZ, 0xc0, !PT ;  /* 0x0000004010137812 */ /* 0x000fe400078ec0ff */
[----:B------:R-:W-:Y:S01]  /*07d0*/  SHF.L.U32 R17, R17, 0x4, RZ ;  /* 0x0000000411117819 */ /* 0x000fe200000006ff */
[----:B------:R-:W-:Y:S01]  /*07e0*/  IMAD.IADD R7, R56, 0x1, -R7 ;  /* 0x0000000138077824 */ /* 0x000fe200078e0a07 */
[----:B------:R-:W-:Y:S02]  /*07f0*/  LOP3.LUT R8, R19, 0x8, R4, 0xf8, !PT ;  /* 0x0000000813087812 */ /* 0x000fe400078ef804 */
[----:B------:R-:W-:Y:S01]  /*0800*/  SHF.R.U32.HI R19, RZ, 0x3, R19 ;  /* 0x00000003ff137819 */ /* 0x000fe20000011613 */
[----:B------:R-:W-:Y:S01]  /*0810*/  IMAD R58, R7, 0x8, R58 ;  /* 0x00000008073a7824 */ /* 0x000fe200078e023a */
[----:B------:R-:W-:-:S02]  /*0820*/  LOP3.LUT R17, R17, 0x40, RZ, 0xc0, !PT ;  /* 0x0000004011117812 */ /* 0x000fc400078ec0ff */
[----:B------:R-:W-:Y:S02]  /*0830*/  LOP3.LUT R19, R8, R19, RZ, 0x3c, !PT ;  /* 0x0000001308137212 */ /* 0x000fe400078e3cff */
[----:B------:R-:W-:Y:S02]  /*0840*/  LOP3.LUT R62, R17, 0x8, R62, 0xf8, !PT ;  /* 0x00000008113e7812 */ /* 0x000fe400078ef83e */
[----:B------:R-:W-:Y:S01]  /*0850*/  SHF.R.U32.HI R17, RZ, 0x3, R17 ;  /* 0x00000003ff117819 */ /* 0x000fe20000011611 */
[----:B------:R-:W-:Y:S01]  /*0860*/  IMAD.IADD R7, R18, 0x1, R19 ;  /* 0x0000000112077824 */ /* 0x000fe200078e0213 */
[----:B------:R-:W-:Y:S01]  /*0870*/  ISETP.GE.AND P1, PT, R4, c[0x0][0x194], PT ;  /* 0x0000650004007a0c */ /* 0x000fe20003f26270 */
[----:B------:R-:W0:Y:S01]  /*0880*/  LDS R5, [R57.X4] ;  /* 0x0000000039057984 */ /* 0x000e220000004800 */
[----:B------:R-:W-:-:S03]  /*0890*/  LOP3.LUT R17, R62, R17, RZ, 0x3c, !PT ;  /* 0x000000113e117212 */ /* 0x000fc600078e3cff */
[----:B------:R-:W1:Y:S04]  /*08a0*/  LDS R9, [R57.X4+0x400] ;  /* 0x0004000039097984 */ /* 0x000e680000004800 */
[----:B------:R-:W2:Y:S04]  /*08b0*/  LDS R10, [R57.X4+0x800] ;  /* 0x00080000390a7984 */ /* 0x000ea80000004800 */
[----:B------:R-:W3:Y:S04]  /*08c0*/  LDS R11, [R57.X4+0xc00] ;  /* 0x000c0000390b7984 */ /* 0x000ee80000004800 */
[----:B------:R-:W4:Y:S04]  /*08d0*/  LDS R12, [R57.X4+0x1000] ;  /* 0x00100000390c7984 */ /* 0x000f280000004800 */
[----:B------:R-:W5:Y:S04]  /*08e0*/  LDS R13, [R57.X4+0x1400] ;  /* 0x00140000390d7984 */ /* 0x000f680000004800 */
[----:B------:R-:W5:Y:S04]  /*08f0*/  LDS R14, [R57.X4+0x1800] ;  /* 0x00180000390e7984 */ /* 0x000f680000004800 */
[----:B------:R-:W5:Y:S04]  /*0900*/  LDS R15, [R57.X4+0x1c00] ;  /* 0x001c0000390f7984 */ /* 0x000f680000004800 */
[----:B------:R-:W5:Y:S04]  /*0910*/  LDS R23, [R57.X4+0x2000] ;  /* 0x0020000039177984 */ /* 0x000f680000004800 */
[----:B------:R-:W5:Y:S04]  /*0920*/  LDS R24, [R57.X4+0x2400] ;  /* 0x0024000039187984 */ /* 0x000f680000004800 */
[----:B------:R-:W5:Y:S01]  /*0930*/  LDS R29, [R57.X4+0x3000] ;  /* 0x00300000391d7984 */ /* 0x000f620000004800 */
[----:B0-----:R-:W-:Y:S01]  /*0940*/  FMUL.FTZ R8, R5, c[0x0][0x1b8] ;  /* 0x00006e0005087a20 */ /* 0x001fe20000410000 */
[----:B------:R-:W-:-:S02]  /*0950*/  LEA R5, R58, R17, 0x1 ;  /* 0x000000113a057211 */ /* 0x000fc400078e08ff */
[----:B------:R-:W0:Y:S01]  /*0960*/  LDS R21, [R57.X4+0x3400] ;  /* 0x0034000039157984 */ /* 0x000e220000004800 */
[----:B-1----:R-:W-:-:S03]  /*0970*/  FMUL.FTZ R9, R9, c[0x0][0x1b8] ;  /* 0x00006e0009097a20 */ /* 0x002fc60000410000 */
[----:B------:R-:W1:Y:S01]  /*0980*/  LDS R20, [R57.X4+0x3c00] ;  /* 0x003c000039147984 */ /* 0x000e620000004800 */
[----:B--2---:R-:W-:Y:S01]  /*0990*/  FMUL.FTZ R10, R10, c[0x0][0x1b8] ;  /* 0x00006e000a0a7a20 */ /* 0x004fe20000410000 */
[----:B------:R-:W-:Y:S02]  /*09a0*/  F2FP.PACK_AB R8, R9, R8 ;  /* 0x000000080908723e */ /* 0x000fe400000000ff */
[----:B------:R-:W2:Y:S01]  /*09b0*/  LDS R25, [R57.X4+0x2800] ;  /* 0x0028000039197984 */ /* 0x000ea20000004800 */
[----:B---3--:R-:W-:-:S03]  /*09c0*/  FMUL.FTZ R11, R11, c[0x0][0x1b8] ;  /* 0x00006e000b0b7a20 */ /* 0x008fc60000410000 */
[----:B------:R-:W3:Y:S01]  /*09d0*/  LDS R28, [R57.X4+0x2c00] ;  /* 0x002c0000391c7984 */ /* 0x000ee20000004800 */
[----:B----4-:R-:W-:Y:S01]  /*09e0*/  FMUL.FTZ R12, R12, c[0x0][0x1b8] ;  /* 0x00006e000c0c7a20 */ /* 0x010fe20000410000 */
[----:B------:R-:W-:Y:S02]  /*09f0*/  F2FP.PACK_AB R9, R11, R10 ;  /* 0x0000000a0b09723e */ /* 0x000fe400000000ff */
[----:B------:R-:W4:Y:S01]  /*0a00*/  LDS R22, [R57.X4+0x3800] ;  /* 0x0038000039167984 */ /* 0x000f220000004800 */
[----:B-----5:R-:W-:-:S03]  /*0a10*/  FMUL.FTZ R13, R13, c[0x0][0x1b8] ;  /* 0x00006e000d0d7a20 */ /* 0x020fc60000410000 */
[----:B------:R-:W5:Y:S01]  /*0a20*/  LDS R41, [R57.X4+0x4000] ;  /* 0x0040000039297984 */ /* 0x000f620000004800 */
[----:B------:R-:W-:Y:S01]  /*0a30*/  FMUL.FTZ R14, R14, c[0x0][0x1b8] ;  /* 0x00006e000e0e7a20 */ /* 0x000fe20000410000 */
[----:B------:R-:W-:Y:S02]  /*0a40*/  F2FP.PACK_AB R10, R13, R12 ;  /* 0x0000000c0d0a723e */ /* 0x000fe400000000ff */
[----:B------:R-:W5:Y:S01]  /*0a50*/  LDS R42, [R57.X4+0x4400] ;  /* 0x00440000392a7984 */ /* 0x000f620000004800 */
[----:B------:R-:W-:-:S03]  /*0a60*/  FMUL.FTZ R15, R15, c[0x0][0x1b8] ;  /* 0x00006e000f0f7a20 */ /* 0x000fc60000410000 */
[----:B------:R-:W5:Y:S01]  /*0a70*/  LDS R43, [R57.X4+0x4800] ;  /* 0x00480000392b7984 */ /* 0x000f620000004800 */
[----:B------:R-:W-:Y:S01]  /*0a80*/  FMUL.FTZ R23, R23, c[0x0][0x1b8] ;  /* 0x00006e0017177a20 */ /* 0x000fe20000410000 */
[----:B------:R-:W-:Y:S02]  /*0a90*/  F2FP.PACK_AB R11, R15, R14 ;  /* 0x0000000e0f0b723e */ /* 0x000fe400000000ff */
[----:B------:R-:W5:Y:S01]  /*0aa0*/  LDS R12, [R57.X4+0x5000] ;  /* 0x00500000390c7984 */ /* 0x000f620000004800 */
[----:B------:R-:W-:-:S03]  /*0ab0*/  FMUL.FTZ R26, R24, c[0x0][0x1b8] ;  /* 0x00006e00181a7a20 */ /* 0x000fc60000410000 */
[----:B------:R-:W5:Y:S01]  /*0ac0*/  LDS R13, [R57.X4+0x5400] ;  /* 0x00540000390d7984 */ /* 0x000f620000004800 */
[----:B------:R-:W-:-:S03]  /*0ad0*/  FMUL.FTZ R29, R29, c[0x0][0x1b8] ;  /* 0x00006e001d1d7a20 */ /* 0x000fc60000410000 */
[----:B------:R-:W5:Y:S01]  /*0ae0*/  LDS R14, [R57.X4+0x5800] ;  /* 0x00580000390e7984 */ /* 0x000f620000004800 */
[----:B0-----:R-:W-:Y:S01]  /*0af0*/  FMUL.FTZ R30, R21, c[0x0][0x1b8] ;  /* 0x00006e00151e7a20 */ /* 0x001fe20000410000 */
[----:B------:R-:W-:Y:S02]  /*0b00*/  F2FP.PACK_AB R21, R26, R23 ;  /* 0x000000171a15723e */ /* 0x000fe400000000ff */
[----:B------:R-:W0:Y:S01]  /*0b10*/  LDS R15, [R57.X4+0x5c00] ;  /* 0x005c0000390f7984 */ /* 0x000e220000004800 */
[----:B-1----:R-:W-:Y:S01]  /*0b20*/  FMUL.FTZ R35, R20, c[0x0][0x1b8] ;  /* 0x00006e0014237a20 */ /* 0x002fe20000410000 */
[----:B------:R-:W-:Y:S02]  /*0b30*/  F2FP.PACK_AB R29, R30, R29 ;  /* 0x0000001d1e1d723e */ /* 0x000fe400000000ff */
[----:B------:R-:W1:Y:S01]  /*0b40*/  LDS R16, [R57.X4+0x6000] ;  /* 0x0060000039107984 */ /* 0x000e620000004800 */
[----:B--2---:R-:W-:-:S03]  /*0b50*/  FMUL.FTZ R27, R25, c[0x0][0x1b8] ;  /* 0x00006e00191b7a20 */ /* 0x004fc60000410000 */
[----:B------:R-:W2:Y:S01]  /*0b60*/  LDS R17, [R57.X4+0x6400] ;  /* 0x0064000039117984 */ /* 0x000ea20000004800 */
[----:B---3--:R-:W-:-:S03]  /*0b70*/  FMUL.FTZ R28, R28, c[0x0][0x1b8] ;  /* 0x00006e001c1c7a20 */ /* 0x008fc60000410000 */
[----:B------:R-:W3:Y:S01]  /*0b80*/  LDS R18, [R57.X4+0x6800] ;  /* 0x0068000039127984 */ /* 0x000ee20000004800 */
[----:B----4-:R-:W-:Y:S01]  /*0b90*/  FMUL.FTZ R38, R22, c[0x0][0x1b8] ;  /* 0x00006e0016267a20 */ /* 0x010fe20000410000 */
[----:B------:R-:W-:Y:S02]  /*0ba0*/  F2FP.PACK_AB R23, R28, R27 ;  /* 0x0000001b1c17723e */ /* 0x000fe400000000ff */
[----:B------:R-:W4:Y:S01]  /*0bb0*/  LDS R19, [R57.X4+0x6c00] ;  /* 0x006c000039137984 */ /* 0x000f220000004800 */
[----:B-----5:R-:W-:Y:S01]  /*0bc0*/  FMUL.FTZ R44, R41, c[0x0][0x1b8] ;  /* 0x00006e00292c7a20 */ /* 0x020fe20000410000 */
        /* <DEDUP_REMOVED lines=11> */
[----:B------:R-:W-:Y:S01]  /*0c80*/  FMUL.FTZ R14, R14, c[0x0][0x1b8] ;  /* 0x00006e000e0e7a20 */ /* 0x000fe20000410000 */
[----:B------:R-:W-:Y:S02]  /*0c90*/  F2FP.PACK_AB R12, R13, R12 ;  /* 0x0000000c0d0c723e */ /* 0x000fe400000000ff */
[----:B------:R-:W5:Y:S01]  /*0ca0*/  LDS R34, [R57.X4+0x9400] ;  /* 0x0094000039227984 */ /* 0x000f620000004800 */
[----:B0-----:R-:W-:-:S03]  /*0cb0*/  FMUL.FTZ R15, R15, c[0x0][0x1b8] ;  /* 0x00006e000f0f7a20 */ /* 0x001fc60000410000 */
[----:B------:R-:W0:Y:S01]  /*0cc0*/  LDS R47, [R57.X4+0x4c00] ;  /* 0x004c0000392f7984 */ /* 0x000e220000004800 */
[----:B-1----:R-:W-:Y:S01]  /*0cd0*/  FMUL.FTZ R16, R16, c[0x0][0x1b8] ;  /* 0x00006e0010107a20 */ /* 0x002fe20000410000 */
[----:B------:R-:W-:Y:S02]  /*0ce0*/  F2FP.PACK_AB R13, R15, R14 ;  /* 0x0000000e0f0d723e */ /* 0x000fe400000000ff */
[----:B------:R-:W1:Y:S01]  /*0cf0*/  LDS R24, [R57.X4+0x7000] ;  /* 0x0070000039187984 */ /* 0x000e620000004800 */
[----:B--2---:R-:W-:-:S03]  /*0d00*/  FMUL.FTZ R17, R17, c[0x0][0x1b8] ;  /* 0x00006e0011117a20 */ /* 0x004fc60000410000 */
[----:B------:R-:W2:Y:S01]  /*0d10*/  LDS R25, [R57.X4+0x7400] ;  /* 0x0074000039197984 */ /* 0x000ea20000004800 */
[----:B---3--:R-:W-:Y:S01]  /*0d20*/  FMUL.FTZ R18, R18, c[0x0][0x1b8] ;  /* 0x00006e0012127a20 */ /* 0x008fe20000410000 */
[----:B------:R-:W-:Y:S02]  /*0d30*/  F2FP.PACK_AB R14, R17, R16 ;  /* 0x00000010110e723e */ /* 0x000fe400000000ff */
[----:B------:R-:W3:Y:S01]  /*0d40*/  LDS R27, [R57.X4+0x7800] ;  /* 0x00780000391b7984 */ /* 0x000ee20000004800 */
[----:B----4-:R-:W-:-:S03]  /*0d50*/  FMUL.FTZ R19, R19, c[0x0][0x1b8] ;  /* 0x00006e0013137a20 */ /* 0x010fc60000410000 */
        /* <DEDUP_REMOVED lines=16> */
[----:B0-----:R-:W-:Y:S01]  /*0e60*/  FMUL.FTZ R47, R47, c[0x0][0x1b8] ;  /* 0x00006e002f2f7a20 */ /* 0x001fe20000410000 */
[----:B------:R-:W-:Y:S01]  /*0e70*/  F2FP.PACK_AB R19, R19, R22 ;  /* 0x000000161313723e */ /* 0x000fe200000000ff */
[----:B------:R-:W-:Y:S01]  /*0e80*/  IMAD.SHL.U32 R22, R5, 0x2, RZ ;  /* 0x0000000205167824 */ /* 0x000fe200078e00ff */
[----:B------:R-:W0:Y:S01]  /*0e90*/  LDS R36, [R57.X4+0xb000] ;  /* 0x00b0000039247984 */ /* 0x000e220000004800 */
[----:B-1----:R-:W-:Y:S01]  /*0ea0*/  FMUL.FTZ R24, R24, c[0x0][0x1b8] ;  /* 0x00006e0018187a20 */ /* 0x002fe20000410000 */
[----:B------:R-:W-:Y:S02]  /*0eb0*/  F2FP.PACK_AB R45, R47, R46 ;  /* 0x0000002e2f2d723e */ /* 0x000fe400000000ff */
[----:B------:R-:W1:Y:S01]  /*0ec0*/  LDS R42, [R57.X4+0xb400] ;  /* 0x00b40000392a7984 */ /* 0x000e620000004800 */
[----:B--2---:R-:W-:Y:S01]  /*0ed0*/  FMUL.FTZ R25, R25, c[0x0][0x1b8] ;  /* 0x00006e0019197a20 */ /* 0x004fe20000410000 */
[----:B------:R-:W-:-:S02]  /*0ee0*/  SHF.R.S32.HI R5, RZ, 0x1f, R4 ;  /* 0x0000001fff057819 */ /* 0x000fc40000011404 */
[----:B------:R-:W2:Y:S01]  /*0ef0*/  LDS R41, [R57.X4+0xb800] ;  /* 0x00b8000039297984 */ /* 0x000ea20000004800 */
[----:B---3--:R-:W-:Y:S01]  /*0f00*/  FMUL.FTZ R27, R27, c[0x0][0x1b8] ;  /* 0x00006e001b1b7a20 */ /* 0x008fe20000410000 */
[----:B------:R-:W-:Y:S02]  /*0f10*/  F2FP.PACK_AB R16, R25, R24 ;  /* 0x000000181910723e */ /* 0x000fe400000000ff */
[----:B------:R-:W3:Y:S01]  /*0f20*/  LDS R43, [R57.X4+0xbc00] ;  /* 0x00bc0000392b7984 */ /* 0x000ee20000004800 */
[----:B----4-:R-:W-:Y:S02]  /*0f30*/  FMUL.FTZ R32, R32, c[0x0][0x1b8] ;  /* 0x00006e0020207a20 */ /* 0x010fe40000410000 */
[----:B-----5:R-:W-:Y:S01]  /*0f40*/  FMUL.FTZ R28, R28, c[0x0][0x1b8] ;  /* 0x00006e001c1c7a20 */ /* 0x020fe20000410000 */
[----:B------:R-:W-:Y:S02]  /*0f50*/  STS [R22+0xc000], R8 ;  /* 0x00c0000816007388 */ /* 0x000fe40000000800 */
[----:B------:R-:W-:Y:S01]  /*0f60*/  F2FP.PACK_AB R27, R32, R27 ;  /* 0x0000001b201b723e */ /* 0x000fe200000000ff */
[----:B------:R-:W-:Y:S01]  /*0f70*/  FMUL.FTZ R31, R31, c[0x0][0x1b8] ;  /* 0x00006e001f1f7a20 */ /* 0x000fe20000410000 */
[----:B------:R-:W-:Y:S01]  /*0f80*/  STS [R22+0xc100], R9 ;  /* 0x00c1000916007388 */ /* 0x000fe20000000800 */
[----:B------:R-:W-:-:S03]  /*0f90*/  FMUL.FTZ R37, R37, c[0x0][0x1b8] ;  /* 0x00006e0025257a20 */ /* 0x000fc60000410000 */
[----:B------:R-:W-:Y:S01]  /*0fa0*/  F2FP.PACK_AB R28, R31, R28 ;  /* 0x0000001c1f1c723e */ /* 0x000fe200000000ff */
[----:B------:R-:W-:Y:S01]  /*0fb0*/  STS [R22+0xd800], R29 ;  /* 0x00d8001d16007388 */ /* 0x000fe20000000800 */
[----:B------:R-:W-:-:S03]  /*0fc0*/  FMUL.FTZ R40, R40, c[0x0][0x1b8] ;  /* 0x00006e0028287a20 */ /* 0x000fc60000410000 */
[----:B------:R-:W-:Y:S01]  /*0fd0*/  STS [R22+0xd900], R38 ;  /* 0x00d9002616007388 */ /* 0x000fe20000000800 */
[----:B------:R-:W-:Y:S01]  /*0fe0*/  FMUL.FTZ R35, R35, c[0x0][0x1b8] ;  /* 0x00006e0023237a20 */ /* 0x000fe20000410000 */
[----:B------:R-:W-:Y:S02]  /*0ff0*/  F2FP.PACK_AB R37, R40, R37 ;  /* 0x000000252825723e */ /* 0x000fe400000000ff */
[----:B------:R-:W-:Y:S01]  /*1000*/  STS [R22+0xc400], R10 ;  /* 0x00c4000a16007388 */ /* 0x000fe20000000800 */
[----:B------:R-:W-:-:S03]  /*1010*/  FMUL.FTZ R18, R39, c[0x0][0x1b8] ;  /* 0x00006e0027127a20 */ /* 0x000fc60000410000 */
[----:B------:R-:W-:Y:S01]  /*1020*/  STS [R22+0xc500], R11 ;  /* 0x00c5000b16007388 */ /* 0x000fe20000000800 */
[----:B0-----:R-:W-:Y:S01]  /*1030*/  FMUL.FTZ R36, R36, c[0x0][0x1b8] ;  /* 0x00006e0024247a20 */ /* 0x001fe20000410000 */
[----:B------:R-:W-:Y:S02]  /*1040*/  F2FP.PACK_AB R18, R18, R35 ;  /* 0x000000231212723e */ /* 0x000fe400000000ff */
[----:B------:R-:W-:Y:S01]  /*1050*/  STS [R22+0xdc00], R44 ;  /* 0x00dc002c16007388 */ /* 0x000fe20000000800 */
[----:B-1----:R-:W-:-:S03]  /*1060*/  FMUL.FTZ R17, R42, c[0x0][0x1b8] ;  /* 0x00006e002a117a20 */ /* 0x002fc60000410000 */
[----:B------:R-:W-:Y:S01]  /*1070*/  STS [R22+0xdd00], R45 ;  /* 0x00dd002d16007388 */ /* 0x000fe20000000800 */
[----:B--2---:R-:W-:Y:S01]  /*1080*/  FMUL.FTZ R41, R41, c[0x0][0x1b8] ;  /* 0x00006e0029297a20 */ /* 0x004fe20000410000 */
[----:B------:R-:W-:Y:S02]  /*1090*/  F2FP.PACK_AB R17, R17, R36 ;  /* 0x000000241111723e */ /* 0x000fe400000000ff */
[----:B------:R-:W-:Y:S01]  /*10a0*/  STS [R22+0xc800], R21 ;  /* 0x00c8001516007388 */ /* 0x000fe20000000800 */
[----:B---3--:R-:W-:-:S03]  /*10b0*/  FMUL.FTZ R20, R43, c[0x0][0x1b8] ;  /* 0x00006e002b147a20 */ /* 0x008fc60000410000 */
[----:B------:R-:W-:Y:S02]  /*10c0*/  STS [R22+0xc900], R23 ;  /* 0x00c9001716007388 */ /* 0x000fe40000000800 */
[----:B------:R-:W-:Y:S02]  /*10d0*/  F2FP.PACK_AB R20, R20, R41 ;  /* 0x000000291414723e */ /* 0x000fe400000000ff */
[----:B------:R0:W-:Y:S04]  /*10e0*/  STS [R22+0xe000], R12 ;  /* 0x00e0000c16007388 */ /* 0x0001e80000000800 */
[----:B------:R1:W-:Y:S04]  /*10f0*/  STS [R22+0xe100], R13 ;  /* 0x00e1000d16007388 */ /* 0x0003e80000000800 */
[----:B------:R-:W-:Y:S01]  /*1100*/  STS [R22+0xf000], R14 ;  /* 0x00f0000e16007388 */ /* 0x000fe20000000800 */
[----:B0-----:R-:W-:-:S03]  /*1110*/  IMAD.SHL.U32 R12, R7, 0x2, RZ ;  /* 0x00000002070c7824 */ /* 0x001fc600078e00ff */
[----:B------:R0:W-:Y:S01]  /*1120*/  STS [R22+0xf100], R15 ;  /* 0x00f1000f16007388 */ /* 0x0001e20000000800 */
[----:B-1----:R-:W-:-:S03]  /*1130*/  IADD3 R13, R6, 0x20, RZ ;  /* 0x00000020060d7810 */ /* 0x002fc60007ffe0ff */
[----:B------:R-:W-:Y:S01]  /*1140*/  STS [R22+0x10800], R19 ;  /* 0x0108001316007388 */ /* 0x000fe20000000800 */
[----:B------:R-:W-:-:S03]  /*1150*/  ISETP.GE.OR P3, PT, R13, R55, P1 ;  /* 0x000000370d00720c */ /* 0x000fc60000f66670 */
[----:B------:R-:W-:Y:S01]  /*1160*/  STS [R22+0x10900], R33 ;  /* 0x0109002116007388 */ /* 0x000fe20000000800 */
[----:B------:R-:W-:Y:S01]  /*1170*/  IADD3 R13, R6, 0x50, RZ ;  /* 0x00000050060d7810 */ /* 0x000fe20007ffe0ff */
[----:B0-----:R-:W-:Y:S01]  /*1180*/  IMAD R15, R0, c[0x0][0x1a8], RZ ;  /* 0x00006a00000f7a24 */ /* 0x001fe200078e02ff */
[----:B------:R-:W-:Y:S01]  /*1190*/  IADD3 R0, R6, 0x10, RZ ;  /* 0x0000001006007810 */ /* 0x000fe20007ffe0ff */
[----:B------:R0:W-:Y:S01]  /*11a0*/  STS [R22+0xf400], R16 ;  /* 0x00f4001016007388 */ /* 0x0001e20000000800 */
[-C--:B------:R-:W-:Y:S02]  /*11b0*/  ISETP.GE.OR P6, PT, R13, R55.reuse, P1 ;  /* 0x000000370d00720c */ /* 0x080fe40000fc6670 */
[----:B------:R-:W-:Y:S01]  /*11c0*/  ISETP.GE.OR P2, PT, R0, R55, P1 ;  /* 0x000000370000720c */ /* 0x000fe20000f46670 */
[----:B------:R-:W-:Y:S01]  /*11d0*/  STS [R22+0xf500], R27 ;  /* 0x00f5001b16007388 */ /* 0x000fe20000000800 */
[----:B------:R-:W-:-:S03]  /*11e0*/  IADD3 R0, R6, 0x30, RZ ;  /* 0x0000003006007810 */ /* 0x000fc60007ffe0ff */
[----:B------:R-:W-:Y:S01]  /*11f0*/  STS [R22+0x10c00], R37 ;  /* 0x010c002516007388 */ /* 0x000fe20000000800 */
[----:B------:R-:W-:Y:S01]  /*1200*/  ISETP.GE.OR P4, PT, R0, R55, P1 ;  /* 0x000000370000720c */ /* 0x000fe20000f86670 */
[----:B------:R-:W-:Y:S01]  /*1210*/  IMAD R0, R3, c[0x0][0x1b0], RZ ;  /* 0x00006c0003007a24 */ /* 0x000fe200078e02ff */
[----:B0-----:R-:W-:Y:S01]  /*1220*/  LEA R16, R7, 0xc000, 0x1 ;  /* 0x0000c00007107811 */ /* 0x001fe200078e08ff */
[----:B------:R-:W-:Y:S02]  /*1230*/  STS [R22+0x10d00], R18 ;  /* 0x010d001216007388 */ /* 0x000fe40000000800 */
[----:B------:R-:W-:Y:S02]  /*1240*/  IMAD R13, R53, c[0x0][0x1b4], R0 ;  /* 0x00006d00350d7a24 */ /* 0x000fe400078e0200 */
[----:B------:R-:W-:Y:S04]  /*1250*/  STS [R22+0xf800], R28 ;  /* 0x00f8001c16007388 */ /* 0x000fe80000000800 */
[----:B------:R-:W-:Y:S04]  /*1260*/  STS [R22+0xf900], R26 ;  /* 0x00f9001a16007388 */ /* 0x000fe80000000800 */
[----:B------:R0:W-:Y:S04]  /*1270*/  STS [R22+0x11000], R17 ;  /* 0x0110001116007388 */ /* 0x0001e80000000800 */
[----:B------:R1:W-:Y:S04]  /*1280*/  STS [R22+0x11100], R20 ;  /* 0x0111001416007388 */ /* 0x0003e80000000800 */
[----:B------:R-:W-:Y:S01]  /*1290*/  BAR.SYNC.DEFER_BLOCKING 0x0 ;  /* 0x0000000000007b1d */ /* 0x000fe20000010000 */
[----:B0-----:R-:W-:-:S02]  /*12a0*/  IMAD R17, R2, c[0x0][0x1ac], R15 ;  /* 0x00006b0002117a24 */ /* 0x001fc400078e020f */
[----:B------:R-:W-:Y:S01]  /*12b0*/  IMAD.WIDE.U32 R14, R2, c[0x0][0x1a8], R4 ;  /* 0x00006a00020e7a25 */ /* 0x000fe200078e0004 */
[----:B------:R-:W-:Y:S01]  /*12c0*/  IADD3 R2, R6, 0x40, RZ ;  /* 0x0000004006027810 */ /* 0x000fe20007ffe0ff */
[----:B------:R-:W-:Y:S02]  /*12d0*/  CS2R R4, SRZ ;  /* 0x0000000000047805 */ /* 0x000fe4000001ff00 */
[----:B------:R-:W-:Y:S01]  /*12e0*/  @P0 MOV R4, R54 ;  /* 0x0000003600040202 */ /* 0x000fe20000000f00 */
[----:B------:R-:W-:Y:S01]  /*12f0*/  IMAD.IADD R15, R15, 0x1, R17 ;  /* 0x000000010f0f7824 */ /* 0x000fe200078e0211 */
[-C--:B------:R-:W-:Y:S02]  /*1300*/  ISETP.GE.OR P5, PT, R2, R55.reuse, P1 ;  /* 0x000000370200720c */ /* 0x080fe40000fa6670 */
[----:B------:R-:W-:Y:S01]  /*1310*/  ISETP.GE.OR P1, PT, R6, R55, P1 ;  /* 0x000000370600720c */ /* 0x000fe20000f26670 */
[----:B------:R-:W-:Y:S01]  /*1320*/  IMAD.WIDE.U32 R2, R53, c[0x0][0x1b0], R14 ;  /* 0x00006c0035027a25 */ /* 0x000fe200078e000e */
[----:B------:R-:W-:-:S02]  /*1330*/  @P0 SHF.R.S32.HI R5, RZ, 0x1f, R54 ;  /* 0x0000001fff050819 */ /* 0x000fc40000011436 */
[----:B------:R-:W-:-:S04]  /*1340*/  IADD3 R4, P0, R6, R4, RZ ;  /* 0x0000000406047210 */ /* 0x000fc80007f1e0ff */
[----:B------:R-:W-:Y:S01]  /*1350*/  LEA.HI.X.SX32 R5, R6, R5, 0x1, P0 ;  /* 0x0000000506057211 */ /* 0x000fe200000f0eff */
[----:B------:R1:W0:Y:S04]  /*1360*/  LDS.128 R8, [R12+0xca00] ;  /* 0x00ca00000c087984 */ /* 0x0002280000000c00 */
[----:B------:R-:W-:-:S04]  /*1370*/  IMAD.WIDE R52, R52, 0x60, R4 ;  /* 0x0000006034347825 */ /* 0x000fc800078e0204 */
[----:B------:R-:W-:Y:S01]  /*1380*/  IMAD.IADD R5, R3, 0x1, R13 ;  /* 0x0000000103057824 */ /* 0x000fe200078e020d */
[----:B------:R-:W-:Y:S05]  /*1390*/  @P1 BRA `(.L_x_976) ;  /* 0x0000009000001947 */ /* 0x000fea0003800000 */
[----:B------:R-:W2:Y:S01]  /*13a0*/  LDS.128 R16, [R16] ;  /* 0x0000000010107984 */ /* 0x000ea20000000c00 */
[----:B------:R-:W-:Y:S02]  /*13b0*/  IMAD R13, R53, c[0x0][0x1a0], RZ ;  /* 0x00006800350d7a24 */ /* 0x000fe400078e02ff */
[----:B------:R-:W-:Y:S02]  /*13c0*/  IMAD.MOV.U32 R4, RZ, RZ, R2 ;  /* 0x000000ffff047224 */ /* 0x000fe400078e0002 */
[C---:B------:R-:W-:Y:S02]  /*13d0*/  IMAD R13, R52.reuse, c[0x0][0x1a4], R13 ;  /* 0x00006900340d7a24 */ /* 0x040fe400078e020d */
[----:B------:R-:W-:-:S04]  /*13e0*/  IMAD.WIDE.U32 R6, R52, c[0x0][0x1a0], R4 ;  /* 0x0000680034067a25 */ /* 0x000fc800078e0004 */
[----:B------:R-:W-:Y:S01]  /*13f0*/  IMAD.IADD R7, R7, 0x1, R13 ;  /* 0x0000000107077824 */ /* 0x000fe200078e020d */
[----:B------:R-:W-:-:S04]  /*1400*/  LEA R14, P0, R6, c[0x0][0x188], 0x1 ;  /* 0x00006200060e7a11 */ /* 0x000fc800078008ff */
[----:B------:R-:W-:-:S05]  /*1410*/  LEA.HI.X R15, R6, c[0x0][0x18c], R7, 0x1, P0 ;  /* 0x00006300060f7a11 */ /* 0x000fca00000f0c07 */
[----:B--2---:R2:W-:Y:S04]  /*1420*/  STG.E.128 [R14.64], R16 ;  /* 0x000000100e007986 */ /* 0x0045e8000c101d04 */
.L_x_976:
[----:B------:R-:W-:Y:S05]  /*1430*/  BSYNC B0 ;  /* 0x0000000000007941 */ /* 0x000fea0003800000 */
.L_x_975:
[----:B--2---:R2:W3:Y:S01]  /*1440*/  LDS.128 R16, [R12+0xc200] ;  /* 0x00c200000c107984 */ /* 0x0044e20000000c00 */
[----:B------:R-:W-:Y:S01]  /*1450*/  BSSY B0, `(.L_x_977) ;  /* 0x000000d000007945 */ /* 0x000fe20003800000 */
[----:B------:R-:W-:Y:S05]  /*1460*/  @P2 BRA `(.L_x_978) ;  /* 0x000000b000002947 */ /* 0x000fea0003800000 */
[----:B------:R-:W-:Y:S01]  /*1470*/  IADD3 R13, P0, R52, 0x10, RZ ;  /* 0x00000010340d7810 */ /* 0x000fe20007f1e0ff */
[----:B------:R-:W-:Y:S02]  /*1480*/  IMAD.MOV.U32 R6, RZ, RZ, R2 ;  /* 0x000000ffff067224 */ /* 0x000fe400078e0002 */
[----:B------:R-:W-:Y:S01]  /*1490*/  IMAD.MOV.U32 R7, RZ, RZ, R5 ;  /* 0x000000ffff077224 */ /* 0x000fe200078e0005 */
[----:B------:R-:W-:-:S03]  /*14a0*/  IADD3.X R0, RZ, R53, RZ, P0, !PT ;  /* 0x00000035ff007210 */ /* 0x000fc600007fe4ff */
[----:B------:R-:W-:-:S04]  /*14b0*/  IMAD.WIDE.U32 R6, R13, c[0x0][0x1a0], R6 ;  /* 0x000068000d067a25 */ /* 0x000fc800078e0006 */
[----:B------:R-:W-:Y:S01]  /*14c0*/  IMAD R0, R0, c[0x0][0x1a0], RZ ;  /* 0x0000680000007a24 */ /* 0x000fe200078e02ff */
[----:B------:R-:W-:-:S03]  /*14d0*/  LEA R14, P0, R6, c[0x0][0x188], 0x1 ;  /* 0x00006200060e7a11 */ /* 0x000fc600078008ff */
[----:B------:R-:W-:-:S04]  /*14e0*/  IMAD R13, R13, c[0x0][0x1a4], R0 ;  /* 0x000069000d0d7a24 */ /* 0x000fc800078e0200 */
[----:B------:R-:W-:-:S05]  /*14f0*/  IMAD.IADD R7, R7, 0x1, R13 ;  /* 0x0000000107077824 */ /* 0x000fca00078e020d */
[----:B------:R-:W-:-:S05]  /*1500*/  LEA.HI.X R15, R6, c[0x0][0x18c], R7, 0x1, P0 ;  /* 0x00006300060f7a11 */ /* 0x000fca00000f0c07 */
[----:B---3--:R3:W-:Y:S02]  /*1510*/  STG.E.128 [R14.64], R16 ;  /* 0x000000100e007986 */ /* 0x0087e4000c101d04 */
.L_x_978:
[----:B------:R-:W-:Y:S05]  /*1520*/  BSYNC B0 ;  /* 0x0000000000007941 */ /* 0x000fea0003800000 */
.L_x_977:
[----:B---3--:R3:W4:Y:S01]  /*1530*/  LDS.128 R16, [R12+0xc400] ;  /* 0x00c400000c107984 */ /* 0x0087220000000c00 */
        /* <DEDUP_REMOVED lines=12> */
[----:B----4-:R4:W-:Y:S02]  /*1600*/  STG.E.128 [R14.64], R16 ;  /* 0x000000100e007986 */ /* 0x0109e4000c101d04 */
.L_x_980:
[----:B------:R-:W-:Y:S05]  /*1610*/  BSYNC B0 ;  /* 0x0000000000007941 */ /* 0x000fea0003800000 */
.L_x_979:
[----:B----4-:R4:W1:Y:S01]  /*1620*/  LDS.128 R16, [R12+0xc600] ;  /* 0x00c600000c107984 */ /* 0x0108620000000c00 */
        /* <DEDUP_REMOVED lines=9> */
[----:B------:R-:W-:-:S05]  /*16c0*/  IMAD R13, R13, c[0x0][0x1a4], R0 ;  /* 0x000069000d0d7a24 */ /* 0x000fca00078e0200 */
[----:B------:R-:W-:-:S04]  /*16d0*/  IADD3 R7, R7, R13, RZ ;  /* 0x0000000d07077210 */ /* 0x000fc80007ffe0ff */
[----:B------:R-:W-:-:S05]  /*16e0*/  LEA.HI.X R15, R6, c[0x0][0x18c], R7, 0x1, P0 ;  /* 0x00006300060f7a11 */ /* 0x000fca00000f0c07 */
[----:B-1----:R1:W-:Y:S02]  /*16f0*/  STG.E.128 [R14.64], R16 ;  /* 0x000000100e007986 */ /* 0x0023e4000c101d04 */
.L_x_982:
[----:B------:R-:W-:Y:S05]  /*1700*/  BSYNC B0 ;  /* 0x0000000000007941 */ /* 0x000fea0003800000 */
.L_x_981:
[----:B-1234-:R-:W1:Y:S01]  /*1710*/  LDS.128 R12, [R12+0xc800] ;  /* 0x00c800000c0c7984 */ /* 0x01ee620000000c00 */
[----:B------:R-:W-:Y:S01]  /*1720*/  BSSY B0, `(.L_x_983) ;  /* 0x000000d000007945 */ /* 0x000fe20003800000 */
        /* <DEDUP_REMOVED lines=8> */
[----:B------:R-:W-:-:S04]  /*17b0*/  IMAD R17, R17, c[0x0][0x1a4], R0 ;  /* 0x0000690011117a24 */ /* 0x000fc800078e0200 */
[----:B------:R-:W-:-:S05]  /*17c0*/  IMAD.IADD R7, R7, 0x1, R17 ;  /* 0x0000000107077824 */ /* 0x000fca00078e0211 */
[----:B------:R-:W-:-:S05]  /*17d0*/  LEA.HI.X R17, R6, c[0x0][0x18c], R7, 0x1, P0 ;  /* 0x0000630006117a11 */ /* 0x000fca00000f0c07 */
[----:B-1----:R1:W-:Y:S02]  /*17e0*/  STG.E.128 [R16.64], R12 ;  /* 0x0000000c10007986 */ /* 0x0023e4000c101d04 */
.L_x_984:
[----:B------:R-:W-:Y:S05]  /*17f0*/  BSYNC B0 ;  /* 0x0000000000007941 */ /* 0x000fea0003800000 */
.L_x_983:
[----:B------:R-:W-:Y:S05]  /*1800*/  @P6 EXIT ;  /* 0x000000000000694d */ /* 0x000fea0003800000 */
[----:B------:R-:W-:Y:S02]  /*1810*/  IADD3 R7, P0, R52, 0x50, RZ ;  /* 0x0000005034077810 */ /* 0x000fe40007f1e0ff */
        /* <DEDUP_REMOVED lines=8> */
[----:B0-----:R-:W-:Y:S01]  /*18a0*/  STG.E.128 [R4.64], R8 ;  /* 0x0000000804007986 */ /* 0x001fe2000c101d04 */
[----:B------:R-:W-:Y:S05]  /*18b0*/  EXIT ;  /* 0x000000000000794d */ /* 0x000fea0003800000 */
.L_x_985:
        /* <DEDUP_REMOVED lines=12> */
.L_x_2313:


//--------------------- .text._ZN7cutlass13device_kernelIN5flash19enable_sm80_to_sm89INS1_16FlashAttnBwdSm80INS1_25CollectiveMainloopBwdSm80ILi2ELi1EN4cute5tupleIJNS5_1CILi64EEENS7_ILi96EEENS7_ILi128EEEEEENS_6half_tEfNS_4arch4Sm80ELb1ELb0ELb1ELb1ELb1ELb0ELb0ELb0ELi2ELi2ELi2ELi2ELb1EEENS1_24CollectiveEpilogueBwdGQAISB_fSE_Li256ELb1ELb1EEENS1_25SingleTileBwdLPTSchedulerILb1ELi96ELb1EEEEEEEEEvNT_6ParamsE --------------------------
	.section	.text._ZN7cutlass13device_kernelIN5flash19enable_sm80_to_sm89INS1_16FlashAttnBwdSm80INS1_25CollectiveMainloopBwdSm80ILi2ELi1EN4cute5tupleIJNS5_1CILi64EEENS7_ILi96EEENS7_ILi128EEEEEENS_6half_tEfNS_4arch4Sm80ELb1ELb0ELb1ELb1ELb1ELb0ELb0ELb0ELi2ELi2ELi2ELi2ELb1EEENS1_24CollectiveEpilogueBwdGQAISB_fSE_Li256ELb1ELb1EEENS1_25SingleTileBwdLPTSchedulerILb1ELi96ELb1EEEEEEEEEvNT_6ParamsE,"ax",@progbits
	.sectioninfo	@"SHI_REGISTERS=254"
	.align	128
.text._ZN7cutlass13device_kernelIN5flash19enable_sm80_to_sm89INS1_16FlashAttnBwdSm80INS1_25CollectiveMainloopBwdSm80ILi2ELi1EN4cute5tupleIJNS5_1CILi64EEENS7_ILi96EEENS7_ILi128EEEEEENS_6half_tEfNS_4arch4Sm80ELb1ELb0ELb1ELb1ELb1ELb0ELb0ELb0ELi2ELi2ELi2ELi2ELb1EEENS1_24CollectiveEpilogueBwdGQAISB_fSE_Li256ELb1ELb1EEENS1_25SingleTileBwdLPTSchedulerILb1ELi96ELb1EEEEEEEEEvNT_6ParamsE:
        .type           _ZN7cutlass13device_kernelIN5flash19enable_sm80_to_sm89INS1_16FlashAttnBwdSm80INS1_25CollectiveMainloopBwdSm80ILi2ELi1EN4cute5tupleIJNS5_1CILi64EEENS7_ILi96EEENS7_ILi128EEEEEENS_6half_tEfNS_4arch4Sm80ELb1ELb0ELb1ELb1ELb1ELb0ELb0ELb0ELi2ELi2ELi2ELi2ELb1EEENS1_24CollectiveEpilogueBwdGQAISB_fSE_Li256ELb1ELb1EEENS1_25SingleTileBwdLPTSchedulerILb1ELi96ELb1EEEEEEEEEvNT_6ParamsE,@function
        .size           _ZN7cutlass13device_kernelIN5flash19enable_sm80_to_sm89INS1_16FlashAttnBwdSm80INS1_25CollectiveMainloopBwdSm80ILi2ELi1EN4cute5tupleIJNS5_1CILi64EEENS7_ILi96EEENS7_ILi128EEEEEENS_6half_tEfNS_4arch4Sm80ELb1ELb0ELb1ELb1ELb1ELb0ELb0ELb0ELi2ELi2ELi2ELi2ELb1EEENS1_24CollectiveEpilogueBwdGQAISB_fSE_Li256ELb1ELb1EEENS1_25SingleTileBwdLPTSchedulerILb1ELi96ELb1EEEEEEEEEvNT_6ParamsE,(.L_x_2314 - _ZN7cutlass13device_kernelIN5flash19enable_sm80_to_sm89INS1_16FlashAttnBwdSm80INS1_25CollectiveMainloopBwdSm80ILi2ELi1EN4cute5tupleIJNS5_1CILi64EEENS7_ILi96EEENS7_ILi128EEEEEENS_6half_tEfNS_4arch4Sm80ELb1ELb0ELb1ELb1ELb1ELb0ELb0ELb0ELi2ELi2ELi2ELi2ELb1EEENS1_24CollectiveEpilogueBwdGQAISB_fSE_Li256ELb1ELb1EEENS1_25SingleTileBwdLPTSchedulerILb1ELi96ELb1EEEEEEEEEvNT_6ParamsE)
        .other          _ZN7cutlass13device_kernelIN5flash19enable_sm80_to_sm89INS1_16FlashAttnBwdSm80INS1_25CollectiveMainloopBwdSm80ILi2ELi1EN4cute5tupleIJNS5_1CILi64EEENS7_ILi96EEENS7_ILi128EEEEEENS_6half_tEfNS_4arch4Sm80ELb1ELb0ELb1ELb1ELb1ELb0ELb0ELb0ELi2ELi2ELi2ELi2ELb1EEENS1_24CollectiveEpilogueBwdGQAISB_fSE_Li256ELb1ELb1EEENS1_25SingleTileBwdLPTSchedulerILb1ELi96ELb1EEEEEEEEEvNT_6ParamsE,@"STO_CUDA_ENTRY STV_DEFAULT"
_ZN7cutlass13device_kernelIN5flash19enable_sm80_to_sm89INS1_16FlashAttnBwdSm80INS1_25CollectiveMainloopBwdSm80ILi2ELi1EN4cute5tupleIJNS5_1CILi64EEENS7_ILi96EEENS7_ILi128EEEEEENS_6half_tEfNS_4arch4Sm80ELb1ELb0ELb1ELb1ELb1ELb0ELb0ELb0ELi2ELi2ELi2ELi2ELb1EEENS1_24CollectiveEpilogueBwdGQAISB_fSE_Li256ELb1ELb1EEENS1_25SingleTileBwdLPTSchedulerILb1ELi96ELb1EEEEEEEEEvNT_6ParamsE:
        /* <DEDUP_REMOVED lines=30> */
.L_x_987:
[----:B------:R-:W-:Y:S02]  /*01e0*/  ULDC UR7, c[0x0][0x3b4] ;  /* 0x0000ed0000077ab9 */ /* 0x000fe40000000800 */
[----:B------:R-:W-:Y:S02]  /*01f0*/  UISETP.NE.AND UP0, UPT, UR7, 0x1, UPT ;  /* 0x000000010700788c */ /* 0x000fe4000bf05270 */
[----:B------:R-:W-:Y:S02]  /*0200*/  ULDC.64 UR4, c[0x0][0x3b8] ;  /* 0x0000ee0000047ab9 */ /* 0x000fe40000000a00 */
[----:B------:R-:W-:Y:S02]  /*0210*/  UIMAD.WIDE.U32 UR10, UR6, UR4, URZ ;  /* 0x00000004060a72a5 */ /* 0x000fe4000f8e003f */
[----:B------:R-:W-:-:S05]  /*0220*/  UMOV UR8, UR6 ;  /* 0x0000000600087c82 */ /* 0x000fca0008000000 */
[----:B------:R-:W-:-:S04]  /*0230*/  @UP0 USHF.R.U32.HI UR8, URZ, UR5, UR11 ;  /* 0x000000053f080299 */ /* 0x000fc8000801160b */
[----:B------:R-:W-:-:S04]  /*0240*/  UIMAD UR7, UR8, UR7, URZ ;  /* 0x00000007080772a4 */ /* 0x000fc8000f8e023f */
.L_x_988:
        /* <DEDUP_REMOVED lines=22> */
.L_x_989:
        /* <DEDUP_REMOVED lines=14> */
.L_x_991:
[----:B------:R-:W-:Y:S02]  /*0490*/  ULDC UR4, c[0x0][0x3dc] ;  /* 0x0000f70000047ab9 */ /* 0x000fe40000000800 */
.L_x_990:
        /* <DEDUP_REMOVED lines=9> */
.L_x_986:
        /* <DEDUP_REMOVED lines=21> */
.L_x_993:
[----:B------:R-:W-:Y:S02]  /*0680*/  ULDC UR7, c[0x0][0x3b4] ;  /* 0x0000ed0000077ab9 */ /* 0x000fe40000000800 */
[----:B------:R-:W-:Y:S02]  /*0690*/  UISETP.NE.AND UP0, UPT, UR7, 0x1, UPT ;  /* 0x000000010700788c */ /* 0x000fe4000bf05270 */
[----:B------:R-:W-:Y:S02]  /*06a0*/  ULDC.64 UR4, c[0x0][0x3b8] ;  /* 0x0000ee0000047ab9 */ /* 0x000fe40000000a00 */
[----:B------:R-:W-:Y:S02]  /*06b0*/  UIMAD.WIDE.U32 UR10, UR6, UR4, URZ ;  /* 0x00000004060a72a5 */ /* 0x000fe4000f8e003f */
[----:B------:R-:W-:-:S05]  /*06c0*/  UMOV UR8, UR6 ;  /* 0x0000000600087c82 */ /* 0x000fca0008000000 */
[----:B------:R-:W-:-:S04]  /*06d0*/  @UP0 USHF.R.U32.HI UR8, URZ, UR5, UR11 ;  /* 0x000000053f080299 */ /* 0x000fc8000801160b */
[----:B------:R-:W-:-:S04]  /*06e0*/  UIMAD UR7, UR8, UR7, URZ ;  /* 0x00000007080772a4 */ /* 0x000fc8000f8e023f */
.L_x_994:
        /* <DEDUP_REMOVED lines=22> */
.L_x_995:
        /* <DEDUP_REMOVED lines=14> */
.L_x_997:
[----:B------:R-:W-:Y:S02]  /*0930*/  ULDC UR4, c[0x0][0x3dc] ;  /* 0x0000f70000047ab9 */ /* 0x000fe40000000800 */
.L_x_996:
        /* <DEDUP_REMOVED lines=8> */
.L_x_992:
[----:B------:R-:W-:-:S13]  /*09c0*/  ISETP.LE.AND P0, PT, RZ, UR13, PT ;  /* 0x0000000dff007c0c */ /* 0x000fda000bf03270 */
[----:B------:R-:W-:Y:S05]  /*09d0*/  @!P0 EXIT ;  /* 0x000000000000894d */ /* 0x000fea0003800000 */
[----:B------:R-:W-:Y:S02]  /*09e0*/  ULDC.64 UR4, c[0x0][0x2c8] ;  /* 0x0000b20000047ab9 */ /* 0x000fe40000000a00 */
[----:B------:R-:W-:Y:S02]  /*09f0*/  UISETP.NE.U32.AND UP2, UPT, URZ, UR4, UPT ;  /* 0x000000043f00728c */ /* 0x000fe4000bf45070 */
[----:B------:R-:W-:Y:S02]  /*0a00*/  ULDC.64 UR6, c[0x0][0x2d0] ;  /* 0x0000b40000067ab9 */ /* 0x000fe40000000a00 */
[----:B------:R-:W-:Y:S02]  /*0a10*/  UISETP.NE.AND.EX UP2, UPT, URZ, UR5, UPT, UP2 ;  /* 0x000000053f00728c */ /* 0x000fe4000bf45320 */
[----:B------:R-:W-:Y:S02]  /*0a20*/  UISETP.NE.U32.AND UP1, UPT, URZ, UR6, UPT ;  /* 0x000000063f00728c */ /* 0x000fe4000bf25070 */
[----:B------:R-:W-:-:S02]  /*0a30*/  UMOV UR4, 0x4 ;  /* 0x0000000400047882 */ /* 0x000fc40000000000 */
[----:B------:R-:W-:Y:S01]  /*0a40*/  ULDC.64 UR8, c[0x0][0x2c8] ;  /* 0x0000b20000087ab9 */ /* 0x000fe20000000a00 */
[----:B------:R-:W-:Y:S01]  /*0a50*/  PLOP3.LUT P2, PT, PT, PT, UP2, 0x80, 0x0 ;  /* 0x000000000000781c */ /* 0x000fe20003f4f028 */
[----:B------:R-:W-:Y:S02]  /*0a60*/  UIMAD.WIDE UR8, UR13, UR4, UR8 ;  /* 0x000000040d0872a5 */ /* 0x000fe4000f8e0208 */
[----:B------:R-:W-:Y:S02]  /*0a70*/  UISETP.NE.AND.EX UP1, UPT, URZ, UR7, UPT, UP1 ;  /* 0x000000073f00728c */ /* 0x000fe4000bf25310 */
[----:B------:R-:W-:Y:S02]  /*0a80*/  ULDC.64 UR10, c[0x0][0x2d0] ;  /* 0x0000b400000a7ab9 */ /* 0x000fe40000000a00 */
[----:B------:R-:W-:Y:S01]  /*0a90*/  IMAD.U32 R8, RZ, RZ, UR8 ;  /* 0x00000008ff087e24 */ /* 0x000fe2000f8e00ff */
[----:B------:R-:W-:Y:S01]  /*0aa0*/  UIMAD.WIDE UR10, UR13, UR4, UR10 ;  /* 0x000000040d0a72a5 */ /* 0x000fe2000f8e020a */
[----:B------:R-:W-:Y:S01]  /*0ab0*/  IMAD.U32 R9, RZ, RZ, UR9 ;  /* 0x00000009ff097e24 */ /* 0x000fe2000f8e00ff */
[----:B------:R-:W-:Y:S01]  /*0ac0*/  PLOP3.LUT P1, PT, PT, PT, UP1, 0x80, 0x0 ;  /* 0x000000000000781c */ /* 0x000fe20003f2f018 */
[----:B------:R-:W-:-:S02]  /*0ad0*/  ULDC.64 UR6, c[0x0][0x2d8] ;  /* 0x0000b60000067ab9 */ /* 0x000fc40000000a00 */
[----:B------:R-:W-:Y:S01]  /*0ae0*/  UISETP.NE.U32.AND UP0, UPT, URZ, UR6, UPT ;  /* 0x000000063f00728c */ /* 0x000fe2000bf05070 */
[----:B------:R-:W2:Y:S01]  /*0af0*/  @P2 LDG.E R0, [R8.64] ;  /* 0x0000001208002981 */ /* 0x000ea2000c1e1900 */
[----:B------:R-:W-:Y:S01]  /*0b00*/  MOV R6, UR10 ;  /* 0x0000000a00067c02 */ /* 0x000fe20008000f00 */
[----:B------:R-:W-:Y:S01]  /*0b10*/  IMAD.U32 R7, RZ, RZ, UR11 ;  /* 0x0000000bff077e24 */ /* 0x000fe2000f8e00ff */
[----:B------:R-:W-:Y:S01]  /*0b20*/  UISETP.NE.AND.EX UP0, UPT, URZ, UR7, UPT, UP0 ;  /* 0x000000073f00728c */ /* 0x000fe2000bf05300 */
[----:B------:R-:W3:Y:S02]  /*0b30*/  @P2 LDG.E R3, [R8.64] ;  /* 0x0000001208032981 */ /* 0x000ee4000c1e1900 */
[----:B------:R-:W-:-:S03]  /*0b40*/  ULDC.64 UR6, c[0x0][0x2d8] ;  /* 0x0000b60000067ab9 */ /* 0x000fc60000000a00 */
[----:B------:R-:W4:Y:S01]  /*0b50*/  @P1 LDG.E R2, [R6.64] ;  /* 0x0000001206021981 */ /* 0x000f22000c1e1900 */
[----:B------:R-:W-:-:S04]  /*0b60*/  PLOP3.LUT P0, PT, PT, PT, UP0, 0x80, 0x0 ;  /* 0x000000000000781c */ /* 0x000fc80003f0f008 */
        /* <DEDUP_REMOVED lines=8> */
[----:B------:R-:W-:Y:S02]  /*0bf0*/  UMOV UR24, URZ ;  /* 0x0000003f00187c82 */ /* 0x000fe40008000000 */
[----:B------:R-:W-:-:S02]  /*0c00*/  UMOV UR25, URZ ;  /* 0x0000003f00197c82 */ /* 0x000fc40008000000 */
        /* <DEDUP_REMOVED lines=8> */
[----:B---3--:R-:W-:Y:S01]  /*0c90*/  @UP1 USHF.R.S32.HI UR5, URZ, 0x1f, UR8 ;  /* 0x0000001f3f051899 */ /* 0x008fe20008011408 */
[----:B-----5:R1:W2:Y:S01]  /*0ca0*/  @P0 R2UR UR12, R4 ;  /* 0x00000000040c03c2 */ /* 0x0202a200000e0000 */
[----:B------:R-:W-:Y:S02]  /*0cb0*/  @UP2 ULOP3.LUT UR6, UR10, 0xffffffc0, URZ, 0xc0, !UPT ;  /* 0xffffffc00a062892 */ /* 0x000fe4000f8ec03f */
[----:B------:R-:W-:Y:S02]  /*0cc0*/  @UP2 UMOV UR24, UR9 ;  /* 0x0000000900182c82 */ /* 0x000fe40008000000 */
[----:B------:R-:W-:-:S02]  /*0cd0*/  @UP2 UMOV UR25, UR7 ;  /* 0x0000000700192c82 */ /* 0x000fc40008000000 */
[----:B------:R-:W-:Y:S02]  /*0ce0*/  @UP1 UMOV UR22, UR8 ;  /* 0x0000000800161c82 */ /* 0x000fe40008000000 */
[----:B------:R-:W-:Y:S01]  /*0cf0*/  @UP1 UMOV UR23, UR5 ;  /* 0x0000000500171c82 */ /* 0x000fe20008000000 */
[----:B-12---:R-:W-:Y:S05]  /*0d00*/  @P0 BRA `(.L_x_998) ;  /* 0x0000006000000947 */ /* 0x006fea0003800000 */
[----:B------:R-:W-:Y:S05]  /*0d10*/  @!P2 BRA `(.L_x_998) ;  /* 0x000000500000a947 */ /* 0x000fea0003800000 */
[----:B------:R1:W2:Y:S04]  /*0d20*/  LDG.E R0, [R8.64] ;  /* 0x0000001208007981 */ /* 0x0002a8000c1e1900 */
[----:B-1----:R-:W3:Y:S01]  /*0d30*/  LDG.E R8, [R8.64+0x4] ;  /* 0x0000041208087981 */ /* 0x002ee2000c1e1900 */
[----:B--2---:R-:W1:Y:S08]  /*0d40*/  R2UR UR12, R0 ;  /* 0x00000000000c73c2 */ /* 0x004e7000000e0000 */
[----:B---3--:R-:W1:Y:S02]  /*0d50*/  R2UR UR5, R8 ;  /* 0x00000000080573c2 */ /* 0x008e6400000e0000 */
[----:B-1----:R-:W-:-:S06]  /*0d60*/  UIADD3 UR12, -UR12, UR5, URZ ;  /* 0x000000050c0c7290 */ /* 0x002fcc000fffe13f */
.L_x_998:
        /* <DEDUP_REMOVED lines=10> */
.L_x_999:
[----:B------:R-:W-:Y:S05]  /*0e10*/  @!P1 BRA `(.L_x_1000) ;  /* 0x0000005000009947 */ /* 0x000fea0003800000 */
[----:B------:R1:W2:Y:S04]  /*0e20*/  LDG.E R0, [R6.64] ;  /* 0x0000001206007981 */ /* 0x0002a8000c1e1900 */
[----:B-1----:R-:W3:Y:S01]  /*0e30*/  LDG.E R6, [R6.64+0x4] ;  /* 0x0000041206067981 */ /* 0x002ee2000c1e1900 */
[----:B--2---:R-:W1:Y:S08]  /*0e40*/  R2UR UR20, R0 ;  /* 0x00000000001473c2 */ /* 0x004e7000000e0000 */
[----:B---3--:R-:W1:Y:S02]  /*0e50*/  R2UR UR4, R6 ;  /* 0x00000000060473c2 */ /* 0x008e6400000e0000 */
[----:B-1----:R-:W-:-:S06]  /*0e60*/  UIADD3 UR20, -UR20, UR4, URZ ;  /* 0x0000000414147290 */ /* 0x002fcc000fffe13f */
.L_x_1000:
        /* <DEDUP_REMOVED lines=71> */
[----:B------:R-:W-:Y:S01]  /*12e0*/  ULDC UR4, c[0x0][0x250] ;  /* 0x0000940000047ab9 */ /* 0x000fe20000000800 */
[C---:B------:R-:W-:Y:S01]  /*12f0*/  IMAD.SHL.U32 R0, R233.reuse, 0x4, RZ ;  /* 0x00000004e9007824 */ /* 0x040fe200078e00ff */
[----:B------:R-:W-:Y:S01]  /*1300*/  UMOV UR21, UR15 ;  /* 0x0000000f00157c82 */ /* 0x000fe20008000000 */
[----:B------:R-:W-:Y:S01]  /*1310*/  LOP3.LUT R10, R228, 0xfffffff8, RZ, 0xc0, !PT ;  /* 0xfffffff8e40a7812 */ /* 0x000fe200078ec0ff */
[----:B------:R-:W-:Y:S01]  /*1320*/  USHF.L.U32 UR8, UR6, 0x7, URZ ;  /* 0x0000000706087899 */ /* 0x000fe2000800063f */
[----:B------:R-:W-:Y:S01]  /*1330*/  SHF.R.S32.HI R235, RZ, 0x3, R228 ;  /* 0x00000003ffeb7819 */ /* 0x000fe200000114e4 */
[----:B------:R-:W-:Y:S01]  /*1340*/  USHF.R.S32.HI UR16, URZ, 0x1f, UR13 ;  /* 0x0000001f3f107899 */ /* 0x000fe2000801140d */
[----:B------:R-:W-:Y:S01]  /*1350*/  IMAD.U32 R5, RZ, RZ, UR14 ;  /* 0x0000000eff057e24 */ /* 0x000fe2000f8e00ff */
[----:B------:R-:W-:Y:S01]  /*1360*/  @UP0 UMOV UR5, UR9 ;  /* 0x0000000900050c82 */ /* 0x000fe20008000000 */
[C---:B------:R-:W-:Y:S01]  /*1370*/  IMAD.IADD R10, R233.reuse, 0x1, -R10 ;  /* 0x00000001e90a7824 */ /* 0x040fe200078e0a0a */
[----:B------:R-:W-:Y:S01]  /*1380*/  @UP0 USHF.R.U32.HI UR21, URZ, UR4, UR5 ;  /* 0x000000043f150299 */ /* 0x000fe20008011605 */
[----:B------:R-:W-:Y:S01]  /*1390*/  IMAD.U32 R2, RZ, RZ, UR8 ;  /* 0x00000008ff027e24 */ /* 0x000fe2000f8e00ff */
[----:B------:R-:W-:Y:S01]  /*13a0*/  IADD3 R24, P0, R233, UR8, RZ ;  /* 0x00000008e9187c10 */ /* 0x000fe2000ff1e0ff */
[----:B------:R-:W-:Y:S01]  /*13b0*/  ULDC.64 UR4, c[0x0][0x1e0] ;  /* 0x0000780000047ab9 */ /* 0x000fe20000000a00 */
[----:B------:R-:W-:Y:S01]  /*13c0*/  IMAD.SHL.U32 R12, R10, 0x8, RZ ;  /* 0x000000080a0c7824 */ /* 0x000fe200078e00ff */
[----:B------:R-:W-:Y:S01]  /*13d0*/  USHF.R.S32.HI UR17, URZ, 0x1f, UR21 ;  /* 0x0000001f3f117899 */ /* 0x000fe20008011415 */
[----:B------:R-:W-:Y:S01]  /*13e0*/  IMAD.U32 R9, RZ, RZ, UR21 ;  /* 0x00000015ff097e24 */ /* 0x000fe2000f8e00ff */
[----:B------:R-:W-:Y:S01]  /*13f0*/  LEA.HI.X.SX32 R25, R2, R3, 0x1, P0 ;  /* 0x0000000302197211 */ /* 0x000fe200000f0eff */
[----:B------:R-:W-:Y:S01]  /*1400*/  USEL UR9, UR13, URZ, !UP1 ;  /* 0x0000003f0d097287 */ /* 0x000fe2000c800000 */
[--C-:B------:R-:W-:Y:S01]  /*1410*/  SHF.R.S32.HI R13, RZ, 0x1f, R12.reuse ;  /* 0x0000001fff0d7819 */ /* 0x100fe2000001140c */
[----:B------:R-:W-:Y:S01]  /*1420*/  UIMAD UR4, UR17, UR4, URZ ;  /* 0x00000004110472a4 */ /* 0x000fe2000f8e023f */
[----:B------:R-:W-:Y:S01]  /*1430*/  IADD3 R6, P0, R0, UR6, RZ ;  /* 0x0000000600067c10 */ /* 0x000fe2000ff1e0ff */
[----:B------:R-:W-:Y:S01]  /*1440*/  USEL UR8, UR16, URZ, !UP1 ;  /* 0x0000003f10087287 */ /* 0x000fe2000c800000 */
[----:B------:R-:W-:Y:S01]  /*1450*/  IMAD.U32 R18, RZ, RZ, UR15 ;  /* 0x0000000fff127e24 */ /* 0x000fe2000f8e00ff */
[----:B------:R-:W-:Y:S01]  /*1460*/  UIMAD UR7, UR21, UR5, UR4 ;  /* 0x00000005150772a4 */ /* 0x000fe2000f8e0204 */
[----:B------:R-:W-:Y:S01]  /*1470*/  IMAD.WIDE.U32 R2, R9, c[0x0][0x1e0], R12 ;  /* 0x0000780009027a25 */ /* 0x000fe200078e000c */
[----:B------:R-:W-:Y:S01]  /*1480*/  USHF.R.S32.HI UR4, URZ, 0x1f, UR6 ;  /* 0x0000001f3f047899 */ /* 0x000fe20008011406 */
[----:B------:R-:W-:Y:S01]  /*1490*/  ISETP.GE.AND P5, PT, R12, c[0x0][0x1cc], PT ;  /* 0x000073000c007a0c */ /* 0x000fe20003fa6270 */
[----:B------:R-:W-:Y:S01]  /*14a0*/  USEL UR16, UR16, URZ, !UP2 ;  /* 0x0000003f10107287 */ /* 0x000fe2000d000000 */
[----:B------:R-:W-:Y:S01]  /*14b0*/  IMAD.U32 R22, RZ, RZ, UR15 ;  /* 0x0000000fff167e24 */ /* 0x000fe2000f8e00ff */
[----:B------:R-:W-:Y:S01]  /*14c0*/  IADD3 R27, R3, UR7, RZ ;  /* 0x00000007031b7c10 */ /* 0x000fe2000fffe0ff */
[----:B------:R-:W-:Y:S01]  /*14d0*/  IMAD.MOV.U32 R26, RZ, RZ, R2 ;  /* 0x000000ffff1a7224 */ /* 0x000fe200078e0002 */
[----:B------:R-:W-:Y:S01]  /*14e0*/  LEA.HI.X.SX32 R7, R0, UR4, 0x1, P0 ;  /* 0x0000000400077c11 */ /* 0x000fe200080f0eff */
[----:B------:R-:W-:Y:S01]  /*14f0*/  ULDC.64 UR4, c[0x0][0x1e8] ;  /* 0x00007a0000047ab9 */ /* 0x000fe20000000a00 */
[C---:B------:R-:W-:Y:S01]  /*1500*/  IADD3 R0, -R235.reuse, UR20, RZ ;  /* 0x00000014eb007c10 */ /* 0x040fe2000fffe1ff */
[----:B------:R-:W-:Y:S01]  /*1510*/  UIMAD UR4, UR8, UR4, URZ ;  /* 0x00000004080472a4 */ /* 0x000fe2000f8e023f */
[----:B------:R-:W-:Y:S01]  /*1520*/  SHF.R.S32.HI R3, RZ, 0x1f, R235 ;  /* 0x0000001fff037819 */ /* 0x000fe200000114eb */
[----:B------:R-:W-:Y:S01]  /*1530*/  IMAD.U32 R14, RZ, RZ, UR14 ;  /* 0x0000000eff0e7e24 */ /* 0x000fe2000f8e00ff */
[----:B------:R-:W-:Y:S01]  /*1540*/  IADD3 R16, P0, R235, UR22, RZ ;  /* 0x00000016eb107c10 */ /* 0x000fe2000ff1e0ff */
[----:B------:R-:W-:Y:S01]  /*1550*/  IMAD R5, R5, -0x60, R0 ;  /* 0xffffffa005057824 */ /* 0x000fe200078e0200 */
[----:B------:R-:W-:Y:S01]  /*1560*/  UIMAD UR5, UR9, UR5, UR4 ;  /* 0x00000005090572a4 */ /* 0x000fe2000f8e0204 */
[----:B------:R-:W-:Y:S01]  /*1570*/  IMAD.U32 R0, RZ, RZ, UR9 ;  /* 0x00000009ff007e24 */ /* 0x000fe2000f8e00ff */
[----:B------:R-:W-:Y:S01]  /*1580*/  IADD3.X R17, R3, UR23, RZ, P0, !PT ;  /* 0x0000001703117c10 */ /* 0x000fe200087fe4ff */
[--C-:B------:R-:W-:Y:S01]  /*1590*/  IMAD.WIDE.U32 R18, R18, c[0x0][0x270], R6.reuse ;  /* 0x00009c0012127a25 */ /* 0x100fe200078e0006 */
[C---:B------:R-:W-:Y:S01]  /*15a0*/  ISETP.LT.OR P2, PT, R5.reuse, 0x1, P5 ;  /* 0x000000010500780c */ /* 0x040fe20002f41670 */
[----:B------:R-:W-:Y:S01]  /*15b0*/  UMOV UR22, 0x6 ;  /* 0x0000000600167882 */ /* 0x000fe20000000000 */
[----:B------:R-:W-:Y:S01]  /*15c0*/  IADD3 R2, R12, 0x40, RZ ;  /* 0x000000400c027810 */ /* 0x000fe20007ffe0ff */
[----:B------:R-:W-:Y:S01]  /*15d0*/  IMAD.WIDE.U32 R22, R22, c[0x0][0x288], R6 ;  /* 0x0000a20016167a25 */ /* 0x000fe200078e0006 */
[----:B------:R-:W-:Y:S01]  /*15e0*/  LEA.HI R7, R4, R233, RZ, 0x6 ;  /* 0x000000e904077211 */ /* 0x000fe200078f30ff */
[----:B------:R-:W-:Y:S01]  /*15f0*/  CS2R R130, SRZ ;  /* 0x0000000000827805 */ /* 0x000fe2000001ff00 */
[----:B------:R-:W-:Y:S01]  /*1600*/  ISETP.GE.AND P3, PT, R2, c[0x0][0x1cc], PT ;  /* 0x0000730002007a0c */ /* 0x000fe20003f66270 */
[----:B------:R-:W-:Y:S01]  /*1610*/  IMAD.WIDE.U32 R26, R0, c[0x0][0x1e8], R26 ;  /* 0x00007a00001a7a25 */ /* 0x000fe200078e001a */
[----:B------:R-:W-:Y:S01]  /*1620*/  SHF.R.S32.HI R7, RZ, 0x6, R7 ;  /* 0x00000006ff077819 */ /* 0x000fe20000011407 */
[----:B------:R-:W-:Y:S01]  /*1630*/  CS2R R128, SRZ ;  /* 0x0000000000807805 */ /* 0x000fe2000001ff00 */
[----:B------:R-:W-:Y:S01]  /*1640*/  ISETP.LT.OR P1, PT, R5, 0x1, P3 ;  /* 0x000000010500780c */ /* 0x000fe20001f21670 */
[----:B------:R-:W-:Y:S01]  /*1650*/  IMAD.SHL.U32 R234, R235, 0x40, RZ ;  /* 0x00000040ebea7824 */ /* 0x000fe200078e00ff */
[----:B------:R-:W-:Y:S01]  /*1660*/  IADD3 R27, R27, UR5, RZ ;  /* 0x000000051b1b7c10 */ /* 0x000fe2000fffe0ff */
[----:B------:R-:W-:Y:S01]  /*1670*/  IMAD.WIDE R14, R14, 0x60, R16 ;  /* 0x000000600e0e7825 */ /* 0x000fe200078e0210 */
[----:B------:R-:W-:Y:S01]  /*1680*/  ULDC.64 UR4, c[0x0][0x1d8] ;  /* 0x0000760000047ab9 */ /* 0x000fe20000000a00 */
[----:B------:R-:W-:Y:S01]  /*1690*/  ISETP.GE.AND P6, PT, R12, c[0x0][0x19c], PT ;  /* 0x000067000c007a0c */ /* 0x000fe20003fc6270 */
[----:B------:R-:W-:Y:S01]  /*16a0*/  USHF.L.U32 UR7, UR4, 0x6, URZ ;  /* 0x0000000604077899 */ /* 0x000fe2000800063f */
[----:B------:R-:W-:Y:S01]  /*16b0*/  LOP3.LUT R234, R234, 0x1c0, RZ, 0xc0, !PT ;  /* 0x000001c0eaea7812 */ /* 0x000fe200078ec0ff */
[----:B------:R-:W-:Y:S01]  /*16c0*/  IMAD R6, R15, c[0x0][0x1d8], RZ ;  /* 0x000076000f067a24 */ /* 0x000fe200078e02ff */
[----:B------:R-:W-:Y:S01]  /*16d0*/  USHF.L.U64.HI UR6, UR4, UR22, UR5 ;  /* 0x0000001604067299 */ /* 0x000fe20008010205 */
[----:B------:R-:W-:Y:S01]  /*16e0*/  IMAD.SHL.U32 R229, R7, 0x200, RZ ;  /* 0x0000020007e57824 */ /* 0x000fe200078e00ff */
[----:B------:R-:W-:Y:S01]  /*16f0*/  LOP3.LUT R8, R234, 0x38, R12, 0xf8, !PT ;  /* 0x00000038ea087812 */ /* 0x000fe200078ef80c */
[C---:B------:R-:W-:Y:S01]  /*1700*/  IMAD R6, R14.reuse, c[0x0][0x1dc], R6 ;  /* 0x000077000e067a24 */ /* 0x040fe200078e0206 */
[----:B------:R-:W-:Y:S01]  /*1710*/  SHF.R.U32.HI R234, RZ, 0x3, R234 ;  /* 0x00000003ffea7819 */ /* 0x000fe200000116ea */
[----:B------:R-:W-:Y:S01]  /*1720*/  IMAD.WIDE.U32 R26, R14, c[0x0][0x1d8], R26 ;  /* 0x000076000e1a7a25 */ /* 0x000fe200078e001a */
[----:B------:R-:W-:Y:S01]  /*1730*/  ULDC.64 UR4, c[0x0][0x1b0] ;  /* 0x00006c0000047ab9 */ /* 0x000fe20000000a00 */
[----:B------:R-:W-:Y:S01]  /*1740*/  ISETP.GE.AND P4, PT, R12, c[0x0][0x16c], PT ;  /* 0x00005b000c007a0c */ /* 0x000fe20003f86270 */
[----:B------:R-:W-:Y:S01]  /*1750*/  UIMAD UR17, UR17, UR4, URZ ;  /* 0x00000004111172a4 */ /* 0x000fe2000f8e023f */
[----:B------:R-:W-:Y:S01]  /*1760*/  IMAD.IADD R6, R27, 0x1, R6 ;  /* 0x000000011b067824 */ /* 0x000fe200078e0206 */
[----:B------:R-:W-:Y:S01]  /*1770*/  LOP3.LUT R234, R229, R8, R234, 0xf6, !PT ;  /* 0x00000008e5ea7212 */ /* 0x000fe200078ef6ea */
[----:B------:R-:W-:Y:S01]  /*1780*/  IMAD.U32 R20, RZ, RZ, UR15 ;  /* 0x0000000fff147e24 */ /* 0x000fe2000f8e00ff */
[----:B------:R-:W-:Y:S01]  /*1790*/  LEA R16, P0, R26, c[0x0][0x1c0], 0x1 ;  /* 0x000070001a107a11 */ /* 0x000fe200078008ff */
[----:B------:R-:W-:Y:S01]  /*17a0*/  IMAD.U32 R8, RZ, RZ, UR7 ;  /* 0x00000007ff087e24 */ /* 0x000fe2000f8e00ff */
[----:B------:R-:W-:Y:S01]  /*17b0*/  UIMAD UR17, UR21, UR5, UR17 ;  /* 0x00000005151172a4 */ /* 0x000fe2000f8e0211 */
[----:B------:R-:W-:Y:S01]  /*17c0*/  IMAD.SHL.U32 R234, R234, 0x2, RZ ;  /* 0x00000002eaea7824 */ /* 0x000fe200078e00ff */
[----:B------:R-:W-:Y:S01]  /*17d0*/  LEA.HI.X R17, R26, c[0x0][0x1c4], R6, 0x1, P0 ;  /* 0x000071001a117a11 */ /* 0x000fe200000f0c06 */
[----:B------:R-:W-:Y:S01]  /*17e0*/  IMAD.WIDE.U32 R20, R20, c[0x0][0x238], R24 ;  /* 0x00008e0014147a25 */ /* 0x000fe200078e0018 */
[----:B------:R-:W-:Y:S01]  /*17f0*/  IADD3 R6, P0, R235, UR24, RZ ;  /* 0x00000018eb067c10 */ /* 0x000fe2000ff1e0ff */
[----:B------:R-:W-:Y:S01]  /*1800*/  ULDC.64 UR4, c[0x0][0x1b8] ;  /* 0x00006e0000047ab9 */ /* 0x000fe20000000a00 */
[----:B------:R-:W-:Y:S01]  /*1810*/  CS2R R126, SRZ ;  /* 0x00000000007e7805 */ /* 0x000fe2000001ff00 */
[----:B------:R-:W-:Y:S01]  /*1820*/  @!PT LDS RZ, [RZ] ;  /* 0x00000000fffff984 */ /* 0x000fe20000000800 */
[----:B------:R-:W-:Y:S01]  /*1830*/  @!PT LDS RZ, [RZ] ;  /* 0x00000000fffff984 */ /* 0x000fe20000000800 */
[----:B------:R-:W-:Y:S01]  /*1840*/  @!PT LDS RZ, [RZ] ;  /* 0x00000000fffff984 */ /* 0x000fe20000000800 */
[----:B------:R1:W-:Y:S01]  /*1850*/  LDGSTS.E.BYPASS.LTC128B.128 [R234+0x6080], [R16.64], !P2 ;  /* 0x0608000010ea7fae */ /* 0x0003e2000d101d52 */
[----:B------:R-:W-:Y:S01]  /*1860*/  IADD3.X R3, R3, UR25, RZ, P0, !PT ;  /* 0x0000001903037c10 */ /* 0x000fe200087fe4ff */
[----:B------:R-:W-:Y:S01]  /*1870*/  IMAD.SHL.U32 R11, R10, 0x40, RZ ;  /* 0x000000400a0b7824 */ /* 0x000fe200078e00ff */
[----:B------:R-:W-:Y:S01]  /*1880*/  IADD3 R24, P2, P0, R8, 0x80, R16 ;  /* 0x0000008008187810 */ /* 0x000fe2000785e010 */
[----:B------:R1:W-:Y:S01]  /*1890*/  LDGSTS.E.BYPASS.LTC128B.128 [R234+0x9080], [R16.64+0x80], !P1 ;  /* 0x0908008010ea7fae */ /* 0x0003e2000c901d52 */
[----:B------:R-:W-:Y:S01]  /*18a0*/  IMAD.WIDE.U32 R26, R9, c[0x0][0x1b0], R12 ;  /* 0x00006c00091a7a25 */ /* 0x000fe200078e000c */
[----:B------:R-:W-:Y:S01]  /*18b0*/  UIMAD UR4, UR8, UR4, URZ ;  /* 0x00000004080472a4 */ /* 0x000fe2000f8e023f */
[----:B------:R-:W-:Y:S01]  /*18c0*/  IADD3.X R25, RZ, UR6, R17, P2, P0 ;  /* 0x00000006ff197c10 */ /* 0x000fe200097e0411 */
[----:B------:R-:W-:Y:S01]  /*18d0*/  USHF.R.S32.HI UR21, URZ, 0x1f, UR15 ;  /* 0x0000001f3f157899 */ /* 0x000fe2000801140f */
[----:B------:R-:W-:Y:S01]  /*18e0*/  ISETP.LT.OR P2, PT, R5, 0x21, P5 ;  /* 0x000000210500780c */ /* 0x000fe20002f41670 */
[----:B------:R-:W-:Y:S01]  /*18f0*/  UIMAD UR5, UR9, UR5, UR4 ;  /* 0x00000005090572a4 */ /* 0x000fe2000f8e0204 */
[----:B------:R-:W-:Y:S01]  /*1900*/  LOP3.LUT R11, R11, 0x1c0, RZ, 0xc0, !PT ;  /* 0x000001c00b0b7812 */ /* 0x000fe200078ec0ff */
[----:B------:R-:W-:Y:S01]  /*1910*/  ULDC.64 UR24, c[0x0][0x1a8] ;  /* 0x00006a0000187ab9 */ /* 0x000fe20000000a00 */
[----:B------:R-:W-:Y:S01]  /*1920*/  IADD3 R27, R27, UR17, RZ ;  /* 0x000000111b1b7c10 */ /* 0x000fe2000fffe0ff */
[----:B------:R-:W-:Y:S01]  /*1930*/  USHF.L.U64.HI UR23, UR24, UR22, UR25 ;  /* 0x0000001618177299 */ /* 0x000fe20008010219 */
[----:B------:R-:W-:Y:S01]  /*1940*/  LOP3.LUT R8, R11, 0x8, R228, 0xf8, !PT ;  /* 0x000000080b087812 */ /* 0x000fe200078ef8e4 */
[----:B------:R-:W-:Y:S01]  /*1950*/  USEL UR17, UR13, URZ, !UP2 ;  /* 0x0000003f0d117287 */ /* 0x000fe2000d000000 */
[----:B------:R-:W-:Y:S01]  /*1960*/  SHF.R.U32.HI R11, RZ, 0x3, R11 ;  /* 0x00000003ff0b7819 */ /* 0x000fe2000001160b */
[----:B------:R-:W-:Y:S01]  /*1970*/  IMAD.WIDE.U32 R26, R0, c[0x0][0x1b8], R26 ;  /* 0x00006e00001a7a25 */ /* 0x000fe200078e001a */
[----:B------:R-:W-:Y:S01]  /*1980*/  ISETP.LT.OR P5, PT, R5, 0x41, P5 ;  /* 0x000000410500780c */ /* 0x000fe20002fa1670 */
[----:B------:R-:W-:Y:S01]  /*1990*/  USHF.L.U32 UR24, UR24, 0x6, URZ ;  /* 0x0000000618187899 */ /* 0x000fe2000800063f */
[----:B------:R-:W-:Y:S01]  /*19a0*/  LOP3.LUT R229, R229, R8, R11, 0xf6, !PT ;  /* 0x00000008e5e57212 */ /* 0x000fe200078ef60b */
[C---:B------:R-:W-:Y:S01]  /*19b0*/  IMAD R0, R3.reuse, c[0x0][0x178], RZ ;  /* 0x00005e0003007a24 */ /* 0x040fe200078e02ff */
[----:B------:R-:W-:Y:S01]  /*19c0*/  ISETP.GE.AND P1, PT, R12, c[0x0][0x1fc], PT ;  /* 0x00007f000c007a0c */ /* 0x000fe20003f26270 */
[----:B------:R-:W-:Y:S01]  /*19d0*/  IMAD R3, R3, c[0x0][0x208], RZ ;  /* 0x0000820003037a24 */ /* 0x000fe200078e02ff */
[----:B------:R-:W-:Y:S01]  /*19e0*/  IADD3 R27, R27, UR5, RZ ;  /* 0x000000051b1b7c10 */ /* 0x000fe2000fffe0ff */
[C---:B------:R-:W-:Y:S01]  /*19f0*/  IMAD.WIDE.U32 R8, R6.reuse, c[0x0][0x178], R12 ;  /* 0x00005e0006087a25 */ /* 0x040fe200078e000c */
[----:B------:R-:W-:Y:S01]  /*1a00*/  ULDC.64 UR4, c[0x0][0x180] ;  /* 0x0000600000047ab9 */ /* 0x000fe20000000a00 */
[----:B------:R-:W-:Y:S01]  /*1a10*/  CS2R R124, SRZ ;  /* 0x00000000007c7805 */ /* 0x000fe2000001ff00 */
[----:B------:R-:W-:Y:S01]  /*1a20*/  UIMAD UR4, UR21, UR4, URZ ;  /* 0x00000004150472a4 */ /* 0x000fe2000f8e023f */
[----:B------:R-:W-:Y:S01]  /*1a30*/  IMAD R0, R6, c[0x0][0x17c], R0 ;  /* 0x00005f0006007a24 */ /* 0x000fe200078e0200 */
[----:B-1----:R-:W-:Y:S01]  /*1a40*/  IADD3 R16, P0, R16, UR7, RZ ;  /* 0x0000000710107c10 */ /* 0x002fe2000ff1e0ff */
[----:B------:R-:W-:Y:S01]  /*1a50*/  IMAD R3, R6, c[0x0][0x20c], R3 ;  /* 0x0000830006037a24 */ /* 0x000fe200078e0203 */
[----:B------:R-:W-:Y:S01]  /*1a60*/  UIMAD UR25, UR15, UR5, UR4 ;  /* 0x000000050f1972a4 */ /* 0x000fe2000f8e0204 */
[----:B------:R-:W-:Y:S01]  /*1a70*/  IMAD.WIDE.U32 R26, R14, c[0x0][0x1a8], R26 ;  /* 0x00006a000e1a7a25 */ /* 0x000fe200078e001a */
[----:B------:R-:W-:Y:S01]  /*1a80*/  IADD3.X R17, R17, UR6, RZ, P0, !PT ;  /* 0x0000000611117c10 */ /* 0x000fe200087fe4ff */
[----:B------:R-:W-:Y:S01]  /*1a90*/  ULDC.64 UR4, c[0x0][0x218] ;  /* 0x0000860000047ab9 */ /* 0x000fe20000000a00 */
[----:B------:R-:W-:Y:S01]  /*1aa0*/  ISETP.GE.AND P0, PT, R12, c[0x0][0x1fc], PT ;  /* 0x00007f000c007a0c */ /* 0x000fe20003f06270 */
[----:B------:R-:W-:Y:S01]  /*1ab0*/  IMAD.WIDE.U32 R12, R6, c[0x0][0x208], R12 ;  /* 0x00008200060c7a25 */ /* 0x000fe200078e000c */
[----:B------:R-:W-:Y:S01]  /*1ac0*/  UIMAD UR26, UR16, UR4, URZ ;  /* 0x00000004101a72a4 */ /* 0x000fe2000f8e023f */
[----:B------:R1:W-:Y:S01]  /*1ad0*/  LDGSTS.E.BYPASS.LTC128B.128 [R234+0x7080], [R16.64], !P2 ;  /* 0x0708000010ea7fae */ /* 0x0003e2000d101d52 */
[----:B------:R-:W-:Y:S01]  /*1ae0*/  ISETP.LT.OR P2, PT, R5, 0x21, P3 ;  /* 0x000000210500780c */ /* 0x000fe20001f41670 */
[----:B------:R-:W-:Y:S01]  /*1af0*/  IMAD R6, R15, c[0x0][0x1a8], RZ ;  /* 0x00006a000f067a24 */ /* 0x000fe200078e02ff */
[----:B------:R-:W-:Y:S01]  /*1b00*/  ISETP.LT.OR P3, PT, R5, 0x41, P3 ;  /* 0x000000410500780c */ /* 0x000fe20001f61670 */
[----:B------:R-:W-:Y:S01]  /*1b10*/  IMAD.IADD R9, R9, 0x1, R0 ;  /* 0x0000000109097824 */ /* 0x000fe200078e0200 */
[----:B------:R-:W-:Y:S01]  /*1b20*/  ULDC.64 UR8, c[0x0][0x208] ;  /* 0x0000820000087ab9 */ /* 0x000fe20000000a00 */
[----:B------:R-:W-:Y:S01]  /*1b30*/  IMAD R6, R14, c[0x0][0x1ac], R6 ;  /* 0x00006b000e067a24 */ /* 0x000fe200078e0206 */
[----:B------:R-:W-:Y:S01]  /*1b40*/  UIMAD UR26, UR17, UR5, UR26 ;  /* 0x00000005111a72a4 */ /* 0x000fe2000f8e021a */
[----:B------:R-:W-:Y:S01]  /*1b50*/  IMAD.IADD R13, R13, 0x1, R3 ;  /* 0x000000010d0d7824 */ /* 0x000fe200078e0203 */
[----:B------:R-:W-:Y:S01]  /*1b60*/  USHF.L.U64.HI UR27, UR8, UR22, UR9 ;  /* 0x00000016081b7299 */ /* 0x000fe20008010209 */
[----:B------:R-:W-:Y:S01]  /*1b70*/  IMAD.IADD R6, R27, 0x1, R6 ;  /* 0x000000011b067824 */ /* 0x000fe200078e0206 */
[----:B------:R-:W-:Y:S01]  /*1b80*/  USHF.L.U32 UR22, UR8, 0x6, URZ ;  /* 0x0000000608167899 */ /* 0x000fe2000800063f */
[----:B------:R-:W-:Y:S01]  /*1b90*/  IMAD.U32 R0, RZ, RZ, UR15 ;  /* 0x0000000fff007e24 */ /* 0x000fe2000f8e00ff */
[----:B------:R-:W-:Y:S01]  /*1ba0*/  USHF.R.S32.HI UR9, URZ, 0x1f, UR11 ;  /* 0x0000001f3f097899 */ /* 0x000fe2000801140b */
[----:B------:R2:W-:Y:S01]  /*1bb0*/  LDGSTS.E.BYPASS.LTC128B.128 [R234+0xa080], [R24.64], !P2 ;  /* 0x0a08000018ea7fae */ /* 0x0005e2000d101d52 */
[----:B------:R-:W-:Y:S01]  /*1bc0*/  IMAD.U32 R248, RZ, RZ, UR17 ;  /* 0x00000011fff87e24 */ /* 0x000fe2000f8e00ff */
        /* <DEDUP_REMOVED lines=9> */
[----:B------:R-:W-:Y:S01]  /*1c60*/  IMAD.U32 R0, RZ, RZ, UR22 ;  /* 0x00000016ff007e24 */ /* 0x000fe2000f8e00ff */
[----:B------:R-:W-:Y:S01]  /*1c70*/  CS2R R110, SRZ ;  /* 0x00000000006e7805 */ /* 0x000fe2000001ff00 */
[----:B-1----:R-:W-:Y:S01]  /*1c80*/  IADD3 R16, P2, R16, UR7, RZ ;  /* 0x0000000710107c10 */ /* 0x002fe2000ff5e0ff */
[----:B------:R-:W-:Y:S01]  /*1c90*/  IMAD.MOV.U32 R206, RZ, RZ, 0x20 ;  /* 0x00000020ffce7424 */ /* 0x000fe200078e00ff */
[----:B------:R-:W-:Y:S01]  /*1ca0*/  CS2R R108, SRZ ;  /* 0x00000000006c7805 */ /* 0x000fe2000001ff00 */
[----:B------:R-:W-:Y:S01]  /*1cb0*/  IMAD.MOV.U32 R217, RZ, RZ, 0x40 ;  /* 0x00000040ffd97424 */ /* 0x000fe200078e00ff */
[----:B------:R-:W-:Y:S01]  /*1cc0*/  IADD3.X R17, R17, UR6, RZ, P2, !PT ;  /* 0x0000000611117c10 */ /* 0x000fe200097fe4ff */
[----:B------:R-:W-:Y:S01]  /*1cd0*/  ULDC.64 UR6, c[0x0][0x210] ;  /* 0x0000840000067ab9 */ /* 0x000fe20000000a00 */
[----:B------:R-:W-:Y:S01]  /*1ce0*/  LEA R14, P2, R26, c[0x0][0x190], 0x1 ;  /* 0x000064001a0e7a11 */ /* 0x000fe200078408ff */
[----:B------:R-:W-:Y:S01]  /*1cf0*/  UIMAD UR6, UR21, UR6, URZ ;  /* 0x00000006150672a4 */ /* 0x000fe2000f8e023f */
[----:B------:R-:W-:Y:S01]  /*1d00*/  IMAD.SHL.U32 R229, R229, 0x2, RZ ;  /* 0x00000002e5e57824 */ /* 0x000fe200078e00ff */
[----:B------:R1:W-:Y:S01]  /*1d10*/  LDGSTS.E.BYPASS.LTC128B.128 [R234+0x8080], [R16.64], !P5 ;  /* 0x0808000010ea7fae */ /* 0x0003e2000e901d52 */
[----:B------:R-:W-:Y:S01]  /*1d20*/  ISETP.GE.AND P5, PT, R2, c[0x0][0x19c], PT ;  /* 0x0000670002007a0c */ /* 0x000fe20003fa6270 */
[----:B------:R-:W-:Y:S01]  /*1d30*/  UIMAD UR4, UR15, UR7, UR6 ;  /* 0x000000070f0472a4 */ /* 0x000fe2000f8e0206 */
[----:B------:R-:W-:Y:S01]  /*1d40*/  LEA.HI.X R15, R26, c[0x0][0x194], R6, 0x1, P2 ;  /* 0x000065001a0f7a11 */ /* 0x000fe200010f0c06 */
[----:B------:R1:W-:Y:S01]  /*1d50*/  LDGSTS.E.BYPASS.LTC128B.128 [R234+0xb080], [R16.64+0x80], !P3 ;  /* 0x0b08008010ea7fae */ /* 0x0003e2000d901d52 */
[C---:B------:R-:W-:Y:S01]  /*1d60*/  ISETP.LT.OR P3, PT, R5.reuse, 0x1, P6 ;  /* 0x000000010500780c */ /* 0x040fe20003761670 */
[----:B------:R-:W-:Y:S01]  /*1d70*/  ULDC.64 UR6, c[0x0][0x188] ;  /* 0x0000620000067ab9 */ /* 0x000fe20000000a00 */
[----:B------:R-:W-:Y:S01]  /*1d80*/  ISETP.LT.OR P2, PT, R5, 0x1, P5 ;  /* 0x000000010500780c */ /* 0x000fe20002f41670 */
[----:B------:R-:W0:Y:S01]  /*1d90*/  LDGDEPBAR ;  /* 0x00000000000079af */ /* 0x000e220000000000 */
[----:B------:R-:W-:Y:S01]  /*1da0*/  IADD3 R237, R13, UR4, RZ ;  /* 0x000000040ded7c10 */ /* 0x000fe2000fffe0ff */
[----:B------:R-:W-:Y:S01]  /*1db0*/  ULDC.64 UR4, c[0x0][0x178] ;  /* 0x00005e0000047ab9 */ /* 0x000fe20000000a00 */
[----:B------:R-:W-:Y:S01]  /*1dc0*/  IMAD.MOV.U32 R224, RZ, RZ, 0x20 ;  /* 0x00000020ffe07424 */ /* 0x000fe200078e00ff */
[----:B------:R-:W-:Y:S01]  /*1dd0*/  UIMAD.WIDE.U32 UR28, UR11, UR4, URZ ;  /* 0x000000040b1c72a5 */ /* 0x000fe2000f8e003f */
[----:B------:R-:W-:Y:S01]  /*1de0*/  IMAD.MOV.U32 R226, RZ, RZ, 0x10 ;  /* 0x00000010ffe27424 */ /* 0x000fe200078e00ff */
[----:B------:R-:W-:Y:S01]  /*1df0*/  UIMAD UR6, UR16, UR6, URZ ;  /* 0x00000006100672a4 */ /* 0x000fe2000f8e023f */
[----:B------:R-:W-:Y:S01]  /*1e00*/  IMAD.WIDE.U32 R236, R248, c[0x0][0x218], R236 ;  /* 0x00008600f8ec7a25 */ /* 0x000fe200078e00ec */
[----:B------:R-:W-:Y:S01]  /*1e10*/  CS2R R106, SRZ ;  /* 0x00000000006a7805 */ /* 0x000fe2000001ff00 */
[----:B------:R-:W-:Y:S01]  /*1e20*/  CS2R R104, SRZ ;  /* 0x0000000000687805 */ /* 0x000fe2000001ff00 */
[----:B------:R3:W-:Y:S01]  /*1e30*/  LDGSTS.E.BYPASS.LTC128B.128 [R234+0x80], [R14.64], !P3 ;  /* 0x000800000eea7fae */ /* 0x0007e2000d901d52 */
[----:B------:R-:W-:Y:S01]  /*1e40*/  ISETP.LT.OR P3, PT, R5, 0x21, P6 ;  /* 0x000000210500780c */ /* 0x000fe20003761670 */
[----:B------:R-:W-:Y:S01]  /*1e50*/  IMAD.MOV.U32 R242, RZ, RZ, R236 ;  /* 0x000000fffff27224 */ /* 0x000fe200078e00ec */
[----:B------:R-:W-:Y:S01]  /*1e60*/  IADD3 R243, R237, UR26, RZ ;  /* 0x0000001aedf37c10 */ /* 0x000fe2000fffe0ff */
[----:B------:R3:W-:Y:S01]  /*1e70*/  LDGSTS.E.BYPASS.LTC128B.128 [R234+0x3080], [R14.64+0x80], !P2 ;  /* 0x030800800eea7fae */ /* 0x0007e2000d101d52 */
[----:B------:R-:W-:Y:S01]  /*1e80*/  UIMAD UR26, UR27, UR11, URZ ;  /* 0x0000000b1b1a72a4 */ /* 0x000fe2000f8e023f */
[----:B------:R-:W-:Y:S01]  /*1e90*/  ISETP.LT.OR P6, PT, R5, 0x41, P6 ;  /* 0x000000410500780c */ /* 0x000fe200037c1670 */
[----:B------:R-:W-:Y:S01]  /*1ea0*/  UIMAD UR6, UR17, UR7, UR6 ;  /* 0x00000007110672a4 */ /* 0x000fe2000f8e0206 */
[----:B--2---:R-:W-:Y:S01]  /*1eb0*/  IMAD.WIDE.U32 R24, R0, UR11, R242 ;  /* 0x0000000b00187c25 */ /* 0x004fe2000f8e00f2 */
[----:B------:R-:W-:Y:S01]  /*1ec0*/  UIMAD UR26, UR9, UR22, UR26 ;  /* 0x00000016091a72a4 */ /* 0x000fe2000f8e021a */
[----:B------:R-:W-:Y:S01]  /*1ed0*/  CS2R R102, SRZ ;  /* 0x0000000000667805 */ /* 0x000fe2000001ff00 */
[----:B------:R-:W-:Y:S01]  /*1ee0*/  UIMAD UR9, UR9, UR4, URZ ;  /* 0x00000004090972a4 */ /* 0x000fe2000f8e023f */
[----:B------:R-:W-:Y:S01]  /*1ef0*/  IMAD.MOV.U32 R225, RZ, RZ, 0x10 ;  /* 0x00000010ffe17424 */ /* 0x000fe200078e00ff */
[----:B------:R-:W-:Y:S01]  /*1f00*/  ULDC UR22, c[0x0][0x20c] ;  /* 0x0000830000167ab9 */ /* 0x000fe20000000800 */
[----:B-1----:R-:W-:Y:S01]  /*1f10*/  IMAD.U32 R16, RZ, RZ, UR15 ;  /* 0x0000000fff107e24 */ /* 0x002fe2000f8e00ff */
[----:B------:R-:W-:Y:S01]  /*1f20*/  IADD3 R0, R25, UR26, RZ ;  /* 0x0000001a19007c10 */ /* 0x000fe2000fffe0ff */
[----:B------:R-:W-:Y:S01]  /*1f30*/  UIMAD UR9, UR11, UR5, UR9 ;  /* 0x000000050b0972a4 */ /* 0x000fe2000f8e0209 */
[----:B------:R-:W-:Y:S01]  /*1f40*/  CS2R R100, SRZ ;  /* 0x0000000000647805 */ /* 0x000fe2000001ff00 */
[----:B------:R-:W-:Y:S01]  /*1f50*/  IMAD.WIDE.U32 R16, R16, c[0x0][0x180], R8 ;  /* 0x0000600010107a25 */ /* 0x000fe200078e0008 */
[----:B------:R-:W-:Y:S01]  /*1f60*/  IADD3 R8, P2, R14, UR24, RZ ;  /* 0x000000180e087c10 */ /* 0x000fe2000ff5e0ff */
[----:B------:R-:W-:Y:S01]  /*1f70*/  UIADD3 UR9, UR29, UR9, URZ ;  /* 0x000000091d097290 */ /* 0x000fe2000fffe03f */
[----:B------:R-:W-:Y:S01]  /*1f80*/  CS2R R98, SRZ ;  /* 0x0000000000627805 */ /* 0x000fe2000001ff00 */
[----:B------:R-:W-:Y:S01]  /*1f90*/  CS2R R96, SRZ ;  /* 0x0000000000607805 */ /* 0x000fe2000001ff00 */
[----:B------:R-:W-:Y:S01]  /*1fa0*/  IADD3.X R9, R15, UR23, RZ, P2, !PT ;  /* 0x000000170f097c10 */ /* 0x000fe200097fe4ff */
[----:B------:R-:W-:Y:S01]  /*1fb0*/  CS2R R94, SRZ ;  /* 0x00000000005e7805 */ /* 0x000fe2000001ff00 */
[----:B------:R-:W-:Y:S01]  /*1fc0*/  IADD3 R17, R17, UR25, RZ ;  /* 0x0000001911117c10 */ /* 0x000fe2000fffe0ff */
[----:B------:R-:W-:Y:S01]  /*1fd0*/  CS2R R92, SRZ ;  /* 0x00000000005c7805 */ /* 0x000fe2000001ff00 */
[----:B------:R-:W-:Y:S01]  /*1fe0*/  CS2R R90, SRZ ;  /* 0x00000000005a7805 */ /* 0x000fe2000001ff00 */
[----:B------:R1:W-:Y:S01]  /*1ff0*/  LDGSTS.E.BYPASS.LTC128B.128 [R234+0x1080], [R8.64], !P3 ;  /* 0x0108000008ea7fae */ /* 0x0003e2000d901d52 */
[----:B------:R-:W-:Y:S01]  /*2000*/  CS2R R88, SRZ ;  /* 0x0000000000587805 */ /* 0x000fe2000001ff00 */
[----:B------:R-:W-:Y:S01]  /*2010*/  IMAD.WIDE.U32 R238, R248, c[0x0][0x188], R16 ;  /* 0x00006200f8ee7a25 */ /* 0x000fe200078e0010 */
[----:B---3--:R-:W-:Y:S01]  /*2020*/  IADD3 R14, P3, P2, R3, 0x80, R14 ;  /* 0x00000080030e7810 */ /* 0x008fe20007a7e00e */
[----:B------:R-:W-:Y:S01]  /*2030*/  CS2R R86, SRZ ;  /* 0x0000000000567805 */ /* 0x000fe2000001ff00 */
[----:B------:R-:W-:Y:S01]  /*2040*/  CS2R R84, SRZ ;  /* 0x0000000000547805 */ /* 0x000fe2000001ff00 */
[----:B------:R-:W-:Y:S01]  /*2050*/  CS2R R74, SRZ ;  /* 0x00000000004a7805 */ /* 0x000fe2000001ff00 */
[----:B------:R-:W-:Y:S01]  /*2060*/  IADD3.X R15, RZ, UR23, R15, P3, P2 ;  /* 0x00000017ff0f7c10 */ /* 0x000fe20009fe440f */
[----:B------:R-:W-:Y:S01]  /*2070*/  CS2R R72, SRZ ;  /* 0x0000000000487805 */ /* 0x000fe2000001ff00 */
[C---:B------:R-:W-:Y:S01]  /*2080*/  ISETP.LT.OR P3, PT, R5.reuse, 0x21, P5 ;  /* 0x000000210500780c */ /* 0x040fe20002f61670 */
[----:B------:R-:W-:Y:S01]  /*2090*/  CS2R R70, SRZ ;  /* 0x0000000000467805 */ /* 0x000fe2000001ff00 */
[C---:B------:R-:W-:Y:S01]  /*20a0*/  LEA R12, P2, R24.reuse, c[0x0][0x1f0], 0x1 ;  /* 0x00007c00180c7a11 */ /* 0x040fe200078408ff */
[----:B------:R-:W-:Y:S01]  /*20b0*/  CS2R R68, SRZ ;  /* 0x0000000000447805 */ /* 0x000fe2000001ff00 */
[----:B------:R-:W-:Y:S01]  /*20c0*/  ISETP.LT.OR P5, PT, R5, 0x41, P5 ;  /* 0x000000410500780c */ /* 0x000fe20002fa1670 */
[----:B------:R-:W-:Y:S01]  /*20d0*/  CS2R R66, SRZ ;  /* 0x0000000000427805 */ /* 0x000fe2000001ff00 */
[----:B------:R-:W-:Y:S01]  /*20e0*/  LEA.HI.X R13, R24, c[0x0][0x1f4], R0, 0x1, P2 ;  /* 0x00007d00180d7a11 */ /* 0x000fe200010f0c00 */
[----:B------:R-:W-:Y:S01]  /*20f0*/  IMAD.U32 R0, RZ, RZ, UR9 ;  /* 0x00000009ff007e24 */ /* 0x000fe2000f8e00ff */
[----:B------:R-:W-:Y:S01]  /*2100*/  IADD3 R232, R239, UR6, RZ ;  /* 0x00000006efe87c10 */ /* 0x000fe2000fffe0ff */
[----:B------:R-:W-:Y:S01]  /*2110*/  ULDC.64 UR6, c[0x0][0x270] ;  /* 0x00009c0000067ab9 */ /* 0x000fe20000000a00 */
[----:B------:R-:W-:Y:S01]  /*2120*/  SEL R5, RZ, 0x1, P4 ;  /* 0x00000001ff057807 */ /* 0x000fe20002000000 */
[----:B------:R-:W-:Y:S01]  /*2130*/  UIMAD UR6, UR21, UR6, URZ ;  /* 0x00000006150672a4 */ /* 0x000fe2000f8e023f */
[----:B------:R-:W-:Y:S01]  /*2140*/  CS2R R64, SRZ ;  /* 0x0000000000407805 */ /* 0x000fe2000001ff00 */
[----:B------:R2:W-:Y:S01]  /*2150*/  LDGSTS.E.BYPASS.LTC128B.128 [R234+0x4080], [R14.64], !P3 ;  /* 0x040800000eea7fae */ /* 0x0005e2000d901d52 */
        /* <DEDUP_REMOVED lines=10> */
[----:B------:R-:W-:Y:S01]  /*2200*/  CS2R R58, SRZ ;  /* 0x00000000003a7805 */ /* 0x000fe2000001ff00 */
[----:B------:R-:W-:Y:S01]  /*2210*/  IMAD.IADD R5, R6, 0x1, R5 ;  /* 0x0000000106057824 */ /* 0x000fe200078e0205 */
[----:B------:R-:W-:Y:S01]  /*2220*/  UIMAD UR8, UR15, UR7, UR6 ;  /* 0x000000070f0872a4 */ /* 0x000fe2000f8e0206 */
[----:B------:R1:W-:Y:S01]  /*2230*/  LDGSTS.E.BYPASS.LTC128B.128 [R234+0x2080], [R8.64], !P6 ;  /* 0x0208000008ea7fae */ /* 0x0003e2000f101d52 */
[----:B------:R-:W-:Y:S01]  /*2240*/  CS2R R56, SRZ ;  /* 0x0000000000387805 */ /* 0x000fe2000001ff00 */
[----:B------:R-:W-:Y:S01]  /*2250*/  ULDC.64 UR6, c[0x0][0x288] ;  /* 0x0000a20000067ab9 */ /* 0x000fe20000000a00 */
[C---:B------:R-:W-:Y:S01]  /*2260*/  LOP3.LUT P6, RZ, R5.reuse, 0x2, RZ, 0xc0, !PT ;  /* 0x0000000205ff7812 */ /* 0x040fe200078cc0ff */
[----:B------:R1:W-:Y:S01]  /*2270*/  LDGSTS.E.BYPASS.LTC128B.128 [R234+0x5080], [R8.64+0x80], !P5 ;  /* 0x0508008008ea7fae */ /* 0x0003e2000e901d52 */
[----:B------:R-:W-:Y:S01]  /*2280*/  LOP3.LUT P5, RZ, R5, 0x1, RZ, 0xc0, !PT ;  /* 0x0000000105ff7812 */ /* 0x000fe200078ac0ff */
[----:B------:R-:W-:Y:S01]  /*2290*/  UIMAD UR6, UR21, UR6, URZ ;  /* 0x00000006150672a4 */ /* 0x000fe2000f8e023f */
[----:B------:R-:W-:Y:S01]  /*22a0*/  IADD3 R19, R19, UR8, RZ ;  /* 0x0000000813137c10 */ /* 0x000fe2000fffe0ff */
[----:B------:R-:W0:Y:S01]  /*22b0*/  LDGDEPBAR ;  /* 0x00000000000079af */ /* 0x000e220000000000 */
[----:B------:R-:W-:Y:S01]  /*22c0*/  ULDC.64 UR8, c[0x0][0x278] ;  /* 0x00009e0000087ab9 */ /* 0x000fe20000000a00 */
[----:B------:R-:W-:Y:S01]  /*22d0*/  CS2R R54, SRZ ;  /* 0x0000000000367805 */ /* 0x000fe2000001ff00 */
[----:B------:R-:W-:Y:S01]  /*22e0*/  UIMAD UR25, UR16, UR8, URZ ;  /* 0x00000008101972a4 */ /* 0x000fe2000f8e023f */
[----:B------:R-:W-:Y:S01]  /*22f0*/  IMAD.WIDE.U32 R28, R248, c[0x0][0x278], R18 ;  /* 0x00009e00f81c7a25 */ /* 0x000fe200078e0012 */
[----:B------:R-:W-:Y:S01]  /*2300*/  UIMAD UR8, UR15, UR7, UR6 ;  /* 0x000000070f0872a4 */ /* 0x000fe2000f8e0206 */
[----:B------:R-:W-:Y:S01]  /*2310*/  SHF.R.S32.HI R18, RZ, 0x1f, R7 ;  /* 0x0000001fff127819 */ /* 0x000fe20000011407 */
[----:B------:R-:W-:Y:S01]  /*2320*/  UIMAD UR9, UR17, UR9, UR25 ;  /* 0x00000009110972a4 */ /* 0x000fe2000f8e0219 */
[----:B--2---:R-:W-:Y:S01]  /*2330*/  IMAD.U32 R14, RZ, RZ, UR28 ;  /* 0x0000001cff0e7e24 */ /* 0x004fe2000f8e00ff */
[----:B------:R-:W-:Y:S01]  /*2340*/  ULDC.64 UR6, c[0x0][0x238] ;  /* 0x00008e0000067ab9 */ /* 0x000fe20000000a00 */
[----:B------:R-:W-:Y:S01]  /*2350*/  IMAD.U32 R15, RZ, RZ, UR29 ;  /* 0x0000001dff0f7e24 */ /* 0x000fe2000f8e00ff */
[----:B------:R-:W-:Y:S01]  /*2360*/  UIMAD UR6, UR21, UR6, URZ ;  /* 0x00000006150672a4 */ /* 0x000fe2000f8e023f */
[----:B------:R-:W-:Y:S01]  /*2370*/  LEA.HI R18, R18, R7, RZ, 0x2 ;  /* 0x0000000712127211 */ /* 0x000fe200078f10ff */
[----:B------:R-:W-:Y:S01]  /*2380*/  USHF.R.S32.HI UR21, URZ, 0x1f, UR24 ;  /* 0x0000001f3f157899 */ /* 0x000fe20008011418 */
[C---:B------:R-:W-:Y:S01]  /*2390*/  LEA R3, P2, R14.reuse, R238, 0x6 ;  /* 0x000000ee0e037211 */ /* 0x040fe200078430ff */
[----:B------:R-:W-:Y:S01]  /*23a0*/  UIMAD UR7, UR15, UR7, UR6 ;  /* 0x000000070f0772a4 */ /* 0x000fe2000f8e0206 */
[----:B------:R-:W-:Y:S01]  /*23b0*/  IADD3 R241, R29, UR9, RZ ;  /* 0x000000091df17c10 */ /* 0x000fe2000fffe0ff */
[----:B------:R2:W-:Y:S01]  /*23c0*/  STL.64 [R1+0x8], R28 ;  /* 0x0000081c01007387 */ /* 0x0005e20000100a00 */
[----:B------:R-:W-:Y:S01]  /*23d0*/  LEA.HI.X R0, R14, R232, R0, 0x6, P2 ;  /* 0x000000e80e007211 */ /* 0x000fe200010f3400 */
[----:B------:R-:W-:Y:S01]  /*23e0*/  CS2R R52, SRZ ;  /* 0x0000000000347805 */ /* 0x000fe2000001ff00 */
[C---:B------:R-:W-:Y:S01]  /*23f0*/  LEA R16, P2, R3.reuse, c[0x0][0x160], 0x1 ;  /* 0x0000580003107a11 */ /* 0x040fe200078408ff */
[----:B------:R-:W-:Y:S01]  /*2400*/  CS2R R50, SRZ ;  /* 0x0000000000327805 */ /* 0x000fe2000001ff00 */
[----:B------:R-:W-:Y:S01]  /*2410*/  LEA.HI R14, R4, R233, RZ, 0x5 ;  /* 0x000000e9040e7211 */ /* 0x000fe200078f28ff */
[----:B------:R-:W-:Y:S01]  /*2420*/  CS2R R48, SRZ ;  /* 0x0000000000307805 */ /* 0x000fe2000001ff00 */
[----:B------:R-:W-:Y:S01]  /*2430*/  LEA.HI.X R17, R3, c[0x0][0x164], R0, 0x1, P2 ;  /* 0x0000590003117a11 */ /* 0x000fe200010f0c00 */
[----:B------:R-:W-:Y:S01]  /*2440*/  IMAD.U32 R3, RZ, RZ, UR4 ;  /* 0x00000004ff037e24 */ /* 0x000fe2000f8e00ff */
[----:B------:R-:W-:-:S04]  /*2450*/  DEPBAR.LE SB0, 0x1 ;  /* 0x000080400000791a */ /* 0x000fc80000000000 */
[----:B------:R-:W-:Y:S01]  /*2460*/  IMAD.U32 R0, RZ, RZ, UR5 ;  /* 0x00000005ff007e24 */ /* 0x000fe2000f8e00ff */
[C---:B------:R-:W-:Y:S01]  /*2470*/  LEA R24, P2, R3.reuse, R16, 0x6 ;  /* 0x0000001003187211 */ /* 0x040fe200078430ff */
[----:B------:R-:W-:Y:S01]  /*2480*/  BAR.SYNC.DEFER_BLOCKING 0x0 ;  /* 0x0000000000007b1d */ /* 0x000fe20000010000 */
[----:B------:R-:W-:Y:S01]  /*2490*/  SHF.R.S32.HI R5, RZ, 0x5, R14 ;  /* 0x00000005ff057819 */ /* 0x000fe2000001140e */
[----:B------:R-:W-:Y:S01]  /*24a0*/  CS2R R46, SRZ ;  /* 0x00000000002e7805 */ /* 0x000fe2000001ff00 */
[----:B------:R-:W-:Y:S01]  /*24b0*/  LEA.HI.X R25, R3, R17, R0, 0x6, P2 ;  /* 0x0000001103197211 */ /* 0x000fe200010f3400 */
[----:B------:R-:W-:Y:S01]  /*24c0*/  IMAD.U32 R3, RZ, RZ, UR24 ;  /* 0x00000018ff037e24 */ /* 0x000fe2000f8e00ff */
[----:B------:R-:W-:Y:S01]  /*24d0*/  LOP3.LUT P2, RZ, R10, 0x2, RZ, 0xc0, !PT ;  /* 0x000000020aff7812 */ /* 0x000fe2000784c0ff */
[----:B------:R-:W-:Y:S01]  /*24e0*/  CS2R R44, SRZ ;  /* 0x00000000002c7805 */ /* 0x000fe2000001ff00 */
[----:B------:R-:W-:Y:S01]  /*24f0*/  LEA.HI R0, R4, R233, RZ, 0x2 ;  /* 0x000000e904007211 */ /* 0x000fe200078f10ff */
[----:B------:R-:W-:Y:S01]  /*2500*/  CS2R R42, SRZ ;  /* 0x00000000002a7805 */ /* 0x000fe2000001ff00 */
[----:B------:R-:W-:Y:S01]  /*2510*/  SEL R206, R206, 0xffffffe0, !P2 ;  /* 0xffffffe0cece7807 */ /* 0x000fe20005000000 */
[----:B------:R-:W-:Y:S01]  /*2520*/  CS2R R40, SRZ ;  /* 0x0000000000287805 */ /* 0x000fe2000001ff00 */
[C---:B------:R-:W-:Y:S01]  /*2530*/  LOP3.LUT P2, RZ, R10.reuse, 0x4, RZ, 0xc0, !PT ;  /* 0x000000040aff7812 */ /* 0x040fe2000784c0ff */
[----:B------:R-:W-:Y:S01]  /*2540*/  IMAD.SHL.U32 R10, R10, 0x20, RZ ;  /* 0x000000200a0a7824 */ /* 0x000fe200078e00ff */
[----:B------:R-:W-:Y:S01]  /*2550*/  IADD3 R6, -R235, UR12, -R3 ;  /* 0x0000000ceb067c10 */ /* 0x000fe2000fffe903 */
[----:B------:R-:W-:Y:S01]  /*2560*/  IMAD.IADD R219, R229, 0x1, R206 ;  /* 0x00000001e5db7824 */ /* 0x000fe200078e02ce */
[----:B------:R-:W-:Y:S01]  /*2570*/  SEL R217, R217, 0xffffffc0, !P2 ;  /* 0xffffffc0d9d97807 */ /* 0x000fe20005000000 */
[----:B------:R-:W-:Y:S01]  /*2580*/  CS2R R38, SRZ ;  /* 0x0000000000267805 */ /* 0x000fe2000001ff00 */
[----:B------:R-:W-:Y:S01]  /*2590*/  ISETP.LT.OR P2, PT, R6, 0x1, !P5 ;  /* 0x000000010600780c */ /* 0x000fe20006f41670 */
[----:B------:R-:W-:Y:S01]  /*25a0*/  CS2R R36, SRZ ;  /* 0x0000000000247805 */ /* 0x000fe2000001ff00 */
[--C-:B------:R-:W-:Y:S01]  /*25b0*/  SHF.R.S32.HI R11, RZ, 0x2, R0.reuse ;  /* 0x00000002ff0b7819 */ /* 0x100fe20000011400 */
[----:B------:R-:W-:Y:S01]  /*25c0*/  IMAD.IADD R218, R229, 0x1, R217 ;  /* 0x00000001e5da7824 */ /* 0x000fe200078e02d9 */
[----:B-1----:R-:W-:Y:S01]  /*25d0*/  SHF.R.S32.HI R9, RZ, 0x1f, R0 ;  /* 0x0000001fff097819 */ /* 0x002fe20000011400 */
[----:B------:R-:W-:Y:S01]  /*25e0*/  CS2R R34, SRZ ;  /* 0x0000000000227805 */ /* 0x000fe2000001ff00 */
[----:B------:R-:W-:Y:S01]  /*25f0*/  LEA.HI R8, R14, R5, RZ, 0x1 ;  /* 0x000000050e087211 */ /* 0x000fe200078f08ff */
[----:B------:R-:W-:Y:S01]  /*2600*/  IMAD.IADD R206, R206, 0x1, R218 ;  /* 0x00000001cece7824 */ /* 0x000fe200078e02da */
[----:B------:R1:W3:Y:S01]  /*2610*/  LDSM.16.M88.2 R160, [R229+0x6080] ;  /* 0x00608000e5a0783b */ /* 0x0002e20000000100 */
[----:B------:R-:W-:Y:S01]  /*2620*/  ISETP.LT.OR P5, PT, R6, 0x21, !P5 ;  /* 0x000000210600780c */ /* 0x000fe20006fa1670 */
[----:B------:R-:W-:Y:S01]  /*2630*/  CS2R R32, SRZ ;  /* 0x0000000000207805 */ /* 0x000fe2000001ff00 */
[----:B------:R-:W-:Y:S01]  /*2640*/  LEA.HI R9, R9, R11, RZ, 0x3 ;  /* 0x0000000b09097211 */ /* 0x000fe200078f18ff */
[----:B------:R1:W4:Y:S01]  /*2650*/  LDSM.16.M88.2 R178, [R206+0x6080] ;  /* 0x00608000ceb2783b */ /* 0x0003220000000100 */
[----:B------:R-:W-:Y:S01]  /*2660*/  LOP3.LUT R8, R8, 0xfffffffe, RZ, 0xc0, !PT ;  /* 0xfffffffe08087812 */ /* 0x000fe200078ec0ff */
[----:B------:R-:W-:Y:S01]  /*2670*/  CS2R R30, SRZ ;  /* 0x00000000001e7805 */ /* 0x000fe2000001ff00 */
[----:B------:R-:W-:Y:S01]  /*2680*/  LOP3.LUT R9, R9, 0xfffffff8, RZ, 0xc0, !PT ;  /* 0xfffffff809097812 */ /* 0x000fe200078ec0ff */
[----:B------:R1:W1:Y:S01]  /*2690*/  LDSM.16.M88.2 R180, [R206+0x7080] ;  /* 0x00708000ceb4783b */ /* 0x0002620000000100 */
[----:B------:R-:W-:Y:S01]  /*26a0*/  LEA.HI R4, R4, R233, RZ, 0x4 ;  /* 0x000000e904047211 */ /* 0x000fe200078f20ff */
[----:B------:R-:W-:Y:S01]  /*26b0*/  IMAD.IADD R5, R5, 0x1, -R8 ;  /* 0x0000000105057824 */ /* 0x000fe200078e0a08 */
[----:B------:R-:W-:Y:S01]  /*26c0*/  IADD3 R3, -R3, UR12, -R235 ;  /* 0x0000000c03037c10 */ /* 0x000fe2000fffe9eb */
[----:B------:R1:W1:Y:S01]  /*26d0*/  LDSM.16.M88.2 R182, [R206+0x8080] ;  /* 0x00808000ceb6783b */ /* 0x0002620000000100 */
[----:B------:R-:W-:Y:S01]  /*26e0*/  IMAD.U32 R8, RZ, RZ, UR23 ;  /* 0x00000017ff087e24 */ /* 0x000fe2000f8e00ff */
[----:B------:R-:W-:Y:S01]  /*26f0*/  SHF.R.S32.HI R15, RZ, 0x4, R4 ;  /* 0x00000004ff0f7819 */ /* 0x000fe20000011404 */
[----:B------:R-:W-:Y:S01]  /*2700*/  IMAD.IADD R11, R11, 0x1, -R9 ;  /* 0x000000010b0b7824 */ /* 0x000fe200078e0a09 */
[----:B------:R1:W1:Y:S01]  /*2710*/  LDSM.16.M88.2 R202, [R206+0x9080] ;  /* 0x00908000ceca783b */ /* 0x0002620000000100 */
[----:B------:R-:W-:Y:S01]  /*2720*/  IMAD.U32 R9, RZ, RZ, UR23 ;  /* 0x00000017ff097e24 */ /* 0x000fe2000f8e00ff */
[----:B------:R-:W-:Y:S01]  /*2730*/  LOP3.LUT R251, R18, 0x1ffffffc, RZ, 0xc0, !PT ;  /* 0x1ffffffc12fb7812 */ /* 0x000fe200078ec0ff */
[----:B------:R-:W-:Y:S01]  /*2740*/  IMAD.SHL.U32 R246, R11, 0x20, RZ ;  /* 0x000000200bf67824 */ /* 0x000fe200078e00ff */
[----:B------:R1:W1:Y:S01]  /*2750*/  LDSM.16.M88.2 R204, [R206+0xa080] ;  /* 0x00a08000cecc783b */ /* 0x0002620000000100 */
[----:B------:R-:W-:Y:S01]  /*2760*/  LOP3.LUT R14, R14, 0xffffffe0, RZ, 0xc0, !PT ;  /* 0xffffffe00e0e7812 */ /* 0x000fe200078ec0ff */
[----:B------:R-:W-:Y:S01]  /*2770*/  IMAD.IADD R217, R217, 0x1, R219 ;  /* 0x00000001d9d97824 */ /* 0x000fe200078e02db */
[----:B------:R-:W-:Y:S01]  /*2780*/  LOP3.LUT R0, R0, 0x3ffffffc, RZ, 0xc0, !PT ;  /* 0x3ffffffc00007812 */ /* 0x000fe200078ec0ff */
[----:B------:R-:W1:Y:S01]  /*2790*/  LDSM.16.M88.2 R206, [R206+0xb080] ;  /* 0x00b08000cece783b */ /* 0x000e620000000100 */
[----:B------:R-:W-:Y:S01]  /*27a0*/  IMAD.IADD R251, R7, 0x1, -R251 ;  /* 0x0000000107fb7824 */ /* 0x000fe200078e0afb */
[----:B------:R-:W-:Y:S01]  /*27b0*/  IADD3 R21, R21, UR7, RZ ;  /* 0x0000000715157c10 */ /* 0x000fe2000fffe0ff */
[----:B------:R-:W-:Y:S01]  /*27c0*/  IMAD.SHL.U32 R7, R7, 0x8, RZ ;  /* 0x0000000807077824 */ /* 0x000fe200078e00ff */
[----:B------:R1:W1:Y:S01]  /*27d0*/  LDSM.16.M88.2 R162, [R229+0x7080] ;  /* 0x00708000e5a2783b */ /* 0x0002620000000100 */
[C---:B------:R-:W-:Y:S01]  /*27e0*/  IMAD.IADD R14, R233.reuse, 0x1, -R14 ;  /* 0x00000001e90e7824 */ /* 0x040fe200078e0a0e */
[----:B------:R-:W-:Y:S01]  /*27f0*/  ULDC.64 UR6, c[0x0][0x290] ;  /* 0x0000a40000067ab9 */ /* 0x000fe20000000a00 */
[----:B------:R-:W-:Y:S01]  /*2800*/  IMAD.IADD R0, R233, 0x1, -R0 ;  /* 0x00000001e9007824 */ /* 0x000fe200078e0a00 */
[----:B------:R1:W1:Y:S01]  /*2810*/  LDSM.16.M88.2 R164, [R229+0x8080] ;  /* 0x00808000e5a4783b */ /* 0x0002620000000100 */
[----:B------:R-:W-:Y:S01]  /*2820*/  LOP3.LUT R7, R7, 0x18, RZ, 0xc0, !PT ;  /* 0x0000001807077812 */ /* 0x000fe200078ec0ff */
[----:B------:R-:W-:Y:S01]  /*2830*/  UIMAD UR6, UR16, UR6, URZ ;  /* 0x00000006100672a4 */ /* 0x000fe2000f8e023f */
[----:B------:R-:W-:Y:S01]  /*2840*/  SHF.R.S32.HI R245, RZ, 0x1f, R14 ;  /* 0x0000001ffff57819 */ /* 0x000fe2000001140e */
[----:B------:R1:W1:Y:S01]  /*2850*/  LDSM.16.M88.2 R166, [R219+0x6080] ;  /* 0x00608000dba6783b */ /* 0x0002620000000100 */
[----:B------:R-:W-:Y:S01]  /*2860*/  LOP3.LUT R246, R7, 0xe0, R246, 0xf8, !PT ;  /* 0x000000e007f67812 */ /* 0x000fe200078ef8f6 */
[----:B------:R-:W-:Y:S01]  /*2870*/  UIMAD UR6, UR17, UR7, UR6 ;  /* 0x00000007110672a4 */ /* 0x000fe2000f8e0206 */
[----:B------:R-:W-:Y:S01]  /*2880*/  LEA.HI R245, R245, R14, RZ, 0x2 ;  /* 0x0000000ef5f57211 */ /* 0x000fe200078f10ff */
[----:B------:R1:W1:Y:S01]  /*2890*/  LDSM.16.M88.2 R168, [R219+0x7080] ;  /* 0x00708000dba8783b */ /* 0x0002620000000100 */
[----:B------:R-:W-:Y:S01]  /*28a0*/  IADD3 R23, R23, UR8, RZ ;  /* 0x0000000817177c10 */ /* 0x000fe2000fffe0ff */
[----:B------:R-:W-:-:S02]  /*28b0*/  USHF.L.U64.HI UR5, UR4, 0x5, UR5 ;  /* 0x0000000504057899 */ /* 0x000fc40008010205 */
[----:B------:R1:W1:Y:S01]  /*28c0*/  LDSM.16.M88.2 R170, [R219+0x8080] ;  /* 0x00808000dbaa783b */ /* 0x0002620000000100 */
[----:B------:R-:W-:Y:S01]  /*28d0*/  USHF.L.U32 UR8, UR4, 0x5, URZ ;  /* 0x0000000504087899 */ /* 0x000fe2000800063f */
[C---:B------:R-:W-:Y:S01]  /*28e0*/  IMAD.WIDE.U32 R26, R248.reuse, c[0x0][0x290], R22 ;  /* 0x0000a400f81a7a25 */ /* 0x040fe200078e0016 */
[----:B------:R-:W-:Y:S01]  /*28f0*/  UIMAD UR20, UR14, -0x60, UR20 ;  /* 0xffffffa00e1478a4 */ /* 0x000fe2000f8e0214 */
[----:B------:R1:W1:Y:S01]  /*2900*/  LDSM.16.M88.2 R184, [R229+0x9080] ;  /* 0x00908000e5b8783b */ /* 0x0002620000000100 */
[----:B------:R-:W-:Y:S01]  /*2910*/  UMOV UR4, URZ ;  /* 0x0000003f00047c82 */ /* 0x000fe20008000000 */
[----:B------:R-:W-:Y:S01]  /*2920*/  IMAD.WIDE.U32 R248, R248, c[0x0][0x240], R20 ;  /* 0x00009000f8f87a25 */ /* 0x000fe200078e0014 */
[----:B------:R-:W-:Y:S01]  /*2930*/  IADD3 R240, R27, UR6, RZ ;  /* 0x000000061bf07c10 */ /* 0x000fe2000fffe0ff */
[----:B------:R1:W1:Y:S01]  /*2940*/  LDSM.16.M88.2 R186, [R229+0xa080] ;  /* 0x00a08000e5ba783b */ /* 0x0002620000000100 */
[----:B------:R-:W-:Y:S02]  /*2950*/  ULDC.64 UR6, c[0x0][0x240] ;  /* 0x0000900000067ab9 */ /* 0x000fe40000000a00 */
[----:B------:R-:W-:Y:S01]  /*2960*/  UIMAD UR6, UR16, UR6, URZ ;  /* 0x00000006100672a4 */ /* 0x000fe2000f8e023f */
[----:B------:R1:W1:Y:S01]  /*2970*/  LDSM.16.M88.2 R188, [R229+0xb080] ;  /* 0x00b08000e5bc783b */ /* 0x0002620000000100 */
[----:B------:R-:W-:-:S02]  /*2980*/  UMOV UR9, 0x1 ;  /* 0x0000000100097882 */ /* 0x000fc40000000000 */
[----:B------:R-:W-:Y:S01]  /*2990*/  UIMAD UR6, UR17, UR7, UR6 ;  /* 0x00000007110672a4 */ /* 0x000fe2000f8e0206 */
[----:B------:R1:W1:Y:S04]  /*29a0*/  LDSM.16.M88.2 R190, [R219+0x9080] ;  /* 0x00908000dbbe783b */ /* 0x0002680000000100 */
[----:B------:R1:W1:Y:S01]  /*29b0*/  LDSM.16.M88.2 R192, [R219+0xa080] ;  /* 0x00a08000dbc0783b */ /* 0x0002620000000100 */
[----:B------:R-:W-:-:S03]  /*29c0*/  IADD3 R250, R249, UR6, RZ ;  /* 0x00000006f9fa7c10 */ /* 0x000fc6000fffe0ff */
        /* <DEDUP_REMOVED lines=22> */
[----:B------:R-:W-:Y:S02]  /*2b30*/  ISETP.GE.AND P6, PT, R2, c[0x0][0x1fc], PT ;  /* 0x00007f0002007a0c */ /* 0x000fe40003fc6270 */
[----:B-----5:R-:W-:Y:S02]  /*2b40*/  LEA.HI R16, R4, R15, RZ, 0x1 ;  /* 0x0000000f04107211 */ /* 0x020fe400078f08ff */
[----:B------:R-:W-:Y:S02]  /*2b50*/  @!P2 IADD3 R17, P5, R28, UR24, RZ ;  /* 0x000000181c11ac10 */ /* 0x000fe4000ffbe0ff */
[----:B------:R-:W-:Y:S01]  /*2b60*/  LOP3.LUT R6, R16, 0xfffffffe, RZ, 0xc0, !PT ;  /* 0xfffffffe10067812 */ /* 0x000fe200078ec0ff */
[----:B--2---:R-:W-:Y:S01]  /*2b70*/  CS2R R28, SRZ ;  /* 0x00000000001c7805 */ /* 0x004fe2000001ff00 */
[----:B------:R-:W-:-:S03]  /*2b80*/  LOP3.LUT R4, R4, 0xfffffff0, RZ, 0xc0, !PT ;  /* 0xfffffff004047812 */ /* 0x000fc600078ec0ff */
[----:B------:R-:W-:Y:S01]  /*2b90*/  IMAD.IADD R6, R15, 0x1, -R6 ;  /* 0x000000010f067824 */ /* 0x000fe200078e0a06 */
[----:B------:R-:W-:Y:S01]  /*2ba0*/  @!P2 IADD3.X R15, R241, UR21, RZ, P5, !PT ;  /* 0x00000015f10fac10 */ /* 0x000fe2000affe4ff */
[----:B------:R-:W-:Y:S01]  /*2bb0*/  IMAD.IADD R4, R233, 0x1, -R4 ;  /* 0x00000001e9047824 */ /* 0x000fe200078e0a04 */
[C---:B------:R-:W-:Y:S01]  /*2bc0*/  @!P2 LEA R16, P5, R17.reuse, c[0x0][0x258], 0x2 ;  /* 0x000096001110aa11 */ /* 0x040fe200078a10ff */
[C---:B------:R-:W-:Y:S02]  /*2bd0*/  IMAD.SHL.U32 R230, R6.reuse, 0x20, RZ ;  /* 0x0000002006e67824 */ /* 0x040fe400078e00ff */
[----:B------:R-:W-:Y:S01]  /*2be0*/  IMAD.SHL.U32 R231, R6, 0x8, RZ ;  /* 0x0000000806e77824 */ /* 0x000fe200078e00ff */
[----:B------:R-:W-:Y:S01]  /*2bf0*/  @!P2 LEA.HI.X R17, R17, c[0x0][0x25c], R15, 0x2, P5 ;  /* 0x000097001111aa11 */ /* 0x000fe200028f140f */
[----:B------:R-:W-:Y:S01]  /*2c00*/  IMAD.SHL.U32 R227, R4, 0x20, RZ ;  /* 0x0000002004e37824 */ /* 0x000fe200078e00ff */
[----:B------:R-:W-:Y:S01]  /*2c10*/  ISETP.GE.AND P5, PT, R2, c[0x0][0x1fc], PT ;  /* 0x00007f0002007a0c */ /* 0x000fe20003fa6270 */
[----:B------:R-:W-:Y:S01]  /*2c20*/  IMAD.SHL.U32 R6, R6, 0x100, RZ ;  /* 0x0000010006067824 */ /* 0x000fe200078e00ff */
[----:B------:R-:W-:-:S02]  /*2c30*/  SEL R2, RZ, 0x1, P1 ;  /* 0x00000001ff027807 */ /* 0x000fc40000800000 */
[C---:B------:R-:W-:Y:S02]  /*2c40*/  ISETP.LT.OR P1, PT, R3.reuse, 0x1, P0 ;  /* 0x000000010300780c */ /* 0x040fe40000721670 */
[----:B------:R-:W-:Y:S02]  /*2c50*/  SEL R244, RZ, 0xffffffff, P5 ;  /* 0xfffffffffff47807 */ /* 0x000fe40002800000 */
[C---:B------:R-:W-:Y:S02]  /*2c60*/  ISETP.LT.OR P5, PT, R3.reuse, 0x1, P6 ;  /* 0x000000010300780c */ /* 0x040fe400037a1670 */
[C---:B------:R-:W-:Y:S01]  /*2c70*/  ISETP.LT.OR P0, PT, R3.reuse, 0x21, P0 ;  /* 0x000000210300780c */ /* 0x040fe20000701670 */
[----:B------:R-:W-:Y:S01]  /*2c80*/  IMAD.SHL.U32 R244, R244, 0x2, RZ ;  /* 0x00000002f4f47824 */ /* 0x000fe200078e00ff */
[----:B------:R-:W-:Y:S01]  /*2c90*/  ISETP.LT.OR P6, PT, R3, 0x21, P6 ;  /* 0x000000210300780c */ /* 0x000fe200037c1670 */
[----:B------:R-:W-:Y:S01]  /*2ca0*/  @!P2 IMAD.SHL.U32 R3, R233, 0x10, RZ ;  /* 0x00000010e903a824 */ /* 0x000fe200078e00ff */
[----:B------:R-:W-:-:S02]  /*2cb0*/  LOP3.LUT R230, R7, 0x20, R230, 0xf8, !PT ;  /* 0x0000002007e67812 */ /* 0x000fc400078ef8e6 */
[----:B------:R-:W-:Y:S02]  /*2cc0*/  LOP3.LUT R244, R244, 0x2, R2, 0xe2, !PT ;  /* 0x00000002f4f47812 */ /* 0x000fe400078ee202 */
[----:B------:R2:W-:Y:S01]  /*2cd0*/  @!P2 LDGSTS.E.BYPASS.LTC128B.128 [R3+0x12080], [R16.64] ;  /* 0x120800001003afae */ /* 0x0005e2000b901d52 */
[----:B------:R-:W-:Y:S02]  /*2ce0*/  SHF.R.S32.HI R2, RZ, 0x1f, R4 ;  /* 0x0000001fff027819 */ /* 0x000fe40000011404 */
[----:B------:R-:W-:Y:S01]  /*2cf0*/  LOP3.LUT R7, R245, 0x7ffffffc, RZ, 0xc0, !PT ;  /* 0x7ffffffcf5077812 */ /* 0x000fe200078ec0ff */
[----:B------:R-:W0:Y:S01]  /*2d00*/  LDGDEPBAR ;  /* 0x00000000000079af */ /* 0x000e220000000000 */
[----:B------:R-:W-:Y:S02]  /*2d10*/  LEA.HI R2, R2, R4, RZ, 0x3 ;  /* 0x0000000402027211 */ /* 0x000fe400078f18ff */
[----:B------:R-:W-:Y:S01]  /*2d20*/  LOP3.LUT R231, R231, 0x8, RZ, 0xc0, !PT ;  /* 0x00000008e7e77812 */ /* 0x000fe200078ec0ff */
[----:B------:R1:W-:Y:S01]  /*2d30*/  LDGSTS.E.BYPASS.LTC128B.128 [R234+0xe080], [R12.64], !P1 ;  /* 0x0e0800000cea7fae */ /* 0x0003e2000c901d52 */
[C---:B------:R-:W-:Y:S01]  /*2d40*/  LOP3.LUT P1, RZ, R11.reuse, 0x1, RZ, 0xc0, !PT ;  /* 0x000000010bff7812 */ /* 0x040fe2000782c0ff */
[----:B------:R-:W-:Y:S01]  /*2d50*/  IMAD.SHL.U32 R11, R11, 0x4, RZ ;  /* 0x000000040b0b7824 */ /* 0x000fe200078e00ff */
[----:B------:R-:W-:Y:S01]  /*2d60*/  LOP3.LUT R227, R231, 0x1e0, R227, 0xf8, !PT ;  /* 0x000001e0e7e37812 */ /* 0x000fe200078ef8e3 */
[----:B------:R1:W-:Y:S01]  /*2d70*/  LDGSTS.E.BYPASS.LTC128B.128 [R234+0x10080], [R12.64+0x80], !P5 ;  /* 0x100800800cea7fae */ /* 0x0003e2000e901d52 */
[----:B------:R-:W-:Y:S01]  /*2d80*/  LOP3.LUT P5, RZ, R4, 0x4, RZ, 0xc0, !PT ;  /* 0x0000000404ff7812 */ /* 0x000fe200078ac0ff */
[----:B------:R-:W-:Y:S01]  /*2d90*/  IMAD.IADD R7, R14, 0x1, -R7 ;  /* 0x000000010e077824 */ /* 0x000fe200078e0a07 */
[----:B------:R-:W-:Y:S01]  /*2da0*/  LOP3.LUT R246, R246, 0x18, R11, 0x78, !PT ;  /* 0x00000018f6f67812 */ /* 0x000fe200078e780b */
[----:B------:R-:W-:Y:S01]  /*2db0*/  IMAD.SHL.U32 R11, R5, 0x200, RZ ;  /* 0x00000200050b7824 */ /* 0x000fe200078e00ff */
[----:B------:R1:W-:Y:S01]  /*2dc0*/  LDGSTS.E.BYPASS.LTC128B.128 [R234+0xf080], [R8.64], !P0 ;  /* 0x0f08000008ea7fae */ /* 0x0003e2000c101d52 */
[----:B------:R-:W-:Y:S01]  /*2dd0*/  IMAD R251, R251, 0x4, R7 ;  /* 0x00000004fbfb7824 */ /* 0x000fe200078e0207 */
[----:B------:R-:W-:Y:S01]  /*2de0*/  SEL R226, R226, 0xfffffff0, !P5 ;  /* 0xfffffff0e2e27807 */ /* 0x000fe20006800000 */
[----:B------:R-:W-:Y:S01]  /*2df0*/  IMAD R0, R0, 0x2, R11 ;  /* 0x0000000200007824 */ /* 0x000fe200078e020b */
[----:B------:R1:W-:Y:S01]  /*2e00*/  LDGSTS.E.BYPASS.LTC128B.128 [R234+0x11080], [R8.64+0x80], !P6 ;  /* 0x1108008008ea7fae */ /* 0x0003e2000f101d52 */
[----:B------:R-:W-:-:S02]  /*2e10*/  IMAD.SHL.U32 R251, R251, 0x2, RZ ;  /* 0x00000002fbfb7824 */ /* 0x000fc400078e00ff */
[----:B------:R-:W-:Y:S01]  /*2e20*/  IMAD.IADD R246, R0, 0x1, R246 ;  /* 0x0000000100f67824 */ /* 0x000fe200078e02f6 */
[C---:B------:R-:W-:Y:S01]  /*2e30*/  LOP3.LUT R0, R2.reuse, 0xfffffff8, RZ, 0xc0, !PT ;  /* 0xfffffff802007812 */ /* 0x040fe200078ec0ff */
[----:B------:R-:W-:Y:S02]  /*2e40*/  IMAD.SHL.U32 R2, R2, 0x40, RZ ;  /* 0x0000004002027824 */ /* 0x000fe400078e00ff */
[----:B--2---:R-:W-:Y:S02]  /*2e50*/  IMAD.SHL.U32 R3, R5, 0x10, RZ ;  /* 0x0000001005037824 */ /* 0x004fe400078e00ff */
[----:B------:R-:W-:Y:S01]  /*2e60*/  IMAD.IADD R0, R4, 0x1, -R0 ;  /* 0x0000000104007824 */ /* 0x000fe200078e0a00 */
[----:B------:R-:W-:Y:S01]  /*2e70*/  LOP3.LUT R2, R2, 0xfffffe00, RZ, 0xc0, !PT ;  /* 0xfffffe0002027812 */ /* 0x000fe200078ec0ff */
[----:B------:R-:W-:Y:S01]  /*2e80*/  IMAD.SHL.U32 R4, R4, 0x4, RZ ;  /* 0x0000000404047824 */ /* 0x000fe200078e00ff */
[----:B------:R-:W-:Y:S01]  /*2e90*/  LEA.HI.SX32 R245, R245, R3, 0x1e ;  /* 0x00000003f5f57211 */ /* 0x000fe200078ff2ff */
[----:B------:R-:W-:Y:S01]  /*2ea0*/  IMAD.SHL.U32 R246, R246, 0x2, RZ ;  /* 0x00000002f6f67824 */ /* 0x000fe200078e00ff */
[----:B------:R-:W-:-:S02]  /*2eb0*/  LOP3.LUT R3, R3, 0x10, RZ, 0xc0, !PT ;  /* 0x0000001003037812 */ /* 0x000fc400078ec0ff */
[----:B------:R-:W-:Y:S01]  /*2ec0*/  LOP3.LUT R227, R227, 0x38, R4, 0x78, !PT ;  /* 0x00000038e3e37812 */ /* 0x000fe200078e7804 */
[----:B------:R-:W-:Y:S01]  /*2ed0*/  IMAD.SHL.U32 R4, R0, 0x40, RZ ;  /* 0x0000004000047824 */ /* 0x000fe200078e00ff */
[----:B------:R-:W-:Y:S02]  /*2ee0*/  LOP3.LUT R3, R3, 0xe0, R10, 0xf8, !PT ;  /* 0x000000e003037812 */ /* 0x000fe400078ef80a */
[----:B------:R-:W-:Y:S02]  /*2ef0*/  IADD3 R10, P0, R26, UR24, RZ ;  /* 0x000000181a0a7c10 */ /* 0x000fe4000ff1e0ff */
[----:B------:R-:W-:Y:S02]  /*2f00*/  LOP3.LUT R3, R3, 0x100, R6, 0xf8, !PT ;  /* 0x0000010003037812 */ /* 0x000fe400078ef806 */
[----:B------:R-:W-:Y:S02]  /*2f10*/  IADD3.X R7, R240, UR21, RZ, P0, !PT ;  /* 0x00000015f0077c10 */ /* 0x000fe400087fe4ff */
[----:B------:R-:W-:-:S02]  /*2f20*/  LEA R6, P0, R10, c[0x0][0x280], 0x2 ;  /* 0x0000a0000a067a11 */ /* 0x000fc400078010ff */
[----:B------:R-:W-:Y:S02]  /*2f30*/  LOP3.LUT R4, R4, 0x1c0, RZ, 0xc0, !PT ;  /* 0x000001c004047812 */ /* 0x000fe400078ec0ff */
[----:B------:R-:W-:Y:S02]  /*2f40*/  LEA.HI.X R7, R10, c[0x0][0x284], R7, 0x2, P0 ;  /* 0x0000a1000a077a11 */ /* 0x000fe400000f1407 */
[----:B------:R-:W-:Y:S02]  /*2f50*/  ISETP.GE.AND P0, PT, R233, 0x10, PT ;  /* 0x00000010e900780c */ /* 0x000fe40003f06270 */
[--C-:B------:R-:W-:Y:S02]  /*2f60*/  SHF.R.U32.HI R10, RZ, 0x3, R4.reuse ;  /* 0x00000003ff0a7819 */ /* 0x100fe40000011604 */
[----:B------:R-:W-:Y:S02]  /*2f70*/  LOP3.LUT R227, R227, R11, RZ, 0xfc, !PT ;  /* 0x0000000be3e37212 */ /* 0x000fe400078efcff */
[----:B------:R-:W-:-:S02]  /*2f80*/  LOP3.LUT R230, R10, R230, R4, 0x1e, !PT ;  /* 0x000000e60ae67212 */ /* 0x000fc400078e1e04 */
[C---:B------:R-:W-:Y:S02]  /*2f90*/  LOP3.LUT R228, R3.reuse, 0x8, R228, 0xf8, !PT ;  /* 0x0000000803e47812 */ /* 0x040fe400078ef8e4 */
[----:B------:R-:W-:Y:S01]  /*2fa0*/  LOP3.LUT R11, R3, 0x1c0, RZ, 0xc0, !PT ;  /* 0x000001c0030b7812 */ /* 0x000fe200078ec0ff */
[----:B------:R-:W-:Y:S01]  /*2fb0*/  IMAD R3, R5, 0x400, R2 ;  /* 0x0000040005037824 */ /* 0x000fe200078e0202 */
[----:B------:R-:W-:Y:S01]  /*2fc0*/  LOP3.LUT R230, R230, R2, RZ, 0xfc, !PT ;  /* 0x00000002e6e67212 */ /* 0x000fe200078efcff */
[----:B------:R-:W-:Y:S01]  /*2fd0*/  @!P0 IMAD.SHL.U32 R2, R233, 0x10, RZ ;  /* 0x00000010e9028824 */ /* 0x000fe200078e00ff */
[----:B------:R-:W-:Y:S02]  /*2fe0*/  LOP3.LUT R231, R10, R4, R231, 0x1e, !PT ;  /* 0x000000040ae77212 */ /* 0x000fe400078e1ee7 */
[C---:B------:R-:W-:Y:S02]  /*2ff0*/  IADD3 R247, R246.reuse, 0x126c0, RZ ;  /* 0x000126c0f6f77810 */ /* 0x040fe40007ffe0ff */
[----:B------:R2:W-:Y:S01]  /*3000*/  @!P0 LDGSTS.E.BYPASS.LTC128B.128 [R2+0x12280], [R6.64] ;  /* 0x1228000006028fae */ /* 0x0005e2000b901d52 */
[----:B------:R-:W-:Y:S01]  /*3010*/  IMAD.IADD R231, R3, 0x1, R231 ;  /* 0x0000000103e77824 */ /* 0x000fe200078e02e7 */
[----:B------:R-:W-:-:S02]  /*3020*/  IADD3 R3, R246, 0x12480, RZ ;  /* 0x00012480f6037810 */ /* 0x000fc40007ffe0ff */
[----:B------:R-:W0:Y:S01]  /*3030*/  LDGDEPBAR ;  /* 0x00000000000079af */ /* 0x000e220000000000 */
[C---:B------:R-:W-:Y:S02]  /*3040*/  LOP3.LUT P0, RZ, R0.reuse, 0x4, RZ, 0xc0, !PT ;  /* 0x0000000400ff7812 */ /* 0x040fe4000780c0ff */
[----:B------:R-:W-:Y:S01]  /*3050*/  @P1 IADD3 R247, R3, 0x1c0, RZ ;  /* 0x000001c003f71810 */ /* 0x000fe20007ffe0ff */
[----:B------:R-:W0:Y:S01]  /*3060*/  LDGDEPBAR ;  /* 0x00000000000079af */ /* 0x000e220000000000 */
[----:B------:R-:W-:Y:S01]  /*3070*/  LOP3.LUT P1, RZ, R0, 0x2, RZ, 0xc0, !PT ;  /* 0x0000000200ff7812 */ /* 0x000fe2000782c0ff */
[----:B------:R-:W-:Y:S01]  /*3080*/  IMAD.SHL.U32 R0, R231, 0x2, RZ ;  /* 0x00000002e7007824 */ /* 0x000fe200078e00ff */
[----:B------:R-:W-:Y:S02]  /*3090*/  SHF.R.U32.HI R5, RZ, 0x3, R11 ;  /* 0x00000003ff057819 */ /* 0x000fe4000001160b */
[C---:B------:R-:W-:Y:S02]  /*30a0*/  SEL R216, R224.reuse, 0xffffffe0, !P1 ;  /* 0xffffffe0e0d87807 */ /* 0x040fe40004800000 */
[----:B------:R-:W-:-:S02]  /*30b0*/  SEL R224, R224, 0xffffffe0, !P0 ;  /* 0xffffffe0e0e07807 */ /* 0x000fc40004000000 */
[----:B------:R-:W-:Y:S01]  /*30c0*/  LOP3.LUT R228, R5, R228, RZ, 0x3c, !PT ;  /* 0x000000e405e47212 */ /* 0x000fe200078e3cff */
[----:B------:R-:W-:Y:S01]  /*30d0*/  IMAD.IADD R216, R0, 0x1, R216 ;  /* 0x0000000100d87824 */ /* 0x000fe200078e02d8 */
[----:B------:R-:W-:Y:S01]  /*30e0*/  LEA R227, R227, 0x15480, 0x1 ;  /* 0x00015480e3e37811 */ /* 0x000fe200078e08ff */
[--C-:B------:R-:W-:Y:S01]  /*30f0*/  IMAD.IADD R221, R231, 0x1, R224.reuse ;  /* 0x00000001e7dd7824 */ /* 0x100fe200078e02e0 */
[----:B------:R-:W-:Y:S01]  /*3100*/  SEL R225, R225, 0xfffffff0, !P1 ;  /* 0xfffffff0e1e17807 */ /* 0x000fe20004800000 */
[----:B------:R-:W-:Y:S02]  /*3110*/  IMAD.SHL.U32 R228, R228, 0x2, RZ ;  /* 0x00000002e4e47824 */ /* 0x000fe400078e00ff */
[----:B------:R-:W-:Y:S02]  /*3120*/  IMAD R226, R226, 0x2, R227 ;  /* 0x00000002e2e27824 */ /* 0x000fe400078e02e3 */
[----:B------:R-:W-:Y:S02]  /*3130*/  IMAD.IADD R223, R225, 0x1, R224 ;  /* 0x00000001e1df7824 */ /* 0x000fe400078e02e0 */
[----:B------:R-:W-:-:S02]  /*3140*/  IMAD.IADD R222, R231, 0x1, R225 ;  /* 0x00000001e7de7824 */ /* 0x000fc400078e02e1 */
[----:B-1234-:R-:W-:Y:S02]  /*3150*/  IMAD.IADD R220, R225, 0x1, R221 ;  /* 0x00000001e1dc7824 */ /* 0x01efe400078e02dd */
.L_x_1004:
        /* <DEDUP_REMOVED lines=227> */
.L_x_1002:
        /* <DEDUP_REMOVED lines=444> */
.L_x_1003:
        /* <DEDUP_REMOVED lines=232> */
.L_x_1001:
        /* <DEDUP_REMOVED lines=12> */
[----:B------:R-:W-:Y:S01]  /*6a90*/  UISETP.NE.AND UP0, UPT, UR10, 0x1, UPT ;  /* 0x000000010a00788c */ /* 0x000fe2000bf05270 */
[----:B------:R-:W-:Y:S01]  /*6aa0*/  ISETP.NE.AND P2, PT, R233, RZ, PT ;  /* 0x000000ffe900720c */ /* 0x000fe20003f45270 */
[----:B------:R-:W-:Y:S01]  /*6ab0*/  ULDC UR5, c[0x0][0x358] ;  /* 0x0000d60000057ab9 */ /* 0x000fe20000000800 */
[----:B------:R-:W-:Y:S01]  /*6ac0*/  BSSY B0, `(.L_x_1005) ;  /* 0x000002a000007945 */ /* 0x000fe20003800000 */
[----:B------:R-:W-:Y:S02]  /*6ad0*/  UIMAD.WIDE.U32 UR20, UR15, UR11, URZ ;  /* 0x0000000b0f1472a5 */ /* 0x000fe4000f8e003f */
[----:B------:R-:W-:Y:S02]  /*6ae0*/  UIMAD UR5, UR14, UR5, URZ ;  /* 0x000000050e0572a4 */ /* 0x000fe4000f8e023f */
[----:B------:R-:W-:Y:S02]  /*6af0*/  ULDC UR9, c[0x0][0x2f4] ;  /* 0x0000bd0000097ab9 */ /* 0x000fe40000000800 */
[----:B------:R-:W-:-:S02]  /*6b00*/  ULDC UR4, c[0x0][0x340] ;  /* 0x0000d00000047ab9 */ /* 0x000fc40000000800 */
[----:B------:R-:W-:Y:S02]  /*6b10*/  UMOV UR7, UR15 ;  /* 0x0000000f00077c82 */ /* 0x000fe40008000000 */
[----:B------:R-:W-:Y:S02]  /*6b20*/  UIMAD UR8, UR13, UR9, URZ ;  /* 0x000000090d0872a4 */ /* 0x000fe4000f8e023f */
[----:B------:R-:W-:Y:S02]  /*6b30*/  UIMAD UR9, UR5, UR9, URZ ;  /* 0x00000009050972a4 */ /* 0x000fe4000f8e023f */
[----:B------:R-:W-:Y:S02]  /*6b40*/  @UP0 USHF.R.U32.HI UR7, URZ, UR4, UR21 ;  /* 0x000000043f070299 */ /* 0x000fe40008011615 */
[----:B------:R-:W-:Y:S02]  /*6b50*/  USHF.R.S32.HI UR4, URZ, 0x1f, UR8 ;  /* 0x0000001f3f047899 */ /* 0x000fe40008011408 */
[----:B------:R-:W-:-:S02]  /*6b60*/  USHF.R.S32.HI UR11, URZ, 0x1f, UR9 ;  /* 0x0000001f3f0b7899 */ /* 0x000fc40008011409 */
[----:B------:R-:W-:Y:S02]  /*6b70*/  UIADD3 UR5, -UR7, URZ, URZ ;  /* 0x0000003f07057290 */ /* 0x000fe4000fffe13f */
[----:B------:R-:W-:Y:S02]  /*6b80*/  USHF.R.S32.HI UR6, URZ, 0x1f, UR7 ;  /* 0x0000001f3f067899 */ /* 0x000fe40008011407 */
[----:B------:R-:W-:Y:S02]  /*6b90*/  UIADD3 UR9, UP1, UP0, UR9, UR8, UR7 ;  /* 0x0000000809097290 */ /* 0x000fe4000f83e007 */
[----:B------:R-:W-:Y:S02]  /*6ba0*/  UIMAD UR10, UR5, UR10, UR15 ;  /* 0x0000000a050a72a4 */ /* 0x000fe4000f8e020f */
[----:B------:R-:W-:Y:S02]  /*6bb0*/  UIADD3.X UR11, UR11, UR4, UR6, UP1, UP0 ;  /* 0x000000040b0b7290 */ /* 0x000fe40008fe0406 */
[----:B------:R-:W-:-:S02]  /*6bc0*/  USHF.L.U32 UR8, UR9, 0x2, URZ ;  /* 0x0000000209087899 */ /* 0x000fc4000800063f */
[----:B------:R-:W-:Y:S02]  /*6bd0*/  ULDC.64 UR4, c[0x0][0x350] ;  /* 0x0000d40000047ab9 */ /* 0x000fe40000000a00 */
[----:B------:R-:W-:Y:S02]  /*6be0*/  USHF.L.U64.HI UR9, UR9, 0x2, UR11 ;  /* 0x0000000209097899 */ /* 0x000fe4000801020b */
[----:B------:R-:W-:Y:S02]  /*6bf0*/  UIADD3 UR4, UP0, UR8, UR4, URZ ;  /* 0x0000000408047290 */ /* 0x000fe4000ff1e03f */
[----:B------:R-:W-:Y:S02]  /*6c00*/  USHF.R.S32.HI UR11, URZ, 0x1f, UR13 ;  /* 0x0000001f3f0b7899 */ /* 0x000fe4000801140d */
[----:B------:R-:W-:Y:S02]  /*6c10*/  UIADD3.X UR5, UR9, UR5, URZ, UP0, !UPT ;  /* 0x0000000509057290 */ /* 0x000fe400087fe43f */
[----:B------:R-:W-:Y:S01]  /*6c20*/  USEL UR11, UR11, URZ, !UP2 ;  /* 0x0000003f0b0b7287 */ /* 0x000fe2000d000000 */
[----:B------:R-:W-:-:S03]  /*6c30*/  MOV R4, UR4 ;  /* 0x0000000400047c02 */ /* 0x000fc60008000f00 */
[----:B------:R-:W-:Y:S01]  /*6c40*/  IMAD.U32 R5, RZ, RZ, UR5 ;  /* 0x00000005ff057e24 */ /* 0x000fe2000f8e00ff */
[----:B------:R-:W-:Y:S06]  /*6c50*/  BAR.SYNC.DEFER_BLOCKING 0x1, 0x100 ;  /* 0x0044000000007b1d */ /* 0x000fec0000010000 */
[----:B--2---:R-:W1:Y:S02]  /*6c60*/  @P0 R2UR UR16, R0 ;  /* 0x00000000001003c2 */ /* 0x004e6400000e0000 */
[----:B-1----:R-:W-:Y:S02]  /*6c70*/  @UP2 UIMAD UR16, UR13, 0x60, UR16 ;  /* 0x000000600d1028a4 */ /* 0x002fe4000f8e0210 */
[----:B------:R-:W-:-:S02]  /*6c80*/  USEL UR13, UR13, URZ, !UP2 ;  /* 0x0000003f0d0d7287 */ /* 0x000fc4000d000000 */
[----:B------:R-:W-:-:S04]  /*6c90*/  UIMAD.WIDE UR16, UR16, 0x2aaaaaab, URZ ;  /* 0x2aaaaaab101078a5 */ /* 0x000fc8000f8e023f */
[----:B------:R-:W-:-:S04]  /*6ca0*/  @UP2 USHF.R.U32.HI UR16, URZ, 0x1f, UR17 ;  /* 0x0000001f3f102899 */ /* 0x000fc80008011611 */
[----:B------:R-:W-:-:S04]  /*6cb0*/  @UP2 ULEA.HI.SX32 UR16, UR17, UR16, 0x1c ;  /* 0x0000001011102291 */ /* 0x000fc8000f8fe23f */
[----:B------:R-:W-:-:S04]  /*6cc0*/  @UP2 UIMAD UR16, UR16, 0x3000, URZ ;  /* 0x00003000101028a4 */ /* 0x000fc8000f8e023f */
[----:B------:R-:W-:-:S03]  /*6cd0*/  @UP2 USHF.R.S32.HI UR17, URZ, 0x1f, UR16 ;  /* 0x0000001f3f112899 */ /* 0x000fc60008011410 */
[----:B------:R-:W-:-:S04]  /*6ce0*/  @!UP2 UMOV UR16, URZ ;  /* 0x0000003f0010ac82 */ /* 0x000fc80008000000 */
[----:B------:R-:W-:Y:S01]  /*6cf0*/  @!UP2 UMOV UR17, URZ ;  /* 0x0000003f0011ac82 */ /* 0x000fe20008000000 */
[----:B------:R-:W-:Y:S05]  /*6d00*/  @P2 BRA `(.L_x_1006) ;  /* 0x0000005000002947 */ /* 0x000fea0003800000 */
.L_x_1007:
[----:B------:R-:W2:Y:S01]  /*6d10*/  LDG.E.STRONG.GPU R0, [R4.64] ;  /* 0x0000001204007981 */ /* 0x000ea2000c1ef900 */
[----:B------:R-:W-:Y:S01]  /*6d20*/  YIELD ;  /* 0x0000000000007946 */ /* 0x000fe20003800000 */
[----:B--2---:R-:W-:Y:S01]  /*6d30*/  ISETP.NE.AND P0, PT, R0, UR10, PT ;  /* 0x0000000a00007c0c */ /* 0x004fe2000bf05270 */
[----:B------:R-:W-:-:S12]  /*6d40*/  CCTL.IVALL ;  /* 0x00000000ff00798f */ /* 0x000fd80002000000 */
[----:B------:R-:W-:Y:S05]  /*6d50*/  @P0 BRA `(.L_x_1007) ;  /* 0xffffffb000000947 */ /* 0x000fea000383ffff */
.L_x_1006:
[----:B------:R-:W-:Y:S05]  /*6d60*/  BSYNC B0 ;  /* 0x0000000000007941 */ /* 0x000fea0003800000 */
.L_x_1005:
[----:B------:R-:W-:Y:S01]  /*6d70*/  MOV R2, 0xffffffff ;  /* 0xffffffff00027802 */ /* 0x000fe20000000f00 */
[----:B------:R-:W-:Y:S05]  /*6d80*/  BRA.CONV ~URZ, `(.L_x_1008) ;  /* 0x000000237f007947 */ /* 0x000fea000b800000 */
[----:B------:R-:W-:Y:S02]  /*6d90*/  MOV R0, 0x6db0 ;  /* 0x00006db000007802 */ /* 0x000fe40000000f00 */
[----:B------:R-:W-:Y:S05]  /*6da0*/  CALL.REL.NOINC `($__internal_5_$__cuda_sm70_warpsync) ;  /* 0x00000b3000007944 */ /* 0x000fea0003c00000 */
.L_x_1008:
        /* <DEDUP_REMOVED lines=11> */
[----:B------:R-:W-:Y:S01]  /*6e60*/  UIMAD UR12, UR7, UR5, UR4 ;  /* 0x00000005070c72a4 */ /* 0x000fe2000f8e0204 */
[----:B------:R-:W-:Y:S02]  /*6e70*/  IMAD.U32 R3, RZ, RZ, UR13 ;  /* 0x0000000dff037e24 */ /* 0x000fe4000f8e00ff */
[----:B------:R-:W-:Y:S01]  /*6e80*/  IMAD.WIDE.U32 R8, R0, c[0x0][0x328], R6 ;  /* 0x0000ca0000087a25 */ /* 0x000fe200078e0006 */
[----:B------:R-:W-:-:S02]  /*6e90*/  ULDC.64 UR4, c[0x0][0x330] ;  /* 0x0000cc0000047ab9 */ /* 0x000fc40000000a00 */
[----:B------:R-:W-:Y:S02]  /*6ea0*/  UIMAD UR4, UR11, UR4, URZ ;  /* 0x000000040b0472a4 */ /* 0x000fe4000f8e023f */
        /* <DEDUP_REMOVED lines=56> */
[----:B-1----:R-:W-:Y:S05]  /*7230*/  CALL.REL.NOINC `($__internal_5_$__cuda_sm70_warpsync) ;  /* 0x000006a000007944 */ /* 0x002fea0003c00000 */
.L_x_1009:
        /* <DEDUP_REMOVED lines=12> */
.L_x_1011:
[----:B------:R-:W-:Y:S05]  /*7300*/  BSYNC B0 ;  /* 0x0000000000007941 */ /* 0x000fea0003800000 */
.L_x_1010:
[----:B------:R-:W-:Y:S01]  /*7310*/  ULDC.64 UR4, c[0x0][0x348] ;  /* 0x0000d20000047ab9 */ /* 0x000fe20000000a00 */
[----:B------:R-:W-:Y:S01]  /*7320*/  BSSY B0, `(.L_x_1012) ;  /* 0x000000b000007945 */ /* 0x000fe20003800000 */
[----:B------:R-:W-:-:S04]  /*7330*/  UIADD3 UR4, UP0, UR8, UR4, URZ ;  /* 0x0000000408047290 */ /* 0x000fc8000ff1e03f */
[----:B------:R-:W-:Y:S02]  /*7340*/  UIADD3.X UR5, UR9, UR5, URZ, UP0, !UPT ;  /* 0x0000000509057290 */ /* 0x000fe400087fe43f */
[----:B--2---:R-:W-:-:S04]  /*7350*/  MOV R4, UR4 ;  /* 0x0000000400047c02 */ /* 0x004fc80008000f00 */
[----:B------:R-:W-:Y:S01]  /*7360*/  MOV R5, UR5 ;  /* 0x0000000500057c02 */ /* 0x000fe20008000f00 */
[----:B------:R-:W-:Y:S05]  /*7370*/  @P2 BRA `(.L_x_1013) ;  /* 0x0000005000002947 */ /* 0x000fea0003800000 */
.L_x_1014:
[----:B------:R-:W2:Y:S01]  /*7380*/  LDG.E.STRONG.GPU R0, [R4.64] ;  /* 0x0000001204007981 */ /* 0x000ea2000c1ef900 */
[----:B------:R-:W-:Y:S01]  /*7390*/  YIELD ;  /* 0x0000000000007946 */ /* 0x000fe20003800000 */
[----:B--2---:R-:W-:Y:S01]  /*73a0*/  ISETP.NE.AND P0, PT, R0, UR10, PT ;  /* 0x0000000a00007c0c */ /* 0x004fe2000bf05270 */
[----:B------:R-:W-:-:S12]  /*73b0*/  CCTL.IVALL ;  /* 0x00000000ff00798f */ /* 0x000fd80002000000 */
[----:B------:R-:W-:Y:S05]  /*73c0*/  @P0 BRA `(.L_x_1014) ;  /* 0xffffffb000000947 */ /* 0x000fea000383ffff */
.L_x_1013:
[----:B------:R-:W-:Y:S05]  /*73d0*/  BSYNC B0 ;  /* 0x0000000000007941 */ /* 0x000fea0003800000 */
.L_x_1012:
[----:B------:R-:W-:Y:S05]  /*73e0*/  BRA.CONV ~URZ, `(.L_x_1015) ;  /* 0x000000237f007947 */ /* 0x000fea000b800000 */
[----:B------:R-:W-:Y:S02]  /*73f0*/  MOV R0, 0x7410 ;  /* 0x0000741000007802 */ /* 0x000fe40000000f00 */
[----:B-1----:R-:W-:Y:S05]  /*7400*/  CALL.REL.NOINC `($__internal_5_$__cuda_sm70_warpsync) ;  /* 0x000004d000007944 */ /* 0x002fea0003c00000 */
.L_x_1015:
        /* <DEDUP_REMOVED lines=64> */
[----:B-12---:R-:W-:Y:S05]  /*7810*/  CALL.REL.NOINC `($__internal_5_$__cuda_sm70_warpsync) ;  /* 0x000000c000007944 */ /* 0x006fea0003c00000 */
.L_x_1016:
        /* <DEDUP_REMOVED lines=12> */
        .weak           $__internal_5_$__cuda_sm70_warpsync
        .type           $__internal_5_$__cuda_sm70_warpsync,@function
        .size           $__internal_5_$__cuda_sm70_warpsync,(.L_x_2314 - $__internal_5_$__cuda_sm70_warpsync)
$__internal_5_$__cuda_sm70_warpsync:
[----:B------:R-:W-:Y:S01]  /*78e0*/  MOV R8, R0 ;  /* 0x0000000000087202 */ /* 0x000fe20000000f00 */
[----:B------:R-:W-:Y:S04]  /*78f0*/  WARPSYNC R2 ;  /* 0x0000000200007348 */ /* 0x000fe80003800000 */
[----:B------:R-:W-:-:S04]  /*7900*/  MOV R9, 0x0 ;  /* 0x0000000000097802 */ /* 0x000fc80000000f00 */
[----:B------:R-:W-:Y:S05]  /*7910*/  RET.REL.NODEC R8 `(_ZN7cutlass13device_kernelIN5flash19enable_sm80_to_sm89INS1_16FlashAttnBwdSm80INS1_25CollectiveMainloopBwdSm80ILi2ELi1EN4cute5tupleIJNS5_1CILi64EEENS7_ILi96EEENS7_ILi128EEEEEENS_6half_tEfNS_4arch4Sm80ELb1ELb0ELb1ELb1ELb1ELb0ELb0ELb0ELi2ELi2ELi2ELi2ELb1EEENS1_24CollectiveEpilogueBwdGQAISB_fSE_Li256ELb1ELb1EEENS1_25SingleTileBwdLPTSchedulerILb1ELi96ELb1EEEEEEEEEvNT_6ParamsE) ;  /* 0xffff86e008007950 */ /* 0x000fea0003c3ffff */
.L_x_1017:
        /* <DEDUP_REMOVED lines=14> */
.L_x_2314:


//--------------------- .text._ZN7cutlass13device_kernelIN5flash19enable_sm80_to_sm89INS1_16FlashAttnBwdSm80INS1_25CollectiveMainloopBwdSm80ILi2ELi2EN4cute5tupleIJNS5_1CILi64EEENS7_ILi128EEES9_EEENS_6half_tEfNS_4arch4Sm80ELb0ELb0ELb1ELb0ELb0ELb0ELb0ELb0ELi2ELi2ELi2ELi2ELb0EEENS1_21CollectiveEpilogueBwdISA_SB_SD_Li256ELb0ELb0ELi4EEENS1_19SingleTileSchedulerILb0ELb0ELb0ELi128EEEEEEEEEvNT_6ParamsE --------------------------
	.section	.text._ZN7cutlass13device_kernelIN5flash19enable_sm80_to_sm89INS1_16FlashAttnBwdSm80INS1_25CollectiveMainloopBwdSm80ILi2ELi2EN4cute5tupleIJNS5_1CILi64EEENS7_ILi128EEES9_EEENS_6half_tEfNS_4arch4Sm80ELb0ELb0ELb1ELb0ELb0ELb0ELb0ELb0ELi2ELi2ELi2ELi2ELb0EEENS1_21CollectiveEpilogueBwdISA_SB_SD_Li256ELb0ELb0ELi4EEENS1_19SingleTileSchedulerILb0ELb0ELb0ELi128EEEEEEEEEvNT_6ParamsE,"ax",@progbits
	.sectioninfo	@"SHI_REGISTERS=255"
	.align	128
.text._ZN7cutlass13device_kernelIN5flash19enable_sm80_to_sm89INS1_16FlashAttnBwdSm80INS1_25CollectiveMainloopBwdSm80ILi2ELi2EN4cute5tupleIJNS5_1CILi64EEENS7_ILi128EEES9_EEENS_6half_tEfNS_4arch4Sm80ELb0ELb0ELb1ELb0ELb0ELb0ELb0ELb0ELi2ELi2ELi2ELi2ELb0EEENS1_21CollectiveEpilogueBwdISA_SB_SD_Li256ELb0ELb0ELi4EEENS1_19SingleTileSchedulerILb0ELb0ELb0ELi128EEEEEEEEEvNT_6ParamsE:
        .type           _ZN7cutlass13device_kernelIN5flash19enable_sm80_to_sm89INS1_16FlashAttnBwdSm80INS1_25CollectiveMainloopBwdSm80ILi2ELi2EN4cute5tupleIJNS5_1CILi64EEENS7_ILi128EEES9_EEENS_6half_tEfNS_4arch4Sm80ELb0ELb0ELb1ELb0ELb0ELb0ELb0ELb0ELi2ELi2ELi2ELi2ELb0EEENS1_21CollectiveEpilogueBwdISA_SB_SD_Li256ELb0ELb0ELi4EEENS1_19SingleTileSchedulerILb0ELb0ELb0ELi128EEEEEEEEEvNT_6ParamsE,@function
        .size           _ZN7cutlass13device_kernelIN5flash19enable_sm80_to_sm89INS1_16FlashAttnBwdSm80INS1_25CollectiveMainloopBwdSm80ILi2ELi2EN4cute5tupleIJNS5_1CILi64EEENS7_ILi128EEES9_EEENS_6half_tEfNS_4arch4Sm80ELb0ELb0ELb1ELb0ELb0ELb0ELb0ELb0ELi2ELi2ELi2ELi2ELb0EEENS1_21CollectiveEpilogueBwdISA_SB_SD_Li256ELb0ELb0ELi4EEENS1_19SingleTileSchedulerILb0ELb0ELb0ELi128EEEEEEEEEvNT_6ParamsE,(.L_x_2316 - _ZN7cutlass13device_kernelIN5flash19enable_sm80_to_sm89INS1_16FlashAttnBwdSm80INS1_25CollectiveMainloopBwdSm80ILi2ELi2EN4cute5tupleIJNS5_1CILi64EEENS7_ILi128EEES9_EEENS_6half_tEfNS_4arch4Sm80ELb0ELb0ELb1ELb0ELb0ELb0ELb0ELb0ELi2ELi2ELi2ELi2ELb0EEENS1_21CollectiveEpilogueBwdISA_SB_SD_Li256ELb0ELb0ELi4EEENS1_19SingleTileSchedulerILb0ELb0ELb0ELi128EEEEEEEEEvNT_6ParamsE)
        .other          _ZN7cutlass13device_kernelIN5flash19enable_sm80_to_sm89INS1_16FlashAttnBwdSm80INS1_25CollectiveMainloopBwdSm80ILi2ELi2EN4cute5tupleIJNS5_1CILi64EEENS7_ILi128EEES9_EEENS_6half_tEfNS_4arch4Sm80ELb0ELb0ELb1ELb0ELb0ELb0ELb0ELb0ELi2ELi2ELi2ELi2ELb0EEENS1_21CollectiveEpilogueBwdISA_SB_SD_Li256ELb0ELb0ELi4EEENS1_19SingleTileSchedulerILb0ELb0ELb0ELi128EEEEEEEEEvNT_6ParamsE,@"STO_CUDA_ENTRY STV_DEFAULT"
_ZN7cutlass13device_kernelIN5flash19enable_sm80_to_sm89INS1_16FlashAttnBwdSm80INS1_25CollectiveMainloopBwdSm80ILi2ELi2EN4cute5tupleIJNS5_1CILi64EEENS7_ILi128EEES9_EEENS_6half_tEfNS_4arch4Sm80ELb0ELb0ELb1ELb0ELb0ELb0ELb0ELb0ELi2ELi2ELi2ELi2ELb0EEENS1_21CollectiveEpilogueBwdISA_SB_SD_Li256ELb0ELb0ELi4EEENS1_19SingleTileSchedulerILb0ELb0ELb0ELi128EEEEEEEEEvNT_6ParamsE:
[----:B------:R-:W-:-:S03]  /*0000*/  MOV R1, c[0x0][0x28] ;  /* 0x00000a0000017a02 */ /* 0x000fc60000000f00 */
[----:B------:R-:W1:Y:S01]  /*0010*/  S2UR UR18, SR_CTAID.Z ;  /* 0x00000000001279c3 */ /* 0x000e620000002700 */
[----:B------:R-:W-:Y:S02]  /*0020*/  IADD3 R1, R1, -0x10, RZ ;  /* 0xfffffff001017810 */ /* 0x000fe40007ffe0ff */
[----:B-1----:R-:W-:-:S13]  /*0030*/  ISETP.LE.AND P0, PT, RZ, UR18, PT ;  /* 0x00000012ff007c0c */ /* 0x002fda000bf03270 */
[----:B------:R-:W-:Y:S05]  /*0040*/  @!P0 EXIT ;  /* 0x000000000000894d */ /* 0x000fea0003800000 */
[----:B------:R-:W1:Y:S01]  /*0050*/  S2UR UR10, SR_CTAID.Y ;  /* 0x00000000000a79c3 */ /* 0x000e620000002600 */
[----:B------:R-:W2:Y:S01]  /*0060*/  S2R R228, SR_TID.X ;  /* 0x0000000000e47919 */ /* 0x000ea20000002100 */
[----:B------:R-:W-:Y:S01]  /*0070*/  USHF.R.S32.HI UR8, URZ, 0x1f, UR18 ;  /* 0x0000001f3f087899 */ /* 0x000fe20008011412 */
[----:B------:R-:W-:Y:S01]  /*0080*/  IMAD.U32 R26, RZ, RZ, UR18 ;  /* 0x00000012ff1a7e24 */ /* 0x000fe2000f8e00ff */
[----:B------:R-:W-:Y:S01]  /*0090*/  ULDC.64 UR4, c[0x0][0x278] ;  /* 0x00009e0000047ab9 */ /* 0x000fe20000000a00 */
[----:B------:R-:W3:Y:S01]  /*00a0*/  S2R R32, SR_CTAID.X ;  /* 0x0000000000207919 */ /* 0x000ee20000002500 */
[----:B------:R-:W-:Y:S01]  /*00b0*/  UIMAD UR9, UR8, UR4, URZ ;  /* 0x00000004080972a4 */ /* 0x000fe2000f8e023f */
[----:B------:R-:W-:Y:S01]  /*00c0*/  IMAD.MOV.U32 R4, RZ, RZ, -0x80 ;  /* 0xffffff80ff047424 */ /* 0x000fe200078e00ff */
[----:B------:R-:W-:Y:S01]  /*00d0*/  UIMAD.WIDE.U32 UR16, UR18, UR4, URZ ;  /* 0x00000004121072a5 */ /* 0x000fe2000f8e003f */
[----:B------:R-:W-:Y:S01]  /*00e0*/  IMAD.U32 R28, RZ, RZ, UR18 ;  /* 0x00000012ff1c7e24 */ /* 0x000fe2000f8e00ff */
[----:B------:R-:W-:Y:S01]  /*00f0*/  UIMAD UR9, UR18, UR5, UR9 ;  /* 0x00000005120972a4 */ /* 0x000fe2000f8e0209 */
[----:B------:R-:W-:Y:S01]  /*0100*/  IMAD.U32 R24, RZ, RZ, UR18 ;  /* 0x00000012ff187e24 */ /* 0x000fe2000f8e00ff */
[----:B------:R-:W-:Y:S01]  /*0110*/  ULDC.64 UR6, c[0x0][0x270] ;  /* 0x00009c0000067ab9 */ /* 0x000fe20000000a00 */
[----:B------:R-:W-:Y:S01]  /*0120*/  LOP3.LUT R227, R227, 0xffffffef, RZ, 0xc0, !PT ;  /* 0xffffffefe3e37812 */ /* 0x000fe200078ec0ff */
[----:B------:R-:W-:-:S02]  /*0130*/  ULDC.64 UR4, c[0x0][0x288] ;  /* 0x0000a20000047ab9 */ /* 0x000fc40000000a00 */
[----:B------:R-:W-:Y:S02]  /*0140*/  ULDC.64 UR12, c[0x0][0x290] ;  /* 0x0000a400000c7ab9 */ /* 0x000fe40000000a00 */
[----:B------:R-:W-:Y:S02]  /*0150*/  UIMAD UR14, UR8, UR12, URZ ;  /* 0x0000000c080e72a4 */ /* 0x000fe4000f8e023f */
[----:B------:R-:W-:Y:S02]  /*0160*/  UIMAD.WIDE.U32 UR20, UR18, UR12, URZ ;  /* 0x0000000c121472a5 */ /* 0x000fe4000f8e003f */
[----:B------:R-:W-:Y:S02]  /*0170*/  UIMAD UR14, UR18, UR13, UR14 ;  /* 0x0000000d120e72a4 */ /* 0x000fe4000f8e020e */
[----:B-1----:R-:W-:Y:S01]  /*0180*/  USHF.R.S32.HI UR24, URZ, 0x1f, UR10 ;  /* 0x0000001f3f187899 */ /* 0x002fe2000801140a */
[----:B--2---:R-:W-:Y:S01]  /*0190*/  IMAD.SHL.U32 R242, R228, 0x4, RZ ;  /* 0x00000004e4f27824 */ /* 0x004fe200078e00ff */
[----:B------:R-:W-:Y:S01]  /*01a0*/  UIADD3 UR13, UR17, UR9, URZ ;  /* 0x00000009110d7290 */ /* 0x000fe2000fffe03f */
[----:B------:R-:W-:Y:S01]  /*01b0*/  IMAD.U32 R8, RZ, RZ, UR10 ;  /* 0x0000000aff087e24 */ /* 0x000fe2000f8e00ff */
[----:B------:R-:W-:Y:S01]  /*01c0*/  UIMAD UR4, UR24, UR4, URZ ;  /* 0x00000004180472a4 */ /* 0x000fe2000f8e023f */
[----:B------:R-:W-:Y:S01]  /*01d0*/  SHF.R.S32.HI R2, RZ, 0x1f, R228 ;  /* 0x0000001fff027819 */ /* 0x000fe200000114e4 */
[----:B------:R-:W-:Y:S01]  /*01e0*/  UIMAD UR6, UR24, UR6, URZ ;  /* 0x00000006180672a4 */ /* 0x000fe2000f8e023f */
[--C-:B------:R-:W-:Y:S01]  /*01f0*/  SHF.R.S32.HI R243, RZ, 0x1f, R242.reuse ;  /* 0x0000001ffff37819 */ /* 0x100fe200000114f2 */
[----:B------:R-:W-:Y:S01]  /*0200*/  UMOV UR11, UR10 ;  /* 0x0000000a000b7c82 */ /* 0x000fe20008000000 */
[----:B------:R-:W-:Y:S01]  /*0210*/  IMAD.U32 R6, RZ, RZ, UR10 ;  /* 0x0000000aff067e24 */ /* 0x000fe2000f8e00ff */
[----:B------:R-:W-:Y:S01]  /*0220*/  UIMAD UR7, UR10, UR7, UR6 ;  /* 0x000000070a0772a4 */ /* 0x000fe2000f8e0206 */
[----:B------:R-:W-:Y:S01]  /*0230*/  IMAD.U32 R30, RZ, RZ, UR10 ;  /* 0x0000000aff1e7e24 */ /* 0x000fe2000f8e00ff */
[----:B------:R-:W-:Y:S01]  /*0240*/  UIMAD UR6, UR10, UR5, UR4 ;  /* 0x000000050a0672a4 */ /* 0x000fe2000f8e0204 */
[----:B------:R-:W-:Y:S01]  /*0250*/  IMAD.WIDE.U32 R8, R8, c[0x0][0x270], R242 ;  /* 0x00009c0008087a25 */ /* 0x000fe200078e00f2 */
[----:B------:R-:W-:-:S02]  /*0260*/  UIADD3 UR14, UR21, UR14, URZ ;  /* 0x0000000e150e7290 */ /* 0x000fc4000fffe03f */
[----:B------:R-:W-:Y:S01]  /*0270*/  ULDC.64 UR4, c[0x0][0x248] ;  /* 0x0000920000047ab9 */ /* 0x000fe20000000a00 */
[----:B------:R-:W-:Y:S01]  /*0280*/  IMAD.U32 R3, RZ, RZ, UR7 ;  /* 0x00000007ff037e24 */ /* 0x000fe2000f8e00ff */
[----:B------:R-:W-:Y:S01]  /*0290*/  UISETP.NE.AND UP0, UPT, UR4, 0x1, UPT ;  /* 0x000000010400788c */ /* 0x000fe2000bf05270 */
[----:B------:R-:W-:Y:S01]  /*02a0*/  IADD3 R5, P1, R8, UR16, RZ ;  /* 0x0000001008057c10 */ /* 0x000fe2000ff3e0ff */
[----:B------:R-:W-:Y:S01]  /*02b0*/  IMAD.U32 R13, RZ, RZ, UR6 ;  /* 0x00000006ff0d7e24 */ /* 0x000fe2000f8e00ff */
[----:B------:R-:W-:Y:S01]  /*02c0*/  UIMAD.WIDE.U32 UR6, UR10, UR5, URZ ;  /* 0x000000050a0672a5 */ /* 0x000fe2000f8e003f */
[----:B------:R-:W-:Y:S01]  /*02d0*/  IMAD.WIDE.U32 R6, R6, c[0x0][0x288], R242 ;  /* 0x0000a20006067a25 */ /* 0x000fe200078e00f2 */
[----:B------:R-:W-:Y:S01]  /*02e0*/  IADD3.X R3, R9, UR13, R3, P1, !PT ;  /* 0x0000000d09037c10 */ /* 0x000fe20008ffe403 */
[----:B------:R-:W-:Y:S01]  /*02f0*/  ULDC UR4, c[0x0][0x250] ;  /* 0x0000940000047ab9 */ /* 0x000fe20000000800 */
[----:B------:R-:W-:Y:S01]  /*0300*/  LEA.HI R9, R2, R228, RZ, 0x3 ;  /* 0x000000e402097211 */ /* 0x000fe200078f18ff */
[----:B---3--:R-:W-:Y:S01]  /*0310*/  IMAD R4, R32, R4, c[0x0][0x198] ;  /* 0x0000660020047624 */ /* 0x008fe200078e0204 */
[----:B------:R-:W-:Y:S01]  /*0320*/  IADD3 R16, P0, R6, UR20, RZ ;  /* 0x0000001406107c10 */ /* 0x000fe2000ff1e0ff */
[----:B------:R-:W-:Y:S01]  /*0330*/  UMOV UR15, 0x6 ;  /* 0x00000006000f7882 */ /* 0x000fe20000000000 */
[----:B------:R-:W-:Y:S01]  /*0340*/  SHF.R.S32.HI R234, RZ, 0x3, R9 ;  /* 0x00000003ffea7819 */ /* 0x000fe20000011409 */
[----:B------:R-:W-:Y:S01]  /*0350*/  @UP0 USHF.R.U32.HI UR11, URZ, UR4, UR7 ;  /* 0x000000043f0b0299 */ /* 0x000fe20008011607 */
[----:B------:R-:W-:Y:S01]  /*0360*/  LOP3.LUT R9, R9, 0xfffffff8, RZ, 0xc0, !PT ;  /* 0xfffffff809097812 */ /* 0x000fe200078ec0ff */
[----:B------:R-:W-:Y:S01]  /*0370*/  ULDC.64 UR22, c[0x0][0x118] ;  /* 0x0000460000167ab9 */ /* 0x000fe20000000a00 */
[----:B------:R-:W-:Y:S01]  /*0380*/  SHF.R.S32.HI R235, RZ, 0x1f, R234 ;  /* 0x0000001fffeb7819 */ /* 0x000fe200000114ea */
[----:B------:R-:W-:Y:S01]  /*0390*/  USHF.R.S32.HI UR9, URZ, 0x1f, UR11 ;  /* 0x0000001f3f097899 */ /* 0x000fe2000801140b */
[----:B------:R-:W-:Y:S01]  /*03a0*/  IADD3.X R13, R7, UR14, R13, P0, !PT ;  /* 0x0000000e070d7c10 */ /* 0x000fe200087fe40d */
[----:B------:R-:W-:Y:S01]  /*03b0*/  ULDC.64 UR4, c[0x0][0x1e0] ;  /* 0x0000780000047ab9 */ /* 0x000fe20000000a00 */
[----:B------:R-:W-:Y:S01]  /*03c0*/  IMAD.IADD R9, R228, 0x1, -R9 ;  /* 0x00000001e4097824 */ /* 0x000fe200078e0a09 */
[----:B------:R-:W-:Y:S01]  /*03d0*/  UIMAD UR4, UR9, UR4, URZ ;  /* 0x00000004090472a4 */ /* 0x000fe2000f8e023f */
[----:B------:R-:W-:Y:S01]  /*03e0*/  IMAD.U32 R0, RZ, RZ, UR11 ;  /* 0x0000000bff007e24 */ /* 0x000fe2000f8e00ff */
[----:B------:R-:W-:Y:S01]  /*03f0*/  ULDC.64 UR6, c[0x0][0x1e8] ;  /* 0x00007a0000067ab9 */ /* 0x000fe20000000a00 */
[----:B------:R-:W-:Y:S01]  /*0400*/  IMAD.SHL.U32 R18, R9, 0x8, RZ ;  /* 0x0000000809127824 */ /* 0x000fe200078e00ff */
[----:B------:R-:W-:Y:S01]  /*0410*/  UIMAD UR12, UR11, UR5, UR4 ;  /* 0x000000050b0c72a4 */ /* 0x000fe2000f8e0204 */
[C---:B------:R-:W-:Y:S01]  /*0420*/  IMAD R6, R235.reuse, c[0x0][0x208], RZ ;  /* 0x00008200eb067a24 */ /* 0x040fe200078e02ff */
[----:B------:R-:W-:Y:S01]  /*0430*/  UIMAD UR6, UR8, UR6, URZ ;  /* 0x00000006080672a4 */ /* 0x000fe2000f8e023f */
[----:B------:R-:W-:Y:S01]  /*0440*/  IMAD R7, R235, c[0x0][0x178], RZ ;  /* 0x00005e00eb077a24 */ /* 0x000fe200078e02ff */
[----:B------:R-:W-:Y:S01]  /*0450*/  ULDC.64 UR4, c[0x0][0x1b0] ;  /* 0x00006c0000047ab9 */ /* 0x000fe20000000a00 */
[----:B------:R-:W-:Y:S01]  /*0460*/  SHF.R.S32.HI R19, RZ, 0x1f, R18 ;  /* 0x0000001fff137819 */ /* 0x000fe20000011412 */
[----:B------:R-:W-:Y:S01]  /*0470*/  UIMAD UR4, UR9, UR4, URZ ;  /* 0x00000004090472a4 */ /* 0x000fe2000f8e023f */
[C---:B------:R-:W-:Y:S01]  /*0480*/  IMAD R6, R234.reuse, c[0x0][0x20c], R6 ;  /* 0x00008300ea067a24 */ /* 0x040fe200078e0206 */
[----:B------:R-:W-:Y:S01]  /*0490*/  UIMAD UR9, UR18, UR7, UR6 ;  /* 0x00000007120972a4 */ /* 0x000fe2000f8e0206 */
[----:B------:R-:W-:Y:S01]  /*04a0*/  IMAD R7, R234, c[0x0][0x17c], R7 ;  /* 0x00005f00ea077a24 */ /* 0x000fe200078e0207 */
[----:B------:R-:W-:Y:S01]  /*04b0*/  UIMAD UR4, UR11, UR5, UR4 ;  /* 0x000000050b0472a4 */ /* 0x000fe2000f8e0204 */
[--C-:B------:R-:W-:Y:S01]  /*04c0*/  IMAD.WIDE.U32 R20, R0, c[0x0][0x1b0], R18.reuse ;  /* 0x00006c0000147a25 */ /* 0x100fe200078e0012 */
[----:B------:R-:W-:Y:S01]  /*04d0*/  ULDC.64 UR6, c[0x0][0x180] ;  /* 0x0000600000067ab9 */ /* 0x000fe20000000a00 */
[----:B------:R-:W-:Y:S01]  /*04e0*/  LEA.HI R8, R2, R228, RZ, 0x6 ;  /* 0x000000e402087211 */ /* 0x000fe200078f30ff */
[----:B------:R-:W-:Y:S01]  /*04f0*/  UIMAD UR6, UR24, UR6, URZ ;  /* 0x00000006180672a4 */ /* 0x000fe2000f8e023f */
[----:B------:R-:W-:Y:S01]  /*0500*/  IMAD.WIDE.U32 R10, R234, c[0x0][0x208], R18 ;  /* 0x00008200ea0a7a25 */ /* 0x000fe200078e0012 */
[----:B------:R-:W-:Y:S01]  /*0510*/  IADD3 R21, R21, UR4, RZ ;  /* 0x0000000415157c10 */ /* 0x000fe2000fffe0ff */
[----:B------:R-:W-:Y:S01]  /*0520*/  ULDC.64 UR4, c[0x0][0x210] ;  /* 0x0000840000047ab9 */ /* 0x000fe20000000a00 */
[----:B------:R-:W-:Y:S01]  /*0530*/  SHF.R.S32.HI R8, RZ, 0x6, R8 ;  /* 0x00000006ff087819 */ /* 0x000fe20000011408 */
[--C-:B------:R-:W-:Y:S01]  /*0540*/  IMAD.WIDE.U32 R22, R0, c[0x0][0x1e0], R18.reuse ;  /* 0x0000780000167a25 */ /* 0x100fe200078e0012 */
[----:B------:R-:W-:Y:S01]  /*0550*/  UIMAD UR4, UR24, UR4, URZ ;  /* 0x00000004180472a4 */ /* 0x000fe2000f8e023f */
[----:B------:R-:W-:Y:S01]  /*0560*/  ISETP.GE.AND P6, PT, R18, c[0x0][0x1cc], PT ;  /* 0x0000730012007a0c */ /* 0x000fe20003fc6270 */
[----:B------:R-:W-:Y:S01]  /*0570*/  UIMAD UR7, UR10, UR7, UR6 ;  /* 0x000000070a0772a4 */ /* 0x000fe2000f8e0206 */
[----:B------:R-:W-:Y:S01]  /*0580*/  IMAD.WIDE.U32 R14, R234, c[0x0][0x178], R18 ;  /* 0x00005e00ea0e7a25 */ /* 0x000fe200078e0012 */
[----:B------:R-:W-:-:S03]  /*0590*/  UIMAD UR6, UR10, UR5, UR4 ;  /* 0x000000050a0672a4 */ /* 0x000fc6000f8e0204 */
[----:B------:R-:W-:Y:S01]  /*05a0*/  IMAD.IADD R11, R11, 0x1, R6 ;  /* 0x000000010b0b7824 */ /* 0x000fe200078e0206 */
[----:B------:R-:W-:Y:S01]  /*05b0*/  ULDC.64 UR4, c[0x0][0x1b8] ;  /* 0x00006e0000047ab9 */ /* 0x000fe20000000a00 */
[----:B------:R-:W-:Y:S01]  /*05c0*/  IMAD.MOV.U32 R6, RZ, RZ, R22 ;  /* 0x000000ffff067224 */ /* 0x000fe200078e0016 */
[----:B------:R-:W-:Y:S01]  /*05d0*/  UIMAD UR4, UR8, UR4, URZ ;  /* 0x00000004080472a4 */ /* 0x000fe2000f8e023f */
[----:B------:R-:W-:Y:S01]  /*05e0*/  IMAD.IADD R15, R15, 0x1, R7 ;  /* 0x000000010f0f7824 */ /* 0x000fe200078e0207 */
[----:B------:R-:W-:Y:S01]  /*05f0*/  IADD3 R7, R23, UR12, RZ ;  /* 0x0000000c17077c10 */ /* 0x000fe2000fffe0ff */
[----:B------:R-:W-:Y:S01]  /*0600*/  IMAD.U32 R22, RZ, RZ, UR10 ;  /* 0x0000000aff167e24 */ /* 0x000fe2000f8e00ff */
[----:B------:R-:W-:Y:S01]  /*0610*/  UIMAD UR4, UR18, UR5, UR4 ;  /* 0x00000005120472a4 */ /* 0x000fe2000f8e0204 */
[----:B------:R-:W-:-:S04]  /*0620*/  IMAD.WIDE.U32 R30, R30, c[0x0][0x180], R14 ;  /* 0x000060001e1e7a25 */ /* 0x000fc800078e000e */
[----:B------:R-:W-:Y:S01]  /*0630*/  IMAD.WIDE.U32 R22, R22, c[0x0][0x210], R10 ;  /* 0x0000840016167a25 */ /* 0x000fe200078e000a */
[----:B------:R-:W-:Y:S02]  /*0640*/  IADD3 R31, R31, UR7, RZ ;  /* 0x000000071f1f7c10 */ /* 0x000fe4000fffe0ff */
[----:B------:R-:W-:Y:S01]  /*0650*/  IADD3 R11, R18, 0x40, RZ ;  /* 0x00000040120b7810 */ /* 0x000fe20007ffe0ff */
[----:B------:R-:W-:Y:S01]  /*0660*/  IMAD.U32 R0, RZ, RZ, UR18 ;  /* 0x00000012ff007e24 */ /* 0x000fe2000f8e00ff */
[----:B------:R-:W-:Y:S01]  /*0670*/  IADD3 R23, R23, UR6, RZ ;  /* 0x0000000617177c10 */ /* 0x000fe2000fffe0ff */
[----:B------:R-:W-:Y:S01]  /*0680*/  IMAD.SHL.U32 R10, R234, 0x40, RZ ;  /* 0x00000040ea0a7824 */ /* 0x000fe200078e00ff */
[----:B------:R-:W-:Y:S01]  /*0690*/  ULDC.64 UR6, c[0x0][0x188] ;  /* 0x0000620000067ab9 */ /* 0x000fe20000000a00 */
[----:B------:R-:W-:Y:S01]  /*06a0*/  IMAD.WIDE.U32 R20, R0, c[0x0][0x1b8], R20 ;  /* 0x00006e0000147a25 */ /* 0x000fe200078e0014 */
[----:B------:R-:W-:Y:S01]  /*06b0*/  UIMAD UR6, UR8, UR6, URZ ;  /* 0x00000006080672a4 */ /* 0x000fe2000f8e023f */
[----:B------:R-:W-:-:S02]  /*06c0*/  ISETP.GE.AND P4, PT, R11, c[0x0][0x1cc], PT ;  /* 0x000073000b007a0c */ /* 0x000fc40003f86270 */
[----:B------:R-:W-:Y:S01]  /*06d0*/  IMAD.WIDE.U32 R26, R26, c[0x0][0x1e8], R6 ;  /* 0x00007a001a1a7a25 */ /* 0x000fe200078e0006 */
[----:B------:R-:W-:Y:S01]  /*06e0*/  LOP3.LUT R10, R10, 0x1c0, RZ, 0xc0, !PT ;  /* 0x000001c00a0a7812 */ /* 0x000fe200078ec0ff */
[----:B------:R-:W-:Y:S01]  /*06f0*/  UIMAD UR6, UR18, UR7, UR6 ;  /* 0x00000007120672a4 */ /* 0x000fe2000f8e0206 */
[----:B------:R-:W-:Y:S01]  /*0700*/  IADD3 R21, R21, UR4, RZ ;  /* 0x0000000415157c10 */ /* 0x000fe2000fffe0ff */
[----:B------:R-:W-:Y:S01]  /*0710*/  IMAD.WIDE R32, R32, 0x80, R234 ;  /* 0x0000008020207825 */ /* 0x000fe200078e02ea */
[----:B------:R-:W-:Y:S01]  /*0720*/  ULDC.64 UR4, c[0x0][0x218] ;  /* 0x0000860000047ab9 */ /* 0x000fe20000000a00 */
[----:B------:R-:W-:Y:S01]  /*0730*/  LOP3.LUT R0, R10, 0x38, R18, 0xf8, !PT ;  /* 0x000000380a007812 */ /* 0x000fe200078ef812 */
[----:B------:R-:W-:Y:S01]  /*0740*/  UIMAD UR4, UR8, UR4, URZ ;  /* 0x00000004080472a4 */ /* 0x000fe2000f8e023f */
[----:B------:R-:W-:Y:S01]  /*0750*/  IMAD.SHL.U32 R7, R8, 0x200, RZ ;  /* 0x0000020008077824 */ /* 0x000fe200078e00ff */
[----:B------:R-:W-:Y:S01]  /*0760*/  IADD3 R27, R27, UR9, RZ ;  /* 0x000000091b1b7c10 */ /* 0x000fe2000fffe0ff */
[----:B------:R-:W-:Y:S01]  /*0770*/  IMAD R14, R33, c[0x0][0x1d8], RZ ;  /* 0x00007600210e7a24 */ /* 0x000fe200078e02ff */
[----:B------:R-:W-:Y:S01]  /*0780*/  SHF.R.U32.HI R10, RZ, 0x3, R10 ;  /* 0x00000003ff0a7819 */ /* 0x000fe2000001160a */
[----:B------:R-:W-:Y:S01]  /*0790*/  IMAD.WIDE.U32 R28, R28, c[0x0][0x188], R30 ;  /* 0x000062001c1c7a25 */ /* 0x000fe200078e001e */
[----:B------:R-:W-:-:S02]  /*07a0*/  UIMAD UR4, UR18, UR5, UR4 ;  /* 0x00000005120472a4 */ /* 0x000fc4000f8e0204 */
[----:B------:R-:W-:Y:S01]  /*07b0*/  LOP3.LUT R10, R7, R0, R10, 0xf6, !PT ;  /* 0x00000000070a7212 */ /* 0x000fe200078ef60a */
[----:B------:R-:W-:Y:S01]  /*07c0*/  IMAD.IADD R12, R4, 0x1, -R234 ;  /* 0x00000001040c7824 */ /* 0x000fe200078e0aea */
[----:B------:R-:W-:Y:S01]  /*07d0*/  IADD3 R0, R29, UR6, RZ ;  /* 0x000000061d007c10 */ /* 0x000fe2000fffe0ff */
[----:B------:R-:W-:Y:S01]  /*07e0*/  IMAD R14, R32, c[0x0][0x1dc], R14 ;  /* 0x00007700200e7a24 */ /* 0x000fe200078e020e */
[----:B------:R-:W-:Y:S01]  /*07f0*/  LEA R232, P1, R28, c[0x0][0x160], 0x1 ;  /* 0x000058001ce87a11 */ /* 0x000fe200078208ff */
[----:B------:R-:W-:Y:S01]  /*0800*/  IMAD.WIDE.U32 R26, R32, c[0x0][0x1d8], R26 ;  /* 0x00007600201a7a25 */ /* 0x000fe200078e001a */
[----:B------:R-:W-:Y:S02]  /*0810*/  ISETP.LT.OR P3, PT, R12, 0x1, P6 ;  /* 0x000000010c00780c */ /* 0x000fe40003761670 */
[----:B------:R-:W-:Y:S01]  /*0820*/  LEA.HI.X R233, R28, c[0x0][0x164], R0, 0x1, P1 ;  /* 0x000059001ce97a11 */ /* 0x000fe200008f0c00 */
[----:B------:R-:W-:Y:S01]  /*0830*/  IMAD.WIDE.U32 R24, R24, c[0x0][0x218], R22 ;  /* 0x0000860018187a25 */ /* 0x000fe200078e0016 */
[----:B------:R-:W-:-:S02]  /*0840*/  LEA R22, P0, R26, c[0x0][0x1c0], 0x1 ;  /* 0x000070001a167a11 */ /* 0x000fc400078008ff */
[----:B------:R-:W-:Y:S01]  /*0850*/  ISETP.LT.OR P2, PT, R12, 0x1, P4 ;  /* 0x000000010c00780c */ /* 0x000fe20002741670 */
[----:B------:R-:W-:Y:S01]  /*0860*/  IMAD.IADD R14, R27, 0x1, R14 ;  /* 0x000000011b0e7824 */ /* 0x000fe200078e020e */
[----:B------:R-:W-:Y:S01]  /*0870*/  IADD3 R0, R25, UR4, RZ ;  /* 0x0000000419007c10 */ /* 0x000fe2000fffe0ff */
[----:B------:R-:W-:Y:S01]  /*0880*/  ULDC.64 UR4, c[0x0][0x1d8] ;  /* 0x0000760000047ab9 */ /* 0x000fe20000000a00 */
[----:B------:R-:W-:Y:S01]  /*0890*/  IMAD.SHL.U32 R10, R10, 0x2, RZ ;  /* 0x000000020a0a7824 */ /* 0x000fe200078e00ff */
[----:B------:R-:W-:Y:S01]  /*08a0*/  USHF.L.U32 UR7, UR4, 0x6, URZ ;  /* 0x0000000604077899 */ /* 0x000fe2000800063f */
[----:B------:R-:W-:Y:S01]  /*08b0*/  LEA.HI.X R23, R26, c[0x0][0x1c4], R14, 0x1, P0 ;  /* 0x000071001a177a11 */ /* 0x000fe200000f0c0e */
[----:B------:R-:W-:Y:S01]  /*08c0*/  USHF.L.U64.HI UR6, UR4, UR15, UR5 ;  /* 0x0000000f04067299 */ /* 0x000fe20008010205 */
[----:B------:R-:W-:Y:S01]  /*08d0*/  LEA R230, P0, R24, c[0x0][0x1f0], 0x1 ;  /* 0x00007c0018e67a11 */ /* 0x000fe200078008ff */
[----:B------:R-:W-:Y:S01]  /*08e0*/  IMAD R6, R33, c[0x0][0x1a8], RZ ;  /* 0x00006a0021067a24 */ /* 0x000fe200078e02ff */
[----:B------:R-:W-:Y:S01]  /*08f0*/  ISETP.LT.OR P5, PT, R12, 0x21, P6 ;  /* 0x000000210c00780c */ /* 0x000fe200037a1670 */
[----:B------:R1:W-:Y:S01]  /*0900*/  LDGSTS.E.BYPASS.LTC128B.128 [R10+0x8080], [R22.64], !P3 ;  /* 0x08080000160a7fae */ /* 0x0003e2000d901d56 */
[----:B------:R-:W-:Y:S01]  /*0910*/  LEA.HI.X R231, R24, c[0x0][0x1f4], R0, 0x1, P0 ;  /* 0x00007d0018e77a11 */ /* 0x000fe200000f0c00 */
[----:B------:R-:W-:Y:S01]  /*0920*/  IMAD.U32 R0, RZ, RZ, UR7 ;  /* 0x00000007ff007e24 */ /* 0x000fe2000f8e00ff */
[----:B------:R-:W-:Y:S01]  /*0930*/  IADD3 R24, P0, R22, UR7, RZ ;  /* 0x0000000716187c10 */ /* 0x000fe2000ff1e0ff */
[----:B------:R1:W-:Y:S01]  /*0940*/  LDGSTS.E.BYPASS.LTC128B.128 [R10+0xc080], [R22.64+0x80], !P2 ;  /* 0x0c080080160a7fae */ /* 0x0003e2000d101d56 */
[----:B------:R-:W-:Y:S01]  /*0950*/  ISETP.LT.OR P3, PT, R12, 0x21, P4 ;  /* 0x000000210c00780c */ /* 0x000fe20002761670 */
[C---:B------:R-:W-:Y:S01]  /*0960*/  IMAD R6, R32.reuse, c[0x0][0x1ac], R6 ;  /* 0x00006b0020067a24 */ /* 0x040fe200078e0206 */
[----:B------:R-:W-:Y:S01]  /*0970*/  IADD3.X R25, R23, UR6, RZ, P0, !PT ;  /* 0x0000000617197c10 */ /* 0x000fe200087fe4ff */
[----:B------:R-:W-:Y:S01]  /*0980*/  IMAD.WIDE.U32 R20, R32, c[0x0][0x1a8], R20 ;  /* 0x00006a0020147a25 */ /* 0x000fe200078e0014 */
[----:B------:R-:W-:Y:S01]  /*0990*/  UIADD3 UR4, UP0, UR7, 0x80, URZ ;  /* 0x0000008007047890 */ /* 0x000fe2000ff1e03f */
[----:B------:R-:W-:-:S02]  /*09a0*/  IADD3 R240, R10, 0x10080, RZ ;  /* 0x000100800af07810 */ /* 0x000fc40007ffe0ff */
[----:B------:R2:W-:Y:S01]  /*09b0*/  LDGSTS.E.BYPASS.LTC128B.128 [R10+0x9080], [R24.64], !P5 ;  /* 0x09080000180a7fae */ /* 0x0005e2000e901d56 */
[----:B------:R-:W-:Y:S01]  /*09c0*/  IMAD.IADD R6, R21, 0x1, R6 ;  /* 0x0000000115067824 */ /* 0x000fe200078e0206 */
[----:B------:R-:W-:Y:S01]  /*09d0*/  LEA R14, P2, R20, c[0x0][0x190], 0x1 ;  /* 0x00006400140e7a11 */ /* 0x000fe200078408ff */
[----:B------:R-:W-:Y:S01]  /*09e0*/  UIADD3.X UR8, URZ, UR6, URZ, UP0, !UPT ;  /* 0x000000063f087290 */ /* 0x000fe200087fe43f */
[----:B------:R-:W-:Y:S02]  /*09f0*/  ISETP.LT.OR P5, PT, R12, 0x41, P4 ;  /* 0x000000410c00780c */ /* 0x000fe400027a1670 */
[----:B------:R-:W-:Y:S02]  /*0a00*/  LEA.HI.X R15, R20, c[0x0][0x194], R6, 0x1, P2 ;  /* 0x00006500140f7a11 */ /* 0x000fe400010f0c06 */
[----:B------:R-:W-:Y:S02]  /*0a10*/  ISETP.LT.OR P2, PT, R12, 0x61, P4 ;  /* 0x000000610c00780c */ /* 0x000fe40002741670 */
[----:B------:R-:W-:-:S02]  /*0a20*/  IADD3 R239, R10, 0x18080, RZ ;  /* 0x000180800aef7810 */ /* 0x000fc40007ffe0ff */
[----:B-1----:R-:W-:-:S04]  /*0a30*/  IADD3 R22, P1, P0, R0, 0x80, R22 ;  /* 0x0000008000167810 */ /* 0x002fc8000783e016 */
[----:B------:R-:W-:Y:S02]  /*0a40*/  IADD3.X R23, RZ, UR6, R23, P1, P0 ;  /* 0x00000006ff177c10 */ /* 0x000fe40008fe0417 */
[----:B------:R-:W-:Y:S02]  /*0a50*/  ISETP.LT.OR P0, PT, R12, 0x41, P6 ;  /* 0x000000410c00780c */ /* 0x000fe40003701670 */
[----:B------:R-:W-:Y:S01]  /*0a60*/  IADD3 R20, P1, R24, UR7, RZ ;  /* 0x0000000718147c10 */ /* 0x000fe2000ff3e0ff */
[----:B------:R1:W-:Y:S01]  /*0a70*/  LDGSTS.E.BYPASS.LTC128B.128 [R10+0xd080], [R22.64], !P3 ;  /* 0x0d080000160a7fae */ /* 0x0003e2000d901d56 */
[----:B------:R-:W-:Y:S02]  /*0a80*/  P2R R0, PR, RZ, 0x1 ;  /* 0x00000001ff007803 */ /* 0x000fe40000000000 */
[----:B------:R-:W-:Y:S02]  /*0a90*/  ISETP.LT.OR P3, PT, R12, 0x61, P6 ;  /* 0x000000610c00780c */ /* 0x000fe40003761670 */
[----:B------:R-:W-:-:S02]  /*0aa0*/  ISETP.NE.AND P6, PT, R0, RZ, PT ;  /* 0x000000ff0000720c */ /* 0x000fc40003fc5270 */
[----:B------:R-:W-:-:S11]  /*0ab0*/  IADD3.X R21, R25, UR6, RZ, P1, !PT ;  /* 0x0000000619157c10 */ /* 0x000fd60008ffe4ff */
[----:B------:R3:W-:Y:S01]  /*0ac0*/  LDGSTS.E.BYPASS.LTC128B.128 [R10+0xa080], [R20.64], !P6 ;  /* 0x0a080000140a7fae */ /* 0x0007e2000f101d56 */
[----:B-1----:R-:W-:Y:S02]  /*0ad0*/  IADD3 R22, P0, R24, UR4, RZ ;  /* 0x0000000418167c10 */ /* 0x002fe4000ff1e0ff */
[----:B--2---:R-:W-:Y:S02]  /*0ae0*/  IADD3 R24, P1, R20, UR7, RZ ;  /* 0x0000000714187c10 */ /* 0x004fe4000ff3e0ff */
[----:B------:R-:W-:Y:S02]  /*0af0*/  IADD3.X R23, R25, UR8, RZ, P0, !PT ;  /* 0x0000000819177c10 */ /* 0x000fe400087fe4ff */
[----:B------:R-:W-:-:S03]  /*0b00*/  IADD3.X R25, R21, UR6, RZ, P1, !PT ;  /* 0x0000000615197c10 */ /* 0x000fc60008ffe4ff */
[----:B------:R1:W-:Y:S04]  /*0b10*/  LDGSTS.E.BYPASS.LTC128B.128 [R10+0xe080], [R22.64], !P5 ;  /* 0x0e080000160a7fae */ /* 0x0003e8000e901d56 */
[----:B------:R2:W-:Y:S01]  /*0b20*/  LDGSTS.E.BYPASS.LTC128B.128 [R10+0xb080], [R24.64], !P3 ;  /* 0x0b080000180a7fae */ /* 0x0005e2000d901d56 */
[----:B------:R-:W-:Y:S02]  /*0b30*/  ISETP.GE.AND P3, PT, R18, c[0x0][0x19c], PT ;  /* 0x0000670012007a0c */ /* 0x000fe40003f66270 */
[----:B---3--:R-:W-:Y:S01]  /*0b40*/  IADD3 R20, P0, R20, UR4, RZ ;  /* 0x0000000414147c10 */ /* 0x008fe2000ff1e0ff */
[----:B------:R-:W-:Y:S01]  /*0b50*/  ULDC.64 UR4, c[0x0][0x1a8] ;  /* 0x00006a0000047ab9 */ /* 0x000fe20000000a00 */
[C---:B------:R-:W-:Y:S01]  /*0b60*/  ISETP.LT.OR P6, PT, R12.reuse, 0x1, P3 ;  /* 0x000000010c00780c */ /* 0x040fe20001fc1670 */
[----:B------:R-:W-:Y:S01]  /*0b70*/  USHF.L.U32 UR6, UR4, 0x6, URZ ;  /* 0x0000000604067899 */ /* 0x000fe2000800063f */
[----:B------:R-:W-:Y:S01]  /*0b80*/  IADD3.X R21, R21, UR8, RZ, P0, !PT ;  /* 0x0000000815157c10 */ /* 0x000fe200087fe4ff */
[----:B------:R-:W-:Y:S01]  /*0b90*/  USHF.L.U64.HI UR5, UR4, UR15, UR5 ;  /* 0x0000000f04057299 */ /* 0x000fe20008010205 */
[----:B------:R-:W-:Y:S01]  /*0ba0*/  ISETP.LT.OR P4, PT, R12, 0x21, P3 ;  /* 0x000000210c00780c */ /* 0x000fe20001f81670 */
[----:B------:R-:W-:-:S02]  /*0bb0*/  UIADD3 UR4, UP0, UR6, 0x80, URZ ;  /* 0x0000008006047890 */ /* 0x000fc4000ff1e03f */
[----:B------:R-:W-:Y:S01]  /*0bc0*/  IMAD.U32 R0, RZ, RZ, UR6 ;  /* 0x00000006ff007e24 */ /* 0x000fe2000f8e00ff */
[----:B------:R3:W-:Y:S01]  /*0bd0*/  LDGSTS.E.BYPASS.LTC128B.128 [R10+0xf080], [R20.64], !P2 ;  /* 0x0f080000140a7fae */ /* 0x0007e2000d101d56 */
[----:B------:R-:W-:Y:S01]  /*0be0*/  ISETP.GE.AND P2, PT, R11, c[0x0][0x19c], PT ;  /* 0x000067000b007a0c */ /* 0x000fe20003f46270 */
[----:B------:R-:W-:-:S03]  /*0bf0*/  UIADD3.X UR7, URZ, UR5, URZ, UP0, !UPT ;  /* 0x000000053f077290 */ /* 0x000fc600087fe43f */
[C---:B------:R-:W-:Y:S01]  /*0c00*/  ISETP.LT.OR P5, PT, R12.reuse, 0x1, P2 ;  /* 0x000000010c00780c */ /* 0x040fe200017a1670 */
[----:B------:R4:W-:Y:S01]  /*0c10*/  LDGSTS.E.BYPASS.LTC128B.128 [R10+0x80], [R14.64], !P6 ;  /* 0x000800000e0a7fae */ /* 0x0009e2000f101d56 */
[----:B------:R-:W-:Y:S02]  /*0c20*/  ISETP.LT.OR P6, PT, R12, 0x61, P3 ;  /* 0x000000610c00780c */ /* 0x000fe40001fc1670 */
[----:B-1----:R-:W-:-:S04]  /*0c30*/  IADD3 R22, P1, P0, R0, 0x80, R14 ;  /* 0x0000008000167810 */ /* 0x002fc8000783e00e */
[----:B------:R-:W-:Y:S02]  /*0c40*/  IADD3.X R23, RZ, UR5, R15, P1, P0 ;  /* 0x00000005ff177c10 */ /* 0x000fe40008fe040f */
[----:B------:R-:W-:-:S03]  /*0c50*/  ISETP.LT.OR P1, PT, R12, 0x21, P2 ;  /* 0x000000210c00780c */ /* 0x000fc60001721670 */
[----:B------:R4:W-:Y:S01]  /*0c60*/  LDGSTS.E.BYPASS.LTC128B.128 [R10+0x4080], [R14.64+0x80], !P5 ;  /* 0x040800800e0a7fae */ /* 0x0009e2000e901d56 */
[----:B------:R-:W-:Y:S02]  /*0c70*/  ISETP.LT.OR P5, PT, R12, 0x61, P2 ;  /* 0x000000610c00780c */ /* 0x000fe400017a1670 */
[----:B---3--:R-:W-:-:S04]  /*0c80*/  IADD3 R20, P0, R14, UR6, RZ ;  /* 0x000000060e147c10 */ /* 0x008fc8000ff1e0ff */
[----:B------:R-:W-:-:S05]  /*0c90*/  IADD3.X R21, R15, UR5, RZ, P0, !PT ;  /* 0x000000050f157c10 */ /* 0x000fca00087fe4ff */
[----:B------:R1:W-:Y:S01]  /*0ca0*/  LDGSTS.E.BYPASS.LTC128B.128 [R10+0x1080], [R20.64], !P4 ;  /* 0x01080000140a7fae */ /* 0x0003e2000e101d56 */
[----:B------:R-:W-:Y:S02]  /*0cb0*/  ISETP.LT.OR P4, PT, R12, 0x41, P3 ;  /* 0x000000410c00780c */ /* 0x000fe40001f81670 */
[----:B------:R-:W-:Y:S01]  /*0cc0*/  ISETP.GE.AND P3, PT, R11, c[0x0][0x16c], PT ;  /* 0x00005b000b007a0c */ /* 0x000fe20003f66270 */
[----:B------:R3:W-:Y:S01]  /*0cd0*/  LDGSTS.E.BYPASS.LTC128B.128 [R10+0x5080], [R22.64], !P1 ;  /* 0x05080000160a7fae */ /* 0x0007e2000c901d56 */
[----:B------:R-:W-:Y:S02]  /*0ce0*/  ISETP.GE.AND P1, PT, R18, c[0x0][0x16c], PT ;  /* 0x00005b0012007a0c */ /* 0x000fe40003f26270 */
[----:B------:R-:W-:Y:S02]  /*0cf0*/  SEL R6, RZ, 0x2, P3 ;  /* 0x00000002ff067807 */ /* 0x000fe40001800000 */
[----:B----4-:R-:W-:-:S04]  /*0d00*/  IADD3 R14, P0, R20, UR6, RZ ;  /* 0x00000006140e7c10 */ /* 0x010fc8000ff1e0ff */
[----:B------:R-:W-:-:S05]  /*0d10*/  IADD3.X R15, R21, UR5, RZ, P0, !PT ;  /* 0x00000005150f7c10 */ /* 0x000fca00087fe4ff */
[----:B------:R-:W-:Y:S01]  /*0d20*/  @P1 LOP3.LUT R227, R227, 0x10, RZ, 0xfc, !PT ;  /* 0x00000010e3e31812 */ /* 0x000fe200078efcff */
[----:B------:R4:W-:Y:S01]  /*0d30*/  LDGSTS.E.BYPASS.LTC128B.128 [R10+0x2080], [R14.64], !P4 ;  /* 0x020800000e0a7fae */ /* 0x0009e2000e101d56 */
[----:B------:R-:W-:Y:S02]  /*0d40*/  ISETP.LT.OR P1, PT, R12, 0x41, P2 ;  /* 0x000000410c00780c */ /* 0x000fe40001721670 */
[C---:B------:R-:W-:Y:S02]  /*0d50*/  LOP3.LUT P2, RZ, R227.reuse, 0x10, RZ, 0xc0, !PT ;  /* 0x00000010e3ff7812 */ /* 0x040fe4000784c0ff */
[----:B------:R-:W-:Y:S02]  /*0d60*/  LOP3.LUT R227, R227, 0xfffffff7, RZ, 0xc0, !PT ;  /* 0xfffffff7e3e37812 */ /* 0x000fe400078ec0ff */
[----:B------:R-:W-:Y:S02]  /*0d70*/  SEL R0, RZ, 0x1, P2 ;  /* 0x00000001ff007807 */ /* 0x000fe40001000000 */
[----:B------:R-:W-:-:S02]  /*0d80*/  @P3 LOP3.LUT R227, R227, 0x8, RZ, 0xfc, !PT ;  /* 0x00000008e3e33812 */ /* 0x000fc400078efcff */
[----:B---3--:R-:W-:Y:S01]  /*0d90*/  IADD3 R22, P0, R20, UR4, RZ ;  /* 0x0000000414167c10 */ /* 0x008fe2000ff1e0ff */
[----:B------:R-:W-:Y:S01]  /*0da0*/  IMAD.IADD R0, R6, 0x1, R0 ;  /* 0x0000000106007824 */ /* 0x000fe200078e0200 */
[----:B------:R-:W-:Y:S02]  /*0db0*/  LOP3.LUT R227, R227, 0xfffffffb, RZ, 0xc0, !PT ;  /* 0xfffffffbe3e37812 */ /* 0x000fe400078ec0ff */
[----:B------:R-:W-:Y:S02]  /*0dc0*/  IADD3.X R23, R21, UR7, RZ, P0, !PT ;  /* 0x0000000715177c10 */ /* 0x000fe400087fe4ff */
[----:B-1----:R-:W-:Y:S01]  /*0dd0*/  IADD3 R20, P0, R14, UR6, RZ ;  /* 0x000000060e147c10 */ /* 0x002fe2000ff1e0ff */
[----:B------:R-:W-:Y:S01]  /*0de0*/  UMOV UR6, 0x5 ;  /* 0x0000000500067882 */ /* 0x000fe20000000000 */
[----:B------:R-:W-:Y:S01]  /*0df0*/  LOP3.LUT P3, RZ, R0, 0x2, RZ, 0xc0, !PT ;  /* 0x0000000200ff7812 */ /* 0x000fe2000786c0ff */
[----:B------:R1:W-:Y:S01]  /*0e00*/  LDGSTS.E.BYPASS.LTC128B.128 [R10+0x6080], [R22.64], !P1 ;  /* 0x06080000160a7fae */ /* 0x0003e2000c901d56 */
[----:B------:R-:W-:-:S02]  /*0e10*/  IADD3.X R21, R15, UR5, RZ, P0, !PT ;  /* 0x000000050f157c10 */ /* 0x000fc400087fe4ff */
[----:B------:R-:W-:Y:S02]  /*0e20*/  LOP3.LUT P0, RZ, R0, 0x1, RZ, 0xc0, !PT ;  /* 0x0000000100ff7812 */ /* 0x000fe4000780c0ff */
[----:B------:R-:W-:Y:S01]  /*0e30*/  IADD3 R0, -R234, c[0x0][0x168], RZ ;  /* 0x00005a00ea007a10 */ /* 0x000fe20007ffe1ff */
[----:B------:R3:W-:Y:S01]  /*0e40*/  LDGSTS.E.BYPASS.LTC128B.128 [R10+0x3080], [R20.64], !P6 ;  /* 0x03080000140a7fae */ /* 0x0007e2000f101d56 */
[----:B----4-:R-:W-:Y:S01]  /*0e50*/  IADD3 R14, P1, R14, UR4, RZ ;  /* 0x000000040e0e7c10 */ /* 0x010fe2000ff3e0ff */
[----:B------:R-:W-:Y:S01]  /*0e60*/  ULDC.64 UR4, c[0x0][0x178] ;  /* 0x00005e0000047ab9 */ /* 0x000fe20000000a00 */
[C---:B------:R-:W-:Y:S01]  /*0e70*/  ISETP.LT.OR P2, PT, R0.reuse, 0x1, !P0 ;  /* 0x000000010000780c */ /* 0x040fe20004741670 */
[----:B------:R-:W-:Y:S01]  /*0e80*/  USHF.L.U32 UR16, UR4, 0x6, URZ ;  /* 0x0000000604107899 */ /* 0x000fe2000800063f */
[----:B------:R-:W-:Y:S01]  /*0e90*/  IADD3.X R15, R15, UR7, RZ, P1, !PT ;  /* 0x000000070f0f7c10 */ /* 0x000fe20008ffe4ff */
[----:B------:R-:W-:Y:S01]  /*0ea0*/  USHF.L.U64.HI UR15, UR4, UR15, UR5 ;  /* 0x0000000f040f7299 */ /* 0x000fe20008010205 */
[----:B------:R-:W-:-:S02]  /*0eb0*/  ISETP.LT.OR P4, PT, R0, 0x1, !P3 ;  /* 0x000000010000780c */ /* 0x000fc40005f81670 */
[----:B------:R-:W-:Y:S01]  /*0ec0*/  ISETP.GE.AND P6, PT, R11, c[0x0][0x1fc], PT ;  /* 0x00007f000b007a0c */ /* 0x000fe20003fc6270 */
[----:B------:R4:W-:Y:S01]  /*0ed0*/  LDGSTS.E.BYPASS.LTC128B.128 [R10+0x7080], [R14.64], !P5 ;  /* 0x070800000e0a7fae */ /* 0x0009e2000e901d56 */
[----:B------:R-:W-:Y:S01]  /*0ee0*/  ISETP.GE.AND P5, PT, R18, c[0x0][0x1fc], PT ;  /* 0x00007f0012007a0c */ /* 0x000fe20003fa6270 */
[----:B------:R-:W-:Y:S01]  /*0ef0*/  IMAD.U32 R6, RZ, RZ, UR16 ;  /* 0x00000010ff067e24 */ /* 0x000fe2000f8e00ff */
[----:B------:R-:W-:Y:S01]  /*0f00*/  SEL R12, RZ, 0x2, P6 ;  /* 0x00000002ff0c7807 */ /* 0x000fe20003000000 */
[----:B------:R-:W0:Y:S01]  /*0f10*/  LDGDEPBAR ;  /* 0x00000000000079af */ /* 0x000e220000000000 */
[----:B------:R-:W-:Y:S01]  /*0f20*/  ISETP.LT.OR P3, PT, R0, 0x21, !P3 ;  /* 0x000000210000780c */ /* 0x000fe20005f61670 */
[----:B------:R-:W-:Y:S02]  /*0f30*/  ULDC.64 UR4, c[0x0][0x208] ;  /* 0x0000820000047ab9 */ /* 0x000fe40000000a00 */
[----:B------:R2:W-:Y:S01]  /*0f40*/  LDGSTS.E.BYPASS.LTC128B.128 [R10+0x10080], [R232.64], !P2 ;  /* 0x10080000e80a7fae */ /* 0x0005e2000d101d56 */
[----:B------:R-:W-:-:S02]  /*0f50*/  USHF.L.U32 UR7, UR4, 0x5, URZ ;  /* 0x0000000504077899 */ /* 0x000fc4000800063f */
[----:B------:R-:W-:Y:S01]  /*0f60*/  USHF.L.U64.HI UR5, UR4, UR6, UR5 ;  /* 0x0000000604057299 */ /* 0x000fe20008010205 */
[----:B------:R2:W-:Y:S01]  /*0f70*/  LDGSTS.E.BYPASS.LTC128B.128 [R10+0x12080], [R232.64+0x80], !P4 ;  /* 0x12080080e80a7fae */ /* 0x0005e2000e101d56 */
[----:B------:R-:W-:Y:S01]  /*0f80*/  ISETP.LT.OR P4, PT, R0, 0x21, !P0 ;  /* 0x000000210000780c */ /* 0x000fe20004781670 */
[----:B------:R-:W-:Y:S01]  /*0f90*/  USHF.L.U32 UR4, UR7, 0x1, URZ ;  /* 0x0000000107047899 */ /* 0x000fe2000800063f */
[----:B------:R-:W-:Y:S01]  /*0fa0*/  @P5 LOP3.LUT R227, R227, 0x4, RZ, 0xfc, !PT ;  /* 0x00000004e3e35812 */ /* 0x000fe200078efcff */
[----:B------:R-:W-:Y:S01]  /*0fb0*/  USHF.L.U64.HI UR5, UR7, 0x1, UR5 ;  /* 0x0000000107057899 */ /* 0x000fe20008010205 */
[----:B---3--:R-:W-:Y:S02]  /*0fc0*/  IADD3 R20, P0, R232, UR16, RZ ;  /* 0x00000010e8147c10 */ /* 0x008fe4000ff1e0ff */
[----:B------:R-:W-:Y:S01]  /*0fd0*/  LOP3.LUT R227, R227, 0xfffffffd, RZ, 0xc0, !PT ;  /* 0xfffffffde3e37812 */ /* 0x000fe200078ec0ff */
[----:B------:R-:W-:Y:S01]  /*0fe0*/  ULDC UR7, c[0x0][0x168] ;  /* 0x00005a0000077ab9 */ /* 0x000fe20000000800 */
[----:B------:R-:W-:Y:S01]  /*0ff0*/  IADD3.X R21, R233, UR15, RZ, P0, !PT ;  /* 0x0000000fe9157c10 */ /* 0x000fe200087fe4ff */
[----:B------:R-:W-:Y:S01]  /*1000*/  UISETP.GE.AND UP0, UPT, UR7, 0x41, UPT ;  /* 0x000000410700788c */ /* 0x000fe2000bf06270 */
[----:B------:R-:W-:-:S02]  /*1010*/  @P6 LOP3.LUT R227, R227, 0x2, RZ, 0xfc, !PT ;  /* 0x00000002e3e36812 */ /* 0x000fc400078efcff */
[----:B------:R-:W-:Y:S01]  /*1020*/  ISETP.GT.AND P6, PT, R228, 0xf, PT ;  /* 0x0000000fe400780c */ /* 0x000fe20003fc4270 */
[----:B------:R3:W-:Y:S01]  /*1030*/  LDGSTS.E.BYPASS.LTC128B.128 [R10+0x11080], [R20.64], !P4 ;  /* 0x11080000140a7fae */ /* 0x0007e2000e101d56 */
[----:B----4-:R-:W-:Y:S02]  /*1040*/  IADD3 R14, P2, P1, R6, 0x80, R232 ;  /* 0x00000080060e7810 */ /* 0x010fe4000795e0e8 */
[----:B------:R-:W-:Y:S02]  /*1050*/  SEL R6, RZ, 0x1, P5 ;  /* 0x00000001ff067807 */ /* 0x000fe40002800000 */
[----:B------:R-:W-:-:S03]  /*1060*/  IADD3.X R15, RZ, UR15, R233, P2, P1 ;  /* 0x0000000fff0f7c10 */ /* 0x000fc600097e24e9 */
[----:B------:R-:W-:Y:S02]  /*1070*/  IMAD.IADD R6, R12, 0x1, R6 ;  /* 0x000000010c067824 */ /* 0x000fe400078e0206 */
[----:B------:R4:W-:Y:S03]  /*1080*/  LDGSTS.E.BYPASS.LTC128B.128 [R10+0x13080], [R14.64], !P3 ;  /* 0x130800000e0a7fae */ /* 0x0009e6000d901d56 */
[----:B------:R-:W-:Y:S02]  /*1090*/  LOP3.LUT P1, RZ, R6, 0x1, RZ, 0xc0, !PT ;  /* 0x0000000106ff7812 */ /* 0x000fe4000782c0ff */
[----:B---3--:R-:W-:-:S04]  /*10a0*/  LEA R20, P0, R5, c[0x0][0x258], 0x2 ;  /* 0x0000960005147a11 */ /* 0x008fc800078010ff */
[----:B------:R-:W-:Y:S01]  /*10b0*/  LEA.HI.X R21, R5, c[0x0][0x25c], R3, 0x2, P0 ;  /* 0x0000970005157a11 */ /* 0x000fe200000f1403 */
[----:B------:R-:W-:Y:S01]  /*10c0*/  @!P6 IMAD.SHL.U32 R3, R228, 0x10, RZ ;  /* 0x00000010e403e824 */ /* 0x000fe200078e00ff */
[----:B------:R-:W-:Y:S02]  /*10d0*/  ISETP.LT.OR P0, PT, R0, 0x1, !P1 ;  /* 0x000000010000780c */ /* 0x000fe40004f01670 */
[----:B------:R-:W-:Y:S02]  /*10e0*/  LEA.HI R5, R2, R228, RZ, 0x4 ;  /* 0x000000e402057211 */ /* 0x000fe400078f20ff */
[----:B------:R3:W-:Y:S02]  /*10f0*/  @!P6 LDGSTS.E.BYPASS.LTC128B.128 [R3+0x20080], [R20.64] ;  /* 0x200800001403efae */ /* 0x0007e4000b901d56 */
[----:B------:R-:W-:Y:S02]  /*1100*/  LOP3.LUT R17, R5, 0xfffffff0, RZ, 0xc0, !PT ;  /* 0xfffffff005117812 */ /* 0x000fe400078ec0ff */
[----:B------:R-:W0:Y:S01]  /*1110*/  LDGDEPBAR ;  /* 0x00000000000079af */ /* 0x000e220000000000 */
[----:B-1----:R-:W-:-:S02]  /*1120*/  SHF.R.S32.HI R22, RZ, 0x4, R5 ;  /* 0x00000004ff167819 */ /* 0x002fc40000011405 */
[----:B------:R-:W-:Y:S02]  /*1130*/  IMAD.IADD R17, R228, 0x1, -R17 ;  /* 0x00000001e4117824 */ /* 0x000fe400078e0a11 */
[----:B------:R2:W-:Y:S01]  /*1140*/  LDGSTS.E.BYPASS.LTC128B.128 [R10+0x18080], [R230.64], !P0 ;  /* 0x18080000e60a7fae */ /* 0x0005e2000c101d56 */
[----:B----4-:R-:W-:Y:S02]  /*1150*/  IADD3 R14, P0, R230, UR4, RZ ;  /* 0x00000004e60e7c10 */ /* 0x010fe4000ff1e0ff */
[----:B------:R-:W-:Y:S02]  /*1160*/  LEA.HI R5, R5, R22, RZ, 0x1 ;  /* 0x0000001605057211 */ /* 0x000fe400078f08ff */
[----:B------:R-:W-:Y:S02]  /*1170*/  IADD3.X R15, R231, UR5, RZ, P0, !PT ;  /* 0x00000005e70f7c10 */ /* 0x000fe400087fe4ff */
[----:B------:R-:W-:Y:S02]  /*1180*/  LOP3.LUT P0, RZ, R6, 0x2, RZ, 0xc0, !PT ;  /* 0x0000000206ff7812 */ /* 0x000fe4000780c0ff */
[----:B------:R-:W-:-:S02]  /*1190*/  LEA.HI R6, R2, R228, RZ, 0x5 ;  /* 0x000000e402067211 */ /* 0x000fc400078f28ff */
[----:B------:R-:W-:Y:S02]  /*11a0*/  ISETP.LT.OR P2, PT, R0, 0x1, !P0 ;  /* 0x000000010000780c */ /* 0x000fe40004741670 */
[----:B------:R-:W-:Y:S02]  /*11b0*/  LEA.HI R2, R2, R228, RZ, 0x2 ;  /* 0x000000e402027211 */ /* 0x000fe400078f10ff */
[----:B------:R-:W-:Y:S02]  /*11c0*/  LOP3.LUT R5, R5, 0xfffffffe, RZ, 0xc0, !PT ;  /* 0xfffffffe05057812 */ /* 0x000fe400078ec0ff */
[--C-:B------:R-:W-:Y:S02]  /*11d0*/  SHF.R.S32.HI R12, RZ, 0x1f, R2.reuse ;  /* 0x0000001fff0c7819 */ /* 0x100fe40000011402 */
[----:B---3--:R-:W-:Y:S01]  /*11e0*/  SHF.R.S32.HI R21, RZ, 0x2, R2 ;  /* 0x00000002ff157819 */ /* 0x008fe20000011402 */
[----:B------:R-:W-:Y:S01]  /*11f0*/  IMAD.IADD R5, R22, 0x1, -R5 ;  /* 0x0000000116057824 */ /* 0x000fe200078e0a05 */
[----:B------:R-:W-:Y:S01]  /*1200*/  SHF.R.S32.HI R20, RZ, 0x5, R6 ;  /* 0x00000005ff147819 */ /* 0x000fe20000011406 */
[----:B------:R-:W-:Y:S01]  /*1210*/  IMAD.SHL.U32 R22, R8, 0x8, RZ ;  /* 0x0000000808167824 */ /* 0x000fe200078e00ff */
[----:B------:R-:W-:Y:S01]  /*1220*/  LEA.HI R12, R12, R21, RZ, 0x3 ;  /* 0x000000150c0c7211 */ /* 0x000fe200078f18ff */
[----:B------:R2:W-:Y:S01]  /*1230*/  LDGSTS.E.BYPASS.LTC128B.128 [R10+0x1a080], [R230.64+0x80], !P2 ;  /* 0x1a080080e60a7fae */ /* 0x0005e2000d101d56 */
[C---:B------:R-:W-:Y:S01]  /*1240*/  ISETP.LT.OR P2, PT, R0.reuse, 0x21, !P1 ;  /* 0x000000210000780c */ /* 0x040fe20004f41670 */
[C---:B------:R-:W-:Y:S01]  /*1250*/  IMAD.SHL.U32 R218, R5.reuse, 0x8, RZ ;  /* 0x0000000805da7824 */ /* 0x040fe200078e00ff */
[----:B------:R-:W-:Y:S01]  /*1260*/  ISETP.LT.OR P1, PT, R0, 0x21, !P0 ;  /* 0x000000210000780c */ /* 0x000fe20004721670 */
[----:B------:R-:W-:Y:S01]  /*1270*/  IMAD.SHL.U32 R217, R5, 0x20, RZ ;  /* 0x0000002005d97824 */ /* 0x000fe200078e00ff */
[----:B------:R-:W-:-:S02]  /*1280*/  SHF.R.S32.HI R0, RZ, 0x1f, R17 ;  /* 0x0000001fff007819 */ /* 0x000fc40000011411 */
[----:B------:R-:W-:Y:S02]  /*1290*/  LEA.HI R3, R6, R20, RZ, 0x1 ;  /* 0x0000001406037211 */ /* 0x000fe400078f08ff */
[----:B------:R-:W-:Y:S02]  /*12a0*/  LEA.HI R0, R0, R17, RZ, 0x3 ;  /* 0x0000001100007211 */ /* 0x000fe400078f18ff */
[----:B------:R-:W-:Y:S02]  /*12b0*/  LOP3.LUT R12, R12, 0xfffffff8, RZ, 0xc0, !PT ;  /* 0xfffffff80c0c7812 */ /* 0x000fe400078ec0ff */
[----:B------:R-:W-:Y:S01]  /*12c0*/  LOP3.LUT R3, R3, 0xfffffffe, RZ, 0xc0, !PT ;  /* 0xfffffffe03037812 */ /* 0x000fe200078ec0ff */
[----:B------:R2:W-:Y:S01]  /*12d0*/  LDGSTS.E.BYPASS.LTC128B.128 [R10+0x19080], [R14.64], !P2 ;  /* 0x190800000e0a7fae */ /* 0x0005e2000d101d56 */
[----:B------:R-:W-:Y:S01]  /*12e0*/  LOP3.LUT R226, R0, 0xfffffff8, RZ, 0xc0, !PT ;  /* 0xfffffff800e27812 */ /* 0x000fe200078ec0ff */
[----:B------:R-:W-:Y:S01]  /*12f0*/  IMAD.IADD R12, R21, 0x1, -R12 ;  /* 0x00000001150c7824 */ /* 0x000fe200078e0a0c */
[----:B------:R-:W-:Y:S01]  /*1300*/  LOP3.LUT R2, R2, 0x7ffffffc, RZ, 0xc0, !PT ;  /* 0x7ffffffc02027812 */ /* 0x000fe200078ec0ff */
[----:B------:R-:W-:Y:S01]  /*1310*/  IMAD.IADD R3, R20, 0x1, -R3 ;  /* 0x0000000114037824 */ /* 0x000fe200078e0a03 */
[----:B------:R-:W-:Y:S01]  /*1320*/  LEA R20, P0, R16, c[0x0][0x280], 0x2 ;  /* 0x0000a00010147a11 */ /* 0x000fe200078010ff */
[----:B------:R-:W-:Y:S01]  /*1330*/  IMAD.IADD R226, R17, 0x1, -R226 ;  /* 0x0000000111e27824 */ /* 0x000fe200078e0ae2 */
[----:B------:R-:W-:Y:S01]  /*1340*/  LOP3.LUT R22, R22, 0x18, RZ, 0xc0, !PT ;  /* 0x0000001816167812 */ /* 0x000fe200078ec0ff */
[----:B------:R-:W-:Y:S01]  /*1350*/  IMAD.SHL.U32 R23, R12, 0x40, RZ ;  /* 0x000000400c177824 */ /* 0x000fe200078e00ff */
[----:B------:R-:W-:Y:S01]  /*1360*/  LEA.HI.X R21, R16, c[0x0][0x284], R13, 0x2, P0 ;  /* 0x0000a10010157a11 */ /* 0x000fe200000f140d */
[----:B------:R-:W-:Y:S01]  /*1370*/  IMAD.SHL.U32 R17, R226, 0x40, RZ ;  /* 0x00000040e2117824 */ /* 0x000fe200078e00ff */
[----:B------:R-:W-:Y:S01]  /*1380*/  PLOP3.LUT P0, PT, PT, PT, UP0, 0x80, 0x0 ;  /* 0x000000000000781c */ /* 0x000fe20003f0f008 */
[----:B------:R-:W-:Y:S01]  /*1390*/  @!P6 IMAD.SHL.U32 R13, R228, 0x10, RZ ;  /* 0x00000010e40de824 */ /* 0x000fe200078e00ff */
[----:B------:R-:W-:Y:S01]  /*13a0*/  LOP3.LUT R23, R23, 0x1c0, RZ, 0xc0, !PT ;  /* 0x000001c017177812 */ /* 0x000fe200078ec0ff */
[----:B------:R2:W-:Y:S01]  /*13b0*/  LDGSTS.E.BYPASS.LTC128B.128 [R10+0x1b080], [R14.64+0x80], !P1 ;  /* 0x1b0800800e0a7fae */ /* 0x0005e2000c901d56 */
[----:B------:R-:W-:-:S02]  /*13c0*/  LOP3.LUT R17, R17, 0x1c0, RZ, 0xc0, !PT ;  /* 0x000001c011117812 */ /* 0x000fc400078ec0ff */
[----:B------:R-:W-:Y:S01]  /*13d0*/  SHF.R.S32.HI R0, RZ, 0x3, R0 ;  /* 0x00000003ff007819 */ /* 0x000fe20000011400 */
[----:B------:R1:W-:Y:S01]  /*13e0*/  @!P6 LDGSTS.E.BYPASS.LTC128B.128 [R13+0x20280], [R20.64] ;  /* 0x20280000140defae */ /* 0x0003e2000b901d56 */
[----:B------:R-:W-:Y:S02]  /*13f0*/  SHF.R.U32.HI R225, RZ, 0x3, R23 ;  /* 0x00000003ffe17819 */ /* 0x000fe40000011617 */
[----:B------:R-:W-:Y:S01]  /*1400*/  LOP3.LUT R217, R22, 0x20, R217, 0xf8, !PT ;  /* 0x0000002016d97812 */ /* 0x000fe200078ef8d9 */
[----:B------:R-:W-:Y:S01]  /*1410*/  IMAD.SHL.U32 R0, R0, 0x200, RZ ;  /* 0x0000020000007824 */ /* 0x000fe200078e00ff */
[----:B------:R-:W-:Y:S01]  /*1420*/  LOP3.LUT R218, R17, 0x8, R218, 0xf8, !PT ;  /* 0x0000000811da7812 */ /* 0x000fe200078ef8da */
[----:B------:R-:W0:Y:S01]  /*1430*/  LDGDEPBAR ;  /* 0x00000000000079af */ /* 0x000e220000000000 */
[----:B------:R-:W-:Y:S02]  /*1440*/  SHF.R.U32.HI R16, RZ, 0x3, R17 ;  /* 0x00000003ff107819 */ /* 0x000fe40000011611 */
[----:B------:R-:W-:Y:S01]  /*1450*/  LOP3.LUT R225, R225, R23, R22, 0x1e, !PT ;  /* 0x00000017e1e17212 */ /* 0x000fe200078e1e16 */
[----:B------:R-:W0:Y:S01]  /*1460*/  LDGDEPBAR ;  /* 0x00000000000079af */ /* 0x000e220000000000 */
[----:B------:R-:W-:-:S02]  /*1470*/  LOP3.LUT R218, R218, R16, RZ, 0x3c, !PT ;  /* 0x00000010dada7212 */ /* 0x000fc400078e3cff */
[----:B------:R-:W-:Y:S02]  /*1480*/  LOP3.LUT R217, R16, R217, R17, 0x1e, !PT ;  /* 0x000000d910d97212 */ /* 0x000fe400078e1e11 */
[----:B------:R-:W-:Y:S02]  /*1490*/  LOP3.LUT R12, R12, 0x4, RZ, 0xc0, !PT ;  /* 0x000000040c0c7812 */ /* 0x000fe400078ec0ff */
[----:B------:R-:W-:Y:S01]  /*14a0*/  LOP3.LUT R217, R217, R0, RZ, 0xfc, !PT ;  /* 0x00000000d9d97212 */ /* 0x000fe200078efcff */
[----:B-1----:R-:W-:Y:S02]  /*14b0*/  IMAD.IADD R13, R228, 0x1, -R2 ;  /* 0x00000001e40d7824 */ /* 0x002fe400078e0a02 */
[----:B------:R-:W-:-:S04]  /*14c0*/  IMAD.SHL.U32 R2, R3, 0x400, RZ ;  /* 0x0000040003027824 */ /* 0x000fc800078e00ff */
[--C-:B------:R-:W-:Y:S01]  /*14d0*/  IMAD R13, R13, 0x2, R2.reuse ;  /* 0x000000020d0d7824 */ /* 0x100fe200078e0202 */
[----:B------:R-:W-:-:S03]  /*14e0*/  IADD3 R218, R218, R0, R2 ;  /* 0x00000000dada7210 */ /* 0x000fc60007ffe002 */
[----:B------:R-:W-:Y:S01]  /*14f0*/  IMAD.IADD R225, R13, 0x1, R225 ;  /* 0x000000010de17824 */ /* 0x000fe200078e02e1 */
[----:B------:R-:W-:Y:S05]  /*1500*/  @!P0 BRA `(.L_x_1018) ;  /* 0x0000015000008947 */ /* 0x000fea0003800000 */
[----:B--2---:R-:W-:Y:S01]  /*1510*/  IADD3 R14, P0, R14, UR4, RZ ;  /* 0x000000040e0e7c10 */ /* 0x004fe2000ff1e0ff */
[----:B------:R-:W-:Y:S01]  /*1520*/  BSSY B0, `(.L_x_1018) ;  /* 0x0000013000007945 */ /* 0x000fe20003800000 */
[----:B------:R-:W-:Y:S02]  /*1530*/  IADD3 R0, -R234, -0x40, RZ ;  /* 0xffffffc0ea007810 */ /* 0x000fe40007ffe1ff */
[----:B------:R-:W-:Y:S02]  /*1540*/  IADD3.X R15, R15, UR5, RZ, P0, !PT ;  /* 0x000000050f0f7c10 */ /* 0x000fe400087fe4ff */
[----:B------:R-:W-:Y:S02]  /*1550*/  IADD3 R16, P0, R14, UR4, RZ ;  /* 0x000000040e107c10 */ /* 0x000fe4000ff1e0ff */
[----:B------:R-:W-:Y:S02]  /*1560*/  ISETP.GE.AND P1, PT, R18, c[0x0][0x1fc], PT ;  /* 0x00007f0012007a0c */ /* 0x000fe40003f26270 */
[----:B------:R-:W-:-:S02]  /*1570*/  IADD3 R0, R0, c[0x0][0x168], RZ ;  /* 0x00005a0000007a10 */ /* 0x000fc40007ffe0ff */
[----:B------:R-:W-:Y:S02]  /*1580*/  IADD3.X R17, R15, UR5, RZ, P0, !PT ;  /* 0x000000050f117c10 */ /* 0x000fe400087fe4ff */
[C---:B------:R-:W-:Y:S02]  /*1590*/  ISETP.LT.OR P0, PT, R0.reuse, 0x1, P1 ;  /* 0x000000010000780c */ /* 0x040fe40000f01670 */
[----:B------:R-:W-:-:S11]  /*15a0*/  ISETP.LT.OR P1, PT, R0, 0x21, P1 ;  /* 0x000000210000780c */ /* 0x000fd60000f21670 */
[----:B------:R1:W-:Y:S01]  /*15b0*/  LDGSTS.E.BYPASS.LTC128B.128 [R10+0x1c080], [R14.64], !P0 ;  /* 0x1c0800000e0a7fae */ /* 0x0003e2000c101d56 */
[----:B------:R-:W-:-:S04]  /*15c0*/  ISETP.GE.AND P0, PT, R11, c[0x0][0x1fc], PT ;  /* 0x00007f000b007a0c */ /* 0x000fc80003f06270 */
[C---:B------:R-:W-:Y:S02]  /*15d0*/  ISETP.LT.OR P2, PT, R0.reuse, 0x1, P0 ;  /* 0x000000010000780c */ /* 0x040fe40000741670 */
[----:B------:R-:W-:-:S11]  /*15e0*/  ISETP.LT.OR P0, PT, R0, 0x21, P0 ;  /* 0x000000210000780c */ /* 0x000fd60000701670 */
[----:B------:R1:W-:Y:S04]  /*15f0*/  LDGSTS.E.BYPASS.LTC128B.128 [R10+0x1e080], [R14.64+0x80], !P2 ;  /* 0x1e0800800e0a7fae */ /* 0x0003e8000d101d56 */
[----:B------:R1:W-:Y:S04]  /*1600*/  LDGSTS.E.BYPASS.LTC128B.128 [R10+0x1d080], [R16.64], !P1 ;  /* 0x1d080000100a7fae */ /* 0x0003e8000c901d56 */
[----:B------:R1:W-:Y:S01]  /*1610*/  LDGSTS.E.BYPASS.LTC128B.128 [R10+0x1f080], [R16.64+0x80], !P0 ;  /* 0x1f080080100a7fae */ /* 0x0003e2000c101d56 */
[----:B------:R-:W-:Y:S05]  /*1620*/  @P6 BRA `(.L_x_1019) ;  /* 0x0000002000006947 */ /* 0x000fea0003800000 */
[----:B------:R-:W-:-:S05]  /*1630*/  SHF.L.U32 R0, R228, 0x4, RZ ;  /* 0x00000004e4007819 */ /* 0x000fca00000006ff */
[----:B------:R2:W-:Y:S02]  /*1640*/  LDGSTS.E.BYPASS.LTC128B.128 [R0+0x20380], [R20.64+0x100] ;  /* 0x2038010014007fae */ /* 0x0005e4000b901d56 */
.L_x_1019:
[----:B------:R-:W-:Y:S05]  /*1650*/  BSYNC B0 ;  /* 0x0000000000007941 */ /* 0x000fea0003800000 */
.L_x_1018:
[----:B--2---:R-:W-:Y:S01]  /*1660*/  ISETP.LT.AND P0, PT, RZ, c[0x0][0x168], PT ;  /* 0x00005a00ff007a0c */ /* 0x004fe20003f01270 */
[----:B------:R-:W0:-:S12]  /*1670*/  LDGDEPBAR ;  /* 0x00000000000079af */ /* 0x000e180000000000 */
[----:B------:R-:W-:Y:S05]  /*1680*/  @P0 BRA `(.L_x_1020) ;  /* 0x0000041000000947 */ /* 0x000fea0003800000 */
        /* <DEDUP_REMOVED lines=64> */
[----:B------:R-:W-:Y:S05]  /*1a90*/  BRA `(.L_x_1021) ;  /* 0x00004b1000007947 */ /* 0x000fea0003800000 */
.L_x_1020:
[----:B------:R-:W-:Y:S01]  /*1aa0*/  ISETP.NE.AND P0, PT, R12, RZ, PT ;  /* 0x000000ff0c00720c */ /* 0x000fe20003f05270 */
[----:B------:R-:W-:Y:S01]  /*1ab0*/  IMAD.SHL.U32 R237, R225, 0x2, RZ ;  /* 0x00000002e1ed7824 */ /* 0x000fe200078e00ff */
[----:B------:R-:W-:Y:S01]  /*1ac0*/  LOP3.LUT P1, RZ, R9, 0x2, RZ, 0xc0, !PT ;  /* 0x0000000209ff7812 */ /* 0x000fe2000782c0ff */
[----:B------:R-:W-:Y:S01]  /*1ad0*/  IMAD.SHL.U32 R11, R234, 0x8, RZ ;  /* 0x00000008ea0b7824 */ /* 0x000fe200078e00ff */
[----:B------:R-:W-:Y:S01]  /*1ae0*/  LOP3.LUT R2, R6, 0xffffffe0, RZ, 0xc0, !PT ;  /* 0xffffffe006027812 */ /* 0x000fe200078ec0ff */
[----:B------:R-:W-:Y:S01]  /*1af0*/  IMAD.SHL.U32 R236, R3, 0x10, RZ ;  /* 0x0000001003ec7824 */ /* 0x000fe200078e00ff */
[----:B------:R-:W-:Y:S01]  /*1b00*/  IADD3 R0, R237, 0x20480, RZ ;  /* 0x00020480ed007810 */ /* 0x000fe20007ffe0ff */
[----:B------:R-:W-:Y:S01]  /*1b10*/  IMAD R7, R5, 0x800, R7 ;  /* 0x0000080005077824 */ /* 0x000fe200078e0207 */
[----:B------:R-:W-:Y:S01]  /*1b20*/  IADD3 R237, R237, 0x204c0, RZ ;  /* 0x000204c0eded7810 */ /* 0x000fe20007ffe0ff */
[----:B------:R-:W-:Y:S01]  /*1b30*/  IMAD.IADD R2, R228, 0x1, -R2 ;  /* 0x00000001e4027824 */ /* 0x000fe200078e0a02 */
[----:B------:R-:W-:Y:S01]  /*1b40*/  LOP3.LUT R11, R11, 0x8, RZ, 0xc0, !PT ;  /* 0x000000080b0b7812 */ /* 0x000fe200078ec0ff */
[----:B------:R-:W2:Y:S01]  /*1b50*/  S2UR UR10, SR_CTAID.Y ;  /* 0x00000000000a79c3 */ /* 0x000ea20000002600 */
[----:B------:R-:W-:Y:S01]  /*1b60*/  IMAD.MOV.U32 R208, RZ, RZ, 0x20 ;  /* 0x00000020ffd07424 */ /* 0x000fe200078e00ff */
[----:B------:R-:W-:Y:S01]  /*1b70*/  @P0 IADD3 R237, R0, -0x40, RZ ;  /* 0xffffffc000ed0810 */ /* 0x000fe20007ffe0ff */
[----:B------:R-:W-:Y:S01]  /*1b80*/  IMAD.MOV.U32 R213, RZ, RZ, 0x20 ;  /* 0x00000020ffd57424 */ /* 0x000fe200078e00ff */
[C---:B------:R-:W-:Y:S01]  /*1b90*/  LOP3.LUT P0, RZ, R9.reuse, 0x4, RZ, 0xc0, !PT ;  /* 0x0000000409ff7812 */ /* 0x040fe2000780c0ff */
[----:B------:R-:W-:Y:S01]  /*1ba0*/  IMAD.SHL.U32 R9, R9, 0x40, RZ ;  /* 0x0000004009097824 */ /* 0x000fe200078e00ff */
[----:B------:R-:W-:Y:S01]  /*1bb0*/  SHF.R.S32.HI R3, RZ, 0x1f, R2 ;  /* 0x0000001fff037819 */ /* 0x000fe20000011402 */
[----:B------:R-:W-:Y:S01]  /*1bc0*/  IMAD.MOV.U32 R214, RZ, RZ, 0x10 ;  /* 0x00000010ffd67424 */ /* 0x000fe200078e00ff */
[----:B------:R-:W-:Y:S01]  /*1bd0*/  SHF.R.S32.HI R0, RZ, 0x1f, R8 ;  /* 0x0000001fff007819 */ /* 0x000fe20000011408 */
[----:B------:R-:W-:Y:S01]  /*1be0*/  UIADD3 UR7, UR7, 0x3f, URZ ;  /* 0x0000003f07077890 */ /* 0x000fe2000fffe03f */
[----:B------:R-:W-:Y:S01]  /*1bf0*/  LOP3.LUT R9, R9, 0x1c0, RZ, 0xc0, !PT ;  /* 0x000001c009097812 */ /* 0x000fe200078ec0ff */
[----:B------:R-:W-:Y:S01]  /*1c00*/  IMAD.MOV.U32 R209, RZ, RZ, 0x40 ;  /* 0x00000040ffd17424 */ /* 0x000fe200078e00ff */
[----:B------:R-:W-:Y:S01]  /*1c10*/  LEA.HI R0, R0, R8, RZ, 0x2 ;  /* 0x0000000800007211 */ /* 0x000fe200078f10ff */
[----:B------:R-:W-:Y:S01]  /*1c20*/  USHF.R.S32.HI UR6, URZ, 0x1f, UR7 ;  /* 0x0000001f3f067899 */ /* 0x000fe20008011407 */
[--C-:B-1----:R-:W-:Y:S01]  /*1c30*/  SHF.R.U32.HI R10, RZ, 0x3, R9.reuse ;  /* 0x00000003ff0a7819 */ /* 0x102fe20000011609 */
[----:B------:R-:W-:Y:S01]  /*1c40*/  CS2R R162, SRZ ;  /* 0x0000000000a27805 */ /* 0x000fe2000001ff00 */
[----:B------:R-:W-:Y:S01]  /*1c50*/  LOP3.LUT R6, R9, 0x10, R236, 0xf8, !PT ;  /* 0x0000001009067812 */ /* 0x000fe200078ef8ec */
[----:B------:R-:W-:Y:S01]  /*1c60*/  ULEA.HI UR6, UR6, UR7, URZ, 0x6 ;  /* 0x0000000706067291 */ /* 0x000fe2000f8f303f */
[C---:B------:R-:W-:Y:S01]  /*1c70*/  LOP3.LUT R9, R10.reuse, R11, R9, 0x1e, !PT ;  /* 0x0000000b0a097212 */ /* 0x040fe200078e1e09 */
[----:B------:R-:W-:Y:S01]  /*1c80*/  CS2R R160, SRZ ;  /* 0x0000000000a07805 */ /* 0x000fe2000001ff00 */
[----:B------:R-:W-:Y:S01]  /*1c90*/  LOP3.LUT R6, R10, R6, R11, 0x1e, !PT ;  /* 0x000000060a067212 */ /* 0x000fe200078e1e0b */
[----:B------:R-:W-:Y:S01]  /*1ca0*/  CS2R R158, SRZ ;  /* 0x00000000009e7805 */ /* 0x000fe2000001ff00 */
[----:B------:R-:W-:Y:S01]  /*1cb0*/  LEA.HI R10, R3, R2, RZ, 0x2 ;  /* 0x00000002030a7211 */ /* 0x000fe200078f10ff */
[----:B------:R-:W-:Y:S01]  /*1cc0*/  IMAD.IADD R3, R7, 0x1, R9 ;  /* 0x0000000107037824 */ /* 0x000fe200078e0209 */
[----:B------:R-:W-:Y:S01]  /*1cd0*/  LOP3.LUT R0, R0, 0xfffffffc, RZ, 0xc0, !PT ;  /* 0xfffffffc00007812 */ /* 0x000fe200078ec0ff */
[----:B------:R-:W-:Y:S01]  /*1ce0*/  CS2R R156, SRZ ;  /* 0x00000000009c7805 */ /* 0x000fe2000001ff00 */
[----:B------:R-:W-:Y:S01]  /*1cf0*/  LOP3.LUT R7, R10, 0xfffffffc, RZ, 0xc0, !PT ;  /* 0xfffffffc0a077812 */ /* 0x000fe200078ec0ff */
[----:B------:R-:W-:Y:S01]  /*1d00*/  IMAD.SHL.U32 R216, R3, 0x2, RZ ;  /* 0x0000000203d87824 */ /* 0x000fe200078e00ff */
[----:B------:R-:W-:Y:S01]  /*1d10*/  SEL R208, R208, 0xffffffe0, !P1 ;  /* 0xffffffe0d0d07807 */ /* 0x000fe20004800000 */
[----:B------:R-:W-:Y:S01]  /*1d20*/  IMAD.IADD R8, R8, 0x1, -R0 ;  /* 0x0000000108087824 */ /* 0x000fe200078e0a00 */
[----:B------:R-:W-:Y:S01]  /*1d30*/  LOP3.LUT P1, RZ, R226, 0x2, RZ, 0xc0, !PT ;  /* 0x00000002e2ff7812 */ /* 0x000fe2000782c0ff */
[----:B------:R-:W-:Y:S01]  /*1d40*/  IMAD.IADD R7, R2, 0x1, -R7 ;  /* 0x0000000102077824 */ /* 0x000fe200078e0a07 */
[----:B------:R-:W-:Y:S01]  /*1d50*/  LEA.HI.SX32 R236, R10, R236, 0x1e ;  /* 0x000000ec0aec7211 */ /* 0x000fe200078ff2ff */
[----:B------:R-:W-:Y:S01]  /*1d60*/  IMAD.MOV.U32 R2, RZ, RZ, 0x40 ;  /* 0x00000040ff027424 */ /* 0x000fe200078e00ff */
[----:B------:R-:W-:Y:S01]  /*1d70*/  SEL R214, R214, 0xfffffff0, !P1 ;  /* 0xfffffff0d6d67807 */ /* 0x000fe20004800000 */
[----:B------:R-:W-:Y:S01]  /*1d80*/  IMAD R0, R5, 0x200, R6 ;  /* 0x0000020005007824 */ /* 0x000fe200078e0206 */
[----:B------:R-:W-:Y:S01]  /*1d90*/  CS2R R154, SRZ ;  /* 0x00000000009a7805 */ /* 0x000fe2000001ff00 */
[----:B------:R-:W-:Y:S01]  /*1da0*/  IMAD R8, R8, -0x8, R4 ;  /* 0xfffffff808087824 */ /* 0x000fe200078e0204 */
[----:B------:R-:W-:Y:S01]  /*1db0*/  SEL R2, R2, 0xffffffc0, !P0 ;  /* 0xffffffc002027807 */ /* 0x000fe20004000000 */
[C---:B------:R-:W-:Y:S01]  /*1dc0*/  IMAD R208, R3.reuse, 0x2, R208 ;  /* 0x0000000203d07824 */ /* 0x040fe200078e02d0 */
[----:B------:R-:W-:Y:S01]  /*1dd0*/  LOP3.LUT P0, RZ, R226, 0x4, RZ, 0xc0, !PT ;  /* 0x00000004e2ff7812 */ /* 0x000fe2000780c0ff */
[C---:B------:R-:W-:Y:S01]  /*1de0*/  IMAD.SHL.U32 R215, R0.reuse, 0x2, RZ ;  /* 0x0000000200d77824 */ /* 0x040fe200078e00ff */
[----:B------:R-:W-:Y:S01]  /*1df0*/  CS2R R152, SRZ ;  /* 0x0000000000987805 */ /* 0x000fe2000001ff00 */
[--C-:B------:R-:W-:Y:S01]  /*1e00*/  IMAD R3, R3, 0x2, R2.reuse ;  /* 0x0000000203037824 */ /* 0x100fe200078e0202 */
[----:B------:R-:W-:Y:S01]  /*1e10*/  SEL R213, R213, 0xffffffe0, !P0 ;  /* 0xffffffe0d5d57807 */ /* 0x000fe20004000000 */
[----:B------:R-:W-:Y:S01]  /*1e20*/  IMAD R0, R0, 0x2, R2 ;  /* 0x0000000200007824 */ /* 0x000fe200078e0202 */
[----:B------:R-:W-:Y:S01]  /*1e30*/  CS2R R150, SRZ ;  /* 0x0000000000967805 */ /* 0x000fe2000001ff00 */
[----:B------:R-:W-:Y:S01]  /*1e40*/  IMAD R238, R7, -0x2, R8 ;  /* 0xfffffffe07ee7824 */ /* 0x000fe200078e0208 */
[----:B------:R-:W-:Y:S01]  /*1e50*/  CS2R R148, SRZ ;  /* 0x0000000000947805 */ /* 0x000fe2000001ff00 */
[----:B------:R-:W-:Y:S01]  /*1e60*/  IMAD.IADD R212, R218, 0x1, R213 ;  /* 0x00000001dad47824 */ /* 0x000fe200078e02d5 */
        /* <DEDUP_REMOVED lines=56> */
[----:B------:R-:W-:Y:S01]  /*21f0*/  IMAD.IADD R2, R2, 0x1, R208 ;  /* 0x0000000102027824 */ /* 0x000fe200078e02d0 */
[----:B------:R-:W-:Y:S01]  /*2200*/  SHF.R.S32.HI R229, RZ, 0x1f, R228 ;  /* 0x0000001fffe57819 */ /* 0x000fe200000114e4 */
[----:B------:R-:W-:Y:S01]  /*2210*/  IMAD.IADD R210, R218, 0x1, R214 ;  /* 0x00000001dad27824 */ /* 0x000fe200078e02d6 */
[----:B------:R-:W-:Y:S01]  /*2220*/  SEL R209, R209, 0xffffffc0, !P0 ;  /* 0xffffffc0d1d17807 */ /* 0x000fe20004000000 */
[----:B------:R-:W-:Y:S01]  /*2230*/  IMAD.IADD R211, R214, 0x1, R212 ;  /* 0x00000001d6d37824 */ /* 0x000fe200078e02d4 */
[----:B------:R-:W-:-:S02]  /*2240*/  ULDC UR9, c[0x0][0x278] ;  /* 0x00009e0000097ab9 */ /* 0x000fc40000000800 */
[----:B------:R-:W-:Y:S02]  /*2250*/  ULDC UR8, c[0x0][0x290] ;  /* 0x0000a40000087ab9 */ /* 0x000fe40000000800 */
[----:B------:R-:W-:Y:S02]  /*2260*/  UMOV UR4, URZ ;  /* 0x0000003f00047c82 */ /* 0x000fe40008000000 */
[----:B------:R-:W-:Y:S02]  /*2270*/  UMOV UR21, 0x1 ;  /* 0x0000000100157882 */ /* 0x000fe40000000000 */
[----:B------:R-:W-:Y:S02]  /*2280*/  UMOV UR12, URZ ;  /* 0x0000003f000c7c82 */ /* 0x000fe40008000000 */
[----:B------:R-:W-:Y:S02]  /*2290*/  UMOV UR20, URZ ;  /* 0x0000003f00147c82 */ /* 0x000fe40008000000 */
[----:B------:R-:W-:-:S02]  /*22a0*/  USHF.R.S32.HI UR5, URZ, 0x1f, UR18 ;  /* 0x0000001f3f057899 */ /* 0x000fc40008011412 */
[----:B------:R-:W-:Y:S02]  /*22b0*/  UIMAD UR9, UR18, UR9, URZ ;  /* 0x00000009120972a4 */ /* 0x000fe4000f8e023f */
[----:B------:R-:W-:Y:S02]  /*22c0*/  UIMAD UR8, UR18, UR8, URZ ;  /* 0x00000008120872a4 */ /* 0x000fe4000f8e023f */
[----:B------:R-:W-:Y:S02]  /*22d0*/  USHF.R.S32.HI UR17, URZ, 0x6, UR6 ;  /* 0x000000063f117899 */ /* 0x000fe40008011406 */
[----:B--2---:R-:W-:Y:S02]  /*22e0*/  ULDC UR11, c[0x0][0x168] ;  /* 0x00005a00000b7ab9 */ /* 0x004fe40000000800 */
.L_x_1024:
        /* <DEDUP_REMOVED lines=13> */
[----:B------:R-:W-:Y:S02]  /*23c0*/  MOV R219, UR4 ;  /* 0x0000000400db7c02 */ /* 0x000fe40008000f00 */
[----:B------:R-:W-:Y:S02]  /*23d0*/  IADD3 R184, R218, R184, RZ ;  /* 0x000000b8dab87210 */ /* 0x000fe40007ffe0ff */
[----:B------:R-:W-:Y:S01]  /*23e0*/  LEA R219, R219, R212, 0xd ;  /* 0x000000d4dbdb7211 */ /* 0x000fe200078e68ff */
[----:B------:R-:W-:Y:S01]  /*23f0*/  LDSM.16.M88.4 R16, [R216+0x80] ;  /* 0x00008000d810783b */ /* 0x000fe20000000200 */
[----:B------:R-:W-:Y:S02]  /*2400*/  SHF.L.U32 R204, R184, 0x1, RZ ;  /* 0x00000001b8cc7819 */ /* 0x000fe400000006ff */
[----:B------:R-:W-:Y:S02]  /*2410*/  SHF.L.U32 R219, R219, 0x1, RZ ;  /* 0x00000001dbdb7819 */ /* 0x000fe400000006ff */
[----:B------:R-:W-:Y:S02]  /*2420*/  IADD3 R205, R218, R192, R213 ;  /* 0x000000c0dacd7210 */ /* 0x000fe40007ffe0d5 */
[----:B------:R-:W-:Y:S01]  /*2430*/  MOV R221, UR4 ;  /* 0x0000000400dd7c02 */ /* 0x000fe20008000f00 */
[----:B------:R-:W1:Y:S01]  /*2440*/  LDSM.16.M88.4 R32, [R207+0x10080] ;  /* 0x01008000cf20783b */ /* 0x000e620000000200 */
[----:B------:R-:W-:Y:S02]  /*2450*/  SHF.L.U32 R205, R205, 0x1, RZ ;  /* 0x00000001cdcd7819 */ /* 0x000fe400000006ff */
[----:B------:R-:W-:Y:S02]  /*2460*/  LEA R221, R221, R210, 0xd ;  /* 0x000000d2dddd7211 */ /* 0x000fe400078e68ff */
[----:B------:R-:W-:Y:S02]  /*2470*/  PLOP3.LUT P0, PT, PT, PT, UP0, 0x80, 0x0 ;  /* 0x000000000000781c */ /* 0x000fe40003f0f008 */
[----:B------:R-:W-:Y:S01]  /*2480*/  SHF.L.U32 R221, R221, 0x1, RZ ;  /* 0x00000001dddd7819 */ /* 0x000fe200000006ff */
[----:B------:R-:W2:Y:S08]  /*2490*/  LDSM.16.M88.4 R28, [R207+0x11080] ;  /* 0x01108000cf1c783b */ /* 0x000eb00000000200 */
[----:B------:R-:W3:Y:S08]  /*24a0*/  LDSM.16.M88.4 R164, [R216+0x2080] ;  /* 0x00208000d8a4783b */ /* 0x000ef00000000200 */
[----:B------:R-:W-:Y:S08]  /*24b0*/  LDSM.16.M88.4 R172, [R208+0x80] ;  /* 0x00008000d0ac783b */ /* 0x000ff00000000200 */
[----:B------:R-:W4:Y:S01]  /*24c0*/  LDSM.16.M88.4 R168, [R206+0x10080] ;  /* 0x01008000cea8783b */ /* 0x000f220000000200 */
[-C--:B-1----:R-:W-:Y:S07]  /*24d0*/  HMMA.16816.F32 R4, R32, R16.reuse, RZ ;  /* 0x000000102004723c */ /* 0x082fee00000018ff */
[----:B------:R-:W1:Y:S01]  /*24e0*/  LDSM.16.M88.4 R176, [R206+0x11080] ;  /* 0x01108000ceb0783b */ /* 0x000e620000000200 */
[C---:B--2---:R-:W-:Y:S07]  /*24f0*/  HMMA.16816.F32 R8, R28.reuse, R16, RZ ;  /* 0x000000101c08723c */ /* 0x044fee00000018ff */
[----:B------:R-:W2:Y:S01]  /*2500*/  LDSM.16.M88.4 R180, [R208+0x2080] ;  /* 0x00208000d0b4783b */ /* 0x000ea20000000200 */
[-C--:B------:R-:W-:Y:S07]  /*2510*/  HMMA.16816.F32 R12, R28, R18.reuse, RZ ;  /* 0x000000121c0c723c */ /* 0x080fee00000018ff */
[----:B------:R-:W-:Y:S01]  /*2520*/  LDSM.16.M88.4 R188, [R3+0x80] ;  /* 0x0000800003bc783b */ /* 0x000fe20000000200 */
[C---:B------:R-:W-:Y:S07]  /*2530*/  HMMA.16816.F32 R16, R32.reuse, R18, RZ ;  /* 0x000000122010723c */ /* 0x040fee00000018ff */
[----:B------:R-:W5:Y:S01]  /*2540*/  LDSM.16.M88.4 R184, [R204+0x10080] ;  /* 0x01008000ccb8783b */ /* 0x000f620000000200 */
[-C--:B---3--:R-:W-:Y:S07]  /*2550*/  HMMA.16816.F32 R20, R32, R164.reuse, RZ ;  /* 0x000000a42014723c */ /* 0x088fee00000018ff */
[----:B------:R-:W-:Y:S01]  /*2560*/  LDSM.16.M88.4 R192, [R2+0x2080] ;  /* 0x0020800002c0783b */ /* 0x000fe20000000200 */
[C---:B------:R-:W-:Y:S07]  /*2570*/  HMMA.16816.F32 R24, R28.reuse, R164, RZ ;  /* 0x000000a41c18723c */ /* 0x040fee00000018ff */
[----:B------:R-:W-:Y:S01]  /*2580*/  LDSM.16.M88.4 R196, [R216+0x4080] ;  /* 0x00408000d8c4783b */ /* 0x000fe20000000200 */
[-C--:B------:R-:W-:Y:S07]  /*2590*/  HMMA.16816.F32 R28, R28, R166.reuse, RZ ;  /* 0x000000a61c1c723c */ /* 0x080fee00000018ff */
[----:B------:R-:W-:Y:S01]  /*25a0*/  LDSM.16.M88.4 R200, [R208+0x4080] ;  /* 0x00408000d0c8783b */ /* 0x000fe20000000200 */
[----:B------:R-:W-:Y:S07]  /*25b0*/  HMMA.16816.F32 R32, R32, R166, RZ ;  /* 0x000000a62020723c */ /* 0x000fee00000018ff */
[----:B------:R-:W3:Y:S01]  /*25c0*/  LDSM.16.M88.4 R164, [R219+0x11080] ;  /* 0x01108000dba4783b */ /* 0x000ee20000000200 */
[-C--:B----4-:R-:W-:Y:S08]  /*25d0*/  HMMA.16816.F32 R4, R168, R172.reuse, R4 ;  /* 0x000000aca804723c */ /* 0x090ff00000001804 */
[C---:B-1----:R-:W-:Y:S08]  /*25e0*/  HMMA.16816.F32 R8, R176.reuse, R172, R8 ;  /* 0x000000acb008723c */ /* 0x042ff00000001808 */
[-C--:B------:R-:W-:Y:S08]  /*25f0*/  HMMA.16816.F32 R12, R176, R174.reuse, R12 ;  /* 0x000000aeb00c723c */ /* 0x080ff0000000180c */
[C---:B------:R-:W-:Y:S01]  /*2600*/  HMMA.16816.F32 R16, R168.reuse, R174, R16 ;  /* 0x000000aea810723c */ /* 0x040fe20000001810 */
[----:B------:R-:W-:Y:S07]  /*2610*/  LDSM.16.M88.4 R172, [R205+0x10080] ;  /* 0x01008000cdac783b */ /* 0x000fee0000000200 */
[-C--:B--2---:R-:W-:Y:S08]  /*2620*/  HMMA.16816.F32 R20, R168, R180.reuse, R20 ;  /* 0x000000b4a814723c */ /* 0x084ff00000001814 */
[C---:B------:R-:W-:Y:S07]  /*2630*/  HMMA.16816.F32 R24, R176.reuse, R180, R24 ;  /* 0x000000b4b018723c */ /* 0x040fee0000001818 */
[----:B------:R-:W-:Y:S01]  /*2640*/  MOV R180, UR4 ;  /* 0x0000000400b47c02 */ /* 0x000fe20008000f00 */
[-C--:B------:R-:W-:Y:S01]  /*2650*/  HMMA.16816.F32 R28, R176, R182.reuse, R28 ;  /* 0x000000b6b01c723c */ /* 0x080fe2000000181c */
[----:B------:R-:W-:Y:S03]  /*2660*/  LDSM.16.M88.4 R176, [R2+0x80] ;  /* 0x0000800002b0783b */ /* 0x000fe60000000200 */
[----:B------:R-:W-:Y:S04]  /*2670*/  LEA R180, R180, R211, 0xd ;  /* 0x000000d3b4b47211 */ /* 0x000fe800078e68ff */
[----:B------:R-:W-:Y:S01]  /*2680*/  HMMA.16816.F32 R32, R168, R182, R32 ;  /* 0x000000b6a820723c */ /* 0x000fe20000001820 */
[----:B------:R-:W1:Y:S03]  /*2690*/  LDSM.16.M88.4 R168, [R3+0x2080] ;  /* 0x0020800003a8783b */ /* 0x000e660000000200 */
[----:B------:R-:W-:Y:S04]  /*26a0*/  SHF.L.U32 R220, R180, 0x1, RZ ;  /* 0x00000001b4dc7819 */ /* 0x000fe800000006ff */
[-C--:B-----5:R-:W-:Y:S01]  /*26b0*/  HMMA.16816.F32 R4, R184, R188.reuse, R4 ;  /* 0x000000bcb804723c */ /* 0x0a0fe20000001804 */
[----:B------:R-:W2:Y:S07]  /*26c0*/  LDSM.16.M88.4 R180, [R220+0x11080] ;  /* 0x01108000dcb4783b */ /* 0x000eae0000000200 */
[C---:B---3--:R-:W-:Y:S08]  /*26d0*/  HMMA.16816.F32 R8, R164.reuse, R188, R8 ;  /* 0x000000bca408723c */ /* 0x048ff00000001808 */
[-C--:B------:R-:W-:Y:S08]  /*26e0*/  HMMA.16816.F32 R12, R164, R190.reuse, R12 ;  /* 0x000000bea40c723c */ /* 0x080ff0000000180c */
[C---:B------:R-:W-:Y:S01]  /*26f0*/  HMMA.16816.F32 R16, R184.reuse, R190, R16 ;  /* 0x000000beb810723c */ /* 0x040fe20000001810 */
[----:B------:R-:W3:Y:S07]  /*2700*/  LDSM.16.M88.4 R188, [R207+0x12080] ;  /* 0x01208000cfbc783b */ /* 0x000eee0000000200 */
[-C--:B-1----:R-:W-:Y:S08]  /*2710*/  HMMA.16816.F32 R20, R184, R168.reuse, R20 ;  /* 0x000000a8b814723c */ /* 0x082ff00000001814 */
[C---:B------:R-:W-:Y:S08]  /*2720*/  HMMA.16816.F32 R24, R164.reuse, R168, R24 ;  /* 0x000000a8a418723c */ /* 0x040ff00000001818 */
[-C--:B------:R-:W-:Y:S01]  /*2730*/  HMMA.16816.F32 R28, R164, R170.reuse, R28 ;  /* 0x000000aaa41c723c */ /* 0x080fe2000000181c */
[----:B------:R-:W1:Y:S07]  /*2740*/  LDSM.16.M88.4 R164, [R207+0x13080] ;  /* 0x01308000cfa4783b */ /* 0x000e6e0000000200 */
[----:B------:R-:W-:Y:S01]  /*2750*/  HMMA.16816.F32 R32, R184, R170, R32 ;  /* 0x000000aab820723c */ /* 0x000fe20000001820 */
[----:B------:R-:W4:Y:S07]  /*2760*/  LDSM.16.M88.4 R168, [R216+0x6080] ;  /* 0x00608000d8a8783b */ /* 0x000f2e0000000200 */
[-C--:B------:R-:W-:Y:S01]  /*2770*/  HMMA.16816.F32 R4, R172, R176.reuse, R4 ;  /* 0x000000b0ac04723c */ /* 0x080fe20000001804 */
[----:B------:R-:W5:Y:S07]  /*2780*/  LDSM.16.M88.4 R184, [R221+0x12080] ;  /* 0x01208000ddb8783b */ /* 0x000f6e0000000200 */
[C---:B--2---:R-:W-:Y:S08]  /*2790*/  HMMA.16816.F32 R8, R180.reuse, R176, R8 ;  /* 0x000000b0b408723c */ /* 0x044ff00000001808 */
[-C--:B------:R-:W-:Y:S08]  /*27a0*/  HMMA.16816.F32 R12, R180, R178.reuse, R12 ;  /* 0x000000b2b40c723c */ /* 0x080ff0000000180c */
[C---:B------:R-:W-:Y:S01]  /*27b0*/  HMMA.16816.F32 R16, R172.reuse, R178, R16 ;  /* 0x000000b2ac10723c */ /* 0x040fe20000001810 */
[----:B------:R-:W-:Y:S07]  /*27c0*/  LDSM.16.M88.4 R176, [R208+0x6080] ;  /* 0x00608000d0b0783b */ /* 0x000fee0000000200 */
[-C--:B------:R-:W-:Y:S08]  /*27d0*/  HMMA.16816.F32 R20, R172, R192.reuse, R20 ;  /* 0x000000c0ac14723c */ /* 0x080ff00000001814 */
[C---:B------:R-:W-:Y:S08]  /*27e0*/  HMMA.16816.F32 R24, R180.reuse, R192, R24 ;  /* 0x000000c0b418723c */ /* 0x040ff00000001818 */
[-C--:B------:R-:W-:Y:S01]  /*27f0*/  HMMA.16816.F32 R28, R180, R194.reuse, R28 ;  /* 0x000000c2b41c723c */ /* 0x080fe2000000181c */
[----:B------:R-:W-:Y:S07]  /*2800*/  LDSM.16.M88.4 R180, [R219+0x12080] ;  /* 0x01208000dbb4783b */ /* 0x000fee0000000200 */
[----:B------:R-:W-:Y:S01]  /*2810*/  HMMA.16816.F32 R32, R172, R194, R32 ;  /* 0x000000c2ac20723c */ /* 0x000fe20000001820 */
[----:B------:R-:W2:Y:S07]  /*2820*/  LDSM.16.M88.4 R172, [R221+0x13080] ;  /* 0x01308000ddac783b */ /* 0x000eae0000000200 */
[-C--:B---3--:R-:W-:Y:S01]  /*2830*/  HMMA.16816.F32 R4, R188, R196.reuse, R4 ;  /* 0x000000c4bc04723c */ /* 0x088fe20000001804 */
[----:B------:R-:W3:Y:S07]  /*2840*/  LDSM.16.M88.4 R192, [R3+0x4080] ;  /* 0x0040800003c0783b */ /* 0x000eee0000000200 */
[C---:B-1----:R-:W-:Y:S08]  /*2850*/  HMMA.16816.F32 R8, R164.reuse, R196, R8 ;  /* 0x000000c4a408723c */ /* 0x042ff00000001808 */
[-C--:B------:R-:W-:Y:S08]  /*2860*/  HMMA.16816.F32 R12, R164, R198.reuse, R12 ;  /* 0x000000c6a40c723c */ /* 0x080ff0000000180c */
[C---:B------:R-:W-:Y:S01]  /*2870*/  HMMA.16816.F32 R16, R188.reuse, R198, R16 ;  /* 0x000000c6bc10723c */ /* 0x040fe20000001810 */
[----:B------:R-:W-:Y:S07]  /*2880*/  LDSM.16.M88.4 R196, [R2+0x4080] ;  /* 0x0040800002c4783b */ /* 0x000fee0000000200 */
[-C--:B----4-:R-:W-:Y:S08]  /*2890*/  HMMA.16816.F32 R20, R188, R168.reuse, R20 ;  /* 0x000000a8bc14723c */ /* 0x090ff00000001814 */
[C---:B------:R-:W-:Y:S08]  /*28a0*/  HMMA.16816.F32 R24, R164.reuse, R168, R24 ;  /* 0x000000a8a418723c */ /* 0x040ff00000001818 */
[-C--:B------:R-:W-:Y:S01]  /*28b0*/  HMMA.16816.F32 R28, R164, R170.reuse, R28 ;  /* 0x000000aaa41c723c */ /* 0x080fe2000000181c */
[----:B------:R-:W1:Y:S07]  /*28c0*/  LDSM.16.M88.4 R164, [R219+0x13080] ;  /* 0x01308000dba4783b */ /* 0x000e6e0000000200 */
[----:B------:R-:W-:Y:S01]  /*28d0*/  HMMA.16816.F32 R32, R188, R170, R32 ;  /* 0x000000aabc20723c */ /* 0x000fe20000001820 */
[----:B------:R-:W4:Y:S07]  /*28e0*/  LDSM.16.M88.4 R168, [R3+0x6080] ;  /* 0x0060800003a8783b */ /* 0x000f2e0000000200 */
[-C--:B-----5:R-:W-:Y:S01]  /*28f0*/  HMMA.16816.F32 R4, R184, R200.reuse, R4 ;  /* 0x000000c8b804723c */ /* 0x0a0fe20000001804 */
[----:B------:R-:W5:Y:S07]  /*2900*/  LDSM.16.M88.4 R188, [R220+0x12080] ;  /* 0x01208000dcbc783b */ /* 0x000f6e0000000200 */
[C---:B--2---:R-:W-:Y:S08]  /*2910*/  HMMA.16816.F32 R8, R172.reuse, R200, R8 ;  /* 0x000000c8ac08723c */ /* 0x044ff00000001808 */
[-C--:B------:R-:W-:Y:S08]  /*2920*/  HMMA.16816.F32 R12, R172, R202.reuse, R12 ;  /* 0x000000caac0c723c */ /* 0x080ff0000000180c */
[C---:B------:R-:W-:Y:S08]  /*2930*/  HMMA.16816.F32 R16, R184.reuse, R202, R16 ;  /* 0x000000cab810723c */ /* 0x040ff00000001810 */
[-C--:B------:R-:W-:Y:S08]  /*2940*/  HMMA.16816.F32 R20, R184, R176.reuse, R20 ;  /* 0x000000b0b814723c */ /* 0x080ff00000001814 */
[C---:B------:R-:W-:Y:S08]  /*2950*/  HMMA.16816.F32 R24, R172.reuse, R176, R24 ;  /* 0x000000b0ac18723c */ /* 0x040ff00000001818 */
[-C--:B------:R-:W-:Y:S01]  /*2960*/  HMMA.16816.F32 R28, R172, R178.reuse, R28 ;  /* 0x000000b2ac1c723c */ /* 0x080fe2000000181c */
[----:B------:R-:W2:Y:S07]  /*2970*/  LDSM.16.M88.4 R172, [R220+0x13080] ;  /* 0x01308000dcac783b */ /* 0x000eae0000000200 */
[----:B------:R-:W-:Y:S08]  /*2980*/  HMMA.16816.F32 R32, R184, R178, R32 ;  /* 0x000000b2b820723c */ /* 0x000ff00000001820 */
[-C--:B---3--:R-:W-:Y:S08]  /*2990*/  HMMA.16816.F32 R4, R180, R192.reuse, R4 ;  /* 0x000000c0b404723c */ /* 0x088ff00000001804 */
[C---:B-1----:R-:W-:Y:S08]  /*29a0*/  HMMA.16816.F32 R8, R164.reuse, R192, R8 ;  /* 0x000000c0a408723c */ /* 0x042ff00000001808 */
[-C--:B------:R-:W-:Y:S08]  /*29b0*/  HMMA.16816.F32 R12, R164, R194.reuse, R12 ;  /* 0x000000c2a40c723c */ /* 0x080ff0000000180c */
[C---:B------:R-:W-:Y:S08]  /*29c0*/  HMMA.16816.F32 R16, R180.reuse, R194, R16 ;  /* 0x000000c2b410723c */ /* 0x040ff00000001810 */
[-C--:B----4-:R-:W-:Y:S08]  /*29d0*/  HMMA.16816.F32 R20, R180, R168.reuse, R20 ;  /* 0x000000a8b414723c */ /* 0x090ff00000001814 */
[C---:B------:R-:W-:Y:S08]  /*29e0*/  HMMA.16816.F32 R24, R164.reuse, R168, R24 ;  /* 0x000000a8a418723c */ /* 0x040ff00000001818 */
[-C--:B------:R-:W-:Y:S08]  /*29f0*/  HMMA.16816.F32 R28, R164, R170.reuse, R28 ;  /* 0x000000aaa41c723c */ /* 0x080ff0000000181c */
[----:B------:R-:W-:Y:S08]  /*2a00*/  HMMA.16816.F32 R32, R180, R170, R32 ;  /* 0x000000aab420723c */ /* 0x000ff00000001820 */
[-C--:B-----5:R-:W-:Y:S08]  /*2a10*/  HMMA.16816.F32 R4, R188, R196.reuse, R4 ;  /* 0x000000c4bc04723c */ /* 0x0a0ff00000001804 */
[C---:B--2---:R-:W-:Y:S08]  /*2a20*/  HMMA.16816.F32 R8, R172.reuse, R196, R8 ;  /* 0x000000c4ac08723c */ /* 0x044ff00000001808 */
[-C--:B------:R-:W-:Y:S08]  /*2a30*/  HMMA.16816.F32 R12, R172, R198.reuse, R12 ;  /* 0x000000c6ac0c723c */ /* 0x080ff0000000180c */
[----:B------:R-:W-:Y:S01]  /*2a40*/  FMUL.FTZ R4, R4, c[0x0][0x2b4] ;  /* 0x0000ad0004047a20 */ /* 0x000fe20000410000 */
[C---:B------:R-:W-:Y:S03]  /*2a50*/  HMMA.16816.F32 R16, R188.reuse, R198, R16 ;  /* 0x000000c6bc10723c */ /* 0x040fe60000001810 */
[----:B------:R-:W-:Y:S01]  /*2a60*/  MUFU.TANH R192, R4 ;  /* 0x0000000400c07308 */ /* 0x000fe20000002400 */
[----:B------:R-:W-:Y:S02]  /*2a70*/  FMUL.FTZ R5, R5, c[0x0][0x2b4] ;  /* 0x0000ad0005057a20 */ /* 0x000fe40000410000 */
[----:B------:R-:W-:Y:S02]  /*2a80*/  FMUL.FTZ R6, R6, c[0x0][0x2b4] ;  /* 0x0000ad0006067a20 */ /* 0x000fe40000410000 */
[----:B------:R-:W-:Y:S04]  /*2a90*/  FMUL.FTZ R7, R7, c[0x0][0x2b4] ;  /* 0x0000ad0007077a20 */ /* 0x000fe80000410000 */
[----:B------:R-:W-:Y:S01]  /*2aa0*/  FMUL.FTZ R8, R8, c[0x0][0x2b4] ;  /* 0x0000ad0008087a20 */ /* 0x000fe20000410000 */
[----:B------:R-:W-:Y:S01]  /*2ab0*/  MUFU.TANH R193, R5 ;  /* 0x0000000500c17308 */ /* 0x000fe20000002400 */
[----:B------:R-:W-:Y:S02]  /*2ac0*/  FMUL.FTZ R9, R9, c[0x0][0x2b4] ;  /* 0x0000ad0009097a20 */ /* 0x000fe40000410000 */
[----:B------:R-:W-:Y:S02]  /*2ad0*/  FMUL.FTZ R10, R10, c[0x0][0x2b4] ;  /* 0x0000ad000a0a7a20 */ /* 0x000fe40000410000 */
[----:B------:R-:W-:Y:S02]  /*2ae0*/  FMUL.FTZ R11, R11, c[0x0][0x2b4] ;  /* 0x0000ad000b0b7a20 */ /* 0x000fe40000410000 */
[----:B------:R-:W-:Y:S02]  /*2af0*/  FMUL.FTZ R12, R12, c[0x0][0x2b4] ;  /* 0x0000ad000c0c7a20 */ /* 0x000fe40000410000 */
[----:B------:R-:W-:Y:S01]  /*2b00*/  FMUL.FTZ R13, R13, c[0x0][0x2b4] ;  /* 0x0000ad000d0d7a20 */ /* 0x000fe20000410000 */
[----:B------:R-:W-:Y:S01]  /*2b10*/  MUFU.TANH R194, R6 ;  /* 0x0000000600c27308 */ /* 0x000fe20000002400 */
[----:B------:R-:W-:Y:S02]  /*2b20*/  FMUL.FTZ R16, R16, c[0x0][0x2b4] ;  /* 0x0000ad0010107a20 */ /* 0x000fe40000410000 */
[----:B------:R-:W-:Y:S02]  /*2b30*/  FMUL.FTZ R17, R17, c[0x0][0x2b4] ;  /* 0x0000ad0011117a20 */ /* 0x000fe40000410000 */
[----:B------:R-:W-:Y:S02]  /*2b40*/  FMUL.FTZ R18, R18, c[0x0][0x2b4] ;  /* 0x0000ad0012127a20 */ /* 0x000fe40000410000 */
[----:B------:R-:W-:Y:S02]  /*2b50*/  FMUL.FTZ R19, R19, c[0x0][0x2b4] ;  /* 0x0000ad0013137a20 */ /* 0x000fe40000410000 */
[----:B------:R-:W-:Y:S01]  /*2b60*/  FMUL.FTZ R14, R14, c[0x0][0x2b4] ;  /* 0x0000ad000e0e7a20 */ /* 0x000fe20000410000 */
[----:B------:R1:W-:Y:S01]  /*2b70*/  MUFU.TANH R195, R7 ;  /* 0x0000000700c37308 */ /* 0x0003e20000002400 */
[----:B------:R-:W-:Y:S09]  /*2b80*/  FMUL.FTZ R15, R15, c[0x0][0x2b4] ;  /* 0x0000ad000f0f7a20 */ /* 0x000ff20000410000 */
[----:B------:R-:W-:Y:S10]  /*2b90*/  MUFU.TANH R196, R8 ;  /* 0x0000000800c47308 */ /* 0x000ff40000002400 */
[----:B------:R-:W-:Y:S01]  /*2ba0*/  MUFU.TANH R219, R16 ;  /* 0x0000001000db7308 */ /* 0x000fe20000002400 */
[----:B-1----:R-:W1:Y:S09]  /*2bb0*/  LDSM.16.M88.4 R4, [R2+0x6080] ;  /* 0x006080000204783b */ /* 0x002e720000000200 */
[----:B------:R-:W-:Y:S10]  /*2bc0*/  MUFU.TANH R197, R9 ;  /* 0x0000000900c57308 */ /* 0x000ff40000002400 */
[----:B------:R-:W-:Y:S10]  /*2bd0*/  MUFU.TANH R220, R17 ;  /* 0x0000001100dc7308 */ /* 0x000ff40000002400 */
[----:B------:R-:W-:Y:S10]  /*2be0*/  MUFU.TANH R200, R10 ;  /* 0x0000000a00c87308 */ /* 0x000ff40000002400 */
[----:B------:R-:W-:Y:S01]  /*2bf0*/  MUFU.TANH R221, R18 ;  /* 0x0000001200dd7308 */ /* 0x000fe20000002400 */
[-C--:B-1----:R-:W-:Y:S09]  /*2c00*/  HMMA.16816.F32 R20, R188, R4.reuse, R20 ;  /* 0x00000004bc14723c */ /* 0x082ff20000001814 */
[----:B------:R-:W-:Y:S01]  /*2c10*/  MUFU.TANH R201, R11 ;  /* 0x0000000b00c97308 */ /* 0x000fe20000002400 */
[C---:B------:R-:W-:Y:S07]  /*2c20*/  HMMA.16816.F32 R24, R172.reuse, R4, R24 ;  /* 0x00000004ac18723c */ /* 0x040fee0000001818 */
[----:B------:R-:W-:Y:S02]  /*2c30*/  MOV R4, UR4 ;  /* 0x0000000400047c02 */ /* 0x000fe40008000f00 */
[----:B------:R1:W-:Y:S01]  /*2c40*/  MUFU.TANH R222, R19 ;  /* 0x0000001300de7308 */ /* 0x0003e20000002400 */
[-C--:B------:R-:W-:Y:S03]  /*2c50*/  HMMA.16816.F32 R28, R172, R6.reuse, R28 ;  /* 0x00000006ac1c723c */ /* 0x080fe6000000181c */
[----:B------:R-:W-:Y:S01]  /*2c60*/  LEA R4, R4, R236, 0x6 ;  /* 0x000000ec04047211 */ /* 0x000fe200078e30ff */
[----:B------:R-:W-:Y:S04]  /*2c70*/  FMUL.FTZ R20, R20, c[0x0][0x2b4] ;  /* 0x0000ad0014147a20 */ /* 0x000fe80000410000 */
[----:B------:R-:W-:Y:S01]  /*2c80*/  HMMA.16816.F32 R32, R188, R6, R32 ;  /* 0x00000006bc20723c */ /* 0x000fe20000001820 */
[----:B------:R-:W-:Y:S03]  /*2c90*/  MUFU.TANH R202, R12 ;  /* 0x0000000c00ca7308 */ /* 0x000fe60000002400 */
[----:B------:R-:W-:Y:S02]  /*2ca0*/  FMUL.FTZ R21, R21, c[0x0][0x2b4] ;  /* 0x0000ad0015157a20 */ /* 0x000fe40000410000 */
[----:B------:R-:W-:Y:S01]  /*2cb0*/  FMUL.FTZ R22, R22, c[0x0][0x2b4] ;  /* 0x0000ad0016167a20 */ /* 0x000fe20000410000 */
[----:B------:R-:W-:Y:S01]  /*2cc0*/  SHF.L.U32 R189, R4, 0x2, RZ ;  /* 0x0000000204bd7819 */ /* 0x000fe200000006ff */
[----:B------:R-:W-:Y:S03]  /*2cd0*/  FMUL.FTZ R23, R23, c[0x0][0x2b4] ;  /* 0x0000ad0017177a20 */ /* 0x000fe60000410000 */
[----:B------:R-:W-:Y:S01]  /*2ce0*/  MUFU.TANH R198, R13 ;  /* 0x0000000d00c67308 */ /* 0x000fe20000002400 */
[----:B------:R-:W2:Y:S01]  /*2cf0*/  LDS R4, [R189+0x20080] ;  /* 0x02008000bd047984 */ /* 0x000ea20000000800 */
[----:B------:R-:W-:Y:S02]  /*2d00*/  FMUL.FTZ R24, R24, c[0x0][0x2b4] ;  /* 0x0000ad0018187a20 */ /* 0x000fe40000410000 */
[----:B------:R-:W-:Y:S01]  /*2d10*/  FMUL.FTZ R25, R25, c[0x0][0x2b4] ;  /* 0x0000ad0019197a20 */ /* 0x000fe20000410000 */
[----:B------:R-:W3:Y:S01]  /*2d20*/  LDS R252, [R189+0x200a0] ;  /* 0x0200a000bdfc7984 */ /* 0x000ee20000000800 */
[----:B------:R-:W-:Y:S02]  /*2d30*/  FMUL.FTZ R28, R28, c[0x0][0x2b4] ;  /* 0x0000ad001c1c7a20 */ /* 0x000fe40000410000 */
[----:B------:R-:W-:Y:S01]  /*2d40*/  FMUL.FTZ R29, R29, c[0x0][0x2b4] ;  /* 0x0000ad001d1d7a20 */ /* 0x000fe20000410000 */
[----:B------:R-:W4:Y:S01]  /*2d50*/  LDS R251, [R189+0x20100] ;  /* 0x02010000bdfb7984 */ /* 0x000f220000000800 */
[----:B------:R-:W-:Y:S01]  /*2d60*/  MUFU.TANH R249, R28 ;  /* 0x0000001c00f97308 */ /* 0x000fe20000002400 */
[----:B------:R-:W-:Y:S02]  /*2d70*/  FMUL.FTZ R30, R30, c[0x0][0x2b4] ;  /* 0x0000ad001e1e7a20 */ /* 0x000fe40000410000 */
[----:B------:R-:W1:Y:S01]  /*2d80*/  LDS R191, [R189+0x20120] ;  /* 0x02012000bdbf7984 */ /* 0x000e620000000800 */
[----:B------:R-:W-:Y:S04]  /*2d90*/  DEPBAR.LE SB0, 0x1 ;  /* 0x000080400000791a */ /* 0x000fe80000000000 */
[----:B------:R-:W-:Y:S02]  /*2da0*/  FMUL.FTZ R31, R31, c[0x0][0x2b4] ;  /* 0x0000ad001f1f7a20 */ /* 0x000fe40000410000 */
[----:B------:R-:W-:Y:S01]  /*2db0*/  MUFU.TANH R199, R14 ;  /* 0x0000000e00c77308 */ /* 0x000fe20000002400 */
[----:B------:R-:W-:Y:S01]  /*2dc0*/  BAR.SYNC.DEFER_BLOCKING 0x0 ;  /* 0x0000000000007b1d */ /* 0x000fe20000010000 */
[----:B------:R-:W-:Y:S02]  /*2dd0*/  FMUL.FTZ R33, R33, c[0x0][0x2b4] ;  /* 0x0000ad0021217a20 */ /* 0x000fe40000410000 */
[----:B------:R-:W-:Y:S02]  /*2de0*/  FMUL.FTZ R35, R35, c[0x0][0x2b4] ;  /* 0x0000ad0023237a20 */ /* 0x000fe40000410000 */
[----:B------:R-:W-:Y:S02]  /*2df0*/  FMUL.FTZ R32, R32, c[0x0][0x2b4] ;  /* 0x0000ad0020207a20 */ /* 0x000fe40000410000 */
[----:B------:R-:W-:Y:S02]  /*2e00*/  FMUL.FTZ R26, R26, c[0x0][0x2b4] ;  /* 0x0000ad001a1a7a20 */ /* 0x000fe40000410000 */
[----:B------:R-:W-:Y:S01]  /*2e10*/  MUFU.TANH R250, R29 ;  /* 0x0000001d00fa7308 */ /* 0x000fe20000002400 */
[----:B------:R-:W-:Y:S02]  /*2e20*/  FMUL.FTZ R27, R27, c[0x0][0x2b4] ;  /* 0x0000ad001b1b7a20 */ /* 0x000fe40000410000 */
[----:B------:R-:W-:Y:S07]  /*2e30*/  FMUL.FTZ R34, R34, c[0x0][0x2b4] ;  /* 0x0000ad0022227a20 */ /* 0x000fee0000410000 */
[----:B------:R-:W-:Y:S01]  /*2e40*/  MUFU.TANH R203, R15 ;  /* 0x0000000f00cb7308 */ /* 0x000fe20000002400 */
[----:B--2---:R2:W-:Y:S04]  /*2e50*/  STL [R1+0x8], R4 ;  /* 0x0000080401007387 */ /* 0x0045e80000100800 */
[----:B------:R-:W3:Y:S05]  /*2e60*/  LDSM.16.M88.4 R164, [R207+0x18080] ;  /* 0x01808000cfa4783b */ /* 0x000eea0000000200 */
[----:B------:R-:W-:Y:S03]  /*2e70*/  MUFU.TANH R188, R30 ;  /* 0x0000001e00bc7308 */ /* 0x000fe60000002400 */
[----:B-1----:R-:W1:Y:S07]  /*2e80*/  LDSM.16.M88.4 R16, [R216+0x8080] ;  /* 0x00808000d810783b */ /* 0x002e6e0000000200 */
[----:B------:R-:W-:Y:S01]  /*2e90*/  MUFU.TANH R223, R20 ;  /* 0x0000001400df7308 */ /* 0x000fe20000002400 */
[----:B------:R-:W1:Y:S08]  /*2ea0*/  LDSM.16.M88.4 R168, [R216+0xa080] ;  /* 0x00a08000d8a8783b */ /* 0x000e700000000200 */
[----:B------:R-:W1:Y:S01]  /*2eb0*/  LDSM.16.M88.4 R172, [R206+0x18080] ;  /* 0x01808000ceac783b */ /* 0x000e620000000200 */
[----:B------:R5:W-:Y:S07]  /*2ec0*/  MUFU.TANH R190, R31 ;  /* 0x0000001f00be7308 */ /* 0x000bee0000002400 */
[----:B------:R-:W1:Y:S03]  /*2ed0*/  LDSM.16.M88.4 R180, [R206+0x19080] ;  /* 0x01908000ceb4783b */ /* 0x000e660000000200 */
[----:B--2---:R-:W2:Y:S05]  /*2ee0*/  MUFU.TANH R4, R33 ;  /* 0x0000002100047308 */ /* 0x004eaa0000002400 */
[----:B------:R-:W1:Y:S05]  /*2ef0*/  LDSM.16.M88.4 R176, [R208+0x8080] ;  /* 0x00808000d0b0783b */ /* 0x000e6a0000000200 */
[----:B------:R-:W-:Y:S03]  /*2f00*/  MUFU.TANH R224, R21 ;  /* 0x0000001500e07308 */ /* 0x000fe60000002400 */
[----:B------:R-:W1:Y:S07]  /*2f10*/  LDSM.16.M88.4 R184, [R208+0xa080] ;  /* 0x00a08000d0b8783b */ /* 0x000e6e0000000200 */
[----:B------:R-:W-:Y:S01]  /*2f20*/  MUFU.TANH R241, R22 ;  /* 0x0000001600f17308 */ /* 0x000fe20000002400 */
[----:B-----5:R-:W1:Y:S08]  /*2f30*/  LDSM.16.M88.4 R28, [R207+0x19080] ;  /* 0x01908000cf1c783b */ /* 0x020e700000000200 */
[----:B--2---:R2:W-:Y:S01]  /*2f40*/  STL [R1], R4 ;  /* 0x0000000401007387 */ /* 0x0045e20000100800 */
[----:B------:R-:W-:Y:S10]  /*2f50*/  MUFU.TANH R244, R23 ;  /* 0x0000001700f47308 */ /* 0x000ff40000002400 */
[----:B------:R-:W-:Y:S10]  /*2f60*/  MUFU.TANH R245, R24 ;  /* 0x0000001800f57308 */ /* 0x000ff40000002400 */
[----:B------:R-:W-:Y:S10]  /*2f70*/  MUFU.TANH R246, R25 ;  /* 0x0000001900f67308 */ /* 0x000ff40000002400 */
[----:B--2---:R-:W2:Y:S10]  /*2f80*/  MUFU.TANH R4, R35 ;  /* 0x0000002300047308 */ /* 0x004eb40000002400 */
[----:B------:R1:W1:Y:S10]  /*2f90*/  MUFU.TANH R247, R26 ;  /* 0x0000001a00f77308 */ /* 0x0002740000002400 */
[----:B------:R1:W1:Y:S01]  /*2fa0*/  MUFU.TANH R248, R27 ;  /* 0x0000001b00f87308 */ /* 0x0002620000002400 */
[----:B--2---:R2:W-:Y:S09]  /*2fb0*/  STL [R1+0x4], R4 ;  /* 0x0000040401007387 */ /* 0x0045f20000100800 */
[----:B------:R-:W1:Y:S10]  /*2fc0*/  MUFU.TANH R32, R32 ;  /* 0x0000002000207308 */ /* 0x000e740000002400 */
[----:B------:R2:W1:Y:S01]  /*2fd0*/  MUFU.TANH R33, R34 ;  /* 0x0000002200217308 */ /* 0x0004620000002400 */
[----:B------:R-:W-:-:S05]  /*2fe0*/  @P0 BRA `(.L_x_1022) ;  /* 0x0000031000000947 */ /* 0x000fca0003800000 */
[C---:B---34-:R-:W-:Y:S01]  /*2ff0*/  LOP3.LUT P4, RZ, R227.reuse, 0x10, RZ, 0xc0, !PT ;  /* 0x00000010e3ff7812 */ /* 0x058fe2000788c0ff */
[----:B--2---:R-:W2:Y:S01]  /*3000*/  @!P6 S2R R4, SR_CTAID.Y ;  /* 0x000000000004e919 */ /* 0x004ea20000002600 */
        /* <DEDUP_REMOVED lines=14> */
[----:B------:R-:W-:Y:S01]  /*30f0*/  LEA.HI.X R11, R6, R233, R5, 0x7, P1 ;  /* 0x000000e9060b7211 */ /* 0x000fe200008f3c05 */
[----:B------:R-:W-:Y:S01]  /*3100*/  @!P6 IMAD R7, R7, c[0x0][0x270], RZ ;  /* 0x00009c000707ea24 */ /* 0x000fe200078e02ff */
[----:B------:R-:W-:Y:S01]  /*3110*/  @!P6 IADD3 R8, P0, R8, UR9, RZ ;  /* 0x000000090808ec10 */ /* 0x000fe2000ff1e0ff */
[----:B------:R-:W-:Y:S02]  /*3120*/  IMAD.U32 R6, RZ, RZ, UR21 ;  /* 0x00000015ff067e24 */ /* 0x000fe4000f8e00ff */
[----:B------:R-:W-:Y:S02]  /*3130*/  @!P6 IMAD R7, R4, c[0x0][0x274], R7 ;  /* 0x00009d000407ea24 */ /* 0x000fe400078e0207 */
[----:B------:R-:W-:Y:S02]  /*3140*/  IMAD.U32 R4, RZ, RZ, UR16 ;  /* 0x00000010ff047e24 */ /* 0x000fe4000f8e00ff */
[----:B------:R-:W-:Y:S01]  /*3150*/  IMAD R6, R6, 0x4000, R240 ;  /* 0x0000400006067824 */ /* 0x000fe200078e02f0 */
[----:B------:R-:W-:Y:S01]  /*3160*/  @!P6 IADD3.X R7, R9, UR13, R7, P0, !PT ;  /* 0x0000000d0907ec10 */ /* 0x000fe200087fe407 */
[----:B------:R-:W-:Y:S01]  /*3170*/  IMAD.U32 R5, RZ, RZ, UR12 ;  /* 0x0000000cff057e24 */ /* 0x000fe2000f8e00ff */
[----:B------:R-:W-:Y:S02]  /*3180*/  IADD3 R14, P1, P0, R4, 0x80, R10 ;  /* 0x00000080040e7810 */ /* 0x000fe4000783e00a */
[----:B------:R-:W-:Y:S02]  /*3190*/  IADD3 R4, -R234, UR6, RZ ;  /* 0x00000006ea047c10 */ /* 0x000fe4000fffe1ff */
[----:B------:R-:W-:Y:S02]  /*31a0*/  IADD3.X R15, RZ, UR15, R11, P1, P0 ;  /* 0x0000000fff0f7c10 */ /* 0x000fe40008fe040b */
[C---:B------:R-:W-:Y:S02]  /*31b0*/  ISETP.LT.OR P2, PT, R4.reuse, 0x1, P4 ;  /* 0x000000010400780c */ /* 0x040fe40002741670 */
[----:B------:R-:W-:Y:S02]  /*31c0*/  ISETP.LT.OR P1, PT, R4, 0x1, P3 ;  /* 0x000000010400780c */ /* 0x000fe40001f21670 */
[C---:B------:R-:W-:Y:S02]  /*31d0*/  @!P6 LEA R12, P0, R8.reuse, c[0x0][0x258], 0x2 ;  /* 0x00009600080cea11 */ /* 0x040fe400078010ff */
[----:B------:R-:W-:Y:S02]  /*31e0*/  @!P6 LEA R5, R5, 0x40, 0x6 ;  /* 0x000000400505e811 */ /* 0x000fe400078e30ff */
[----:B------:R-:W-:Y:S02]  /*31f0*/  @!P6 LEA.HI.X R13, R8, c[0x0][0x25c], R7, 0x2, P0 ;  /* 0x00009700080dea11 */ /* 0x000fe400000f1407 */
[----:B------:R-:W-:Y:S03]  /*3200*/  IADD3 R8, P0, R10, UR16, RZ ;  /* 0x000000100a087c10 */ /* 0x000fe6000ff1e0ff */
[----:B------:R-:W-:Y:S01]  /*3210*/  @!PT LDS RZ, [RZ] ;  /* 0x00000000fffff984 */ /* 0x000fe20000000800 */
[----:B------:R-:W-:Y:S01]  /*3220*/  @!PT LDS RZ, [RZ] ;  /* 0x00000000fffff984 */ /* 0x000fe20000000800 */
[----:B------:R-:W-:Y:S01]  /*3230*/  @!PT LDS RZ, [RZ] ;  /* 0x00000000fffff984 */ /* 0x000fe20000000800 */
[----:B------:R2:W-:Y:S01]  /*3240*/  LDGSTS.E.BYPASS.LTC128B.128 [R6], [R10.64], !P2 ;  /* 0x000000000a067fae */ /* 0x0005e2000d101d56 */
[----:B------:R-:W-:Y:S01]  /*3250*/  IADD3.X R9, R11, UR15, RZ, P0, !PT ;  /* 0x0000000f0b097c10 */ /* 0x000fe200087fe4ff */
[----:B------:R-:W-:Y:S01]  /*3260*/  @!P6 IMAD.WIDE R12, R5, 0x4, R12 ;  /* 0x00000004050ce825 */ /* 0x000fe200078e020c */
[C---:B------:R-:W-:Y:S03]  /*3270*/  ISETP.LT.OR P0, PT, R4.reuse, 0x21, P3 ;  /* 0x000000210400780c */ /* 0x040fe60001f01670 */
[----:B------:R2:W-:Y:S01]  /*3280*/  LDGSTS.E.BYPASS.LTC128B.128 [R6+0x2000], [R10.64+0x80], !P1 ;  /* 0x020000800a067fae */ /* 0x0005e2000c901d56 */
[----:B------:R-:W-:Y:S01]  /*3290*/  ISETP.LT.OR P1, PT, R4, 0x21, P4 ;  /* 0x000000210400780c */ /* 0x000fe20002721670 */
[----:B------:R-:W-:Y:S04]  /*32a0*/  IMAD.U32 R4, RZ, RZ, UR21 ;  /* 0x00000015ff047e24 */ /* 0x000fe8000f8e00ff */
[----:B------:R-:W-:Y:S04]  /*32b0*/  @!P6 IMAD R4, R4, 0x40, R242 ;  /* 0x000000400404e824 */ /* 0x000fe800078e02f2 */
[----:B------:R-:W-:Y:S04]  /*32c0*/  @!P6 IMAD.SHL.U32 R4, R4, 0x4, RZ ;  /* 0x000000040404e824 */ /* 0x000fe800078e00ff */
[----:B------:R2:W-:Y:S06]  /*32d0*/  LDGSTS.E.BYPASS.LTC128B.128 [R6+0x1000], [R8.64], !P1 ;  /* 0x0100000008067fae */ /* 0x0005ec000c901d56 */
[----:B------:R2:W-:Y:S06]  /*32e0*/  LDGSTS.E.BYPASS.LTC128B.128 [R6+0x3000], [R14.64], !P0 ;  /* 0x030000000e067fae */ /* 0x0005ec000c101d56 */
[----:B------:R2:W-:Y:S02]  /*32f0*/  @!P6 LDGSTS.E.BYPASS.LTC128B.128 [R4+0x20080], [R12.64] ;  /* 0x200800000c04efae */ /* 0x0005e4000b901d56 */
.L_x_1022:
[-C--:B-1234-:R-:W-:Y:S01]  /*3300*/  HMMA.16816.F32 R4, R164, R16.reuse, RZ ;  /* 0x00000010a404723c */ /* 0x09efe200000018ff */
[----:B------:R1:W-:Y:S01]  /*3310*/  STL [R1+0xc], R100 ;  /* 0x00000c6401007387 */ /* 0x0003e20000100800 */
[----:B------:R-:W-:Y:S01]  /*3320*/  UIADD3 UR24, UR12, 0x2, URZ ;  /* 0x000000020c187890 */ /* 0x000fe2000fffe03f */
[C---:B------:R-:W-:Y:S02]  /*3330*/  ISETP.GT.AND P4, PT, R238.reuse, 0x21, PT ;  /* 0x00000021ee00780c */ /* 0x040fe40003f84270 */
[----:B------:R-:W0:Y:S01]  /*3340*/  LDGDEPBAR ;  /* 0x00000000000079af */ /* 0x000e220000000000 */
[C---:B------:R-:W-:Y:S01]  /*3350*/  ISETP.GT.AND P1, PT, R238.reuse, 0x60, PT ;  /* 0x00000060ee00780c */ /* 0x040fe20003f24270 */
[----:B------:R-:W-:Y:S01]  /*3360*/  UISETP.GE.AND UP0, UPT, UR24, UR17, UPT ;  /* 0x000000111800728c */ /* 0x000fe2000bf06270 */
[C---:B------:R-:W-:Y:S02]  /*3370*/  HMMA.16816.F32 R8, R28.reuse, R16, RZ ;  /* 0x000000101c08723c */ /* 0x040fe400000018ff */
[C---:B------:R-:W-:Y:S02]  /*3380*/  ISETP.GT.AND P0, PT, R238.reuse, 0x1, PT ;  /* 0x00000001ee00780c */ /* 0x040fe40003f04270 */
[C---:B------:R-:W-:Y:S02]  /*3390*/  ISETP.GT.AND P5, PT, R238.reuse, 0x20, PT ;  /* 0x00000020ee00780c */ /* 0x040fe40003fa4270 */
[C---:B------:R-:W-:Y:S02]  /*33a0*/  ISETP.GT.AND P3, PT, R238.reuse, 0x40, PT ;  /* 0x00000040ee00780c */ /* 0x040fe40003f64270 */
[-C--:B------:R-:W-:Y:S01]  /*33b0*/  HMMA.16816.F32 R12, R28, R18.reuse, RZ ;  /* 0x000000121c0c723c */ /* 0x080fe200000018ff */
[C---:B------:R-:W-:Y:S03]  /*33c0*/  ISETP.GT.AND P2, PT, R238.reuse, 0x41, PT ;  /* 0x00000041ee00780c */ /* 0x040fe60003f44270 */
[----:B------:R-:W-:Y:S04]  /*33d0*/  LOP3.LUT R227, R227, 0xffffffdf, RZ, 0xc0, !PT ;  /* 0xffffffdfe3e37812 */ /* 0x000fe800078ec0ff */
[C---:B------:R-:W-:Y:S01]  /*33e0*/  HMMA.16816.F32 R16, R164.reuse, R18, RZ ;  /* 0x00000012a410723c */ /* 0x040fe200000018ff */
[----:B-1----:R-:W2:Y:S03]  /*33f0*/  LDL.LU R100, [R1+0x4] ;  /* 0x0000040001647983 */ /* 0x002ea60000300800 */
[----:B------:R-:W-:Y:S02]  /*3400*/  @P6 LOP3.LUT R227, R227, 0x20, RZ, 0xfc, !PT ;  /* 0x00000020e3e36812 */ /* 0x000fe400078efcff */
[----:B------:R-:W-:Y:S02]  /*3410*/  ISETP.GT.AND P6, PT, R238, RZ, PT ;  /* 0x000000ffee00720c */ /* 0x000fe40003fc4270 */
[-C--:B------:R-:W-:Y:S08]  /*3420*/  HMMA.16816.F32 R20, R164, R168.reuse, RZ ;  /* 0x000000a8a414723c */ /* 0x080ff000000018ff */
[C---:B------:R-:W-:Y:S07]  /*3430*/  HMMA.16816.F32 R24, R28.reuse, R168, RZ ;  /* 0x000000a81c18723c */ /* 0x040fee00000018ff */
[----:B------:R-:W-:Y:S01]  /*3440*/  MOV R168, R33 ;  /* 0x0000002100a87202 */ /* 0x000fe20000000f00 */
[-C--:B------:R-:W-:Y:S01]  /*3450*/  HMMA.16816.F32 R28, R28, R170.reuse, RZ ;  /* 0x000000aa1c1c723c */ /* 0x080fe200000018ff */
[----:B------:R-:W-:Y:S07]  /*3460*/  MOV R169, R32 ;  /* 0x0000002000a97202 */ /* 0x000fee0000000f00 */
        /* <DEDUP_REMOVED lines=8> */
[C---:B------:R-:W-:Y:S07]  /*34f0*/  HMMA.16816.F32 R24, R180.reuse, R184, R24 ;  /* 0x000000b8b418723c */ /* 0x040fee0000001818 */
[----:B------:R-:W-:Y:S01]  /*3500*/  MOV R184, R168 ;  /* 0x000000a800b87202 */ /* 0x000fe20000000f00 */
[-C--:B------:R-:W-:Y:S01]  /*3510*/  HMMA.16816.F32 R28, R180, R186.reuse, R28 ;  /* 0x000000bab41c723c */ /* 0x080fe2000000181c */
[----:B------:R-:W-:Y:S03]  /*3520*/  LDSM.16.M88.4 R180, [R207+0x1b080] ;  /* 0x01b08000cfb4783b */ /* 0x000fe60000000200 */
[----:B------:R-:W-:Y:S04]  /*3530*/  MOV R185, R169 ;  /* 0x000000a900b97202 */ /* 0x000fe80000000f00 */
[----:B------:R-:W-:Y:S01]  /*3540*/  HMMA.16816.F32 R32, R172, R186, R32 ;  /* 0x000000baac20723c */ /* 0x000fe20000001820 */
[----:B------:R-:W1:Y:S06]  /*3550*/  LDSM.16.M88.4 R168, [R3+0x8080] ;  /* 0x0080800003a8783b */ /* 0x000e6c0000000200 */
[C---:B------:R-:W-:Y:S01]  /*3560*/  FSEL R187, R196.reuse, -INF , P6 ;  /* 0xff800000c4bb7808 */ /* 0x040fe20003000000 */
[----:B------:R-:W-:Y:S01]  /*3570*/  FFMA.FTZ R196, -R196, R196, 1 ;  /* 0x3f800000c4c47423 */ /* 0x000fe200000101c4 */
[----:B------:R-:W3:Y:S03]  /*3580*/  LDSM.16.M88.4 R172, [R204+0x19080] ;  /* 0x01908000ccac783b */ /* 0x000ee60000000200 */
[----:B------:R-:W-:Y:S06]  /*3590*/  FFMA.FTZ R187, R187, c[0x0][0x29c], -R251 ;  /* 0x0000a700bbbb7a23 */ /* 0x000fec00000108fb */
[----:B------:R-:W-:Y:S01]  /*35a0*/  MUFU.EX2 R187, R187 ;  /* 0x000000bb00bb7308 */ /* 0x000fe20000000800 */
[-C--:B-1----:R-:W-:Y:S08]  /*35b0*/  HMMA.16816.F32 R4, R164, R168.reuse, R4 ;  /* 0x000000a8a404723c */ /* 0x082ff00000001804 */
[C---:B---3--:R-:W-:Y:S08]  /*35c0*/  HMMA.16816.F32 R8, R172.reuse, R168, R8 ;  /* 0x000000a8ac08723c */ /* 0x048ff00000001808 */
[-C--:B------:R-:W-:Y:S08]  /*35d0*/  HMMA.16816.F32 R12, R172, R170.reuse, R12 ;  /* 0x000000aaac0c723c */ /* 0x080ff0000000180c */
[C---:B------:R-:W-:Y:S01]  /*35e0*/  HMMA.16816.F32 R16, R164.reuse, R170, R16 ;  /* 0x000000aaa410723c */ /* 0x040fe20000001810 */
[----:B------:R-:W-:Y:S07]  /*35f0*/  LDSM.16.M88.4 R168, [R205+0x18080] ;  /* 0x01808000cda8783b */ /* 0x000fee0000000200 */
[-C--:B------:R-:W-:Y:S08]  /*3600*/  HMMA.16816.F32 R20, R164, R176.reuse, R20 ;  /* 0x000000b0a414723c */ /* 0x080ff00000001814 */
[C---:B------:R-:W-:Y:S08]  /*3610*/  HMMA.16816.F32 R24, R172.reuse, R176, R24 ;  /* 0x000000b0ac18723c */ /* 0x040ff00000001818 */
[-C--:B------:R-:W-:Y:S01]  /*3620*/  HMMA.16816.F32 R28, R172, R178.reuse, R28 ;  /* 0x000000b2ac1c723c */ /* 0x080fe2000000181c */
[----:B------:R-:W1:Y:S07]  /*3630*/  LDSM.16.M88.4 R172, [R2+0x8080] ;  /* 0x0080800002ac783b */ /* 0x000e6e0000000200 */
[----:B------:R-:W-:Y:S01]  /*3640*/  HMMA.16816.F32 R32, R164, R178, R32 ;  /* 0x000000b2a420723c */ /* 0x000fe20000001820 */
[----:B------:R-:W3:Y:S08]  /*3650*/  LDSM.16.M88.4 R164, [R205+0x19080] ;  /* 0x01908000cda4783b */ /* 0x000ef00000000200 */
[----:B------:R-:W4:Y:S01]  /*3660*/  LDSM.16.M88.4 R176, [R2+0xa080] ;  /* 0x00a0800002b0783b */ /* 0x000f220000000200 */
[-C--:B-1----:R-:W-:Y:S08]  /*3670*/  HMMA.16816.F32 R4, R168, R172.reuse, R4 ;  /* 0x000000aca804723c */ /* 0x082ff00000001804 */
[C---:B---3--:R-:W-:Y:S08]  /*3680*/  HMMA.16816.F32 R8, R164.reuse, R172, R8 ;  /* 0x000000aca408723c */ /* 0x048ff00000001808 */
[-C--:B------:R-:W-:Y:S08]  /*3690*/  HMMA.16816.F32 R12, R164, R174.reuse, R12 ;  /* 0x000000aea40c723c */ /* 0x080ff0000000180c */
[C---:B------:R-:W-:Y:S01]  /*36a0*/  HMMA.16816.F32 R16, R168.reuse, R174, R16 ;  /* 0x000000aea810723c */ /* 0x040fe20000001810 */
[----:B------:R-:W-:Y:S07]  /*36b0*/  LDSM.16.M88.4 R172, [R216+0xc080] ;  /* 0x00c08000d8ac783b */ /* 0x000fee0000000200 */
[-C--:B----4-:R-:W-:Y:S08]  /*36c0*/  HMMA.16816.F32 R20, R168, R176.reuse, R20 ;  /* 0x000000b0a814723c */ /* 0x090ff00000001814 */
[C---:B------:R-:W-:Y:S08]  /*36d0*/  HMMA.16816.F32 R24, R164.reuse, R176, R24 ;  /* 0x000000b0a418723c */ /* 0x040ff00000001818 */
[-C--:B------:R-:W-:Y:S01]  /*36e0*/  HMMA.16816.F32 R28, R164, R178.reuse, R28 ;  /* 0x000000b2a41c723c */ /* 0x080fe2000000181c */
[----:B------:R1:W3:Y:S07]  /*36f0*/  LDSM.16.M88.4 R164, [R207+0x1a080] ;  /* 0x01a08000cfa4783b */ /* 0x0002ee0000000200 */
[----:B------:R-:W-:Y:S01]  /*3700*/  HMMA.16816.F32 R32, R168, R178, R32 ;  /* 0x000000b2a820723c */ /* 0x000fe20000001820 */
[----:B------:R-:W4:Y:S08]  /*3710*/  LDSM.16.M88.4 R168, [R216+0xe080] ;  /* 0x00e08000d8a8783b */ /* 0x000f300000000200 */
[----:B------:R-:W-:Y:S08]  /*3720*/  LDSM.16.M88.4 R176, [R208+0xc080] ;  /* 0x00c08000d0b0783b */ /* 0x000ff00000000200 */
[----:B-1----:R-:W2:Y:S01]  /*3730*/  LDL.LU R207, [R1] ;  /* 0x0000000001cf7983 */ /* 0x002ea20000300800 */
[-C--:B---3--:R-:W-:Y:S08]  /*3740*/  HMMA.16816.F32 R4, R164, R172.reuse, R4 ;  /* 0x000000aca404723c */ /* 0x088ff00000001804 */
[C---:B------:R-:W-:Y:S08]  /*3750*/  HMMA.16816.F32 R8, R180.reuse, R172, R8 ;  /* 0x000000acb408723c */ /* 0x040ff00000001808 */
[-C--:B------:R-:W-:Y:S08]  /*3760*/  HMMA.16816.F32 R12, R180, R174.reuse, R12 ;  /* 0x000000aeb40c723c */ /* 0x080ff0000000180c */
[C---:B------:R-:W-:Y:S01]  /*3770*/  HMMA.16816.F32 R16, R164.reuse, R174, R16 ;  /* 0x000000aea410723c */ /* 0x040fe20000001810 */
[----:B------:R-:W1:Y:S07]  /*3780*/  LDSM.16.M88.4 R172, [R206+0x1a080] ;  /* 0x01a08000ceac783b */ /* 0x000e6e0000000200 */
[-C--:B----4-:R-:W-:Y:S08]  /*3790*/  HMMA.16816.F32 R20, R164, R168.reuse, R20 ;  /* 0x000000a8a414723c */ /* 0x090ff00000001814 */
[C---:B------:R-:W-:Y:S08]  /*37a0*/  HMMA.16816.F32 R24, R180.reuse, R168, R24 ;  /* 0x000000a8b418723c */ /* 0x040ff00000001818 */
[-C--:B------:R-:W-:Y:S01]  /*37b0*/  HMMA.16816.F32 R28, R180, R170.reuse, R28 ;  /* 0x000000aab41c723c */ /* 0x080fe2000000181c */
[----:B------:R3:W4:Y:S07]  /*37c0*/  LDSM.16.M88.4 R180, [R206+0x1b080] ;  /* 0x01b08000ceb4783b */ /* 0x00072e0000000200 */
[----:B------:R-:W-:Y:S01]  /*37d0*/  HMMA.16816.F32 R32, R164, R170, R32 ;  /* 0x000000aaa420723c */ /* 0x000fe20000001820 */
[----:B------:R-:W4:Y:S07]  /*37e0*/  LDSM.16.M88.4 R164, [R208+0xe080] ;  /* 0x00e08000d0a4783b */ /* 0x000f2e0000000200 */
[-C--:B-1----:R-:W-:Y:S01]  /*37f0*/  HMMA.16816.F32 R4, R172, R176.reuse, R4 ;  /* 0x000000b0ac04723c */ /* 0x082fe20000001804 */
[----:B------:R-:W-:Y:S04]  /*3800*/  LDSM.16.M88.4 R168, [R204+0x1a080] ;  /* 0x01a08000cca8783b */ /* 0x000fe80000000200 */
[----:B---3--:R-:W-:Y:S04]  /*3810*/  MOV R206, R185 ;  /* 0x000000b900ce7202 */ /* 0x008fe80000000f00 */
[----:B------:R-:W3:Y:S01]  /*3820*/  LDL.LU R185, [R1+0x8] ;  /* 0x0000080001b97983 */ /* 0x000ee20000300800 */
[C---:B----4-:R-:W-:Y:S08]  /*3830*/  HMMA.16816.F32 R8, R180.reuse, R176, R8 ;  /* 0x000000b0b408723c */ /* 0x050ff00000001808 */
[-C--:B------:R-:W-:Y:S08]  /*3840*/  HMMA.16816.F32 R12, R180, R178.reuse, R12 ;  /* 0x000000b2b40c723c */ /* 0x080ff0000000180c */
[C---:B------:R-:W-:Y:S01]  /*3850*/  HMMA.16816.F32 R16, R172.reuse, R178, R16 ;  /* 0x000000b2ac10723c */ /* 0x040fe20000001810 */
[----:B------:R-:W1:Y:S07]  /*3860*/  LDSM.16.M88.4 R176, [R3+0xc080] ;  /* 0x00c0800003b0783b */ /* 0x000e6e0000000200 */
[-C--:B------:R-:W-:Y:S08]  /*3870*/  HMMA.16816.F32 R20, R172, R164.reuse, R20 ;  /* 0x000000a4ac14723c */ /* 0x080ff00000001814 */
[C---:B------:R-:W-:Y:S08]  /*3880*/  HMMA.16816.F32 R24, R180.reuse, R164, R24 ;  /* 0x000000a4b418723c */ /* 0x040ff00000001818 */
[-C--:B------:R-:W-:Y:S01]  /*3890*/  HMMA.16816.F32 R28, R180, R166.reuse, R28 ;  /* 0x000000a6b41c723c */ /* 0x080fe2000000181c */
[----:B------:R4:W4:Y:S07]  /*38a0*/  LDSM.16.M88.4 R180, [R204+0x1b080] ;  /* 0x01b08000ccb4783b */ /* 0x00092e0000000200 */
[----:B------:R-:W-:Y:S01]  /*38b0*/  HMMA.16816.F32 R32, R172, R166, R32 ;  /* 0x000000a6ac20723c */ /* 0x000fe20000001820 */
[----:B------:R-:W4:Y:S07]  /*38c0*/  LDSM.16.M88.4 R164, [R3+0xe080] ;  /* 0x00e0800003a4783b */ /* 0x000f2e0000000200 */
[-C--:B-1----:R-:W-:Y:S01]  /*38d0*/  HMMA.16816.F32 R4, R168, R176.reuse, R4 ;  /* 0x000000b0a804723c */ /* 0x082fe20000001804 */
[----:B------:R-:W-:Y:S04]  /*38e0*/  LDSM.16.M88.4 R172, [R205+0x1a080] ;  /* 0x01a08000cdac783b */ /* 0x000fe80000000200 */
[C---:B----4-:R-:W-:Y:S01]  /*38f0*/  FSEL R204, R249.reuse, -INF , P1 ;  /* 0xff800000f9cc7808 */ /* 0x050fe20000800000 */
[----:B------:R-:W-:Y:S02]  /*3900*/  FFMA.FTZ R249, -R249, R249, 1 ;  /* 0x3f800000f9f97423 */ /* 0x000fe400000101f9 */
[C---:B------:R-:W-:Y:S08]  /*3910*/  HMMA.16816.F32 R8, R180.reuse, R176, R8 ;  /* 0x000000b0b408723c */ /* 0x040ff00000001808 */
        /* <DEDUP_REMOVED lines=8> */
[----:B------:R-:W-:Y:S06]  /*39a0*/  LDSM.16.M88.4 R164, [R2+0xe080] ;  /* 0x00e0800002a4783b */ /* 0x000fec0000000200 */
[C---:B------:R-:W-:Y:S01]  /*39b0*/  FSEL R168, R195.reuse, -INF , P0 ;  /* 0xff800000c3a87808 */ /* 0x040fe20000000000 */
[----:B------:R-:W-:Y:S01]  /*39c0*/  FFMA.FTZ R195, -R195, R195, 1 ;  /* 0x3f800000c3c37423 */ /* 0x000fe200000101c3 */
[-C--:B-1----:R-:W-:Y:S01]  /*39d0*/  HMMA.16816.F32 R4, R172, R176.reuse, R4 ;  /* 0x000000b0ac04723c */ /* 0x082fe20000001804 */
[----:B------:R-:W1:Y:S04]  /*39e0*/  LDS R169, [R189+0x20280] ;  /* 0x02028000bda97984 */ /* 0x000e680000000800 */
[--C-:B------:R-:W-:Y:S01]  /*39f0*/  FFMA.FTZ R168, R168, c[0x0][0x29c], -R252.reuse ;  /* 0x0000a700a8a87a23 */ /* 0x100fe200000108fc */
[C---:B------:R-:W-:Y:S01]  /*3a00*/  FSEL R171, R224.reuse, -INF , P2 ;  /* 0xff800000e0ab7808 */ /* 0x040fe20001000000 */
[----:B------:R-:W-:Y:S01]  /*3a10*/  FFMA.FTZ R224, -R224, R224, 1 ;  /* 0x3f800000e0e07423 */ /* 0x000fe200000101e0 */
[----:B----4-:R-:W-:Y:S03]  /*3a20*/  MOV R205, R184 ;  /* 0x000000b800cd7202 */ /* 0x010fe60000000f00 */
[----:B------:R-:W-:Y:S01]  /*3a30*/  MUFU.EX2 R168, R168 ;  /* 0x000000a800a87308 */ /* 0x000fe20000000800 */
[----:B------:R-:W-:Y:S02]  /*3a40*/  FSEL R184, R205, -INF , P1 ;  /* 0xff800000cdb87808 */ /* 0x000fe40000800000 */
[----:B------:R-:W-:Y:S01]  /*3a50*/  FSEL R170, R206, -INF , P1 ;  /* 0xff800000ceaa7808 */ /* 0x000fe20000800000 */
[C---:B------:R-:W-:Y:S07]  /*3a60*/  HMMA.16816.F32 R8, R180.reuse, R176, R8 ;  /* 0x000000b0b408723c */ /* 0x040fee0000001808 */
[C---:B------:R-:W-:Y:S01]  /*3a70*/  FSEL R176, R223.reuse, -INF , P3 ;  /* 0xff800000dfb07808 */ /* 0x040fe20001800000 */
[-C--:B------:R-:W-:Y:S04]  /*3a80*/  HMMA.16816.F32 R12, R180, R178.reuse, R12 ;  /* 0x000000b2b40c723c */ /* 0x080fe8000000180c */
[----:B------:R-:W-:Y:S01]  /*3a90*/  FFMA.FTZ R223, -R223, R223, 1 ;  /* 0x3f800000dfdf7423 */ /* 0x000fe200000101df */
[C---:B------:R-:W-:Y:S01]  /*3aa0*/  FSEL R177, R220.reuse, -INF , P4 ;  /* 0xff800000dcb17808 */ /* 0x040fe20002000000 */
[----:B------:R-:W-:Y:S02]  /*3ab0*/  FFMA.FTZ R220, -R220, R220, 1 ;  /* 0x3f800000dcdc7423 */ /* 0x000fe400000101dc */
[C---:B------:R-:W-:Y:S04]  /*3ac0*/  HMMA.16816.F32 R16, R172.reuse, R178, R16 ;  /* 0x000000b2ac10723c */ /* 0x040fe80000001810 */
[--C-:B-1----:R-:W-:Y:S02]  /*3ad0*/  FADD.FTZ R4, R4, -R169.reuse ;  /* 0x800000a904047221 */ /* 0x102fe40000010000 */
[--C-:B------:R-:W-:Y:S01]  /*3ae0*/  FADD.FTZ R5, R5, -R169.reuse ;  /* 0x800000a905057221 */ /* 0x100fe20000010000 */
[----:B------:R-:W-:Y:S01]  /*3af0*/  FSEL R179, R193, -INF , P0 ;  /* 0xff800000c1b37808 */ /* 0x000fe20000000000 */
[-C--:B------:R-:W-:Y:S04]  /*3b00*/  HMMA.16816.F32 R20, R172, R164.reuse, R20 ;  /* 0x000000a4ac14723c */ /* 0x080fe80000001814 */
[----:B------:R-:W-:Y:S01]  /*3b10*/  FSEL R178, R219, -INF , P5 ;  /* 0xff800000dbb27808 */ /* 0x000fe20002800000 */
[----:B------:R-:W-:Y:S02]  /*3b20*/  FFMA.FTZ R193, -R193, R193, 1 ;  /* 0x3f800000c1c17423 */ /* 0x000fe400000101c1 */
[----:B------:R-:W-:Y:S01]  /*3b30*/  FFMA.FTZ R219, -R219, R219, 1 ;  /* 0x3f800000dbdb7423 */ /* 0x000fe200000101db */
[C---:B------:R-:W-:Y:S07]  /*3b40*/  HMMA.16816.F32 R24, R180.reuse, R164, R24 ;  /* 0x000000a4b418723c */ /* 0x040fee0000001818 */
[C---:B------:R-:W-:Y:S01]  /*3b50*/  FSEL R165, R197.reuse, -INF , P0 ;  /* 0xff800000c5a57808 */ /* 0x040fe20000000000 */
[-C--:B------:R-:W-:Y:S04]  /*3b60*/  HMMA.16816.F32 R28, R180, R166.reuse, R28 ;  /* 0x000000a6b41c723c */ /* 0x080fe8000000181c */
[----:B------:R-:W-:Y:S01]  /*3b70*/  FFMA.FTZ R197, -R197, R197, 1 ;  /* 0x3f800000c5c57423 */ /* 0x000fe200000101c5 */
[C---:B------:R-:W-:Y:S01]  /*3b80*/  FSEL R164, R201.reuse, -INF , P0 ;  /* 0xff800000c9a47808 */ /* 0x040fe20000000000 */
[----:B------:R-:W-:Y:S01]  /*3b90*/  FFMA.FTZ R201, -R201, R201, 1 ;  /* 0x3f800000c9c97423 */ /* 0x000fe200000101c9 */
[----:B------:R-:W-:Y:S01]  /*3ba0*/  ISETP.GT.AND P0, PT, R238, 0x61, PT ;  /* 0x00000061ee00780c */ /* 0x000fe20003f04270 */
[----:B------:R-:W-:Y:S04]  /*3bb0*/  HMMA.16816.F32 R32, R172, R166, R32 ;  /* 0x000000a6ac20723c */ /* 0x000fe80000001820 */
[--C-:B------:R-:W-:Y:S01]  /*3bc0*/  FADD.FTZ R17, R17, -R169.reuse ;  /* 0x800000a911117221 */ /* 0x100fe20000010000 */
[----:B------:R-:W-:Y:S01]  /*3bd0*/  FSEL R180, R192, -INF , P6 ;  /* 0xff800000c0b47808 */ /* 0x000fe20003000000 */
[--C-:B------:R-:W-:Y:S01]  /*3be0*/  FADD.FTZ R16, R16, -R169.reuse ;  /* 0x800000a910107221 */ /* 0x100fe20000010000 */
[----:B------:R-:W-:Y:S01]  /*3bf0*/  FSEL R166, R194, -INF , P6 ;  /* 0xff800000c2a67808 */ /* 0x000fe20003000000 */
[--C-:B------:R-:W-:Y:S01]  /*3c00*/  FADD.FTZ R20, R20, -R169.reuse ;  /* 0x800000a914147221 */ /* 0x100fe20000010000 */
[----:B--2---:R-:W-:Y:S03]  /*3c10*/  FSEL R181, R207, -INF , P0 ;  /* 0xff800000cfb57808 */ /* 0x004fe60000000000 */
[----:B------:R-:W-:Y:S01]  /*3c20*/  FADD.FTZ R21, R21, -R169 ;  /* 0x800000a915157221 */ /* 0x000fe20000010000 */
[----:B------:R-:W-:Y:S01]  /*3c30*/  FSEL R182, R100, -INF , P0 ;  /* 0xff80000064b67808 */ /* 0x000fe20000000000 */
[--C-:B------:R-:W-:Y:S01]  /*3c40*/  FFMA.FTZ R166, R166, c[0x0][0x29c], -R252.reuse ;  /* 0x0000a700a6a67a23 */ /* 0x100fe200000108fc */
[----:B------:R-:W-:Y:S01]  /*3c50*/  FSEL R173, R222, -INF , P4 ;  /* 0xff800000dead7808 */ /* 0x000fe20002000000 */
[----:B------:R-:W-:Y:S01]  /*3c60*/  FFMA.FTZ R194, -R194, R194, 1 ;  /* 0x3f800000c2c27423 */ /* 0x000fe200000101c2 */
[----:B------:R-:W-:Y:S01]  /*3c70*/  FSEL R167, R244, -INF , P2 ;  /* 0xff800000f4a77808 */ /* 0x000fe20001000000 */
[----:B------:R-:W-:Y:S01]  /*3c80*/  FFMA.FTZ R175, -R192, R192, 1 ;  /* 0x3f800000c0af7423 */ /* 0x000fe200000101c0 */
[----:B------:R-:W-:Y:S01]  /*3c90*/  FSEL R174, R221, -INF , P5 ;  /* 0xff800000ddae7808 */ /* 0x000fe20002800000 */
[----:B------:R-:W-:Y:S01]  /*3ca0*/  MUFU.EX2 R166, R166 ;  /* 0x000000a600a67308 */ /* 0x000fe20000000800 */
[----:B------:R-:W-:Y:S01]  /*3cb0*/  FSEL R172, R241, -INF , P3 ;  /* 0xff800000f1ac7808 */ /* 0x000fe20001800000 */
[----:B------:R-:W-:Y:S01]  /*3cc0*/  FFMA.FTZ R186, R165, c[0x0][0x29c], -R251 ;  /* 0x0000a700a5ba7a23 */ /* 0x000fe200000108fb */
[----:B------:R-:W-:Y:S01]  /*3cd0*/  FSEL R192, R250, -INF , P0 ;  /* 0xff800000fac07808 */ /* 0x000fe20000000000 */
[--C-:B------:R-:W-:Y:S02]  /*3ce0*/  FADD.FTZ R32, R32, -R169.reuse ;  /* 0x800000a920207221 */ /* 0x100fe40000010000 */
[----:B------:R-:W-:Y:S02]  /*3cf0*/  FADD.FTZ R33, R33, -R169 ;  /* 0x800000a921217221 */ /* 0x000fe40000010000 */
[--C-:B------:R-:W-:Y:S02]  /*3d00*/  FFMA.FTZ R173, R173, c[0x0][0x29c], -R252.reuse ;  /* 0x0000a700adad7a23 */ /* 0x100fe400000108fc */
[--C-:B------:R-:W-:Y:S01]  /*3d10*/  FFMA.FTZ R167, R167, c[0x0][0x29c], -R252.reuse ;  /* 0x0000a700a7a77a23 */ /* 0x100fe200000108fc */
[----:B------:R-:W-:Y:S01]  /*3d20*/  MUFU.EX2 R186, R186 ;  /* 0x000000ba00ba7308 */ /* 0x000fe20000000800 */
[--C-:B------:R-:W-:Y:S02]  /*3d30*/  FFMA.FTZ R174, R174, c[0x0][0x29c], -R252.reuse ;  /* 0x0000a700aeae7a23 */ /* 0x100fe400000108fc */
[--C-:B------:R-:W-:Y:S02]  /*3d40*/  FFMA.FTZ R172, R172, c[0x0][0x29c], -R252.reuse ;  /* 0x0000a700acac7a23 */ /* 0x100fe400000108fc */
[----:B------:R-:W-:Y:S01]  /*3d50*/  FFMA.FTZ R165, R204, c[0x0][0x29c], -R251 ;  /* 0x0000a700cca57a23 */ /* 0x000fe200000108fb */
[----:B------:R-:W-:Y:S01]  /*3d60*/  FSEL R204, R200, -INF , P6 ;  /* 0xff800000c8cc7808 */ /* 0x000fe20003000000 */
[--C-:B------:R-:W-:Y:S01]  /*3d70*/  FFMA.FTZ R164, R164, c[0x0][0x29c], -R191.reuse ;  /* 0x0000a700a4a47a23 */ /* 0x100fe200000108bf */
[----:B------:R-:W-:Y:S01]  /*3d80*/  LOP3.LUT P6, RZ, R227, 0x20, RZ, 0xc0, !PT ;  /* 0x00000020e3ff7812 */ /* 0x000fe200078cc0ff */
[----:B------:R-:W-:Y:S01]  /*3d90*/  FFMA.FTZ R207, -R207, R207, 1 ;  /* 0x3f800000cfcf7423 */ /* 0x000fe200000101cf */
[----:B------:R-:W-:Y:S01]  /*3da0*/  MUFU.EX2 R173, R173 ;  /* 0x000000ad00ad7308 */ /* 0x000fe20000000800 */
[----:B------:R-:W-:Y:S02]  /*3db0*/  FFMA.FTZ R204, R204, c[0x0][0x29c], -R191 ;  /* 0x0000a700cccc7a23 */ /* 0x000fe400000108bf */
[----:B------:R-:W-:Y:S02]  /*3dc0*/  FFMA.FTZ R222, -R222, R222, 1 ;  /* 0x3f800000dede7423 */ /* 0x000fe400000101de */
[----:B------:R-:W-:Y:S02]  /*3dd0*/  FFMA.FTZ R221, -R221, R221, 1 ;  /* 0x3f800000dddd7423 */ /* 0x000fe400000101dd */
[----:B------:R-:W-:Y:S02]  /*3de0*/  FFMA.FTZ R200, -R200, R200, 1 ;  /* 0x3f800000c8c87423 */ /* 0x000fe400000101c8 */
[----:B------:R-:W-:Y:S01]  /*3df0*/  FFMA.FTZ R244, -R244, R244, 1 ;  /* 0x3f800000f4f47423 */ /* 0x000fe200000101f4 */
[----:B------:R-:W-:Y:S01]  /*3e00*/  MUFU.EX2 R174, R174 ;  /* 0x000000ae00ae7308 */ /* 0x000fe20000000800 */
[----:B------:R-:W-:Y:S02]  /*3e10*/  FFMA.FTZ R241, -R241, R241, 1 ;  /* 0x3f800000f1f17423 */ /* 0x000fe400000101f1 */
[----:B------:R-:W-:Y:S07]  /*3e20*/  FFMA.FTZ R250, -R250, R250, 1 ;  /* 0x3f800000fafa7423 */ /* 0x000fee00000101fa */
[----:B------:R-:W-:Y:S10]  /*3e30*/  MUFU.EX2 R164, R164 ;  /* 0x000000a400a47308 */ /* 0x000ff40000000800 */
[----:B------:R-:W-:Y:S01]  /*3e40*/  MUFU.EX2 R204, R204 ;  /* 0x000000cc00cc7308 */ /* 0x000fe20000000800 */
[--C-:B---3--:R-:W-:Y:S02]  /*3e50*/  FFMA.FTZ R177, R177, c[0x0][0x29c], -R185.reuse ;  /* 0x0000a700b1b17a23 */ /* 0x108fe400000108b9 */
[--C-:B------:R-:W-:Y:S02]  /*3e60*/  FFMA.FTZ R170, R170, c[0x0][0x29c], -R185.reuse ;  /* 0x0000a700aaaa7a23 */ /* 0x100fe400000108b9 */
[--C-:B------:R-:W-:Y:S05]  /*3e70*/  FFMA.FTZ R180, R180, c[0x0][0x29c], -R185.reuse ;  /* 0x0000a700b4b47a23 */ /* 0x100fea00000108b9 */
[----:B------:R-:W1:Y:S01]  /*3e80*/  MUFU.EX2 R177, R177 ;  /* 0x000000b100b17308 */ /* 0x000e620000000800 */
[--C-:B------:R-:W-:Y:S02]  /*3e90*/  FFMA.FTZ R179, R179, c[0x0][0x29c], -R185.reuse ;  /* 0x0000a700b3b37a23 */ /* 0x100fe400000108b9 */
[--C-:B------:R-:W-:Y:S02]  /*3ea0*/  FFMA.FTZ R178, R178, c[0x0][0x29c], -R185.reuse ;  /* 0x0000a700b2b27a23 */ /* 0x100fe400000108b9 */
[--C-:B------:R-:W-:Y:S02]  /*3eb0*/  FFMA.FTZ R176, R176, c[0x0][0x29c], -R185.reuse ;  /* 0x0000a700b0b07a23 */ /* 0x100fe400000108b9 */
[--C-:B------:R-:W-:Y:S02]  /*3ec0*/  FFMA.FTZ R181, R181, c[0x0][0x29c], -R185.reuse ;  /* 0x0000a700b5b57a23 */ /* 0x100fe400000108b9 */
[----:B------:R-:W-:Y:S01]  /*3ed0*/  FFMA.FTZ R171, R171, c[0x0][0x29c], -R185 ;  /* 0x0000a700abab7a23 */ /* 0x000fe200000108b9 */
[----:B------:R-:W2:Y:S01]  /*3ee0*/  MUFU.EX2 R170, R170 ;  /* 0x000000aa00aa7308 */ /* 0x000ea20000000800 */
[C---:B------:R-:W-:Y:S01]  /*3ef0*/  FSEL R185, R202.reuse, -INF , P5 ;  /* 0xff800000cab97808 */ /* 0x040fe20002800000 */
[----:B------:R-:W-:Y:S04]  /*3f00*/  FFMA.FTZ R202, -R202, R202, 1 ;  /* 0x3f800000caca7423 */ /* 0x000fe800000101ca */
[----:B------:R-:W-:Y:S04]  /*3f10*/  FFMA.FTZ R185, R185, c[0x0][0x29c], -R251 ;  /* 0x0000a700b9b97a23 */ /* 0x000fe800000108fb */
[----:B------:R-:W3:Y:S01]  /*3f20*/  MUFU.EX2 R180, R180 ;  /* 0x000000b400b47308 */ /* 0x000ee20000000800 */
[----:B-1----:R-:W-:Y:S04]  /*3f30*/  FMUL.FTZ R17, R177, R17 ;  /* 0x00000011b1117220 */ /* 0x002fe80000410000 */
[----:B------:R-:W-:Y:S01]  /*3f40*/  FMUL.FTZ R17, R17, R220 ;  /* 0x000000dc11117220 */ /* 0x000fe20000410000 */
[----:B------:R-:W-:Y:S04]  /*3f50*/  MOV R220, R206 ;  /* 0x000000ce00dc7202 */ /* 0x000fe80000000f00 */
[----:B------:R-:W1:Y:S01]  /*3f60*/  MUFU.EX2 R179, R179 ;  /* 0x000000b300b37308 */ /* 0x000e620000000800 */
[C---:B------:R-:W-:Y:S01]  /*3f70*/  FSEL R206, R248.reuse, -INF , P2 ;  /* 0xff800000f8ce7808 */ /* 0x040fe20001000000 */
[----:B------:R-:W-:Y:S02]  /*3f80*/  FFMA.FTZ R248, -R248, R248, 1 ;  /* 0x3f800000f8f87423 */ /* 0x000fe400000101f8 */
[----:B--2---:R-:W-:Y:S02]  /*3f90*/  FMUL.FTZ R32, R170, R32 ;  /* 0x00000020aa207220 */ /* 0x004fe40000410000 */
[----:B------:R-:W-:Y:S01]  /*3fa0*/  FFMA.FTZ R169, -R220, R220, 1 ;  /* 0x3f800000dca97423 */ /* 0x000fe200000101dc */
[----:B------:R-:W-:Y:S01]  /*3fb0*/  SHF.L.U32 R220, R217, 0x1, RZ ;  /* 0x00000001d9dc7819 */ /* 0x000fe200000006ff */
[----:B------:R-:W-:Y:S02]  /*3fc0*/  FFMA.FTZ R206, R206, c[0x0][0x29c], -R191 ;  /* 0x0000a700cece7a23 */ /* 0x000fe400000108bf */
[----:B------:R-:W-:Y:S01]  /*3fd0*/  FMUL.FTZ R169, R32, R169 ;  /* 0x000000a920a97220 */ /* 0x000fe20000410000 */
[----:B------:R-:W-:Y:S01]  /*3fe0*/  MUFU.EX2 R185, R185 ;  /* 0x000000b900b97308 */ /* 0x000fe20000000800 */
[----:B------:R-:W2:Y:S01]  /*3ff0*/  LDS R32, [R189+0x202a0] ;  /* 0x0202a000bd207984 */ /* 0x000ea20000000800 */
[----:B---3--:R-:W-:Y:S02]  /*4000*/  FMUL.FTZ R183, R180, R4 ;  /* 0x00000004b4b77220 */ /* 0x008fe40000410000 */
[--C-:B------:R-:W-:Y:S01]  /*4010*/  FFMA.FTZ R4, R184, c[0x0][0x29c], -R252.reuse ;  /* 0x0000a700b8047a23 */ /* 0x100fe200000108fc */
[----:B------:R-:W-:Y:S01]  /*4020*/  FSEL R184, R198, -INF , P4 ;  /* 0xff800000c6b87808 */ /* 0x000fe20002000000 */
[----:B------:R-:W-:Y:S01]  /*4030*/  FMUL.FTZ R175, R183, R175 ;  /* 0x000000afb7af7220 */ /* 0x000fe20000410000 */
[----:B------:R-:W-:Y:S01]  /*4040*/  FSEL R183, R245, -INF , P3 ;  /* 0xff800000f5b77808 */ /* 0x000fe20001800000 */
[----:B------:R-:W-:Y:S01]  /*4050*/  FFMA.FTZ R252, R182, c[0x0][0x29c], -R252 ;  /* 0x0000a700b6fc7a23 */ /* 0x000fe200000108fc */
[----:B------:R-:W-:Y:S01]  /*4060*/  FSEL R182, R246, -INF , P2 ;  /* 0xff800000f6b67808 */ /* 0x000fe20001000000 */
[--C-:B------:R-:W-:Y:S01]  /*4070*/  FFMA.FTZ R184, R184, c[0x0][0x29c], -R251.reuse ;  /* 0x0000a700b8b87a23 */ /* 0x100fe200000108fb */
[----:B------:R-:W3:Y:S01]  /*4080*/  MUFU.EX2 R178, R178 ;  /* 0x000000b200b27308 */ /* 0x000ee20000000800 */
[C---:B-1----:R-:W-:Y:S01]  /*4090*/  FMUL.FTZ R5, R179.reuse, R5 ;  /* 0x00000005b3057220 */ /* 0x042fe20000410000 */
[----:B------:R-:W-:Y:S01]  /*40a0*/  F2FP.PACK_AB R179, R179, R180 ;  /* 0x000000b4b3b3723e */ /* 0x000fe200000000ff */
[--C-:B------:R-:W-:Y:S02]  /*40b0*/  FFMA.FTZ R182, R182, c[0x0][0x29c], -R251.reuse ;  /* 0x0000a700b6b67a23 */ /* 0x100fe400000108fb */
[----:B------:R-:W-:Y:S01]  /*40c0*/  FMUL.FTZ R5, R5, R193 ;  /* 0x000000c105057220 */ /* 0x000fe20000410000 */
[----:B------:R-:W-:Y:S01]  /*40d0*/  FSEL R193, R203, -INF , P4 ;  /* 0xff800000cbc17808 */ /* 0x000fe20002000000 */
[--C-:B------:R-:W-:Y:S02]  /*40e0*/  FFMA.FTZ R183, R183, c[0x0][0x29c], -R251.reuse ;  /* 0x0000a700b7b77a23 */ /* 0x100fe400000108fb */
[----:B------:R-:W-:Y:S01]  /*40f0*/  FFMA.FTZ R251, R192, c[0x0][0x29c], -R251 ;  /* 0x0000a700c0fb7a23 */ /* 0x000fe200000108fb */
[----:B------:R-:W-:Y:S01]  /*4100*/  FSEL R192, R199, -INF , P5 ;  /* 0xff800000c7c07808 */ /* 0x000fe20002800000 */
[----:B------:R-:W-:Y:S01]  /*4110*/  MUFU.EX2 R184, R184 ;  /* 0x000000b800b87308 */ /* 0x000fe20000000800 */
[--C-:B------:R-:W-:Y:S01]  /*4120*/  FFMA.FTZ R193, R193, c[0x0][0x29c], -R191.reuse ;  /* 0x0000a700c1c17a23 */ /* 0x100fe200000108bf */
[----:B------:R-:W-:Y:S01]  /*4130*/  F2FP.PACK_AB R5, R5, R175 ;  /* 0x000000af0505723e */ /* 0x000fe200000000ff */
[----:B------:R-:W-:Y:S02]  /*4140*/  FFMA.FTZ R198, -R198, R198, 1 ;  /* 0x3f800000c6c67423 */ /* 0x000fe400000101c6 */
[--C-:B------:R-:W-:Y:S02]  /*4150*/  FFMA.FTZ R192, R192, c[0x0][0x29c], -R191.reuse ;  /* 0x0000a700c0c07a23 */ /* 0x100fe400000108bf */
[----:B------:R-:W-:Y:S02]  /*4160*/  FFMA.FTZ R199, -R199, R199, 1 ;  /* 0x3f800000c7c77423 */ /* 0x000fe400000101c7 */
[----:B------:R-:W-:Y:S01]  /*4170*/  FFMA.FTZ R203, -R203, R203, 1 ;  /* 0x3f800000cbcb7423 */ /* 0x000fe200000101cb */
[----:B------:R-:W1:Y:S01]  /*4180*/  MUFU.EX2 R181, R181 ;  /* 0x000000b500b57308 */ /* 0x000e620000000800 */
[----:B------:R-:W-:Y:S01]  /*4190*/  FFMA.FTZ R246, -R246, R246, 1 ;  /* 0x3f800000f6f67423 */ /* 0x000fe200000101f6 */
[----:B---3--:R-:W-:Y:S01]  /*41a0*/  F2FP.PACK_AB R177, R177, R178 ;  /* 0x000000b2b1b1723e */ /* 0x008fe200000000ff */
[----:B------:R-:W-:Y:S02]  /*41b0*/  FMUL.FTZ R16, R178, R16 ;  /* 0x00000010b2107220 */ /* 0x000fe40000410000 */
[----:B------:R-:W-:Y:S02]  /*41c0*/  FFMA.FTZ R245, -R245, R245, 1 ;  /* 0x3f800000f5f57423 */ /* 0x000fe400000101f5 */
[--C-:B--2---:R-:W-:Y:S03]  /*41d0*/  FADD.FTZ R6, R6, -R32.reuse ;  /* 0x8000002006067221 */ /* 0x104fe60000010000 */
[----:B------:R-:W-:Y:S01]  /*41e0*/  MUFU.EX2 R192, R192 ;  /* 0x000000c000c07308 */ /* 0x000fe20000000800 */
[--C-:B------:R-:W-:Y:S02]  /*41f0*/  FADD.FTZ R18, R18, -R32.reuse ;  /* 0x8000002012127221 */ /* 0x100fe40000010000 */
[----:B------:R-:W-:Y:S01]  /*4200*/  FMUL.FTZ R6, R166, R6 ;  /* 0x00000006a6067220 */ /* 0x000fe20000410000 */
[----:B------:R-:W-:Y:S01]  /*4210*/  F2FP.PACK_AB R166, R168, R166 ;  /* 0x000000a6a8a6723e */ /* 0x000fe200000000ff */
[----:B------:R-:W-:Y:S01]  /*4220*/  FMUL.FTZ R18, R174, R18 ;  /* 0x00000012ae127220 */ /* 0x000fe20000410000 */
[----:B------:R-:W-:Y:S01]  /*4230*/  F2FP.PACK_AB R174, R173, R174 ;  /* 0x000000aeadae723e */ /* 0x000fe200000000ff */
[----:B------:R-:W-:Y:S02]  /*4240*/  FMUL.FTZ R194, R6, R194 ;  /* 0x000000c206c27220 */ /* 0x000fe40000410000 */
[----:B------:R-:W2:Y:S01]  /*4250*/  LDS R6, [R189+0x20300] ;  /* 0x02030000bd067984 */ /* 0x000ea20000000800 */
[----:B------:R-:W-:Y:S01]  /*4260*/  MUFU.EX2 R193, R193 ;  /* 0x000000c100c17308 */ /* 0x000fe20000000800 */
[--C-:B------:R-:W-:Y:S02]  /*4270*/  FADD.FTZ R7, R7, -R32.reuse ;  /* 0x8000002007077221 */ /* 0x100fe40000010000 */
[----:B------:R-:W3:Y:S01]  /*4280*/  LDS R189, [R189+0x20320] ;  /* 0x02032000bdbd7984 */ /* 0x000ee20000000800 */
[C---:B-1----:R-:W-:Y:S01]  /*4290*/  FMUL.FTZ R33, R181.reuse, R33 ;  /* 0x00000021b5217220 */ /* 0x042fe20000410000 */
[----:B------:R-:W-:Y:S01]  /*42a0*/  F2FP.PACK_AB R170, R181, R170 ;  /* 0x000000aab5aa723e */ /* 0x000fe200000000ff */
[----:B------:R-:W-:Y:S02]  /*42b0*/  FMUL.FTZ R7, R168, R7 ;  /* 0x00000007a8077220 */ /* 0x000fe40000410000 */
[----:B------:R-:W-:Y:S01]  /*42c0*/  FMUL.FTZ R16, R16, R219 ;  /* 0x000000db10107220 */ /* 0x000fe20000410000 */
[----:B------:R-:W-:Y:S01]  /*42d0*/  MOV R219, R205 ;  /* 0x000000cd00db7202 */ /* 0x000fe20000000f00 */
[----:B------:R-:W1:Y:S01]  /*42e0*/  MUFU.EX2 R176, R176 ;  /* 0x000000b000b07308 */ /* 0x000e620000000800 */
[----:B------:R-:W-:Y:S01]  /*42f0*/  FSEL R205, R247, -INF , P3 ;  /* 0xff800000f7cd7808 */ /* 0x000fe20001800000 */
[--C-:B------:R-:W-:Y:S01]  /*4300*/  FADD.FTZ R22, R22, -R32.reuse ;  /* 0x8000002016167221 */ /* 0x100fe20000010000 */
[----:B------:R-:W-:Y:S01]  /*4310*/  F2FP.PACK_AB R16, R17, R16 ;  /* 0x000000101110723e */ /* 0x000fe200000000ff */
[----:B------:R-:W-:Y:S01]  /*4320*/  FMUL.FTZ R33, R33, R207 ;  /* 0x000000cf21217220 */ /* 0x000fe20000410000 */
[----:B------:R-:W-:Y:S01]  /*4330*/  FSEL R207, R188, -INF , P1 ;  /* 0xff800000bccf7808 */ /* 0x000fe20000800000 */
[----:B------:R-:W-:Y:S01]  /*4340*/  FMUL.FTZ R7, R7, R195 ;  /* 0x000000c307077220 */ /* 0x000fe20000410000 */
[----:B------:R-:W-:Y:S01]  /*4350*/  FSEL R195, R190, -INF , P0 ;  /* 0xff800000bec37808 */ /* 0x000fe20000000000 */
[--C-:B------:R-:W-:Y:S01]  /*4360*/  FADD.FTZ R34, R34, -R32.reuse ;  /* 0x8000002022227221 */ /* 0x100fe20000010000 */
[----:B------:R-:W-:Y:S01]  /*4370*/  F2FP.PACK_AB R33, R33, R169 ;  /* 0x000000a92121723e */ /* 0x000fe200000000ff */
[----:B------:R-:W-:Y:S01]  /*4380*/  MUFU.EX2 R167, R167 ;  /* 0x000000a700a77308 */ /* 0x000fe20000000800 */
[--C-:B------:R-:W-:Y:S01]  /*4390*/  FFMA.FTZ R205, R205, c[0x0][0x29c], -R191.reuse ;  /* 0x0000a700cdcd7a23 */ /* 0x100fe200000108bf */
[----:B------:R-:W-:Y:S01]  /*43a0*/  F2FP.PACK_AB R7, R7, R194 ;  /* 0x000000c20707723e */ /* 0x000fe200000000ff */
[--C-:B------:R-:W-:Y:S01]  /*43b0*/  FFMA.FTZ R207, R207, c[0x0][0x29c], -R191.reuse ;  /* 0x0000a700cfcf7a23 */ /* 0x100fe200000108bf */
[----:B------:R-:W-:Y:S01]  /*43c0*/  PLOP3.LUT P0, PT, PT, PT, UP0, 0x80, 0x0 ;  /* 0x000000000000781c */ /* 0x000fe20003f0f008 */
[----:B------:R-:W-:Y:S02]  /*43d0*/  FFMA.FTZ R191, R195, c[0x0][0x29c], -R191 ;  /* 0x0000a700c3bf7a23 */ /* 0x000fe400000108bf */
[--C-:B------:R-:W-:Y:S02]  /*43e0*/  FADD.FTZ R19, R19, -R32.reuse ;  /* 0x8000002013137221 */ /* 0x100fe40000010000 */
[----:B------:R-:W-:Y:S01]  /*43f0*/  FMUL.FTZ R18, R18, R221 ;  /* 0x000000dd12127220 */ /* 0x000fe20000410000 */
[----:B------:R-:W4:Y:S01]  /*4400*/  MUFU.EX2 R171, R171 ;  /* 0x000000ab00ab7308 */ /* 0x000f220000000800 */
[----:B------:R-:W-:Y:S01]  /*4410*/  FMUL.FTZ R19, R173, R19 ;  /* 0x00000013ad137220 */ /* 0x000fe20000410000 */
[----:B------:R-:W-:Y:S01]  /*4420*/  SHF.L.U32 R221, R214, 0x1, RZ ;  /* 0x00000001d6dd7819 */ /* 0x000fe200000006ff */
[----:B------:R-:W-:Y:S02]  /*4430*/  FADD.FTZ R23, R23, -R32 ;  /* 0x8000002017177221 */ /* 0x000fe40000010000 */
[----:B------:R-:W-:Y:S01]  /*4440*/  FMUL.FTZ R19, R19, R222 ;  /* 0x000000de13137220 */ /* 0x000fe20000410000 */
[----:B------:R-:W-:Y:S01]  /*4450*/  SHF.L.U32 R222, R218, 0x1, RZ ;  /* 0x00000001dade7819 */ /* 0x000fe200000006ff */
[----:B-1----:R-:W-:Y:S02]  /*4460*/  FMUL.FTZ R20, R176, R20 ;  /* 0x00000014b0147220 */ /* 0x002fe40000410000 */
[--C-:B--2---:R-:W-:Y:S01]  /*4470*/  FADD.FTZ R9, R9, -R6.reuse ;  /* 0x8000000609097221 */ /* 0x104fe20000010000 */
[----:B------:R-:W1:Y:S01]  /*4480*/  MUFU.EX2 R172, R172 ;  /* 0x000000ac00ac7308 */ /* 0x000e620000000800 */
[--C-:B------:R-:W-:Y:S01]  /*4490*/  FADD.FTZ R8, R8, -R6.reuse ;  /* 0x8000000608087221 */ /* 0x100fe20000010000 */
[----:B------:R-:W-:Y:S01]  /*44a0*/  F2FP.PACK_AB R18, R19, R18 ;  /* 0x000000121312723e */ /* 0x000fe200000000ff */
[C---:B------:R-:W-:Y:S01]  /*44b0*/  FMUL.FTZ R9, R186.reuse, R9 ;  /* 0x00000009ba097220 */ /* 0x040fe20000410000 */
[----:B------:R-:W-:Y:S01]  /*44c0*/  F2FP.PACK_AB R186, R186, R187 ;  /* 0x000000bbbaba723e */ /* 0x000fe200000000ff */
[----:B------:R-:W-:Y:S02]  /*44d0*/  FMUL.FTZ R8, R187, R8 ;  /* 0x00000008bb087220 */ /* 0x000fe40000410000 */
[--C-:B------:R-:W-:Y:S02]  /*44e0*/  FADD.FTZ R12, R12, -R6.reuse ;  /* 0x800000060c0c7221 */ /* 0x100fe40000010000 */
[--C-:B------:R-:W-:Y:S01]  /*44f0*/  FADD.FTZ R13, R13, -R6.reuse ;  /* 0x800000060d0d7221 */ /* 0x100fe20000010000 */
[----:B------:R-:W2:Y:S01]  /*4500*/  MUFU.EX2 R4, R4 ;  /* 0x0000000400047308 */ /* 0x000ea20000000800 */
[--C-:B------:R-:W-:Y:S02]  /*4510*/  FADD.FTZ R24, R24, -R6.reuse ;  /* 0x8000000618187221 */ /* 0x100fe40000010000 */
[--C-:B------:R-:W-:Y:S02]  /*4520*/  FADD.FTZ R25, R25, -R6.reuse ;  /* 0x8000000619197221 */ /* 0x100fe40000010000 */
[--C-:B------:R-:W-:Y:S02]  /*4530*/  FADD.FTZ R28, R28, -R6.reuse ;  /* 0x800000061c1c7221 */ /* 0x100fe40000010000 */
[----:B------:R-:W-:Y:S01]  /*4540*/  FADD.FTZ R29, R29, -R6 ;  /* 0x800000061d1d7221 */ /* 0x000fe20000010000 */
[----:B------:R-:W-:Y:S01]  /*4550*/  SHF.L.U32 R6, R225, 0x1, RZ ;  /* 0x00000001e1067819 */ /* 0x000fe200000006ff */
[----:B------:R-:W-:Y:S01]  /*4560*/  FMUL.FTZ R13, R184, R13 ;  /* 0x0000000db80d7220 */ /* 0x000fe20000410000 */
[----:B------:R-:W3:Y:S01]  /*4570*/  MUFU.EX2 R252, R252 ;  /* 0x000000fc00fc7308 */ /* 0x000ee20000000800 */
[----:B------:R-:W-:Y:S02]  /*4580*/  FMUL.FTZ R9, R9, R197 ;  /* 0x000000c509097220 */ /* 0x000fe40000410000 */
[----:B------:R-:W-:Y:S01]  /*4590*/  FMUL.FTZ R8, R8, R196 ;  /* 0x000000c408087220 */ /* 0x000fe20000410000 */
[----:B------:R-:W-:Y:S01]  /*45a0*/  STS [R6+0x20480], R179 ;  /* 0x020480b306007388 */ /* 0x000fe20000000800 */
[----:B------:R-:W-:Y:S01]  /*45b0*/  FMUL.FTZ R12, R185, R12 ;  /* 0x0000000cb90c7220 */ /* 0x000fe20000410000 */
[----:B------:R-:W-:Y:S01]  /*45c0*/  F2FP.PACK_AB R185, R184, R185 ;  /* 0x000000b9b8b9723e */ /* 0x000fe200000000ff */
[----:B------:R-:W-:Y:S01]  /*45d0*/  FMUL.FTZ R13, R13, R198 ;  /* 0x000000c60d0d7220 */ /* 0x000fe20000410000 */
[----:B------:R-:W-:Y:S01]  /*45e0*/  STS [R6+0x20880], R166 ;  /* 0x020880a606007388 */ /* 0x000fe20000000800 */
[----:B------:R-:W-:Y:S01]  /*45f0*/  FMUL.FTZ R12, R12, R202 ;  /* 0x000000ca0c0c7220 */ /* 0x000fe20000410000 */
[----:B------:R-:W-:Y:S01]  /*4600*/  F2FP.PACK_AB R8, R9, R8 ;  /* 0x000000080908723e */ /* 0x000fe200000000ff */
[----:B----4-:R-:W-:Y:S01]  /*4610*/  FMUL.FTZ R21, R171, R21 ;  /* 0x00000015ab157220 */ /* 0x010fe20000410000 */
[----:B------:R-:W-:Y:S01]  /*4620*/  F2FP.PACK_AB R9, R164, R204 ;  /* 0x000000cca409723e */ /* 0x000fe200000000ff */
[----:B------:R-:W-:Y:S01]  /*4630*/  STS [R237], R177 ;  /* 0x000000b1ed007388 */ /* 0x000fe20000000800 */
[----:B------:R-:W-:Y:S01]  /*4640*/  F2FP.PACK_AB R12, R13, R12 ;  /* 0x0000000c0d0c723e */ /* 0x000fe200000000ff */
[----:B-1----:R-:W-:Y:S01]  /*4650*/  FMUL.FTZ R22, R172, R22 ;  /* 0x00000016ac167220 */ /* 0x002fe20000410000 */
[----:B------:R-:W-:Y:S01]  /*4660*/  F2FP.PACK_AB R13, R193, R192 ;  /* 0x000000c0c10d723e */ /* 0x000fe200000000ff */
[----:B------:R-:W-:Y:S01]  /*4670*/  STS [R237+0x400], R174 ;  /* 0x000400aeed007388 */ /* 0x000fe20000000800 */
[----:B------:R-:W-:Y:S01]  /*4680*/  F2FP.PACK_AB R171, R171, R176 ;  /* 0x000000b0abab723e */ /* 0x000fe200000000ff */
[----:B--2---:R-:W-:Y:S01]  /*4690*/  FMUL.FTZ R34, R4, R34 ;  /* 0x0000002204227220 */ /* 0x004fe20000410000 */
[----:B------:R-:W-:Y:S01]  /*46a0*/  F2FP.PACK_AB R172, R167, R172 ;  /* 0x000000aca7ac723e */ /* 0x000fe200000000ff */
[----:B------:R-:W-:Y:S01]  /*46b0*/  STS [R6+0x21480], R186 ;  /* 0x021480ba06007388 */ /* 0x000fe20000000800 */
[----:B------:R-:W-:Y:S01]  /*46c0*/  MUFU.EX2 R182, R182 ;  /* 0x000000b600b67308 */ /* 0x000fe20000000800 */
[--C-:B---3--:R-:W-:Y:S01]  /*46d0*/  FADD.FTZ R10, R10, -R189.reuse ;  /* 0x800000bd0a0a7221 */ /* 0x108fe20000010000 */
[----:B------:R-:W-:Y:S01]  /*46e0*/  F2FP.PACK_AB R4, R252, R4 ;  /* 0x00000004fc04723e */ /* 0x000fe200000000ff */
[----:B------:R1:W-:Y:S01]  /*46f0*/  STS [R6+0x21880], R9 ;  /* 0x0218800906007388 */ /* 0x0003e20000000800 */
[--C-:B------:R-:W-:Y:S02]  /*4700*/  FADD.FTZ R11, R11, -R189.reuse ;  /* 0x800000bd0b0b7221 */ /* 0x100fe40000010000 */
[--C-:B------:R-:W-:Y:S01]  /*4710*/  FADD.FTZ R14, R14, -R189.reuse ;  /* 0x800000bd0e0e7221 */ /* 0x100fe20000010000 */
[----:B------:R-:W-:Y:S01]  /*4720*/  STS [R237+0x1000], R185 ;  /* 0x001000b9ed007388 */ /* 0x000fe20000000800 */
[----:B------:R-:W-:Y:S02]  /*4730*/  FMUL.FTZ R11, R164, R11 ;  /* 0x0000000ba40b7220 */ /* 0x000fe40000410000 */
[----:B------:R-:W2:Y:S01]  /*4740*/  MUFU.EX2 R183, R183 ;  /* 0x000000b700b77308 */ /* 0x000ea20000000800 */
[----:B------:R-:W-:Y:S01]  /*4750*/  STS [R237+0x1400], R13 ;  /* 0x0014000ded007388 */ /* 0x000fe20000000800 */
[--C-:B------:R-:W-:Y:S02]  /*4760*/  FADD.FTZ R15, R15, -R189.reuse ;  /* 0x800000bd0f0f7221 */ /* 0x100fe40000010000 */
[----:B------:R-:W-:Y:S01]  /*4770*/  FMUL.FTZ R10, R204, R10 ;  /* 0x0000000acc0a7220 */ /* 0x000fe20000410000 */
[----:B------:R-:W-:Y:S01]  /*4780*/  STS [R6+0x22480], R171 ;  /* 0x022480ab06007388 */ /* 0x000fe20000000800 */
[----:B------:R-:W-:Y:S02]  /*4790*/  FMUL.FTZ R14, R192, R14 ;  /* 0x0000000ec00e7220 */ /* 0x000fe40000410000 */
[----:B------:R-:W-:Y:S01]  /*47a0*/  FMUL.FTZ R15, R193, R15 ;  /* 0x0000000fc10f7220 */ /* 0x000fe20000410000 */
[----:B------:R-:W-:Y:S01]  /*47b0*/  STS [R6+0x22880], R172 ;  /* 0x022880ac06007388 */ /* 0x000fe20000000800 */
[----:B------:R-:W-:Y:S01]  /*47c0*/  MUFU.EX2 R205, R205 ;  /* 0x000000cd00cd7308 */ /* 0x000fe20000000800 */
[----:B------:R-:W-:Y:S02]  /*47d0*/  FMUL.FTZ R10, R10, R200 ;  /* 0x000000c80a0a7220 */ /* 0x000fe40000410000 */
[----:B------:R3:W-:Y:S01]  /*47e0*/  STS [R237+0x2400], R4 ;  /* 0x00240004ed007388 */ /* 0x0007e20000000800 */
[----:B------:R-:W-:Y:S02]  /*47f0*/  FMUL.FTZ R11, R11, R201 ;  /* 0x000000c90b0b7220 */ /* 0x000fe40000410000 */
[----:B------:R-:W-:Y:S01]  /*4800*/  FMUL.FTZ R23, R167, R23 ;  /* 0x00000017a7177220 */ /* 0x000fe20000410000 */
[----:B------:R-:W-:Y:S01]  /*4810*/  STS [R237+0x2000], R170 ;  /* 0x002000aaed007388 */ /* 0x000fe20000000800 */
[----:B------:R-:W-:Y:S01]  /*4820*/  FADD.FTZ R35, R35, -R32 ;  /* 0x8000002023237221 */ /* 0x000fe20000010000 */
[----:B------:R-:W-:Y:S01]  /*4830*/  F2FP.PACK_AB R10, R11, R10 ;  /* 0x0000000a0b0a723e */ /* 0x000fe200000000ff */
        /* <DEDUP_REMOVED lines=9> */
[----:B------:R-:W-:Y:S01]  /*48d0*/  STS [R6+0x23480], R183 ;  /* 0x023480b706007388 */ /* 0x000fe20000000800 */
[----:B------:R-:W-:Y:S01]  /*48e0*/  FMUL.FTZ R35, R252, R35 ;  /* 0x00000023fc237220 */ /* 0x000fe20000410000 */
[----:B------:R-:W-:Y:S01]  /*48f0*/  IADD3 R224, R222, R221, RZ ;  /* 0x000000dddee07210 */ /* 0x000fe20007ffe0ff */
[----:B------:R-:W-:Y:S02]  /*4900*/  FFMA.FTZ R19, -R100, R100, 1 ;  /* 0x3f80000064137423 */ /* 0x000fe40000010164 */
[--C-:B------:R-:W-:Y:S01]  /*4910*/  FADD.FTZ R26, R26, -R189.reuse ;  /* 0x800000bd1a1a7221 */ /* 0x100fe20000010000 */
[----:B------:R2:W5:Y:S01]  /*4920*/  LDL.LU R100, [R1+0xc] ;  /* 0x00000c0001647983 */ /* 0x0005620000300800 */
[--C-:B------:R-:W-:Y:S02]  /*4930*/  FADD.FTZ R27, R27, -R189.reuse ;  /* 0x800000bd1b1b7221 */ /* 0x100fe40000010000 */
[----:B------:R-:W4:Y:S01]  /*4940*/  MUFU.EX2 R165, R165 ;  /* 0x000000a500a57308 */ /* 0x000f220000000800 */
[----:B------:R-:W-:Y:S02]  /*4950*/  FMUL.FTZ R20, R20, R223 ;  /* 0x000000df14147220 */ /* 0x000fe40000410000 */
[----:B------:R-:W-:Y:S01]  /*4960*/  FMUL.FTZ R22, R22, R241 ;  /* 0x000000f116167220 */ /* 0x000fe20000410000 */
[----:B-1----:R-:W-:Y:S01]  /*4970*/  F2FP.PACK_AB R9, R206, R205 ;  /* 0x000000cdce09723e */ /* 0x002fe200000000ff */
[----:B------:R-:W-:Y:S01]  /*4980*/  FFMA.FTZ R17, -R219, R219, 1 ;  /* 0x3f800000db117423 */ /* 0x000fe200000101db */
[----:B------:R-:W-:Y:S01]  /*4990*/  F2FP.PACK_AB R20, R21, R20 ;  /* 0x000000141514723e */ /* 0x000fe200000000ff */
[----:B------:R-:W-:Y:S01]  /*49a0*/  FMUL.FTZ R19, R35, R19 ;  /* 0x0000001323137220 */ /* 0x000fe20000410000 */
[----:B------:R-:W-:Y:S01]  /*49b0*/  F2FP.PACK_AB R22, R23, R22 ;  /* 0x000000161716723e */ /* 0x000fe200000000ff */
[----:B------:R-:W-:Y:S01]  /*49c0*/  STS [R6+0x23880], R9 ;  /* 0x0238800906007388 */ /* 0x000fe20000000800 */
[----:B------:R-:W1:Y:S01]  /*49d0*/  MUFU.EX2 R251, R251 ;  /* 0x000000fb00fb7308 */ /* 0x000e620000000800 */
[----:B------:R-:W-:Y:S02]  /*49e0*/  FMUL.FTZ R17, R34, R17 ;  /* 0x0000001122117220 */ /* 0x000fe40000410000 */
[----:B------:R-:W-:Y:S02]  /*49f0*/  FMUL.FTZ R25, R182, R25 ;  /* 0x00000019b6197220 */ /* 0x000fe40000410000 */
[--C-:B------:R-:W-:Y:S01]  /*4a00*/  FADD.FTZ R30, R30, -R189.reuse ;  /* 0x800000bd1e1e7221 */ /* 0x100fe20000010000 */
[----:B------:R-:W-:Y:S01]  /*4a10*/  F2FP.PACK_AB R17, R19, R17 ;  /* 0x000000111311723e */ /* 0x000fe200000000ff */
[----:B------:R-:W-:Y:S02]  /*4a20*/  FADD.FTZ R31, R31, -R189 ;  /* 0x800000bd1f1f7221 */ /* 0x000fe40000010000 */
[----:B------:R-:W-:Y:S01]  /*4a30*/  FMUL.FTZ R27, R206, R27 ;  /* 0x0000001bce1b7220 */ /* 0x000fe20000410000 */
[----:B------:R-:W3:Y:S01]  /*4a40*/  MUFU.EX2 R207, R207 ;  /* 0x000000cf00cf7308 */ /* 0x000ee20000000800 */
[----:B------:R-:W-:Y:S02]  /*4a50*/  FMUL.FTZ R26, R205, R26 ;  /* 0x0000001acd1a7220 */ /* 0x000fe40000410000 */
[----:B------:R-:W-:Y:S02]  /*4a60*/  FFMA.FTZ R247, -R247, R247, 1 ;  /* 0x3f800000f7f77423 */ /* 0x000fe400000101f7 */
[----:B----4-:R-:W-:Y:S02]  /*4a70*/  FMUL.FTZ R28, R165, R28 ;  /* 0x0000001ca51c7220 */ /* 0x010fe40000410000 */
[----:B------:R-:W-:Y:S02]  /*4a80*/  FMUL.FTZ R25, R25, R246 ;  /* 0x000000f619197220 */ /* 0x000fe40000410000 */
[----:B------:R-:W-:Y:S02]  /*4a90*/  FMUL.FTZ R31, R191, R31 ;  /* 0x0000001fbf1f7220 */ /* 0x000fe40000410000 */
[----:B------:R-:W-:Y:S02]  /*4aa0*/  FFMA.FTZ R188, -R188, R188, 1 ;  /* 0x3f800000bcbc7423 */ /* 0x000fe400000101bc */
[----:B------:R-:W-:Y:S01]  /*4ab0*/  FFMA.FTZ R190, -R190, R190, 1 ;  /* 0x3f800000bebe7423 */ /* 0x000fe200000101be */
[----:B-1----:R-:W-:Y:S01]  /*4ac0*/  F2FP.PACK_AB R165, R251, R165 ;  /* 0x000000a5fba5723e */ /* 0x002fe200000000ff */
[----:B------:R-:W-:Y:S02]  /*4ad0*/  FMUL.FTZ R27, R27, R248 ;  /* 0x000000f81b1b7220 */ /* 0x000fe40000410000 */
[----:B------:R-:W-:Y:S02]  /*4ae0*/  FMUL.FTZ R29, R251, R29 ;  /* 0x0000001dfb1d7220 */ /* 0x000fe40000410000 */
[----:B------:R-:W-:Y:S01]  /*4af0*/  STS [R237+0x3000], R165 ;  /* 0x003000a5ed007388 */ /* 0x000fe20000000800 */
[----:B------:R-:W-:Y:S02]  /*4b00*/  FMUL.FTZ R24, R24, R245 ;  /* 0x000000f518187220 */ /* 0x000fe40000410000 */
[----:B------:R-:W-:Y:S01]  /*4b10*/  FMUL.FTZ R26, R26, R247 ;  /* 0x000000f71a1a7220 */ /* 0x000fe20000410000 */
[----:B---3--:R-:W-:Y:S01]  /*4b20*/  F2FP.PACK_AB R4, R191, R207 ;  /* 0x000000cfbf04723e */ /* 0x008fe200000000ff */
[----:B------:R-:W-:Y:S01]  /*4b30*/  FMUL.FTZ R30, R207, R30 ;  /* 0x0000001ecf1e7220 */ /* 0x000fe20000410000 */
[----:B------:R-:W-:Y:S01]  /*4b40*/  F2FP.PACK_AB R24, R25, R24 ;  /* 0x000000181918723e */ /* 0x000fe200000000ff */
[----:B------:R-:W-:Y:S01]  /*4b50*/  FMUL.FTZ R29, R29, R250 ;  /* 0x000000fa1d1d7220 */ /* 0x000fe20000410000 */
[----:B------:R-:W-:Y:S01]  /*4b60*/  F2FP.PACK_AB R26, R27, R26 ;  /* 0x0000001a1b1a723e */ /* 0x000fe200000000ff */
[----:B------:R1:W-:Y:S01]  /*4b70*/  STS [R237+0x3400], R4 ;  /* 0x00340004ed007388 */ /* 0x0003e20000000800 */
[----:B------:R-:W-:Y:S02]  /*4b80*/  FMUL.FTZ R30, R30, R188 ;  /* 0x000000bc1e1e7220 */ /* 0x000fe40000410000 */
[----:B------:R-:W-:Y:S01]  /*4b90*/  FMUL.FTZ R31, R31, R190 ;  /* 0x000000be1f1f7220 */ /* 0x000fe20000410000 */
[----:B------:R-:W-:Y:S01]  /*4ba0*/  BAR.SYNC.DEFER_BLOCKING 0x0 ;  /* 0x0000000000007b1d */ /* 0x000fe20000010000 */
[----:B------:R-:W-:Y:S03]  /*4bb0*/  FMUL.FTZ R28, R28, R249 ;  /* 0x000000f91c1c7220 */ /* 0x000fe60000410000 */
[----:B------:R-:W-:Y:S02]  /*4bc0*/  F2FP.PACK_AB R30, R31, R30 ;  /* 0x0000001e1f1e723e */ /* 0x000fe400000000ff */
[----:B------:R-:W-:Y:S02]  /*4bd0*/  F2FP.PACK_AB R28, R29, R28 ;  /* 0x0000001c1d1c723e */ /* 0x000fe400000000ff */
[----:B-1----:R-:W-:Y:S01]  /*4be0*/  MOV R4, UR4 ;  /* 0x0000000400047c02 */ /* 0x002fe20008000f00 */
[----:B------:R-:W-:Y:S03]  /*4bf0*/  STS [R6+0x24480], R5 ;  /* 0x0244800506007388 */ /* 0x000fe60000000800 */
[----:B------:R-:W-:Y:S01]  /*4c00*/  LEA R4, R4, R217, 0xd ;  /* 0x000000d904047211 */ /* 0x000fe200078e68ff */
[----:B------:R-:W-:Y:S03]  /*4c10*/  STS [R6+0x24880], R7 ;  /* 0x0248800706007388 */ /* 0x000fe60000000800 */
[----:B------:R-:W-:Y:S01]  /*4c20*/  SHF.L.U32 R219, R4, 0x1, RZ ;  /* 0x0000000104db7819 */ /* 0x000fe200000006ff */
        /* <DEDUP_REMOVED lines=16> */
[----:B------:R-:W3:Y:S08]  /*4d30*/  LDSM.16.MT88.4 R12, [R0+0x20480] ;  /* 0x02048000000c783b */ /* 0x000ef00000004200 */
[----:B------:R-:W4:Y:S08]  /*4d40*/  LDSM.16.MT88.4 R16, [R215+0x22480] ;  /* 0x02248000d710783b */ /* 0x000f300000004200 */
[----:B------:R-:W2:Y:S08]  /*4d50*/  LDSM.16.MT88.4 R20, [R0+0x22480] ;  /* 0x022480000014783b */ /* 0x000eb00000004200 */
[----:B------:R-:W2:Y:S01]  /*4d60*/  LDSM.16.MT88.4 R24, [R219+0x1a080] ;  /* 0x01a08000db18783b */ /* 0x000ea20000004200 */
[-C--:B-1----:R-:W-:Y:S07]  /*4d70*/  HMMA.16816.F32 R36, R4, R8.reuse, R36 ;  /* 0x000000080424723c */ /* 0x082fee0000001824 */
[----:B------:R-:W-:Y:S01]  /*4d80*/  LDSM.16.MT88.4 R28, [R215+0x20c80] ;  /* 0x020c8000d71c783b */ /* 0x000fe20000004200 */
[-C--:B---3--:R-:W-:Y:S07]  /*4d90*/  HMMA.16816.F32 R40, R12, R8.reuse, R40 ;  /* 0x000000080c28723c */ /* 0x088fee0000001828 */
[----:B------:R-:W1:Y:S01]  /*4da0*/  LDSM.16.MT88.4 R32, [R219+0x18880] ;  /* 0x01888000db20783b */ /* 0x000e620000004200 */
[-C--:B----4-:R-:W-:Y:S07]  /*4db0*/  HMMA.16816.F32 R44, R16, R8.reuse, R44 ;  /* 0x00000008102c723c */ /* 0x090fee000000182c */
[----:B------:R-:W3:Y:S01]  /*4dc0*/  LDSM.16.MT88.4 R164, [R0+0x20c80] ;  /* 0x020c800000a4783b */ /* 0x000ee20000004200 */
[C---:B--2---:R-:W-:Y:S07]  /*4dd0*/  HMMA.16816.F32 R48, R20.reuse, R8, R48 ;  /* 0x000000081430723c */ /* 0x044fee0000001830 */
[----:B------:R-:W2:Y:S01]  /*4de0*/  LDSM.16.MT88.4 R168, [R215+0x22c80] ;  /* 0x022c8000d7a8783b */ /* 0x000ea20000004200 */
[-C--:B------:R-:W-:Y:S07]  /*4df0*/  HMMA.16816.F32 R52, R20, R10.reuse, R52 ;  /* 0x0000000a1434723c */ /* 0x080fee0000001834 */
[----:B------:R-:W4:Y:S01]  /*4e00*/  LDSM.16.MT88.4 R172, [R0+0x22c80] ;  /* 0x022c800000ac783b */ /* 0x000f220000004200 */
[-C--:B------:R-:W-:Y:S07]  /*4e10*/  HMMA.16816.F32 R56, R16, R10.reuse, R56 ;  /* 0x0000000a1038723c */ /* 0x080fee0000001838 */
[----:B------:R-:W1:Y:S01]  /*4e20*/  LDSM.16.MT88.4 R176, [R219+0x1a880] ;  /* 0x01a88000dbb0783b */ /* 0x000e620000004200 */
[-C--:B------:R-:W-:Y:S07]  /*4e30*/  HMMA.16816.F32 R60, R12, R10.reuse, R60 ;  /* 0x0000000a0c3c723c */ /* 0x080fee000000183c */
[----:B------:R-:W-:Y:S01]  /*4e40*/  LDSM.16.MT88.4 R180, [R219+0x19880] ;  /* 0x01988000dbb4783b */ /* 0x000fe20000004200 */
[C---:B------:R-:W-:Y:S07]  /*4e50*/  HMMA.16816.F32 R64, R4.reuse, R10, R64 ;  /* 0x0000000a0440723c */ /* 0x040fee0000001840 */
[----:B------:R-:W-:Y:S01]  /*4e60*/  LDSM.16.MT88.4 R8, [R219+0x19080] ;  /* 0x01908000db08783b */ /* 0x000fe20000004200 */
[-C--:B------:R-:W-:Y:S07]  /*4e70*/  HMMA.16816.F32 R68, R4, R24.reuse, R68 ;  /* 0x000000180444723c */ /* 0x080fee0000001844 */
[----:B------:R-:W-:Y:S01]  /*4e80*/  LDSM.16.MT88.4 R184, [R0+0x21c80] ;  /* 0x021c800000b8783b */ /* 0x000fe20000004200 */
[-C--:B------:R-:W-:Y:S07]  /*4e90*/  HMMA.16816.F32 R72, R12, R24.reuse, R72 ;  /* 0x000000180c48723c */ /* 0x080fee0000001848 */
        /* <DEDUP_REMOVED lines=14> */
[-C--:B---3--:R-:W-:Y:S08]  /*4f80*/  HMMA.16816.F32 R40, R164, R32.reuse, R40 ;  /* 0x00000020a428723c */ /* 0x088ff00000001828 */
[-C--:B--2---:R-:W-:Y:S08]  /*4f90*/  HMMA.16816.F32 R44, R168, R32.reuse, R44 ;  /* 0x00000020a82c723c */ /* 0x084ff0000000182c */
[C---:B----4-:R-:W-:Y:S08]  /*4fa0*/  HMMA.16816.F32 R48, R172.reuse, R32, R48 ;  /* 0x00000020ac30723c */ /* 0x050ff00000001830 */
[-C--:B------:R-:W-:Y:S08]  /*4fb0*/  HMMA.16816.F32 R52, R172, R34.reuse, R52 ;  /* 0x00000022ac34723c */ /* 0x080ff00000001834 */
[-C--:B------:R-:W-:Y:S08]  /*4fc0*/  HMMA.16816.F32 R56, R168, R34.reuse, R56 ;  /* 0x00000022a838723c */ /* 0x080ff00000001838 */
[-C--:B------:R-:W-:Y:S08]  /*4fd0*/  HMMA.16816.F32 R60, R164, R34.reuse, R60 ;  /* 0x00000022a43c723c */ /* 0x080ff0000000183c */
[C---:B------:R-:W-:Y:S01]  /*4fe0*/  HMMA.16816.F32 R64, R28.reuse, R34, R64 ;  /* 0x000000221c40723c */ /* 0x040fe20000001840 */
[----:B------:R-:W2:Y:S07]  /*4ff0*/  LDSM.16.MT88.4 R32, [R215+0x21c80] ;  /* 0x021c8000d720783b */ /* 0x000eae0000004200 */
[-C--:B------:R-:W-:Y:S08]  /*5000*/  HMMA.16816.F32 R68, R28, R176.reuse, R68 ;  /* 0x000000b01c44723c */ /* 0x080ff00000001844 */
[-C--:B------:R-:W-:Y:S08]  /*5010*/  HMMA.16816.F32 R72, R164, R176.reuse, R72 ;  /* 0x000000b0a448723c */ /* 0x080ff00000001848 */
[-C--:B------:R-:W-:Y:S08]  /*5020*/  HMMA.16816.F32 R76, R168, R176.reuse, R76 ;  /* 0x000000b0a84c723c */ /* 0x080ff0000000184c */
[C---:B------:R-:W-:Y:S08]  /*5030*/  HMMA.16816.F32 R80, R172.reuse, R176, R80 ;  /* 0x000000b0ac50723c */ /* 0x040ff00000001850 */
[-C--:B------:R-:W-:Y:S08]  /*5040*/  HMMA.16816.F32 R84, R172, R178.reuse, R84 ;  /* 0x000000b2ac54723c */ /* 0x080ff00000001854 */
[-C--:B------:R-:W-:Y:S08]  /*5050*/  HMMA.16816.F32 R88, R168, R178.reuse, R88 ;  /* 0x000000b2a858723c */ /* 0x080ff00000001858 */
[-C--:B------:R-:W-:Y:S08]  /*5060*/  HMMA.16816.F32 R92, R164, R178.reuse, R92 ;  /* 0x000000b2a45c723c */ /* 0x080ff0000000185c */
[----:B------:R-:W-:Y:S08]  /*5070*/  HMMA.16816.F32 R96, R28, R178, R96 ;  /* 0x000000b21c60723c */ /* 0x000ff00000001860 */
[-C--:B------:R-:W-:Y:S08]  /*5080*/  HMMA.16816.F32 R36, R4, R8.reuse, R36 ;  /* 0x000000080424723c */ /* 0x080ff00000001824 */
[-C--:B------:R-:W-:Y:S08]  /*5090*/  HMMA.16816.F32 R40, R12, R8.reuse, R40 ;  /* 0x000000080c28723c */ /* 0x080ff00000001828 */
[-C--:B------:R-:W-:Y:S08]  /*50a0*/  HMMA.16816.F32 R44, R16, R8.reuse, R44 ;  /* 0x00000008102c723c */ /* 0x080ff0000000182c */
[C---:B------:R-:W-:Y:S08]  /*50b0*/  HMMA.16816.F32 R48, R20.reuse, R8, R48 ;  /* 0x000000081430723c */ /* 0x040ff00000001830 */
[-C--:B------:R-:W-:Y:S08]  /*50c0*/  HMMA.16816.F32 R52, R20, R10.reuse, R52 ;  /* 0x0000000a1434723c */ /* 0x080ff00000001834 */
[-C--:B------:R-:W-:Y:S08]  /*50d0*/  HMMA.16816.F32 R56, R16, R10.reuse, R56 ;  /* 0x0000000a1038723c */ /* 0x080ff00000001838 */
[-C--:B------:R-:W-:Y:S08]  /*50e0*/  HMMA.16816.F32 R60, R12, R10.reuse, R60 ;  /* 0x0000000a0c3c723c */ /* 0x080ff0000000183c */
[C---:B------:R-:W-:Y:S01]  /*50f0*/  HMMA.16816.F32 R64, R4.reuse, R10, R64 ;  /* 0x0000000a0440723c */ /* 0x040fe20000001840 */
[----:B------:R-:W3:Y:S07]  /*5100*/  LDSM.16.MT88.4 R8, [R219+0x1b880] ;  /* 0x01b88000db08783b */ /* 0x000eee0000004200 */
[-C--:B-1----:R-:W-:Y:S01]  /*5110*/  HMMA.16816.F32 R68, R4, R24.reuse, R68 ;  /* 0x000000180444723c */ /* 0x082fe20000001844 */
[----:B------:R-:W-:Y:S07]  /*5120*/  BAR.SYNC.DEFER_BLOCKING 0x0 ;  /* 0x0000000000007b1d */ /* 0x000fee0000010000 */
[-C--:B------:R-:W-:Y:S08]  /*5130*/  HMMA.16816.F32 R72, R12, R24.reuse, R72 ;  /* 0x000000180c48723c */ /* 0x080ff00000001848 */
[-C--:B------:R-:W-:Y:S08]  /*5140*/  HMMA.16816.F32 R76, R16, R24.reuse, R76 ;  /* 0x00000018104c723c */ /* 0x080ff0000000184c */
[C---:B------:R-:W-:Y:S08]  /*5150*/  HMMA.16816.F32 R80, R20.reuse, R24, R80 ;  /* 0x000000181450723c */ /* 0x040ff00000001850 */
[-C--:B------:R-:W-:Y:S08]  /*5160*/  HMMA.16816.F32 R84, R20, R26.reuse, R84 ;  /* 0x0000001a1454723c */ /* 0x080ff00000001854 */
[-C--:B------:R-:W-:Y:S08]  /*5170*/  HMMA.16816.F32 R88, R16, R26.reuse, R88 ;  /* 0x0000001a1058723c */ /* 0x080ff00000001858 */
[-C--:B------:R-:W-:Y:S08]  /*5180*/  HMMA.16816.F32 R92, R12, R26.reuse, R92 ;  /* 0x0000001a0c5c723c */ /* 0x080ff0000000185c */
[----:B------:R-:W-:Y:S01]  /*5190*/  HMMA.16816.F32 R96, R4, R26, R96 ;  /* 0x0000001a0460723c */ /* 0x000fe20000001860 */
[----:B------:R1:W4:Y:S07]  /*51a0*/  LDSM.16.M88.4 R164, [R222+0x24480] ;  /* 0x02448000dea4783b */ /* 0x00032e0000000200 */
[-C--:B--2---:R-:W-:Y:S01]  /*51b0*/  HMMA.16816.F32 R36, R32, R180.reuse, R36 ;  /* 0x000000b42024723c */ /* 0x084fe20000001824 */
[----:B------:R1:W2:Y:S07]  /*51c0*/  LDSM.16.M88.4 R28, [R222+0x25480] ;  /* 0x02548000de1c783b */ /* 0x0002ae0000000200 */
[-C--:B------:R-:W-:Y:S01]  /*51d0*/  HMMA.16816.F32 R40, R184, R180.reuse, R40 ;  /* 0x000000b4b828723c */ /* 0x080fe20000001828 */
[----:B------:R1:W1:Y:S07]  /*51e0*/  LDSM.16.MT88.4 R16, [R220+0x80] ;  /* 0x00008000dc10783b */ /* 0x00026e0000004200 */
[-C--:B------:R-:W-:Y:S01]  /*51f0*/  HMMA.16816.F32 R44, R188, R180.reuse, R44 ;  /* 0x000000b4bc2c723c */ /* 0x080fe2000000182c */
[----:B------:R1:W1:Y:S07]  /*5200*/  LDSM.16.MT88.4 R168, [R220+0x4080] ;  /* 0x00408000dca8783b */ /* 0x00026e0000004200 */
[C---:B------:R-:W-:Y:S01]  /*5210*/  HMMA.16816.F32 R48, R192.reuse, R180, R48 ;  /* 0x000000b4c030723c */ /* 0x040fe20000001830 */
[----:B------:R1:W1:Y:S07]  /*5220*/  LDSM.16.M88.4 R172, [R224+0x24480] ;  /* 0x02448000e0ac783b */ /* 0x00026e0000000200 */
[-C--:B------:R-:W-:Y:S01]  /*5230*/  HMMA.16816.F32 R52, R192, R182.reuse, R52 ;  /* 0x000000b6c034723c */ /* 0x080fe20000001834 */
[----:B------:R1:W1:Y:S07]  /*5240*/  LDSM.16.M88.4 R196, [R224+0x25480] ;  /* 0x02548000e0c4783b */ /* 0x00026e0000000200 */
[-C--:B------:R-:W-:Y:S01]  /*5250*/  HMMA.16816.F32 R56, R188, R182.reuse, R56 ;  /* 0x000000b6bc38723c */ /* 0x080fe20000001838 */
[----:B------:R1:W1:Y:S07]  /*5260*/  LDSM.16.MT88.4 R176, [R220+0x880] ;  /* 0x00088000dcb0783b */ /* 0x00026e0000004200 */
[-C--:B------:R-:W-:Y:S01]  /*5270*/  HMMA.16816.F32 R60, R184, R182.reuse, R60 ;  /* 0x000000b6b83c723c */ /* 0x080fe2000000183c */
[----:B------:R1:W1:Y:S07]  /*5280*/  LDSM.16.MT88.4 R200, [R220+0x4880] ;  /* 0x00488000dcc8783b */ /* 0x00026e0000004200 */
[C---:B------:R-:W-:Y:S08]  /*5290*/  HMMA.16816.F32 R64, R32.reuse, R182, R64 ;  /* 0x000000b62040723c */ /* 0x040ff00000001840 */
[-C--:B---3--:R-:W-:Y:S08]  /*52a0*/  HMMA.16816.F32 R68, R32, R8.reuse, R68 ;  /* 0x000000082044723c */ /* 0x088ff00000001844 */
[-C--:B------:R-:W-:Y:S08]  /*52b0*/  HMMA.16816.F32 R72, R184, R8.reuse, R72 ;  /* 0x00000008b848723c */ /* 0x080ff00000001848 */
[-C--:B------:R-:W-:Y:S08]  /*52c0*/  HMMA.16816.F32 R76, R188, R8.reuse, R76 ;  /* 0x00000008bc4c723c */ /* 0x080ff0000000184c */
[C---:B------:R-:W-:Y:S08]  /*52d0*/  HMMA.16816.F32 R80, R192.reuse, R8, R80 ;  /* 0x00000008c050723c */ /* 0x040ff00000001850 */
[-C--:B------:R-:W-:Y:S08]  /*52e0*/  HMMA.16816.F32 R84, R192, R10.reuse, R84 ;  /* 0x0000000ac054723c */ /* 0x080ff00000001854 */
[-C--:B------:R-:W-:Y:S08]  /*52f0*/  HMMA.16816.F32 R88, R188, R10.reuse, R88 ;  /* 0x0000000abc58723c */ /* 0x080ff00000001858 */
[-C--:B------:R-:W-:Y:S08]  /*5300*/  HMMA.16816.F32 R92, R184, R10.reuse, R92 ;  /* 0x0000000ab85c723c */ /* 0x080ff0000000185c */
[----:B------:R-:W-:Y:S01]  /*5310*/  HMMA.16816.F32 R96, R32, R10, R96 ;  /* 0x0000000a2060723c */ /* 0x000fe20000001860 */
[----:B------:R-:W-:-:S07]  /*5320*/  @P0 BRA `(.L_x_1023) ;  /* 0x0000034000000947 */ /* 0x000fce0003800000 */
[C---:B-12-4-:R-:W-:Y:S01]  /*5330*/  LOP3.LUT P4, RZ, R227.reuse, 0x4, RZ, 0xc0, !PT ;  /* 0x00000004e3ff7812 */ /* 0x056fe2000788c0ff */
[----:B------:R-:W1:Y:S01]  /*5340*/  S2R R4, SR_CTAID.Y ;  /* 0x0000000000047919 */ /* 0x000e620000002600 */
[----:B------:R-:W-:Y:S01]  /*5350*/  LOP3.LUT P5, RZ, R227, 0x2, RZ, 0xc0, !PT ;  /* 0x00000002e3ff7812 */ /* 0x000fe200078ac0ff */
[----:B------:R-:W-:Y:S01]  /*5360*/  USHF.R.S32.HI UR25, URZ, 0x1f, UR24 ;  /* 0x0000001f3f197899 */ /* 0x000fe20008011418 */
[----:B------:R-:W-:Y:S01]  /*5370*/  IMAD.MOV.U32 R8, RZ, RZ, c[0x0][0x208] ;  /* 0x00008200ff087624 */ /* 0x000fe200078e00ff */
[----:B------:R-:W-:Y:S02]  /*5380*/  ULDC.64 UR6, c[0x0][0x208] ;  /* 0x0000820000067ab9 */ /* 0x000fe40000000a00 */
[----:B------:R-:W-:Y:S01]  /*5390*/  UIMAD UR25, UR25, UR6, URZ ;  /* 0x00000006191972a4 */ /* 0x000fe2000f8e023f */
[----:B------:R-:W-:Y:S01]  /*53a0*/  IMAD.SHL.U32 R9, R8, 0x40, RZ ;  /* 0x0000004008097824 */ /* 0x000fe200078e00ff */
[----:B------:R-:W-:Y:S02]  /*53b0*/  UIMAD.WIDE.U32 UR26, UR24, UR6, URZ ;  /* 0x00000006181a72a5 */ /* 0x000fe4000f8e003f */
[----:B------:R-:W-:Y:S02]  /*53c0*/  UIMAD UR25, UR24, UR7, UR25 ;  /* 0x00000007181972a4 */ /* 0x000fe4000f8e0219 */
[----:B------:R-:W-:Y:S02]  /*53d0*/  USHF.L.U32 UR24, UR24, 0x6, URZ ;  /* 0x0000000618187899 */ /* 0x000fe4000800063f */
[----:B------:R-:W-:Y:S01]  /*53e0*/  IMAD.U32 R14, RZ, RZ, UR26 ;  /* 0x0000001aff0e7e24 */ /* 0x000fe2000f8e00ff */
[----:B------:R-:W-:Y:S01]  /*53f0*/  UIADD3 UR25, UR27, UR25, URZ ;  /* 0x000000191b197290 */ /* 0x000fe2000fffe03f */
[----:B------:R-:W-:Y:S03]  /*5400*/  IMAD.U32 R15, RZ, RZ, UR27 ;  /* 0x0000001bff0f7e24 */ /* 0x000fe6000f8e00ff */
[----:B------:R-:W-:Y:S02]  /*5410*/  LEA R12, P1, R14, R230, 0x7 ;  /* 0x000000e60e0c7211 */ /* 0x000fe400078238ff */
[----:B-1----:R-:W-:Y:S01]  /*5420*/  SHF.R.S32.HI R5, RZ, 0x1f, R4 ;  /* 0x0000001fff057819 */ /* 0x002fe20000011404 */
[----:B------:R-:W-:Y:S04]  /*5430*/  IMAD.WIDE.U32 R6, R4, c[0x0][0x288], R242 ;  /* 0x0000a20004067a25 */ /* 0x000fe800078e00f2 */
[----:B------:R-:W-:Y:S01]  /*5440*/  IMAD R5, R5, c[0x0][0x288], RZ ;  /* 0x0000a20005057a24 */ /* 0x000fe200078e02ff */
[----:B------:R-:W-:Y:S03]  /*5450*/  IADD3 R6, P0, R6, UR8, RZ ;  /* 0x0000000806067c10 */ /* 0x000fe6000ff1e0ff */
[----:B------:R-:W-:Y:S02]  /*5460*/  IMAD R5, R4, c[0x0][0x28c], R5 ;  /* 0x0000a30004057a24 */ /* 0x000fe400078e0205 */
[----:B------:R-:W-:Y:S03]  /*5470*/  IMAD.U32 R4, RZ, RZ, UR25 ;  /* 0x00000019ff047e24 */ /* 0x000fe6000f8e00ff */
[----:B------:R-:W-:Y:S01]  /*5480*/  IADD3.X R5, R7, UR14, R5, P0, !PT ;  /* 0x0000000e07057c10 */ /* 0x000fe200087fe405 */
[----:B------:R-:W-:Y:S01]  /*5490*/  IMAD.MOV.U32 R7, RZ, RZ, 0x6 ;  /* 0x00000006ff077424 */ /* 0x000fe200078e00ff */
[----:B------:R-:W-:Y:S01]  /*54a0*/  LEA.HI.X R13, R14, R231, R4, 0x7, P1 ;  /* 0x000000e70e0d7211 */ /* 0x000fe200008f3c04 */
[----:B------:R-:W-:Y:S01]  /*54b0*/  IMAD.U32 R4, RZ, RZ, UR24 ;  /* 0x00000018ff047e24 */ /* 0x000fe2000f8e00ff */
[----:B------:R-:W-:Y:S02]  /*54c0*/  LEA R10, P0, R6, c[0x0][0x280], 0x2 ;  /* 0x0000a000060a7a11 */ /* 0x000fe400078010ff */
[----:B------:R-:W-:Y:S02]  /*54d0*/  SHF.L.U64.HI R7, R8, R7, c[0x0][0x20c] ;  /* 0x0000830008077619 */ /* 0x000fe40000010207 */
[----:B------:R-:W-:Y:S02]  /*54e0*/  LEA.HI.X R11, R6, c[0x0][0x284], R5, 0x2, P0 ;  /* 0x0000a100060b7a11 */ /* 0x000fe400000f1405 */
[----:B------:R-:W-:Y:S02]  /*54f0*/  IADD3 R14, P1, P0, R9, 0x80, R12 ;  /* 0x00000080090e7810 */ /* 0x000fe4000783e00c */
[----:B------:R-:W-:Y:S02]  /*5500*/  IADD3 R5, -R234, c[0x0][0x168], -R4 ;  /* 0x00005a00ea057a10 */ /* 0x000fe40007ffe904 */
[--C-:B------:R-:W-:Y:S02]  /*5510*/  IADD3.X R15, R7, RZ, R13.reuse, P1, P0 ;  /* 0x000000ff070f7210 */ /* 0x100fe40000fe040d */
[C---:B------:R-:W-:Y:S02]  /*5520*/  LEA R8, P0, R4.reuse, R10, 0x2 ;  /* 0x0000000a04087211 */ /* 0x040fe400078010ff */
[----:B------:R-:W-:Y:S02]  /*5530*/  ISETP.LT.OR P2, PT, R5, 0x1, P4 ;  /* 0x000000010500780c */ /* 0x000fe40002741670 */
[----:B------:R-:W-:Y:S02]  /*5540*/  IADD3 R6, P1, R9, R12, RZ ;  /* 0x0000000c09067210 */ /* 0x000fe40007f3e0ff */
[----:B------:R-:W-:Y:S01]  /*5550*/  LEA.HI.X.SX32 R9, R4, R11, 0x2, P0 ;  /* 0x0000000b04097211 */ /* 0x000fe200000f16ff */
[----:B------:R-:W-:Y:S01]  /*5560*/  IMAD.U32 R4, RZ, RZ, UR20 ;  /* 0x00000014ff047e24 */ /* 0x000fe2000f8e00ff */
[----:B------:R-:W-:Y:S01]  /*5570*/  ISETP.LT.OR P0, PT, R5, 0x1, P5 ;  /* 0x000000010500780c */ /* 0x000fe20002f01670 */
[----:B------:R-:W-:Y:S01]  /*5580*/  IMAD.X R7, R7, 0x1, R13, P1 ;  /* 0x0000000107077824 */ /* 0x000fe200008e060d */
[C---:B------:R-:W-:Y:S01]  /*5590*/  ISETP.LT.OR P1, PT, R5.reuse, 0x21, P4 ;  /* 0x000000210500780c */ /* 0x040fe20002721670 */
[----:B------:R-:W-:Y:S05]  /*55a0*/  IMAD R4, R4, 0x4000, R239 ;  /* 0x0000400004047824 */ /* 0x000fea00078e02ef */
[----:B------:R-:W-:Y:S01]  /*55b0*/  @!PT LDS RZ, [RZ] ;  /* 0x00000000fffff984 */ /* 0x000fe20000000800 */
[----:B------:R-:W-:Y:S01]  /*55c0*/  @!PT LDS RZ, [RZ] ;  /* 0x00000000fffff984 */ /* 0x000fe20000000800 */
[----:B------:R-:W-:Y:S01]  /*55d0*/  @!PT LDS RZ, [RZ] ;  /* 0x00000000fffff984 */ /* 0x000fe20000000800 */
[----:B------:R1:W-:Y:S06]  /*55e0*/  LDGSTS.E.BYPASS.LTC128B.128 [R4], [R12.64], !P2 ;  /* 0x000000000c047fae */ /* 0x0003ec000d101d56 */
[----:B------:R1:W-:Y:S01]  /*55f0*/  LDGSTS.E.BYPASS.LTC128B.128 [R4+0x2000], [R12.64+0x80], !P0 ;  /* 0x020000800c047fae */ /* 0x0003e2000c101d56 */
[----:B------:R-:W-:Y:S01]  /*5600*/  ISETP.LT.OR P0, PT, R5, 0x21, P5 ;  /* 0x000000210500780c */ /* 0x000fe20002f01670 */
[----:B------:R-:W-:Y:S04]  /*5610*/  IMAD.U32 R5, RZ, RZ, UR20 ;  /* 0x00000014ff057e24 */ /* 0x000fe8000f8e00ff */
[----:B------:R1:W-:Y:S01]  /*5620*/  LDGSTS.E.BYPASS.LTC128B.128 [R4+0x1000], [R6.64], !P1 ;  /* 0x0100000006047fae */ /* 0x0003e2000c901d56 */
[----:B------:R-:W-:Y:S04]  /*5630*/  @!P6 IMAD R5, R5, 0x40, R242 ;  /* 0x000000400505e824 */ /* 0x000fe800078e02f2 */
[----:B------:R-:W-:Y:S03]  /*5640*/  @!P6 IMAD.SHL.U32 R5, R5, 0x4, RZ ;  /* 0x000000040505e824 */ /* 0x000fe600078e00ff */
[----:B------:R1:W-:Y:S06]  /*5650*/  LDGSTS.E.BYPASS.LTC128B.128 [R4+0x3000], [R14.64], !P0 ;  /* 0x030000000e047fae */ /* 0x0003ec000c101d56 */
[----:B------:R1:W-:Y:S02]  /*5660*/  @!P6 LDGSTS.E.BYPASS.LTC128B.128 [R5+0x20280], [R8.64] ;  /* 0x202800000805efae */ /* 0x0003e4000b901d56 */
.L_x_1023:
[-C--:B-12-4-:R-:W-:Y:S01]  /*5670*/  HMMA.16816.F32 R4, R164, R16.reuse, RZ ;  /* 0x00000010a404723c */ /* 0x096fe200000018ff */
[----:B------:R-:W-:Y:S01]  /*5680*/  LDSM.16.MT88.4 R184, [R220+0x1080] ;  /* 0x00108000dcb8783b */ /* 0x000fe20000004200 */
[----:B------:R-:W-:Y:S02]  /*5690*/  ULDC.64 UR6, c[0x0][0x238] ;  /* 0x00008e0000067ab9 */ /* 0x000fe40000000a00 */
[--C-:B------:R-:W-:Y:S01]  /*56a0*/  IMAD.IADD R223, R222, 0x1, R209.reuse ;  /* 0x00000001dedf7824 */ /* 0x100fe200078e02d1 */
[-C--:B------:R-:W-:Y:S01]  /*56b0*/  IADD3 R204, R221, R222.reuse, R209 ;  /* 0x000000deddcc7210 */ /* 0x080fe20007ffe0d1 */
[----:B------:R-:W-:Y:S01]  /*56c0*/  LDSM.16.MT88.4 R192, [R220+0x1880] ;  /* 0x00188000dcc0783b */ /* 0x000fe20000004200 */
[----:B------:R-:W-:Y:S01]  /*56d0*/  USHF.R.S32.HI UR24, URZ, 0x1f, UR10 ;  /* 0x0000001f3f187899 */ /* 0x000fe2000801140a */
[C---:B------:R-:W-:Y:S01]  /*56e0*/  HMMA.16816.F32 R8, R28.reuse, R16, RZ ;  /* 0x000000101c08723c */ /* 0x040fe200000018ff */
[----:B------:R-:W-:Y:S02]  /*56f0*/  USHF.L.U32 UR12, UR12, 0xd, URZ ;  /* 0x0000000d0c0c7899 */ /* 0x000fe4000800063f */
[----:B------:R-:W1:Y:S01]  /*5700*/  LDSM.16.M88.4 R180, [R223+0x24480] ;  /* 0x02448000dfb4783b */ /* 0x000e620000000200 */
[----:B------:R-:W-:Y:S02]  /*5710*/  UIMAD UR25, UR24, UR6, URZ ;  /* 0x00000006181972a4 */ /* 0x000fe4000f8e023f */
[----:B------:R-:W-:Y:S02]  /*5720*/  UISETP.GE.AND UP0, UPT, UR19, UR17, UPT ;  /* 0x000000111300728c */ /* 0x000fe4000bf06270 */
[-C--:B------:R-:W-:Y:S01]  /*5730*/  HMMA.16816.F32 R12, R28, R18.reuse, RZ ;  /* 0x000000121c0c723c */ /* 0x080fe200000018ff */
[----:B------:R-:W2:Y:S01]  /*5740*/  LDSM.16.M88.4 R188, [R223+0x25480] ;  /* 0x02548000dfbc783b */ /* 0x000ea20000000200 */
[----:B------:R-:W-:Y:S02]  /*5750*/  UIMAD UR25, UR10, UR7, UR25 ;  /* 0x000000070a1972a4 */ /* 0x000fe4000f8e0219 */
[----:B------:R-:W-:Y:S02]  /*5760*/  UISETP.GE.AND UP3, UPT, UR4, 0x1, UPT ;  /* 0x000000010400788c */ /* 0x000fe4000bf66270 */
[----:B------:R-:W-:Y:S01]  /*5770*/  ULDC.64 UR6, c[0x0][0x240] ;  /* 0x0000900000067ab9 */ /* 0x000fe20000000a00 */
[----:B------:R-:W0:Y:S01]  /*5780*/  LDGDEPBAR ;  /* 0x00000000000079af */ /* 0x000e220000000000 */
[C---:B------:R-:W-:Y:S01]  /*5790*/  HMMA.16816.F32 R16, R164.reuse, R18, RZ ;  /* 0x00000012a410723c */ /* 0x040fe200000018ff */
[----:B------:R-:W-:Y:S02]  /*57a0*/  UIMAD UR6, UR5, UR6, URZ ;  /* 0x00000006050672a4 */ /* 0x000fe4000f8e023f */
[----:B------:R-:W-:Y:S02]  /*57b0*/  UISETP.GE.AND UP2, UPT, UR21, 0x1, UPT ;  /* 0x000000011500788c */ /* 0x000fe4000bf46270 */
[----:B------:R-:W-:Y:S02]  /*57c0*/  UIMAD UR6, UR18, UR7, UR6 ;  /* 0x00000007120672a4 */ /* 0x000fe4000f8e0206 */
[----:B------:R-:W-:Y:S01]  /*57d0*/  USHF.R.S32.HI UR7, URZ, 0x1f, UR12 ;  /* 0x0000001f3f077899 */ /* 0x000fe2000801140c */
[-C--:B------:R-:W-:Y:S01]  /*57e0*/  HMMA.16816.F32 R20, R164, R168.reuse, RZ ;  /* 0x000000a8a414723c */ /* 0x080fe200000018ff */
[----:B------:R-:W-:Y:S07]  /*57f0*/  UISETP.GE.AND UP1, UPT, UR20, 0x1, UPT ;  /* 0x000000011400788c */ /* 0x000fee000bf26270 */
[C---:B------:R-:W-:Y:S08]  /*5800*/  HMMA.16816.F32 R24, R28.reuse, R168, RZ ;  /* 0x000000a81c18723c */ /* 0x040ff000000018ff */
[-C--:B------:R-:W-:Y:S08]  /*5810*/  HMMA.16816.F32 R28, R28, R170.reuse, RZ ;  /* 0x000000aa1c1c723c */ /* 0x080ff000000018ff */
[----:B------:R-:W-:Y:S01]  /*5820*/  HMMA.16816.F32 R32, R164, R170, RZ ;  /* 0x000000aaa420723c */ /* 0x000fe200000018ff */
[----:B------:R-:W3:Y:S05]  /*5830*/  LDSM.16.MT88.4 R164, [R220+0x5080] ;  /* 0x00508000dca4783b */ /* 0x000eea0000004200 */
[----:B------:R-:W4:Y:S02]  /*5840*/  LDSM.16.M88.4 R168, [R204+0x24480] ;  /* 0x02448000cca8783b */ /* 0x000f240000000200 */
[-C--:B------:R-:W-:Y:S03]  /*5850*/  HMMA.16816.F32 R4, R172, R176.reuse, R4 ;  /* 0x000000b0ac04723c */ /* 0x080fe60000001804 */
[----:B------:R-:W1:Y:S05]  /*5860*/  LDSM.16.M88.4 R204, [R204+0x25480] ;  /* 0x02548000cccc783b */ /* 0x000e6a0000000200 */
        /* <DEDUP_REMOVED lines=9> */
[----:B------:R-:W4:Y:S05]  /*5900*/  LDSM.16.MT88.4 R172, [R220+0x5880] ;  /* 0x00588000dcac783b */ /* 0x000f2a0000004200 */
[----:B------:R-:W4:Y:S02]  /*5910*/  LDSM.16.M88.4 R200, [R222+0x27480] ;  /* 0x02748000dec8783b */ /* 0x000f240000000200 */
[-C--:B-1----:R-:W-:Y:S08]  /*5920*/  HMMA.16816.F32 R4, R180, R184.reuse, R4 ;  /* 0x000000b8b404723c */ /* 0x082ff00000001804 */
[C---:B--2---:R-:W-:Y:S08]  /*5930*/  HMMA.16816.F32 R8, R188.reuse, R184, R8 ;  /* 0x000000b8bc08723c */ /* 0x044ff00000001808 */
[-C--:B------:R-:W-:Y:S08]  /*5940*/  HMMA.16816.F32 R12, R188, R186.reuse, R12 ;  /* 0x000000babc0c723c */ /* 0x080ff0000000180c */
[C---:B------:R-:W-:Y:S01]  /*5950*/  HMMA.16816.F32 R16, R180.reuse, R186, R16 ;  /* 0x000000bab410723c */ /* 0x040fe20000001810 */
[----:B------:R-:W-:Y:S07]  /*5960*/  LDSM.16.MT88.4 R184, [R220+0x2880] ;  /* 0x00288000dcb8783b */ /* 0x000fee0000004200 */
[-C--:B---3--:R-:W-:Y:S08]  /*5970*/  HMMA.16816.F32 R20, R180, R164.reuse, R20 ;  /* 0x000000a4b414723c */ /* 0x088ff00000001814 */
[C---:B------:R-:W-:Y:S08]  /*5980*/  HMMA.16816.F32 R24, R188.reuse, R164, R24 ;  /* 0x000000a4bc18723c */ /* 0x040ff00000001818 */
[-C--:B------:R-:W-:Y:S01]  /*5990*/  HMMA.16816.F32 R28, R188, R166.reuse, R28 ;  /* 0x000000a6bc1c723c */ /* 0x080fe2000000181c */
[----:B------:R-:W-:Y:S07]  /*59a0*/  LDSM.16.M88.4 R188, [R224+0x27480] ;  /* 0x02748000e0bc783b */ /* 0x000fee0000000200 */
[----:B------:R-:W-:Y:S01]  /*59b0*/  HMMA.16816.F32 R32, R180, R166, R32 ;  /* 0x000000a6b420723c */ /* 0x000fe20000001820 */
[----:B------:R-:W1:Y:S05]  /*59c0*/  LDSM.16.MT88.4 R164, [R220+0x6080] ;  /* 0x00608000dca4783b */ /* 0x000e6a0000004200 */
[----:B------:R-:W2:Y:S02]  /*59d0*/  LDSM.16.M88.4 R180, [R224+0x26480] ;  /* 0x02648000e0b4783b */ /* 0x000ea40000000200 */
[-C--:B----4-:R-:W-:Y:S08]  /*59e0*/  HMMA.16816.F32 R4, R168, R192.reuse, R4 ;  /* 0x000000c0a804723c */ /* 0x090ff00000001804 */
[C---:B------:R-:W-:Y:S08]  /*59f0*/  HMMA.16816.F32 R8, R204.reuse, R192, R8 ;  /* 0x000000c0cc08723c */ /* 0x040ff00000001808 */
[-C--:B------:R-:W-:Y:S08]  /*5a00*/  HMMA.16816.F32 R12, R204, R194.reuse, R12 ;  /* 0x000000c2cc0c723c */ /* 0x080ff0000000180c */
[C---:B------:R-:W-:Y:S01]  /*5a10*/  HMMA.16816.F32 R16, R168.reuse, R194, R16 ;  /* 0x000000c2a810723c */ /* 0x040fe20000001810 */
[----:B------:R-:W-:Y:S07]  /*5a20*/  LDSM.16.MT88.4 R192, [R220+0x3880] ;  /* 0x00388000dcc0783b */ /* 0x000fee0000004200 */
[-C--:B------:R-:W-:Y:S08]  /*5a30*/  HMMA.16816.F32 R20, R168, R172.reuse, R20 ;  /* 0x000000aca814723c */ /* 0x080ff00000001814 */
[C---:B------:R-:W-:Y:S08]  /*5a40*/  HMMA.16816.F32 R24, R204.reuse, R172, R24 ;  /* 0x000000accc18723c */ /* 0x040ff00000001818 */
[-C--:B------:R-:W-:Y:S08]  /*5a50*/  HMMA.16816.F32 R28, R204, R174.reuse, R28 ;  /* 0x000000aecc1c723c */ /* 0x080ff0000000181c */
[----:B------:R-:W-:Y:S01]  /*5a60*/  HMMA.16816.F32 R32, R168, R174, R32 ;  /* 0x000000aea820723c */ /* 0x000fe20000001820 */
[----:B------:R-:W3:Y:S05]  /*5a70*/  LDSM.16.MT88.4 R168, [R220+0x6880] ;  /* 0x00688000dca8783b */ /* 0x000eea0000004200 */
[----:B------:R-:W-:Y:S02]  /*5a80*/  LDSM.16.MT88.4 R172, [R220+0x3080] ;  /* 0x00308000dcac783b */ /* 0x000fe40000004200 */
[-C--:B------:R-:W-:Y:S08]  /*5a90*/  HMMA.16816.F32 R4, R176, R196.reuse, R4 ;  /* 0x000000c4b004723c */ /* 0x080ff00000001804 */
[C---:B------:R-:W-:Y:S08]  /*5aa0*/  HMMA.16816.F32 R8, R200.reuse, R196, R8 ;  /* 0x000000c4c808723c */ /* 0x040ff00000001808 */
[-C--:B------:R-:W-:Y:S08]  /*5ab0*/  HMMA.16816.F32 R12, R200, R198.reuse, R12 ;  /* 0x000000c6c80c723c */ /* 0x080ff0000000180c */
[C---:B------:R-:W-:Y:S08]  /*5ac0*/  HMMA.16816.F32 R16, R176.reuse, R198, R16 ;  /* 0x000000c6b010723c */ /* 0x040ff00000001810 */
[-C--:B-1----:R-:W-:Y:S08]  /*5ad0*/  HMMA.16816.F32 R20, R176, R164.reuse, R20 ;  /* 0x000000a4b014723c */ /* 0x082ff00000001814 */
[C---:B------:R-:W-:Y:S08]  /*5ae0*/  HMMA.16816.F32 R24, R200.reuse, R164, R24 ;  /* 0x000000a4c818723c */ /* 0x040ff00000001818 */
[-C--:B------:R-:W-:Y:S08]  /*5af0*/  HMMA.16816.F32 R28, R200, R166.reuse, R28 ;  /* 0x000000a6c81c723c */ /* 0x080ff0000000181c */
[----:B------:R-:W-:Y:S01]  /*5b00*/  HMMA.16816.F32 R32, R176, R166, R32 ;  /* 0x000000a6b020723c */ /* 0x000fe20000001820 */
[----:B------:R-:W1:Y:S05]  /*5b10*/  LDSM.16.M88.4 R164, [R223+0x26480] ;  /* 0x02648000dfa4783b */ /* 0x000e6a0000000200 */
[----:B------:R-:W4:Y:S02]  /*5b20*/  LDSM.16.M88.4 R176, [R223+0x27480] ;  /* 0x02748000dfb0783b */ /* 0x000f240000000200 */
[-C--:B--2---:R-:W-:Y:S08]  /*5b30*/  HMMA.16816.F32 R4, R180, R184.reuse, R4 ;  /* 0x000000b8b404723c */ /* 0x084ff00000001804 */
[C---:B------:R-:W-:Y:S08]  /*5b40*/  HMMA.16816.F32 R8, R188.reuse, R184, R8 ;  /* 0x000000b8bc08723c */ /* 0x040ff00000001808 */
[-C--:B------:R-:W-:Y:S08]  /*5b50*/  HMMA.16816.F32 R12, R188, R186.reuse, R12 ;  /* 0x000000babc0c723c */ /* 0x080ff0000000180c */
[C---:B------:R-:W-:Y:S01]  /*5b60*/  HMMA.16816.F32 R16, R180.reuse, R186, R16 ;  /* 0x000000bab410723c */ /* 0x040fe20000001810 */
[----:B------:R-:W2:Y:S07]  /*5b70*/  LDSM.16.MT88.4 R184, [R220+0x7080] ;  /* 0x00708000dcb8783b */ /* 0x000eae0000004200 */
[-C--:B---3--:R-:W-:Y:S08]  /*5b80*/  HMMA.16816.F32 R20, R180, R168.reuse, R20 ;  /* 0x000000a8b414723c */ /* 0x088ff00000001814 */
[C---:B------:R-:W-:Y:S07]  /*5b90*/  HMMA.16816.F32 R24, R188.reuse, R168, R24 ;  /* 0x000000a8bc18723c */ /* 0x040fee0000001818 */
[----:B------:R-:W-:Y:S01]  /*5ba0*/  IADD3 R168, R209, R222, R221 ;  /* 0x000000ded1a87210 */ /* 0x000fe20007ffe0dd */
[-C--:B------:R-:W-:Y:S04]  /*5bb0*/  HMMA.16816.F32 R28, R188, R170.reuse, R28 ;  /* 0x000000aabc1c723c */ /* 0x080fe8000000181c */
[----:B------:R-:W3:Y:S04]  /*5bc0*/  LDSM.16.M88.4 R188, [R168+0x26480] ;  /* 0x02648000a8bc783b */ /* 0x000ee80000000200 */
[----:B------:R-:W-:Y:S01]  /*5bd0*/  HMMA.16816.F32 R32, R180, R170, R32 ;  /* 0x000000aab420723c */ /* 0x000fe20000001820 */
[----:B------:R-:W3:Y:S05]  /*5be0*/  LDSM.16.M88.4 R168, [R168+0x27480] ;  /* 0x02748000a8a8783b */ /* 0x000eea0000000200 */
[----:B------:R-:W-:Y:S02]  /*5bf0*/  LDSM.16.MT88.4 R180, [R0+0x27c80] ;  /* 0x027c800000b4783b */ /* 0x000fe40000004200 */
[-C--:B-1----:R-:W-:Y:S08]  /*5c00*/  HMMA.16816.F32 R4, R164, R172.reuse, R4 ;  /* 0x000000aca404723c */ /* 0x082ff00000001804 */
[C---:B----4-:R-:W-:Y:S08]  /*5c10*/  HMMA.16816.F32 R8, R176.reuse, R172, R8 ;  /* 0x000000acb008723c */ /* 0x050ff00000001808 */
[-C--:B------:R-:W-:Y:S08]  /*5c20*/  HMMA.16816.F32 R12, R176, R174.reuse, R12 ;  /* 0x000000aeb00c723c */ /* 0x080ff0000000180c */
[C---:B------:R-:W-:Y:S01]  /*5c30*/  HMMA.16816.F32 R16, R164.reuse, R174, R16 ;  /* 0x000000aea410723c */ /* 0x040fe20000001810 */
[----:B------:R-:W1:Y:S07]  /*5c40*/  LDSM.16.MT88.4 R172, [R220+0x7880] ;  /* 0x00788000dcac783b */ /* 0x000e6e0000004200 */
[-C--:B--2---:R-:W-:Y:S08]  /*5c50*/  HMMA.16816.F32 R20, R164, R184.reuse, R20 ;  /* 0x000000b8a414723c */ /* 0x084ff00000001814 */
[C---:B------:R-:W-:Y:S08]  /*5c60*/  HMMA.16816.F32 R24, R176.reuse, R184, R24 ;  /* 0x000000b8b018723c */ /* 0x040ff00000001818 */
[-C--:B------:R-:W-:Y:S08]  /*5c70*/  HMMA.16816.F32 R28, R176, R186.reuse, R28 ;  /* 0x000000bab01c723c */ /* 0x080ff0000000181c */
[----:B------:R-:W-:Y:S07]  /*5c80*/  HMMA.16816.F32 R32, R164, R186, R32 ;  /* 0x000000baa420723c */ /* 0x000fee0000001820 */
[----:B------:R-:W-:Y:S01]  /*5c90*/  IMAD.U32 R164, RZ, RZ, UR10 ;  /* 0x0000000affa47e24 */ /* 0x000fe2000f8e00ff */
[-C--:B---3--:R-:W-:Y:S01]  /*5ca0*/  HMMA.16816.F32 R4, R188, R192.reuse, R4 ;  /* 0x000000c0bc04723c */ /* 0x088fe20000001804 */
[----:B------:R-:W-:Y:S01]  /*5cb0*/  IMAD.U32 R165, RZ, RZ, UR6 ;  /* 0x00000006ffa57e24 */ /* 0x000fe2000f8e00ff */
[----:B------:R-:W-:Y:S03]  /*5cc0*/  UIADD3 UR6, UR20, 0x1, URZ ;  /* 0x0000000114067890 */ /* 0x000fe6000fffe03f */
[----:B------:R-:W-:Y:S01]  /*5cd0*/  IMAD.WIDE.U32 R166, R164, c[0x0][0x238], R228 ;  /* 0x00008e00a4a67a25 */ /* 0x000fe200078e00e4 */
[----:B------:R-:W-:Y:S02]  /*5ce0*/  USEL UR20, UR6, URZ, !UP1 ;  /* 0x0000003f06147287 */ /* 0x000fe4000c800000 */
[C---:B------:R-:W-:Y:S01]  /*5cf0*/  HMMA.16816.F32 R8, R168.reuse, R192, R8 ;  /* 0x000000c0a808723c */ /* 0x040fe20000001808 */
[----:B------:R-:W-:Y:S03]  /*5d00*/  IMAD.U32 R164, RZ, RZ, UR18 ;  /* 0x00000012ffa47e24 */ /* 0x000fe6000f8e00ff */
[----:B------:R-:W-:Y:S04]  /*5d10*/  IADD3 R167, R167, UR25, RZ ;  /* 0x00000019a7a77c10 */ /* 0x000fe8000fffe0ff */
[-C--:B------:R-:W-:Y:S04]  /*5d20*/  HMMA.16816.F32 R12, R168, R194.reuse, R12 ;  /* 0x000000c2a80c723c */ /* 0x080fe8000000180c */
[----:B------:R-:W-:Y:S04]  /*5d30*/  IMAD.WIDE.U32 R166, R164, c[0x0][0x240], R166 ;  /* 0x00009000a4a67a25 */ /* 0x000fe800078e00a6 */
[C---:B------:R-:W-:Y:S04]  /*5d40*/  HMMA.16816.F32 R16, R188.reuse, R194, R16 ;  /* 0x000000c2bc10723c */ /* 0x040fe80000001810 */
[----:B------:R-:W-:Y:S01]  /*5d50*/  IADD3 R164, P0, R166, UR12, RZ ;  /* 0x0000000ca6a47c10 */ /* 0x000fe2000ff1e0ff */
[----:B------:R-:W-:Y:S03]  /*5d60*/  UIADD3 UR12, UR4, 0x1, URZ ;  /* 0x00000001040c7890 */ /* 0x000fe6000fffe03f */
[-C--:B-1----:R-:W-:Y:S01]  /*5d70*/  HMMA.16816.F32 R20, R188, R172.reuse, R20 ;  /* 0x000000acbc14723c */ /* 0x082fe20000001814 */
[----:B------:R-:W-:Y:S03]  /*5d80*/  USEL UR4, UR12, URZ, !UP3 ;  /* 0x0000003f0c047287 */ /* 0x000fe6000d800000 */
[----:B------:R-:W-:Y:S01]  /*5d90*/  IADD3.X R165, R167, UR7, R165, P0, !PT ;  /* 0x00000007a7a57c10 */ /* 0x000fe200087fe4a5 */
[----:B------:R-:W-:Y:S01]  /*5da0*/  UIADD3 UR7, UR21, 0x1, URZ ;  /* 0x0000000115077890 */ /* 0x000fe2000fffe03f */
[C---:B------:R-:W-:Y:S01]  /*5db0*/  LEA R176, P0, R164.reuse, c[0x0][0x220], 0x2 ;  /* 0x00008800a4b07a11 */ /* 0x040fe200078010ff */
[----:B------:R-:W-:Y:S01]  /*5dc0*/  UMOV UR12, UR19 ;  /* 0x00000013000c7c82 */ /* 0x000fe20008000000 */
[C---:B------:R-:W-:Y:S01]  /*5dd0*/  HMMA.16816.F32 R24, R168.reuse, R172, R24 ;  /* 0x000000aca818723c */ /* 0x040fe20000001818 */
[----:B------:R-:W-:Y:S03]  /*5de0*/  USEL UR21, UR7, URZ, !UP2 ;  /* 0x0000003f07157287 */ /* 0x000fe6000d000000 */
[----:B------:R-:W-:Y:S02]  /*5df0*/  LEA.HI.X R177, R164, c[0x0][0x224], R165, 0x2, P0 ;  /* 0x00008900a4b17a11 */ /* 0x000fe400000f14a5 */
[----:B------:R-:W-:Y:S01]  /*5e00*/  LDSM.16.MT88.4 R164, [R219+0x10880] ;  /* 0x01088000dba4783b */ /* 0x000fe20000004200 */
[----:B------:R-:W-:Y:S01]  /*5e10*/  PLOP3.LUT P0, PT, PT, PT, UP0, 0x80, 0x0 ;  /* 0x000000000000781c */ /* 0x000fe20003f0f008 */
[-C--:B------:R-:W-:Y:S03]  /*5e20*/  HMMA.16816.F32 R28, R168, R174.reuse, R28 ;  /* 0x000000aea81c723c */ /* 0x080fe6000000181c */
[----:B------:R-:W-:Y:S05]  /*5e30*/  RED.E.ADD.F32.FTZ.RN.STRONG.GPU [R176.64], R4 ;  /* 0x00000004b000798e */ /* 0x000fea000c10e796 */
[----:B------:R-:W-:Y:S01]  /*5e40*/  HMMA.16816.F32 R32, R188, R174, R32 ;  /* 0x000000aebc20723c */ /* 0x000fe20000001820 */
        /* <DEDUP_REMOVED lines=17> */
[----:B------:R-:W2:Y:S05]  /*5f60*/  LDSM.16.MT88.4 R12, [R0+0x24480] ;  /* 0x02448000000c783b */ /* 0x000eaa0000004200 */
[----:B------:R-:W-:Y:S05]  /*5f70*/  RED.E.ADD.F32.FTZ.RN.STRONG.GPU [R176.64+0x4000], R20 ;  /* 0x00400014b000798e */ /* 0x000fea000c10e796 */
[----:B------:R-:W-:Y:S05]  /*5f80*/  RED.E.ADD.F32.FTZ.RN.STRONG.GPU [R176.64+0x4400], R21 ;  /* 0x00440015b000798e */ /* 0x000fea000c10e796 */
[----:B------:R-:W3:Y:S05]  /*5f90*/  LDSM.16.MT88.4 R16, [R215+0x26480] ;  /* 0x02648000d710783b */ /* 0x000eea0000004200 */
[----:B------:R-:W-:Y:S05]  /*5fa0*/  RED.E.ADD.F32.FTZ.RN.STRONG.GPU [R176.64+0x4800], R22 ;  /* 0x00480016b000798e */ /* 0x000fea000c10e796 */
[----:B------:R-:W-:Y:S01]  /*5fb0*/  RED.E.ADD.F32.FTZ.RN.STRONG.GPU [R176.64+0x4c00], R23 ;  /* 0x004c0017b000798e */ /* 0x000fe2000c10e796 */
[-C--:B-1---5:R-:W-:Y:S04]  /*5fc0*/  HMMA.16816.F32 R100, R4, R8.reuse, R100 ;  /* 0x000000080464723c */ /* 0x0a2fe80000001864 */
[----:B------:R-:W1:Y:S05]  /*5fd0*/  LDSM.16.MT88.4 R20, [R0+0x26480] ;  /* 0x026480000014783b */ /* 0x000e6a0000004200 */
[----:B------:R-:W-:Y:S01]  /*5fe0*/  LDSM.16.MT88.4 R168, [R0+0x24c80] ;  /* 0x024c800000a8783b */ /* 0x000fe20000004200 */
[-C--:B--2---:R-:W-:Y:S04]  /*5ff0*/  HMMA.16816.F32 R104, R12, R8.reuse, R104 ;  /* 0x000000080c68723c */ /* 0x084fe80000001868 */
[----:B------:R-:W-:Y:S05]  /*6000*/  RED.E.ADD.F32.FTZ.RN.STRONG.GPU [R176.64+0x5000], R24 ;  /* 0x00500018b000798e */ /* 0x000fea000c10e796 */
[----:B------:R-:W-:Y:S05]  /*6010*/  RED.E.ADD.F32.FTZ.RN.STRONG.GPU [R176.64+0x5400], R25 ;  /* 0x00540019b000798e */ /* 0x000fea000c10e796 */
[----:B------:R-:W-:Y:S01]  /*6020*/  LDSM.16.MT88.4 R172, [R0+0x26c80] ;  /* 0x026c800000ac783b */ /* 0x000fe20000004200 */
[-C--:B---3--:R-:W-:Y:S04]  /*6030*/  HMMA.16816.F32 R108, R16, R8.reuse, R108 ;  /* 0x00000008106c723c */ /* 0x088fe8000000186c */
[----:B------:R-:W-:Y:S05]  /*6040*/  RED.E.ADD.F32.FTZ.RN.STRONG.GPU [R176.64+0x5800], R26 ;  /* 0x0058001ab000798e */ /* 0x000fea000c10e796 */
[----:B------:R-:W-:Y:S05]  /*6050*/  RED.E.ADD.F32.FTZ.RN.STRONG.GPU [R176.64+0x5c00], R27 ;  /* 0x005c001bb000798e */ /* 0x000fea000c10e796 */
[----:B------:R-:W2:Y:S01]  /*6060*/  LDSM.16.MT88.4 R24, [R219+0x12080] ;  /* 0x01208000db18783b */ /* 0x000ea20000004200 */
[C---:B-1----:R-:W-:Y:S04]  /*6070*/  HMMA.16816.F32 R112, R20.reuse, R8, R112 ;  /* 0x000000081470723c */ /* 0x042fe80000001870 */
[----:B------:R-:W-:Y:S05]  /*6080*/  RED.E.ADD.F32.FTZ.RN.STRONG.GPU [R176.64+0x6000], R32 ;  /* 0x00600020b000798e */ /* 0x000fea000c10e796 */
[----:B------:R-:W-:Y:S01]  /*6090*/  RED.E.ADD.F32.FTZ.RN.STRONG.GPU [R176.64+0x6400], R33 ;  /* 0x00640021b000798e */ /* 0x000fe2000c10e796 */
[-C--:B------:R-:W-:Y:S04]  /*60a0*/  HMMA.16816.F32 R116, R20, R10.reuse, R116 ;  /* 0x0000000a1474723c */ /* 0x080fe80000001874 */
[----:B------:R-:W-:Y:S04]  /*60b0*/  RED.E.ADD.F32.FTZ.RN.STRONG.GPU [R176.64+0x6800], R34 ;  /* 0x00680022b000798e */ /* 0x000fe8000c10e796 */
[-C--:B------:R-:W-:Y:S01]  /*60c0*/  HMMA.16816.F32 R120, R16, R10.reuse, R120 ;  /* 0x0000000a1078723c */ /* 0x080fe20000001878 */
[----:B------:R-:W-:Y:S05]  /*60d0*/  RED.E.ADD.F32.FTZ.RN.STRONG.GPU [R176.64+0x6c00], R35 ;  /* 0x006c0023b000798e */ /* 0x000fea000c10e796 */
[----:B------:R-:W1:Y:S02]  /*60e0*/  LDSM.16.MT88.4 R32, [R215+0x24c80] ;  /* 0x024c8000d720783b */ /* 0x000e640000004200 */
[-C--:B------:R-:W-:Y:S03]  /*60f0*/  HMMA.16816.F32 R124, R12, R10.reuse, R124 ;  /* 0x0000000a0c7c723c */ /* 0x080fe6000000187c */
[----:B------:R-:W-:Y:S05]  /*6100*/  RED.E.ADD.F32.FTZ.RN.STRONG.GPU [R176.64+0x7000], R28 ;  /* 0x0070001cb000798e */ /* 0x000fea000c10e796 */
[C---:B------:R-:W-:Y:S01]  /*6110*/  HMMA.16816.F32 R128, R4.reuse, R10, R128 ;  /* 0x0000000a0480723c */ /* 0x040fe20000001880 */
[----:B------:R-:W-:Y:S05]  /*6120*/  LDSM.16.MT88.4 R8, [R219+0x12880] ;  /* 0x01288000db08783b */ /* 0x000fea0000004200 */
[----:B------:R-:W-:Y:S02]  /*6130*/  RED.E.ADD.F32.FTZ.RN.STRONG.GPU [R176.64+0x7400], R29 ;  /* 0x0074001db000798e */ /* 0x000fe4000c10e796 */
[-C--:B--2---:R-:W-:Y:S03]  /*6140*/  HMMA.16816.F32 R132, R4, R24.reuse, R132 ;  /* 0x000000180484723c */ /* 0x084fe60000001884 */
[----:B------:R-:W-:Y:S05]  /*6150*/  RED.E.ADD.F32.FTZ.RN.STRONG.GPU [R176.64+0x7800], R30 ;  /* 0x0078001eb000798e */ /* 0x000fea000c10e796 */
[-C--:B------:R-:W-:Y:S01]  /*6160*/  HMMA.16816.F32 R136, R12, R24.reuse, R136 ;  /* 0x000000180c88723c */ /* 0x080fe20000001888 */
[----:B------:R-:W-:Y:S05]  /*6170*/  RED.E.ADD.F32.FTZ.RN.STRONG.GPU [R176.64+0x7c00], R31 ;  /* 0x007c001fb000798e */ /* 0x000fea000c10e796 */
[----:B------:R-:W2:Y:S02]  /*6180*/  LDSM.16.MT88.4 R28, [R215+0x26c80] ;  /* 0x026c8000d71c783b */ /* 0x000ea40000004200 */
[-C--:B------:R-:W-:Y:S03]  /*6190*/  HMMA.16816.F32 R140, R16, R24.reuse, R140 ;  /* 0x00000018108c723c */ /* 0x080fe6000000188c */
[----:B------:R-:W-:Y:S05]  /*61a0*/  LDSM.16.MT88.4 R176, [R215+0x27c80] ;  /* 0x027c8000d7b0783b */ /* 0x000fea0000004200 */
        /* <DEDUP_REMOVED lines=8> */
[----:B------:R-:W3:Y:S05]  /*6230*/  LDSM.16.MT88.4 R4, [R215+0x25480] ;  /* 0x02548000d704783b */ /* 0x000eea0000004200 */
[----:B------:R-:W4:Y:S02]  /*6240*/  LDSM.16.MT88.4 R24, [R0+0x27480] ;  /* 0x027480000018783b */ /* 0x000f240000004200 */
[-C--:B-1----:R-:W-:Y:S08]  /*6250*/  HMMA.16816.F32 R100, R32, R164.reuse, R100 ;  /* 0x000000a42064723c */ /* 0x082ff00000001864 */
[-C--:B------:R-:W-:Y:S08]  /*6260*/  HMMA.16816.F32 R104, R168, R164.reuse, R104 ;  /* 0x000000a4a868723c */ /* 0x080ff00000001868 */
[-C--:B--2---:R-:W-:Y:S08]  /*6270*/  HMMA.16816.F32 R108, R28, R164.reuse, R108 ;  /* 0x000000a41c6c723c */ /* 0x084ff0000000186c */
[C---:B------:R-:W-:Y:S08]  /*6280*/  HMMA.16816.F32 R112, R172.reuse, R164, R112 ;  /* 0x000000a4ac70723c */ /* 0x040ff00000001870 */
[-C--:B------:R-:W-:Y:S08]  /*6290*/  HMMA.16816.F32 R116, R172, R166.reuse, R116 ;  /* 0x000000a6ac74723c */ /* 0x080ff00000001874 */
[-C--:B------:R-:W-:Y:S08]  /*62a0*/  HMMA.16816.F32 R120, R28, R166.reuse, R120 ;  /* 0x000000a61c78723c */ /* 0x080ff00000001878 */
[-C--:B------:R-:W-:Y:S08]  /*62b0*/  HMMA.16816.F32 R124, R168, R166.reuse, R124 ;  /* 0x000000a6a87c723c */ /* 0x080ff0000000187c */
[C---:B------:R-:W-:Y:S01]  /*62c0*/  HMMA.16816.F32 R128, R32.reuse, R166, R128 ;  /* 0x000000a62080723c */ /* 0x040fe20000001880 */
[----:B------:R-:W1:Y:S07]  /*62d0*/  LDSM.16.MT88.4 R164, [R219+0x13080] ;  /* 0x01308000dba4783b */ /* 0x000e6e0000004200 */
[-C--:B------:R-:W-:Y:S08]  /*62e0*/  HMMA.16816.F32 R132, R32, R8.reuse, R132 ;  /* 0x000000082084723c */ /* 0x080ff00000001884 */
[-C--:B------:R-:W-:Y:S08]  /*62f0*/  HMMA.16816.F32 R136, R168, R8.reuse, R136 ;  /* 0x00000008a888723c */ /* 0x080ff00000001888 */
[-C--:B------:R-:W-:Y:S08]  /*6300*/  HMMA.16816.F32 R140, R28, R8.reuse, R140 ;  /* 0x000000081c8c723c */ /* 0x080ff0000000188c */
[C---:B------:R-:W-:Y:S08]  /*6310*/  HMMA.16816.F32 R144, R172.reuse, R8, R144 ;  /* 0x00000008ac90723c */ /* 0x040ff00000001890 */
[-C--:B------:R-:W-:Y:S01]  /*6320*/  HMMA.16816.F32 R148, R172, R10.reuse, R148 ;  /* 0x0000000aac94723c */ /* 0x080fe20000001894 */
[----:B------:R-:W-:Y:S07]  /*6330*/  LDSM.16.MT88.4 R172, [R0+0x25c80] ;  /* 0x025c800000ac783b */ /* 0x000fee0000004200 */
[-C--:B------:R-:W-:Y:S01]  /*6340*/  HMMA.16816.F32 R152, R28, R10.reuse, R152 ;  /* 0x0000000a1c98723c */ /* 0x080fe20000001898 */
[----:B------:R-:W-:Y:S07]  /*6350*/  LDSM.16.MT88.4 R28, [R215+0x25c80] ;  /* 0x025c8000d71c783b */ /* 0x000fee0000004200 */
[-C--:B------:R-:W-:Y:S01]  /*6360*/  HMMA.16816.F32 R156, R168, R10.reuse, R156 ;  /* 0x0000000aa89c723c */ /* 0x080fe2000000189c */
[----:B------:R-:W2:Y:S07]  /*6370*/  LDSM.16.MT88.4 R168, [R219+0x11880] ;  /* 0x01188000dba8783b */ /* 0x000eae0000004200 */
[----:B------:R-:W-:Y:S01]  /*6380*/  HMMA.16816.F32 R160, R32, R10, R160 ;  /* 0x0000000a20a0723c */ /* 0x000fe200000018a0 */
[----:B------:R-:W1:Y:S07]  /*6390*/  LDSM.16.MT88.4 R8, [R219+0x13880] ;  /* 0x01388000db08783b */ /* 0x000e6e0000004200 */
[-C--:B---3--:R-:W-:Y:S08]  /*63a0*/  HMMA.16816.F32 R100, R4, R12.reuse, R100 ;  /* 0x0000000c0464723c */ /* 0x088ff00000001864 */
[-C--:B------:R-:W-:Y:S08]  /*63b0*/  HMMA.16816.F32 R104, R16, R12.reuse, R104 ;  /* 0x0000000c1068723c */ /* 0x080ff00000001868 */
[-C--:B------:R-:W-:Y:S08]  /*63c0*/  HMMA.16816.F32 R108, R20, R12.reuse, R108 ;  /* 0x0000000c146c723c */ /* 0x080ff0000000186c */
[C---:B----4-:R-:W-:Y:S08]  /*63d0*/  HMMA.16816.F32 R112, R24.reuse, R12, R112 ;  /* 0x0000000c1870723c */ /* 0x050ff00000001870 */
[-C--:B------:R-:W-:Y:S08]  /*63e0*/  HMMA.16816.F32 R116, R24, R14.reuse, R116 ;  /* 0x0000000e1874723c */ /* 0x080ff00000001874 */
[-C--:B------:R-:W-:Y:S08]  /*63f0*/  HMMA.16816.F32 R120, R20, R14.reuse, R120 ;  /* 0x0000000e1478723c */ /* 0x080ff00000001878 */
[-C--:B------:R-:W-:Y:S08]  /*6400*/  HMMA.16816.F32 R124, R16, R14.reuse, R124 ;  /* 0x0000000e107c723c */ /* 0x080ff0000000187c */
[C---:B------:R-:W-:Y:S08]  /*6410*/  HMMA.16816.F32 R128, R4.reuse, R14, R128 ;  /* 0x0000000e0480723c */ /* 0x040ff00000001880 */
[-C--:B-1----:R-:W-:Y:S08]  /*6420*/  HMMA.16816.F32 R132, R4, R164.reuse, R132 ;  /* 0x000000a40484723c */ /* 0x082ff00000001884 */
[-C--:B------:R-:W-:Y:S08]  /*6430*/  HMMA.16816.F32 R136, R16, R164.reuse, R136 ;  /* 0x000000a41088723c */ /* 0x080ff00000001888 */
[-C--:B------:R-:W-:Y:S08]  /*6440*/  HMMA.16816.F32 R140, R20, R164.reuse, R140 ;  /* 0x000000a4148c723c */ /* 0x080ff0000000188c */
[C---:B------:R-:W-:Y:S08]  /*6450*/  HMMA.16816.F32 R144, R24.reuse, R164, R144 ;  /* 0x000000a41890723c */ /* 0x040ff00000001890 */
[-C--:B------:R-:W-:Y:S08]  /*6460*/  HMMA.16816.F32 R148, R24, R166.reuse, R148 ;  /* 0x000000a61894723c */ /* 0x080ff00000001894 */
[-C--:B------:R-:W-:Y:S08]  /*6470*/  HMMA.16816.F32 R152, R20, R166.reuse, R152 ;  /* 0x000000a61498723c */ /* 0x080ff00000001898 */
[-C--:B------:R-:W-:Y:S08]  /*6480*/  HMMA.16816.F32 R156, R16, R166.reuse, R156 ;  /* 0x000000a6109c723c */ /* 0x080ff0000000189c */
[----:B------:R-:W-:Y:S08]  /*6490*/  HMMA.16816.F32 R160, R4, R166, R160 ;  /* 0x000000a604a0723c */ /* 0x000ff000000018a0 */
[-C--:B--2---:R-:W-:Y:S08]  /*64a0*/  HMMA.16816.F32 R100, R28, R168.reuse, R100 ;  /* 0x000000a81c64723c */ /* 0x084ff00000001864 */
[-C--:B------:R-:W-:Y:S08]  /*64b0*/  HMMA.16816.F32 R104, R172, R168.reuse, R104 ;  /* 0x000000a8ac68723c */ /* 0x080ff00000001868 */
[-C--:B------:R-:W-:Y:S08]  /*64c0*/  HMMA.16816.F32 R108, R176, R168.reuse, R108 ;  /* 0x000000a8b06c723c */ /* 0x080ff0000000186c */
[C---:B------:R-:W-:Y:S08]  /*64d0*/  HMMA.16816.F32 R112, R180.reuse, R168, R112 ;  /* 0x000000a8b470723c */ /* 0x040ff00000001870 */
[-C--:B------:R-:W-:Y:S08]  /*64e0*/  HMMA.16816.F32 R116, R180, R170.reuse, R116 ;  /* 0x000000aab474723c */ /* 0x080ff00000001874 */
        /* <DEDUP_REMOVED lines=10> */
[----:B------:R-:W-:Y:S01]  /*6590*/  HMMA.16816.F32 R160, R28, R10, R160 ;  /* 0x0000000a1ca0723c */ /* 0x000fe200000018a0 */
[----:B------:R-:W-:-:S07]  /*65a0*/  @!P0 BRA `(.L_x_1024) ;  /* 0xffffbd4000008947 */ /* 0x000fce000383ffff */
.L_x_1021:
[----:B------:R-:W2:Y:S01]  /*65b0*/  S2R R0, SR_TID.X ;  /* 0x0000000000007919 */ /* 0x000ea20000002100 */
[----:B------:R-:W-:Y:S01]  /*65c0*/  IMAD.SHL.U32 R226, R226, 0x8, RZ ;  /* 0x00000008e2e27824 */ /* 0x000fe200078e00ff */
[----:B------:R-:W-:Y:S01]  /*65d0*/  F2FP.PACK_AB R36, R37, R36 ;  /* 0x000000242524723e */ /* 0x000fe200000000ff */
[----:B------:R-:W-:Y:S01]  /*65e0*/  IMAD.SHL.U32 R225, R225, 0x2, RZ ;  /* 0x00000002e1e17824 */ /* 0x000fe200078e00ff */
[----:B------:R-:W-:Y:S01]  /*65f0*/  BAR.SYNC.DEFER_BLOCKING 0x1, 0x100 ;  /* 0x0044000000007b1d */ /* 0x000fe20000010000 */
[----:B------:R-:W-:Y:S01]  /*6600*/  F2FP.PACK_AB R38, R39, R38 ;  /* 0x000000262726723e */ /* 0x000fe200000000ff */
[----:B------:R-:W-:Y:S01]  /*6610*/  FMUL.FTZ R100, R100, c[0x0][0x298] ;  /* 0x0000a60064647a20 */ /* 0x000fe20000410000 */
[----:B------:R-:W-:Y:S01]  /*6620*/  F2FP.PACK_AB R64, R65, R64 ;  /* 0x000000404140723e */ /* 0x000fe200000000ff */
[----:B------:R-:W-:Y:S01]  /*6630*/  FMUL.FTZ R101, R101, c[0x0][0x298] ;  /* 0x0000a60065657a20 */ /* 0x000fe20000410000 */
[----:B------:R-:W-:Y:S01]  /*6640*/  IADD3 R7, R225, 0x440, RZ ;  /* 0x00000440e1077810 */ /* 0x000fe20007ffe0ff */
[----:B------:R-:W-:Y:S01]  /*6650*/  FMUL.FTZ R102, R102, c[0x0][0x298] ;  /* 0x0000a60066667a20 */ /* 0x000fe20000410000 */
[----:B------:R-:W-:Y:S01]  /*6660*/  F2FP.PACK_AB R66, R67, R66 ;  /* 0x000000424342723e */ /* 0x000fe200000000ff */
        /* <DEDUP_REMOVED lines=13> */
[----:B--2---:R-:W-:Y:S01]  /*6740*/  SHF.R.S32.HI R2, RZ, 0x1f, R0 ;  /* 0x0000001fff027819 */ /* 0x004fe20000011400 */
[----:B------:R-:W-:Y:S01]  /*6750*/  FMUL.FTZ R106, R106, c[0x0][0x298] ;  /* 0x0000a6006a6a7a20 */ /* 0x000fe20000410000 */
[----:B------:R-:W-:Y:S01]  /*6760*/  IADD3 R8, R225, 0x2040, RZ ;  /* 0x00002040e1087810 */ /* 0x000fe20007ffe0ff */
[----:B------:R-:W-:Y:S01]  /*6770*/  STS [R225+0x8080], R36 ;  /* 0x00808024e1007388 */ /* 0x000fe20000000800 */
[C---:B------:R-:W-:Y:S01]  /*6780*/  LEA.HI R3, R2.reuse, R228, RZ, 0x2 ;  /* 0x000000e402037211 */ /* 0x040fe200078f10ff */
[----:B------:R-:W-:Y:S01]  /*6790*/  FMUL.FTZ R107, R107, c[0x0][0x298] ;  /* 0x0000a6006b6b7a20 */ /* 0x000fe20000410000 */
[----:B------:R-:W-:Y:S01]  /*67a0*/  LEA.HI R2, R2, R0, RZ, 0x4 ;  /* 0x0000000002027211 */ /* 0x000fe200078f20ff */
[----:B------:R-:W-:Y:S01]  /*67b0*/  STS [R225+0x8480], R38 ;  /* 0x00848026e1007388 */ /* 0x000fe20000000800 */
[--C-:B------:R-:W-:Y:S01]  /*67c0*/  SHF.R.S32.HI R4, RZ, 0x2, R3.reuse ;  /* 0x00000002ff047819 */ /* 0x100fe20000011403 */
[----:B------:R-:W-:Y:S01]  /*67d0*/  FMUL.FTZ R124, R124, c[0x0][0x298] ;  /* 0x0000a6007c7c7a20 */ /* 0x000fe20000410000 */
[----:B------:R-:W-:Y:S01]  /*67e0*/  SHF.R.S32.HI R3, RZ, 0x1f, R3 ;  /* 0x0000001fff037819 */ /* 0x000fe20000011403 */
[----:B------:R-:W-:Y:S01]  /*67f0*/  FMUL.FTZ R125, R125, c[0x0][0x298] ;  /* 0x0000a6007d7d7a20 */ /* 0x000fe20000410000 */
[----:B------:R-:W-:Y:S01]  /*6800*/  LOP3.LUT R5, R2, 0xfffffff0, RZ, 0xc0, !PT ;  /* 0xfffffff002057812 */ /* 0x000fe200078ec0ff */
[----:B------:R-:W-:Y:S01]  /*6810*/  FMUL.FTZ R126, R126, c[0x0][0x298] ;  /* 0x0000a6007e7e7a20 */ /* 0x000fe20000410000 */
[----:B------:R-:W-:Y:S01]  /*6820*/  LEA.HI R3, R3, R4, RZ, 0x3 ;  /* 0x0000000403037211 */ /* 0x000fe200078f18ff */
[----:B------:R-:W-:Y:S01]  /*6830*/  FMUL.FTZ R127, R127, c[0x0][0x298] ;  /* 0x0000a6007f7f7a20 */ /* 0x000fe20000410000 */
[----:B------:R-:W-:Y:S01]  /*6840*/  SHF.R.S32.HI R6, RZ, 0x4, R2 ;  /* 0x00000004ff067819 */ /* 0x000fe20000011402 */
[----:B------:R-:W-:Y:S01]  /*6850*/  IMAD.IADD R0, R0, 0x1, -R5 ;  /* 0x0000000100007824 */ /* 0x000fe200078e0a05 */
[----:B------:R-:W-:Y:S01]  /*6860*/  LOP3.LUT R3, R3, 0xfffffff8, RZ, 0xc0, !PT ;  /* 0xfffffff803037812 */ /* 0x000fe200078ec0ff */
[----:B------:R-:W-:Y:S01]  /*6870*/  FMUL.FTZ R108, R108, c[0x0][0x298] ;  /* 0x0000a6006c6c7a20 */ /* 0x000fe20000410000 */
[----:B------:R-:W-:Y:S01]  /*6880*/  F2FP.PACK_AB R56, R57, R56 ;  /* 0x000000383938723e */ /* 0x000fe200000000ff */
[----:B------:R-:W-:Y:S01]  /*6890*/  FMUL.FTZ R109, R109, c[0x0][0x298] ;  /* 0x0000a6006d6d7a20 */ /* 0x000fe20000410000 */
[----:B------:R-:W-:Y:S01]  /*68a0*/  IADD3 R11, R225, 0x2440, RZ ;  /* 0x00002440e10b7810 */ /* 0x000fe20007ffe0ff */
[----:B------:R-:W-:Y:S01]  /*68b0*/  IMAD.IADD R3, R4, 0x1, -R3 ;  /* 0x0000000104037824 */ /* 0x000fe200078e0a03 */
[----:B------:R-:W-:Y:S01]  /*68c0*/  SHF.R.S32.HI R4, RZ, 0x1f, R228 ;  /* 0x0000001fff047819 */ /* 0x000fe200000114e4 */
[----:B------:R-:W-:Y:S01]  /*68d0*/  FMUL.FTZ R110, R110, c[0x0][0x298] ;  /* 0x0000a6006e6e7a20 */ /* 0x000fe20000410000 */
[----:B------:R-:W-:Y:S01]  /*68e0*/  F2FP.PACK_AB R58, R59, R58 ;  /* 0x0000003a3b3a723e */ /* 0x000fe200000000ff */
[----:B------:R-:W-:Y:S01]  /*68f0*/  FMUL.FTZ R111, R111, c[0x0][0x298] ;  /* 0x0000a6006f6f7a20 */ /* 0x000fe20000410000 */
[----:B------:R-:W-:Y:S01]  /*6900*/  LOP3.LUT R3, R3, 0x4, RZ, 0xc0, !PT ;  /* 0x0000000403037812 */ /* 0x000fe200078ec0ff */
[----:B------:R-:W-:Y:S01]  /*6910*/  FMUL.FTZ R120, R120, c[0x0][0x298] ;  /* 0x0000a60078787a20 */ /* 0x000fe20000410000 */
[-C--:B------:R-:W-:Y:S01]  /*6920*/  LEA.HI R5, R4, R228.reuse, RZ, 0x7 ;  /* 0x000000e404057211 */ /* 0x080fe200078f38ff */
[----:B------:R-:W-:Y:S01]  /*6930*/  FMUL.FTZ R121, R121, c[0x0][0x298] ;  /* 0x0000a60079797a20 */ /* 0x000fe20000410000 */
[----:B------:R-:W-:Y:S01]  /*6940*/  ISETP.NE.AND P0, PT, R3, RZ, PT ;  /* 0x000000ff0300720c */ /* 0x000fe20003f05270 */
[----:B------:R-:W-:Y:S01]  /*6950*/  IMAD.SHL.U32 R3, R6, 0x40, RZ ;  /* 0x0000004006037824 */ /* 0x000fe200078e00ff */
[----:B------:R-:W-:Y:S01]  /*6960*/  LEA.HI R2, R4, R228, RZ, 0x4 ;  /* 0x000000e404027211 */ /* 0x000fe200078f20ff */
[----:B------:R-:W-:Y:S01]  /*6970*/  IMAD.SHL.U32 R5, R5, 0x4, RZ ;  /* 0x0000000405057824 */ /* 0x000fe200078e00ff */
[----:B------:R-:W-:Y:S01]  /*6980*/  SHF.R.S32.HI R4, RZ, 0x1f, R0 ;  /* 0x0000001fff047819 */ /* 0x000fe20000011400 */
[----:B------:R-:W-:Y:S01]  /*6990*/  FMUL.FTZ R122, R122, c[0x0][0x298] ;  /* 0x0000a6007a7a7a20 */ /* 0x000fe20000410000 */
[----:B------:R-:W-:Y:S01]  /*69a0*/  LOP3.LUT R3, R3, 0x1c0, RZ, 0xc0, !PT ;  /* 0x000001c003037812 */ /* 0x000fe200078ec0ff */
[----:B------:R-:W-:Y:S01]  /*69b0*/  FMUL.FTZ R123, R123, c[0x0][0x298] ;  /* 0x0000a6007b7b7a20 */ /* 0x000fe20000410000 */
[----:B------:R-:W-:Y:S01]  /*69c0*/  LEA.HI R4, R4, R0, RZ, 0x3 ;  /* 0x0000000004047211 */ /* 0x000fe200078f18ff */
[----:B------:R-:W-:Y:S01]  /*69d0*/  FMUL.FTZ R112, R112, c[0x0][0x298] ;  /* 0x0000a60070707a20 */ /* 0x000fe20000410000 */
[----:B------:R-:W-:Y:S01]  /*69e0*/  LOP3.LUT R226, R3, 0x38, R226, 0xf8, !PT ;  /* 0x0000003803e27812 */ /* 0x000fe200078ef8e2 */
[----:B------:R-:W-:Y:S01]  /*69f0*/  FMUL.FTZ R113, R113, c[0x0][0x298] ;  /* 0x0000a60071717a20 */ /* 0x000fe20000410000 */
[----:B------:R-:W-:Y:S01]  /*6a00*/  SHF.R.U32.HI R3, RZ, 0x3, R3 ;  /* 0x00000003ff037819 */ /* 0x000fe20000011603 */
[----:B------:R-:W-:Y:S01]  /*6a10*/  FMUL.FTZ R114, R114, c[0x0][0x298] ;  /* 0x0000a60072727a20 */ /* 0x000fe20000410000 */
[----:B------:R-:W-:Y:S01]  /*6a20*/  LOP3.LUT R5, R5, 0x7ffffe00, RZ, 0xc0, !PT ;  /* 0x7ffffe0005057812 */ /* 0x000fe200078ec0ff */
[----:B------:R-:W-:Y:S01]  /*6a30*/  FMUL.FTZ R115, R115, c[0x0][0x298] ;  /* 0x0000a60073737a20 */ /* 0x000fe20000410000 */
[----:B------:R-:W-:Y:S01]  /*6a40*/  SHF.R.S32.HI R4, RZ, 0x3, R4 ;  /* 0x00000003ff047819 */ /* 0x000fe20000011404 */
[----:B------:R-:W-:Y:S01]  /*6a50*/  FMUL.FTZ R116, R116, c[0x0][0x298] ;  /* 0x0000a60074747a20 */ /* 0x000fe20000410000 */
[----:B------:R-:W-:Y:S01]  /*6a60*/  LOP3.LUT R3, R226, R3, RZ, 0x3c, !PT ;  /* 0x00000003e2037212 */ /* 0x000fe200078e3cff */
[----:B------:R-:W-:Y:S01]  /*6a70*/  FMUL.FTZ R117, R117, c[0x0][0x298] ;  /* 0x0000a60075757a20 */ /* 0x000fe20000410000 */
[C---:B------:R-:W-:Y:S01]  /*6a80*/  IADD3 R0, R225.reuse, 0x40, RZ ;  /* 0x00000040e1007810 */ /* 0x040fe20007ffe0ff */
[----:B------:R-:W-:Y:S01]  /*6a90*/  IMAD R4, R4, 0x2000, R5 ;  /* 0x0000200004047824 */ /* 0x000fe200078e0205 */
[C---:B------:R-:W-:Y:S01]  /*6aa0*/  @P0 IADD3 R0, R225.reuse, -0x40, RZ ;  /* 0xffffffc0e1000810 */ /* 0x040fe20007ffe0ff */
[----:B------:R-:W-:Y:S01]  /*6ab0*/  FMUL.FTZ R118, R118, c[0x0][0x298] ;  /* 0x0000a60076767a20 */ /* 0x000fe20000410000 */
[C---:B------:R-:W-:Y:S01]  /*6ac0*/  @P0 IADD3 R7, R225.reuse, 0x3c0, RZ ;  /* 0x000003c0e1070810 */ /* 0x040fe20007ffe0ff */
[----:B------:R-:W-:Y:S01]  /*6ad0*/  IMAD.IADD R3, R4, 0x1, R3 ;  /* 0x0000000104037824 */ /* 0x000fe200078e0203 */
[C---:B------:R-:W-:Y:S01]  /*6ae0*/  IADD3 R5, R225.reuse, 0x1040, RZ ;  /* 0x00001040e1057810 */ /* 0x040fe20007ffe0ff */
[----:B------:R-:W-:Y:S01]  /*6af0*/  STS [R0+0x8080], R64 ;  /* 0x0080804000007388 */ /* 0x000fe20000000800 */
[----:B------:R-:W-:Y:S01]  /*6b00*/  IADD3 R4, R225, 0x1440, RZ ;  /* 0x00001440e1047810 */ /* 0x000fe20007ffe0ff */
[----:B------:R-:W-:Y:S01]  /*6b10*/  FMUL.FTZ R119, R119, c[0x0][0x298] ;  /* 0x0000a60077777a20 */ /* 0x000fe20000410000 */
[C---:B------:R-:W-:Y:S01]  /*6b20*/  @P0 IADD3 R5, R225.reuse, 0xfc0, RZ ;  /* 0x00000fc0e1050810 */ /* 0x040fe20007ffe0ff */
[----:B------:R-:W-:Y:S01]  /*6b30*/  STS [R7+0x8080], R66 ;  /* 0x0080804207007388 */ /* 0x000fe20000000800 */
[C---:B------:R-:W-:Y:S01]  /*6b40*/  @P0 IADD3 R4, R225.reuse, 0x13c0, RZ ;  /* 0x000013c0e1040810 */ /* 0x040fe20007ffe0ff */
[----:B------:R-:W-:Y:S01]  /*6b50*/  FMUL.FTZ R132, R132, c[0x0][0x298] ;  /* 0x0000a60084847a20 */ /* 0x000fe20000410000 */
[C---:B------:R-:W-:Y:S01]  /*6b60*/  @P0 IADD3 R8, R225.reuse, 0x1fc0, RZ ;  /* 0x00001fc0e1080810 */ /* 0x040fe20007ffe0ff */
[----:B------:R-:W-:Y:S01]  /*6b70*/  STS [R225+0x9080], R40 ;  /* 0x00908028e1007388 */ /* 0x000fe20000000800 */
[----:B------:R-:W-:Y:S01]  /*6b80*/  @P0 IADD3 R11, R225, 0x23c0, RZ ;  /* 0x000023c0e10b0810 */ /* 0x000fe20007ffe0ff */
[----:B------:R-:W-:Y:S01]  /*6b90*/  FMUL.FTZ R133, R133, c[0x0][0x298] ;  /* 0x0000a60085857a20 */ /* 0x000fe20000410000 */
[----:B------:R-:W-:Y:S01]  /*6ba0*/  F2FP.PACK_AB R48, R49, R48 ;  /* 0x000000303130723e */ /* 0x000fe200000000ff */
[----:B------:R-:W-:Y:S01]  /*6bb0*/  STS [R225+0x9480], R42 ;  /* 0x0094802ae1007388 */ /* 0x000fe20000000800 */
[----:B------:R-:W-:Y:S01]  /*6bc0*/  F2FP.PACK_AB R50, R51, R50 ;  /* 0x000000323332723e */ /* 0x000fe200000000ff */
[----:B------:R-:W-:Y:S01]  /*6bd0*/  FMUL.FTZ R134, R134, c[0x0][0x298] ;  /* 0x0000a60086867a20 */ /* 0x000fe20000410000 */
[----:B-1----:R-:W-:Y:S01]  /*6be0*/  IADD3 R10, R225, 0x3040, RZ ;  /* 0x00003040e10a7810 */ /* 0x002fe20007ffe0ff */
[----:B------:R-:W-:Y:S01]  /*6bf0*/  STS [R5+0x8080], R60 ;  /* 0x0080803c05007388 */ /* 0x000fe20000000800 */
[----:B------:R-:W-:Y:S01]  /*6c00*/  F2FP.PACK_AB R52, R53, R52 ;  /* 0x000000343534723e */ /* 0x000fe200000000ff */
[----:B------:R-:W-:Y:S01]  /*6c10*/  FMUL.FTZ R135, R135, c[0x0][0x298] ;  /* 0x0000a60087877a20 */ /* 0x000fe20000410000 */
[C---:B------:R-:W-:Y:S01]  /*6c20*/  IADD3 R9, R225.reuse, 0x3440, RZ ;  /* 0x00003440e1097810 */ /* 0x040fe20007ffe0ff */
[----:B------:R-:W-:Y:S01]  /*6c30*/  STS [R4+0x8080], R62 ;  /* 0x0080803e04007388 */ /* 0x000fe20000000800 */
[----:B------:R-:W-:Y:S01]  /*6c40*/  @P0 IADD3 R10, R225, 0x2fc0, RZ ;  /* 0x00002fc0e10a0810 */ /* 0x000fe20007ffe0ff */
[----:B------:R-:W-:Y:S01]  /*6c50*/  FMUL.FTZ R160, R160, c[0x0][0x298] ;  /* 0x0000a600a0a07a20 */ /* 0x000fe20000410000 */
[----:B------:R-:W-:Y:S01]  /*6c60*/  F2FP.PACK_AB R54, R55, R54 ;  /* 0x000000363736723e */ /* 0x000fe200000000ff */
[----:B------:R-:W-:Y:S01]  /*6c70*/  STS [R225+0xa080], R44 ;  /* 0x00a0802ce1007388 */ /* 0x000fe20000000800 */
[----:B------:R-:W-:Y:S01]  /*6c80*/  @P0 IADD3 R9, R225, 0x33c0, RZ ;  /* 0x000033c0e1090810 */ /* 0x000fe20007ffe0ff */
        /* <DEDUP_REMOVED lines=46> */
[----:B------:R1:W-:Y:S01]  /*6f70*/  STS [R225+0xd080], R72 ;  /* 0x00d08048e1007388 */ /* 0x0003e20000000800 */
        /* <DEDUP_REMOVED lines=45> */
[----:B------:R-:W-:Y:S01]  /*7250*/  ULDC.64 UR4, c[0x0][0x338] ;  /* 0x0000ce0000047ab9 */ /* 0x000fe20000000a00 */
[----:B------:R-:W-:Y:S01]  /*7260*/  F2FP.PACK_AB R142, R143, R142 ;  /* 0x0000008e8f8e723e */ /* 0x000fe200000000ff */
[----:B------:R-:W-:Y:S01]  /*7270*/  STS [R225+0x80], R100 ;  /* 0x00008064e1007388 */ /* 0x000fe20000000800 */
[----:B------:R-:W-:Y:S01]  /*7280*/  F2FP.PACK_AB R152, R153, R152 ;  /* 0x000000989998723e */ /* 0x000fe200000000ff */
[----:B------:R-:W-:Y:S01]  /*7290*/  UIMAD UR4, UR24, UR4, URZ ;  /* 0x00000004180472a4 */ /* 0x000fe2000f8e023f */
[----:B------:R-:W-:Y:S01]  /*72a0*/  F2FP.PACK_AB R154, R155, R154 ;  /* 0x0000009a9b9a723e */ /* 0x000fe200000000ff */
[----:B------:R-:W-:Y:S01]  /*72b0*/  STS [R225+0x480], R102 ;  /* 0x00048066e1007388 */ /* 0x000fe20000000800 */
[----:B------:R-:W-:Y:S01]  /*72c0*/  F2FP.PACK_AB R144, R145, R144 ;  /* 0x000000909190723e */ /* 0x000fe200000000ff */
[----:B------:R-:W-:Y:S01]  /*72d0*/  UIMAD UR7, UR10, UR5, UR4 ;  /* 0x000000050a0772a4 */ /* 0x000fe2000f8e0204 */
[----:B------:R-:W-:Y:S01]  /*72e0*/  F2FP.PACK_AB R146, R147, R146 ;  /* 0x000000929392723e */ /* 0x000fe200000000ff */
[----:B------:R-:W-:Y:S01]  /*72f0*/  STS [R0+0x80], R128 ;  /* 0x0000808000007388 */ /* 0x000fe20000000800 */
[----:B------:R-:W-:Y:S01]  /*7300*/  F2FP.PACK_AB R148, R149, R148 ;  /* 0x000000949594723e */ /* 0x000fe200000000ff */
[----:B------:R-:W-:Y:S01]  /*7310*/  USHF.R.S32.HI UR6, URZ, 0x1f, UR18 ;  /* 0x0000001f3f067899 */ /* 0x000fe20008011412 */
[----:B------:R-:W-:Y:S01]  /*7320*/  F2FP.PACK_AB R150, R151, R150 ;  /* 0x000000969796723e */ /* 0x000fe200000000ff */
[----:B------:R2:W-:Y:S01]  /*7330*/  STS [R7+0x80], R130 ;  /* 0x0000808207007388 */ /* 0x0005e20000000800 */
[----:B------:R-:W-:Y:S01]  /*7340*/  LOP3.LUT R2, R2, 0xfffffff0, RZ, 0xc0, !PT ;  /* 0xfffffff002027812 */ /* 0x000fe200078ec0ff */
[----:B------:R-:W-:Y:S01]  /*7350*/  ULDC.64 UR4, c[0x0][0x340] ;  /* 0x0000d00000047ab9 */ /* 0x000fe20000000a00 */
[----:B------:R-:W-:Y:S01]  /*7360*/  BSSY B0, `(.L_x_1025) ;  /* 0x000004a000007945 */ /* 0x000fe20003800000 */
[----:B------:R-:W-:Y:S01]  /*7370*/  STS [R225+0x1080], R104 ;  /* 0x00108068e1007388 */ /* 0x000fe20000000800 */
[----:B------:R-:W-:Y:S01]  /*7380*/  UIMAD UR4, UR6, UR4, URZ ;  /* 0x00000004060472a4 */ /* 0x000fe2000f8e023f */
[----:B------:R-:W-:-:S02]  /*7390*/  IMAD.IADD R2, R228, 0x1, -R2 ;  /* 0x00000001e4027824 */ /* 0x000fc400078e0a02 */
[----:B------:R-:W-:Y:S01]  /*73a0*/  STS [R225+0x1480], R106 ;  /* 0x0014806ae1007388 */ /* 0x000fe20000000800 */
[----:B------:R-:W-:Y:S01]  /*73b0*/  UIMAD UR4, UR18, UR5, UR4 ;  /* 0x00000005120472a4 */ /* 0x000fe2000f8e0204 */
[----:B-1----:R-:W-:Y:S02]  /*73c0*/  IMAD.SHL.U32 R72, R2, 0x8, RZ ;  /* 0x0000000802487824 */ /* 0x002fe400078e00ff */
[----:B------:R-:W-:Y:S01]  /*73d0*/  STS [R5+0x80], R124 ;  /* 0x0000807c05007388 */ /* 0x000fe20000000800 */
[----:B------:R-:W-:Y:S02]  /*73e0*/  IMAD.U32 R2, RZ, RZ, UR10 ;  /* 0x0000000aff027e24 */ /* 0x000fe4000f8e00ff */
[--C-:B------:R-:W-:Y:S01]  /*73f0*/  SHF.R.S32.HI R73, RZ, 0x1f, R72.reuse ;  /* 0x0000001fff497819 */ /* 0x100fe20000011448 */
[----:B------:R1:W-:Y:S04]  /*7400*/  STS [R4+0x80], R126 ;  /* 0x0000807e04007388 */ /* 0x0003e80000000800 */
[----:B------:R-:W-:Y:S01]  /*7410*/  STS [R225+0x2080], R108 ;  /* 0x0020806ce1007388 */ /* 0x000fe20000000800 */
[----:B------:R-:W-:-:S03]  /*7420*/  IMAD.WIDE.U32 R68, R2, c[0x0][0x338], R72 ;  /* 0x0000ce0002447a25 */ /* 0x000fc600078e0048 */
[----:B------:R-:W-:Y:S01]  /*7430*/  STS [R225+0x2480], R110 ;  /* 0x0024806ee1007388 */ /* 0x000fe20000000800 */
[----:B--2---:R-:W-:Y:S02]  /*7440*/  SHF.R.S32.HI R7, RZ, 0x1f, R6 ;  /* 0x0000001fff077819 */ /* 0x004fe40000011406 */
[----:B------:R-:W-:Y:S01]  /*7450*/  IADD3 R69, R69, UR7, RZ ;  /* 0x0000000745457c10 */ /* 0x000fe2000fffe0ff */
[----:B------:R-:W-:Y:S04]  /*7460*/  STS [R8+0x80], R120 ;  /* 0x0000807808007388 */ /* 0x000fe80000000800 */
[----:B------:R-:W-:Y:S04]  /*7470*/  STS [R11+0x80], R122 ;  /* 0x0000807a0b007388 */ /* 0x000fe80000000800 */
[----:B------:R-:W-:Y:S04]  /*7480*/  STS [R225+0x3080], R112 ;  /* 0x00308070e1007388 */ /* 0x000fe80000000800 */
[----:B------:R-:W-:Y:S01]  /*7490*/  STS [R225+0x3480], R114 ;  /* 0x00348072e1007388 */ /* 0x000fe20000000800 */
[----:B-1----:R-:W-:-:S03]  /*74a0*/  IMAD.MOV.U32 R4, RZ, RZ, -0x80 ;  /* 0xffffff80ff047424 */ /* 0x002fc600078e00ff */
        /* <DEDUP_REMOVED lines=18> */
[----:B------:R-:W-:Y:S06]  /*75d0*/  BAR.SYNC.DEFER_BLOCKING 0x1, 0x100 ;  /* 0x0044000000007b1d */ /* 0x000fec0000010000 */
[----:B-1----:R-:W1:Y:S04]  /*75e0*/  S2R R0, SR_CTAID.X ;  /* 0x0000000000007919 */ /* 0x002e680000002500 */
[----:B------:R2:W3:Y:S04]  /*75f0*/  LDS.128 R64, [R3+0x8880] ;  /* 0x0088800003407984 */ /* 0x0004e80000000c00 */
[----:B------:R2:W4:Y:S04]  /*7600*/  LDS.128 R60, [R3+0x9080] ;  /* 0x00908000033c7984 */ /* 0x0005280000000c00 */
[----:B------:R2:W2:Y:S04]  /*7610*/  LDS.128 R56, [R3+0x9880] ;  /* 0x0098800003387984 */ /* 0x0004a80000000c00 */
[----:B------:R2:W2:Y:S04]  /*7620*/  LDS.128 R52, [R3+0xa080] ;  /* 0x00a0800003347984 */ /* 0x0004a80000000c00 */
[----:B------:R2:W2:Y:S04]  /*7630*/  LDS.128 R48, [R3+0xa880] ;  /* 0x00a8800003307984 */ /* 0x0004a80000000c00 */
[----:B------:R2:W2:Y:S01]  /*7640*/  LDS.128 R44, [R3+0xb080] ;  /* 0x00b08000032c7984 */ /* 0x0004a20000000c00 */
[----:B-1----:R-:W-:-:S02]  /*7650*/  IMAD R4, R0, R4, c[0x0][0x2f0] ;  /* 0x0000bc0000047624 */ /* 0x002fc400078e0204 */
[----:B------:R-:W-:Y:S01]  /*7660*/  IMAD.WIDE R78, R0, 0x80, R6 ;  /* 0x00000080004e7825 */ /* 0x000fe200078e0206 */
[----:B------:R1:W1:Y:S02]  /*7670*/  LDS.128 R40, [R3+0xb880] ;  /* 0x00b8800003287984 */ /* 0x0002640000000c00 */
[----:B------:R-:W-:Y:S01]  /*7680*/  IMNMX R2, R4, 0x80, PT ;  /* 0x0000008004027817 */ /* 0x000fe20003800200 */
[----:B------:R-:W-:Y:S01]  /*7690*/  IMAD.U32 R4, RZ, RZ, UR18 ;  /* 0x00000012ff047e24 */ /* 0x000fe2000f8e00ff */
[----:B------:R1:W1:Y:S02]  /*76a0*/  LDS.128 R36, [R3+0x80] ;  /* 0x0000800003247984 */ /* 0x0002640000000c00 */
[----:B------:R-:W-:Y:S01]  /*76b0*/  ISETP.GE.AND P2, PT, R6, R2, PT ;  /* 0x000000020600720c */ /* 0x000fe20003f46270 */
[----:B------:R-:W-:Y:S01]  /*76c0*/  IMAD.WIDE.U32 R74, R4, c[0x0][0x340], R68 ;  /* 0x0000d000044a7a25 */ /* 0x000fe200078e0044 */
[----:B------:R1:W1:Y:S02]  /*76d0*/  LDS.128 R32, [R3+0x880] ;  /* 0x0008800003207984 */ /* 0x0002640000000c00 */
[----:B------:R-:W-:-:S02]  /*76e0*/  ISETP.GE.OR P0, PT, R72, c[0x0][0x324], P2 ;  /* 0x0000c90048007a0c */ /* 0x000fc40001706670 */
[----:B------:R1:W1:Y:S01]  /*76f0*/  LDS.128 R28, [R3+0x1080] ;  /* 0x00108000031c7984 */ /* 0x0002620000000c00 */
[----:B------:R-:W-:-:S03]  /*7700*/  IADD3 R77, R75, UR4, RZ ;  /* 0x000000044b4d7c10 */ /* 0x000fc6000fffe0ff */
[----:B------:R1:W1:Y:S04]  /*7710*/  LDS.128 R24, [R3+0x1880] ;  /* 0x0018800003187984 */ /* 0x0002680000000c00 */
[----:B------:R1:W1:Y:S04]  /*7720*/  LDS.128 R20, [R3+0x2080] ;  /* 0x0020800003147984 */ /* 0x0002680000000c00 */
[----:B------:R1:W1:Y:S04]  /*7730*/  LDS.128 R16, [R3+0x2880] ;  /* 0x0028800003107984 */ /* 0x0002680000000c00 */
[----:B------:R1:W1:Y:S04]  /*7740*/  LDS.128 R12, [R3+0x3080] ;  /* 0x00308000030c7984 */ /* 0x0002680000000c00 */
        /* <DEDUP_REMOVED lines=11> */
.L_x_1026:
[----:B---34-:R-:W-:Y:S05]  /*7800*/  BSYNC B0 ;  /* 0x0000000000007941 */ /* 0x018fea0003800000 */
.L_x_1025:
[----:B------:R-:W-:Y:S01]  /*7810*/  IADD3 R0, R6, 0x10, RZ ;  /* 0x0000001006007810 */ /* 0x000fe20007ffe0ff */
[----:B------:R-:W-:Y:S03]  /*7820*/  BSSY B0, `(.L_x_1027) ;  /* 0x0000010000007945 */ /* 0x000fe60003800000 */
[----:B------:R-:W-:-:S04]  /*7830*/  ISETP.GE.AND P0, PT, R0, R2, PT ;  /* 0x000000020000720c */ /* 0x000fc80003f06270 */
[----:B------:R-:W-:Y:S02]  /*7840*/  P2R R4, PR, RZ, 0x1 ;  /* 0x00000001ff047803 */ /* 0x000fe40000000000 */
[----:B------:R-:W-:-:S13]  /*7850*/  ISETP.GE.OR P0, PT, R72, c[0x0][0x324], P0 ;  /* 0x0000c90048007a0c */ /* 0x000fda0000706670 */
[----:B------:R-:W-:Y:S05]  /*7860*/  @P0 BRA `(.L_x_1028) ;  /* 0x000000b000000947 */ /* 0x000fea0003800000 */
[----:B-12---:R-:W-:Y:S01]  /*7870*/  IADD3 R3, P0, R78, 0x10, RZ ;  /* 0x000000104e037810 */ /* 0x006fe20007f1e0ff */
        /* <DEDUP_REMOVED lines=10> */
.L_x_1028:
[----:B------:R-:W-:Y:S05]  /*7920*/  BSYNC B0 ;  /* 0x0000000000007941 */ /* 0x000fea0003800000 */
.L_x_1027:
        /* <DEDUP_REMOVED lines=17> */
.L_x_1030:
[----:B------:R-:W-:Y:S05]  /*7a40*/  BSYNC B0 ;  /* 0x0000000000007941 */ /* 0x000fea0003800000 */
.L_x_1029:
[----:B------:R-:W-:Y:S01]  /*7a50*/  IADD3 R0, R6, 0x30, RZ ;  /* 0x0000003006007810 */ /* 0x000fe20007ffe0ff */
[----:B------:R-:W-:Y:S03]  /*7a60*/  BSSY B0, `(.L_x_1031) ;  /* 0x000000f000007945 */ /* 0x000fe60003800000 */
[----:B------:R-:W-:-:S04]  /*7a70*/  ISETP.GE.AND P6, PT, R0, R2, PT ;  /* 0x000000020000720c */ /* 0x000fc80003fc6270 */
        /* <DEDUP_REMOVED lines=13> */
.L_x_1032:
[----:B------:R-:W-:Y:S05]  /*7b50*/  BSYNC B0 ;  /* 0x0000000000007941 */ /* 0x000fea0003800000 */
.L_x_1031:
        /* <DEDUP_REMOVED lines=16> */
.L_x_1034:
[----:B------:R-:W-:Y:S05]  /*7c60*/  BSYNC B0 ;  /* 0x0000000000007941 */ /* 0x000fea0003800000 */
.L_x_1033:
        /* <DEDUP_REMOVED lines=16> */
.L_x_1036:
[----:B------:R-:W-:Y:S05]  /*7d70*/  BSYNC B0 ;  /* 0x0000000000007941 */ /* 0x000fea0003800000 */
.L_x_1035:
        /* <DEDUP_REMOVED lines=16> */
.L_x_1038:
[----:B------:R-:W-:Y:S05]  /*7e80*/  BSYNC B0 ;  /* 0x0000000000007941 */ /* 0x000fea0003800000 */
.L_x_1037:
        /* <DEDUP_REMOVED lines=14> */
[----:B-12---:R-:W-:-:S05]  /*7f70*/  LEA.HI.X R3, R6, c[0x0][0x31c], R0, 0x1, P0 ;  /* 0x0000c70006037a11 */ /* 0x006fca00000f0c00 */
[----:B------:R1:W-:Y:S02]  /*7f80*/  STG.E.128 [R2.64], R40 ;  /* 0x0000002802007986 */ /* 0x0003e4000c101d16 */
.L_x_1040:
[----:B------:R-:W-:Y:S05]  /*7f90*/  BSYNC B0 ;  /* 0x0000000000007941 */ /* 0x000fea0003800000 */
.L_x_1039:
        /* <DEDUP_REMOVED lines=22> */
[----:B------:R1:W-:Y:S02]  /*8100*/  STG.E.128 [R42.64], R36 ;  /* 0x000000242a007986 */ /* 0x0003e4000c101d16 */
.L_x_1042:
[----:B------:R-:W-:Y:S05]  /*8110*/  BSYNC B0 ;  /* 0x0000000000007941 */ /* 0x000fea0003800000 */
.L_x_1041:
[----:B------:R-:W-:Y:S01]  /*8120*/  ISETP.NE.AND P0, PT, R4, RZ, PT ;  /* 0x000000ff0400720c */ /* 0x000fe20003f05270 */
[----:B------:R-:W-:Y:S03]  /*8130*/  BSSY B0, `(.L_x_1043) ;  /* 0x000000e000007945 */ /* 0x000fe60003800000 */
        /* <DEDUP_REMOVED lines=11> */
[----:B--2---:R-:W-:-:S05]  /*81f0*/  LEA.HI.X R3, R36, c[0x0][0x2ec], R0, 0x1, P0 ;  /* 0x0000bb0024037a11 */ /* 0x004fca00000f0c00 */
[----:B------:R1:W-:Y:S02]  /*8200*/  STG.E.128 [R2.64], R32 ;  /* 0x0000002002007986 */ /* 0x0003e4000c101d16 */
.L_x_1044:
[----:B------:R-:W-:Y:S05]  /*8210*/  BSYNC B0 ;  /* 0x0000000000007941 */ /* 0x000fea0003800000 */
.L_x_1043:
[----:B------:R-:W-:Y:S01]  /*8220*/  ISETP.NE.AND P0, PT, R5, RZ, PT ;  /* 0x000000ff0500720c */ /* 0x000fe20003f05270 */
[----:B------:R-:W-:Y:S03]  /*8230*/  BSSY B0, `(.L_x_1045) ;  /* 0x000000e000007945 */ /* 0x000fe60003800000 */
        /* <DEDUP_REMOVED lines=13> */
.L_x_1046:
[----:B------:R-:W-:Y:S05]  /*8310*/  BSYNC B0 ;  /* 0x0000000000007941 */ /* 0x000fea0003800000 */
.L_x_1045:
        /* <DEDUP_REMOVED lines=14> */
.L_x_1048:
[----:B------:R-:W-:Y:S05]  /*8400*/  BSYNC B0 ;  /* 0x0000000000007941 */ /* 0x000fea0003800000 */
.L_x_1047:
        /* <DEDUP_REMOVED lines=14> */
.L_x_1050:
[----:B------:R-:W-:Y:S05]  /*84f0*/  BSYNC B0 ;  /* 0x0000000000007941 */ /* 0x000fea0003800000 */
.L_x_1049:
        /* <DEDUP_REMOVED lines=14> */
.L_x_1052:
[----:B------:R-:W-:Y:S05]  /*85e0*/  BSYNC B0 ;  /* 0x0000000000007941 */ /* 0x000fea0003800000 */
.L_x_1051:
        /* <DEDUP_REMOVED lines=14> */
.L_x_1054:
[----:B------:R-:W-:Y:S05]  /*86d0*/  BSYNC B0 ;  /* 0x0000000000007941 */ /* 0x000fea0003800000 */
.L_x_1053:
[----:B------:R-:W-:-:S13]  /*86e0*/  ISETP.GE.OR P0, PT, R72, c[0x0][0x2f4], P1 ;  /* 0x0000bd0048007a0c */ /* 0x000fda0000f06670 */
[----:B------:R-:W-:Y:S05]  /*86f0*/  @P0 EXIT ;  /* 0x000000000000094d */ /* 0x000fea0003800000 */
[----:B------:R-:W-:Y:S01]  /*8700*/  IADD3 R0, P0, R78, 0x70, RZ ;  /* 0x000000704e007810 */ /* 0x000fe20007f1e0ff */
[----:B-1----:R-:W-:Y:S01]  /*8710*/  IMAD.MOV.U32 R2, RZ, RZ, R40 ;  /* 0x000000ffff027224 */ /* 0x002fe200078e0028 */
[----:B--2---:R-:W-:-:S03]  /*8720*/  MOV R3, R7 ;  /* 0x0000000700037202 */ /* 0x004fc60000000f00 */
        /* <DEDUP_REMOVED lines=9> */
.L_x_1055:
        /* <DEDUP_REMOVED lines=12> */
.L_x_2316:


//--------------------- .text._ZN7cutlass13device_kernelIN5flash19enable_sm80_to_sm89INS1_16FlashAttnBwdSm80INS1_25CollectiveMainloopBwdSm80ILi2ELi2EN4cute5tupleIJNS5_1CILi64EEENS7_ILi128EEES9_EEENS_6half_tEfNS_4arch4Sm80ELb0ELb0ELb1ELb0ELb1ELb0ELb0ELb0ELi2ELi2ELi2ELi2ELb0EEENS1_21CollectiveEpilogueBwdISA_SB_SD_Li256ELb0ELb0ELi4EEENS1_19SingleTileSchedulerILb0ELb0ELb0ELi128EEEEEEEEEvNT_6ParamsE --------------------------
	.section	.text._ZN7cutlass13device_kernelIN5flash19enable_sm80_to_sm89INS1_16FlashAttnBwdSm80INS1_25CollectiveMainloopBwdSm80ILi2ELi2EN4cute5tupleIJNS5_1CILi64EEENS7_ILi128EEES9_EEENS_6half_tEfNS_4arch4Sm80ELb0ELb0ELb1ELb0ELb1ELb0ELb0ELb0ELi2ELi2ELi2ELi2ELb0EEENS1_21CollectiveEpilogueBwdISA_SB_SD_Li256ELb0ELb0ELi4EEENS1_19SingleTileSchedulerILb0ELb0ELb0ELi128EEEEEEEEEvNT_6ParamsE,"ax",@progbits
	.sectioninfo	@"SHI_REGISTERS=255"
	.align	128
.text._ZN7cutlass13device_kernelIN5flash19enable_sm80_to_sm89INS1_16FlashAttnBwdSm80INS1_25CollectiveMainloopBwdSm80ILi2ELi2EN4cute5tupleIJNS5_1CILi64EEENS7_ILi128EEES9_EEENS_6half_tEfNS_4arch4Sm80ELb0ELb0ELb1ELb0ELb1ELb0ELb0ELb0ELi2ELi2ELi2ELi2ELb0EEENS1_21CollectiveEpilogueBwdISA_SB_SD_Li256ELb0ELb0ELi4EEENS1_19SingleTileSchedulerILb0ELb0ELb0ELi128EEEEEEEEEvNT_6ParamsE:
        .type           _ZN7cutlass13device_kernelIN5flash19enable_sm80_to_sm89INS1_16FlashAttnBwdSm80INS1_25CollectiveMainloopBwdSm80ILi2ELi2EN4cute5tupleIJNS5_1CILi64EEENS7_ILi128EEES9_EEENS_6half_tEfNS_4arch4Sm80ELb0ELb0ELb1ELb0ELb1ELb0ELb0ELb0ELi2ELi2ELi2ELi2ELb0EEENS1_21CollectiveEpilogueBwdISA_SB_SD_Li256ELb0ELb0ELi4EEENS1_19SingleTileSchedulerILb0ELb0ELb0ELi128EEEEEEEEEvNT_6ParamsE,@function
        .size           _ZN7cutlass13device_kernelIN5flash19enable_sm80_to_sm89INS1_16FlashAttnBwdSm80INS1_25CollectiveMainloopBwdSm80ILi2ELi2EN4cute5tupleIJNS5_1CILi64EEENS7_ILi128EEES9_EEENS_6half_tEfNS_4arch4Sm80ELb0ELb0ELb1ELb0ELb1ELb0ELb0ELb0ELi2ELi2ELi2ELi2ELb0EEENS1_21CollectiveEpilogueBwdISA_SB_SD_Li256ELb0ELb0ELi4EEENS1_19SingleTileSchedulerILb0ELb0ELb0ELi128EEEEEEEEEvNT_6ParamsE,(.L_x_2317 - _ZN7cutlass13device_kernelIN5flash19enable_sm80_to_sm89INS1_16FlashAttnBwdSm80INS1_25CollectiveMainloopBwdSm80ILi2ELi2EN4cute5tupleIJNS5_1CILi64EEENS7_ILi128EEES9_EEENS_6half_tEfNS_4arch4Sm80ELb0ELb0ELb1ELb0ELb1ELb0ELb0ELb0ELi2ELi2ELi2ELi2ELb0EEENS1_21CollectiveEpilogueBwdISA_SB_SD_Li256ELb0ELb0ELi4EEENS1_19SingleTileSchedulerILb0ELb0ELb0ELi128EEEEEEEEEvNT_6ParamsE)
        .other          _ZN7cutlass13device_kernelIN5flash19enable_sm80_to_sm89INS1_16FlashAttnBwdSm80INS1_25CollectiveMainloopBwdSm80ILi2ELi2EN4cute5tupleIJNS5_1CILi64EEENS7_ILi128EEES9_EEENS_6half_tEfNS_4arch4Sm80ELb0ELb0ELb1ELb0ELb1ELb0ELb0ELb0ELi2ELi2ELi2ELi2ELb0EEENS1_21CollectiveEpilogueBwdISA_SB_SD_Li256ELb0ELb0ELi4EEENS1_19SingleTileSchedulerILb0ELb0ELb0ELi128EEEEEEEEEvNT_6ParamsE,@"STO_CUDA_ENTRY STV_DEFAULT"
_ZN7cutlass13device_kernelIN5flash19enable_sm80_to_sm89INS1_16FlashAttnBwdSm80INS1_25CollectiveMainloopBwdSm80ILi2ELi2EN4cute5tupleIJNS5_1CILi64EEENS7_ILi128EEES9_EEENS_6half_tEfNS_4arch4Sm80ELb0ELb0ELb1ELb0ELb1ELb0ELb0ELb0ELi2ELi2ELi2ELi2ELb0EEENS1_21CollectiveEpilogueBwdISA_SB_SD_Li256ELb0ELb0ELi4EEENS1_19SingleTileSchedulerILb0ELb0ELb0ELi128EEEEEEEEEvNT_6ParamsE:
        /* <DEDUP_REMOVED lines=357> */
.L_x_1057:
[----:B------:R-:W-:Y:S05]  /*1650*/  BSYNC B0 ;  /* 0x0000000000007941 */ /* 0x000fea0003800000 */
.L_x_1056:
        /* <DEDUP_REMOVED lines=68> */
.L_x_1058:
        /* <DEDUP_REMOVED lines=133> */
.L_x_1062:
        /* <DEDUP_REMOVED lines=257> */
.L_x_1060:
        /* <DEDUP_REMOVED lines=567> */
.L_x_1061:
        /* <DEDUP_REMOVED lines=244> */
.L_x_1059:
        /* <DEDUP_REMOVED lines=293> */
.L_x_1064:
[----:B---34-:R-:W-:Y:S05]  /*7800*/  BSYNC B0 ;  /* 0x0000000000007941 */ /* 0x018fea0003800000 */
.L_x_1063:
        /* <DEDUP_REMOVED lines=17> */
.L_x_1066:
[----:B------:R-:W-:Y:S05]  /*7920*/  BSYNC B0 ;  /* 0x0000000000007941 */ /* 0x000fea0003800000 */
.L_x_1065:
        /* <DEDUP_REMOVED lines=17> */
.L_x_1068:
[----:B------:R-:W-:Y:S05]  /*7a40*/  BSYNC B0 ;  /* 0x0000000000007941 */ /* 0x000fea0003800000 */
.L_x_1067:
        /* <DEDUP_REMOVED lines=16> */
.L_x_1070:
[----:B------:R-:W-:Y:S05]  /*7b50*/  BSYNC B0 ;  /* 0x0000000000007941 */ /* 0x000fea0003800000 */
.L_x_1069:
        /* <DEDUP_REMOVED lines=16> */
.L_x_1072:
[----:B------:R-:W-:Y:S05]  /*7c60*/  BSYNC B0 ;  /* 0x0000000000007941 */ /* 0x000fea0003800000 */
.L_x_1071:
        /* <DEDUP_REMOVED lines=16> */
.L_x_1074:
[----:B------:R-:W-:Y:S05]  /*7d70*/  BSYNC B0 ;  /* 0x0000000000007941 */ /* 0x000fea0003800000 */
.L_x_1073:
        /* <DEDUP_REMOVED lines=16> */
.L_x_1076:
[----:B------:R-:W-:Y:S05]  /*7e80*/  BSYNC B0 ;  /* 0x0000000000007941 */ /* 0x000fea0003800000 */
.L_x_1075:
        /* <DEDUP_REMOVED lines=16> */
.L_x_1078:
[----:B------:R-:W-:Y:S05]  /*7f90*/  BSYNC B0 ;  /* 0x0000000000007941 */ /* 0x000fea0003800000 */
.L_x_1077:
        /* <DEDUP_REMOVED lines=23> */
.L_x_1080:
[----:B------:R-:W-:Y:S05]  /*8110*/  BSYNC B0 ;  /* 0x0000000000007941 */ /* 0x000fea0003800000 */
.L_x_1079:
        /* <DEDUP_REMOVED lines=15> */
.L_x_1082:
[----:B------:R-:W-:Y:S05]  /*8210*/  BSYNC B0 ;  /* 0x0000000000007941 */ /* 0x000fea0003800000 */
.L_x_1081:
        /* <DEDUP_REMOVED lines=15> */
.L_x_1084:
[----:B------:R-:W-:Y:S05]  /*8310*/  BSYNC B0 ;  /* 0x0000000000007941 */ /* 0x000fea0003800000 */
.L_x_1083:
        /* <DEDUP_REMOVED lines=14> */
.L_x_1086:
[----:B------:R-:W-:Y:S05]  /*8400*/  BSYNC B0 ;  /* 0x0000000000007941 */ /* 0x000fea0003800000 */
.L_x_1085:
        /* <DEDUP_REMOVED lines=14> */
.L_x_1088:
[----:B------:R-:W-:Y:S05]  /*84f0*/  BSYNC B0 ;  /* 0x0000000000007941 */ /* 0x000fea0003800000 */
.L_x_1087:
        /* <DEDUP_REMOVED lines=14> */
.L_x_1090:
[----:B------:R-:W-:Y:S05]  /*85e0*/  BSYNC B0 ;  /* 0x0000000000007941 */ /* 0x000fea0003800000 */
.L_x_1089:
        /* <DEDUP_REMOVED lines=14> */
.L_x_1092:
[----:B------:R-:W-:Y:S05]  /*86d0*/  BSYNC B0 ;  /* 0x0000000000007941 */ /* 0x000fea0003800000 */
.L_x_1091:
        /* <DEDUP_REMOVED lines=14> */
.L_x_1093:
        /* <DEDUP_REMOVED lines=12> */
.L_x_2317:


//--------------------- .text._ZN7cutlass13device_kernelIN5flash19enable_sm80_to_sm89INS1_16FlashAttnBwdSm80INS1_25CollectiveMainloopBwdSm80ILi2ELi2EN4cute5tupleIJNS5_1CILi64EEENS7_ILi128EEES9_EEENS_6half_tEfNS_4arch4Sm80ELb0ELb0ELb1ELb0ELb0ELb0ELb0ELb0ELi2ELi2ELi2ELi2ELb0EEENS1_24CollectiveEpilogueBwdGQAISA_fSD_Li256ELb0ELb0EEENS1_19SingleTileSchedulerILb0ELb0ELb0ELi128EEEEEEEEEvNT_6ParamsE --------------------------
	.section	.text._ZN7cutlass13device_kernelIN5flash19enable_sm80_to_sm89INS1_16FlashAttnBwdSm80INS1_25CollectiveMainloopBwdSm80ILi2ELi2EN4cute5tupleIJNS5_1CILi64EEENS7_ILi128EEES9_EEENS_6half_tEfNS_4arch4Sm80ELb0ELb0ELb1ELb0ELb0ELb0ELb0ELb0ELi2ELi2ELi2ELi2ELb0EEENS1_24CollectiveEpilogueBwdGQAISA_fSD_Li256ELb0ELb0EEENS1_19SingleTileSchedulerILb0ELb0ELb0ELi128EEEEEEEEEvNT_6ParamsE,"ax",@progbits
	.sectioninfo	@"SHI_REGISTERS=255"
	.align	128
.text._ZN7cutlass13device_kernelIN5flash19enable_sm80_to_sm89INS1_16FlashAttnBwdSm80INS1_25CollectiveMainloopBwdSm80ILi2ELi2EN4cute5tupleIJNS5_1CILi64EEENS7_ILi128EEES9_EEENS_6half_tEfNS_4arch4Sm80ELb0ELb0ELb1ELb0ELb0ELb0ELb0ELb0ELi2ELi2ELi2ELi2ELb0EEENS1_24CollectiveEpilogueBwdGQAISA_fSD_Li256ELb0ELb0EEENS1_19SingleTileSchedulerILb0ELb0ELb0ELi128EEEEEEEEEvNT_6ParamsE:
        .type           _ZN7cutlass13device_kernelIN5flash19enable_sm80_to_sm89INS1_16FlashAttnBwdSm80INS1_25CollectiveMainloopBwdSm80ILi2ELi2EN4cute5tupleIJNS5_1CILi64EEENS7_ILi128EEES9_EEENS_6half_tEfNS_4arch4Sm80ELb0ELb0ELb1ELb0ELb0ELb0ELb0ELb0ELi2ELi2ELi2ELi2ELb0EEENS1_24CollectiveEpilogueBwdGQAISA_fSD_Li256ELb0ELb0EEENS1_19SingleTileSchedulerILb0ELb0ELb0ELi128EEEEEEEEEvNT_6ParamsE,@function
        .size           _ZN7cutlass13device_kernelIN5flash19enable_sm80_to_sm89INS1_16FlashAttnBwdSm80INS1_25CollectiveMainloopBwdSm80ILi2ELi2EN4cute5tupleIJNS5_1CILi64EEENS7_ILi128EEES9_EEENS_6half_tEfNS_4arch4Sm80ELb0ELb0ELb1ELb0ELb0ELb0ELb0ELb0ELi2ELi2ELi2ELi2ELb0EEENS1_24CollectiveEpilogueBwdGQAISA_fSD_Li256ELb0ELb0EEENS1_19SingleTileSchedulerILb0ELb0ELb0ELi128EEEEEEEEEvNT_6ParamsE,(.L_x_2318 - _ZN7cutlass13device_kernelIN5flash19enable_sm80_to_sm89INS1_16FlashAttnBwdSm80INS1_25CollectiveMainloopBwdSm80ILi2ELi2EN4cute5tupleIJNS5_1CILi64EEENS7_ILi128EEES9_EEENS_6half_tEfNS_4arch4Sm80ELb0ELb0ELb1ELb0ELb0ELb0ELb0ELb0ELi2ELi2ELi2ELi2ELb0EEENS1_24CollectiveEpilogueBwdGQAISA_fSD_Li256ELb0ELb0EEENS1_19SingleTileSchedulerILb0ELb0ELb0ELi128EEEEEEEEEvNT_6ParamsE)
        .other          _ZN7cutlass13device_kernelIN5flash19enable_sm80_to_sm89INS1_16FlashAttnBwdSm80INS1_25CollectiveMainloopBwdSm80ILi2ELi2EN4cute5tupleIJNS5_1CILi64EEENS7_ILi128EEES9_EEENS_6half_tEfNS_4arch4Sm80ELb0ELb0ELb1ELb0ELb0ELb0ELb0ELb0ELi2ELi2ELi2ELi2ELb0EEENS1_24CollectiveEpilogueBwdGQAISA_fSD_Li256ELb0ELb0EEENS1_19SingleTileSchedulerILb0ELb0ELb0ELi128EEEEEEEEEvNT_6ParamsE,@"STO_CUDA_ENTRY STV_DEFAULT"
_ZN7cutlass13device_kernelIN5flash19enable_sm80_to_sm89INS1_16FlashAttnBwdSm80INS1_25CollectiveMainloopBwdSm80ILi2ELi2EN4cute5tupleIJNS5_1CILi64EEENS7_ILi128EEES9_EEENS_6half_tEfNS_4arch4Sm80ELb0ELb0ELb1ELb0ELb0ELb0ELb0ELb0ELi2ELi2ELi2ELi2ELb0EEENS1_24CollectiveEpilogueBwdGQAISA_fSD_Li256ELb0ELb0EEENS1_19SingleTileSchedulerILb0ELb0ELb0ELi128EEEEEEEEEvNT_6ParamsE:
[----:B------:R-:W-:-:S03]  /*0000*/  MOV R1, c[0x0][0x28] ;  /* 0x00000a0000017a02 */ /* 0x000fc60000000f00 */
[----:B------:R-:W1:Y:S01]  /*0010*/  S2UR UR18, SR_CTAID.Z ;  /* 0x00000000001279c3 */ /* 0x000e620000002700 */
[----:B------:R-:W-:Y:S02]  /*0020*/  IADD3 R1, R1, -0x8, RZ ;  /* 0xfffffff801017810 */ /* 0x000fe40007ffe0ff */
[----:B-1----:R-:W-:-:S13]  /*0030*/  ISETP.LE.AND P0, PT, RZ, UR18, PT ;  /* 0x00000012ff007c0c */ /* 0x002fda000bf03270 */
[----:B------:R-:W-:Y:S05]  /*0040*/  @!P0 EXIT ;  /* 0x000000000000894d */ /* 0x000fea0003800000 */
[----:B------:R-:W1:Y:S01]  /*0050*/  S2UR UR10, SR_CTAID.Y ;  /* 0x00000000000a79c3 */ /* 0x000e620000002600 */
[----:B------:R-:W2:Y:S01]  /*0060*/  S2R R226, SR_TID.X ;  /* 0x0000000000e27919 */ /* 0x000ea20000002100 */
[----:B------:R-:W-:Y:S01]  /*0070*/  ULDC.64 UR4, c[0x0][0x248] ;  /* 0x0000920000047ab9 */ /* 0x000fe20000000a00 */
[----:B------:R-:W-:Y:S01]  /*0080*/  IMAD.MOV.U32 R6, RZ, RZ, -0x80 ;  /* 0xffffff80ff067424 */ /* 0x000fe200078e00ff */
[----:B------:R-:W-:Y:S01]  /*0090*/  UISETP.NE.AND UP0, UPT, UR4, 0x1, UPT ;  /* 0x000000010400788c */ /* 0x000fe2000bf05270 */
[----:B------:R-:W3:Y:S01]  /*00a0*/  S2R R14, SR_CTAID.X ;  /* 0x00000000000e7919 */ /* 0x000ee20000002500 */
[----:B------:R-:W-:Y:S01]  /*00b0*/  USHF.R.S32.HI UR17, URZ, 0x1f, UR18 ;  /* 0x0000001f3f117899 */ /* 0x000fe20008011412 */
[----:B------:R-:W-:Y:S01]  /*00c0*/  LOP3.LUT R225, R225, 0xfffffffb, RZ, 0xc0, !PT ;  /* 0xfffffffbe1e17812 */ /* 0x000fe200078ec0ff */
[----:B------:R-:W-:Y:S02]  /*00d0*/  ULDC UR4, c[0x0][0x250] ;  /* 0x0000940000047ab9 */ /* 0x000fe40000000800 */
[----:B------:R-:W-:-:S02]  /*00e0*/  UMOV UR11, 0x6 ;  /* 0x00000006000b7882 */ /* 0x000fc40000000000 */
[----:B------:R-:W-:Y:S02]  /*00f0*/  ULDC.64 UR20, c[0x0][0x118] ;  /* 0x0000460000147ab9 */ /* 0x000fe40000000a00 */
[----:B------:R-:W-:Y:S02]  /*0100*/  ULDC.64 UR14, c[0x0][0x178] ;  /* 0x00005e00000e7ab9 */ /* 0x000fe40000000a00 */
[----:B------:R-:W-:Y:S02]  /*0110*/  USHF.L.U64.HI UR15, UR14, UR11, UR15 ;  /* 0x0000000b0e0f7299 */ /* 0x000fe4000801020f */
[----:B------:R-:W-:Y:S02]  /*0120*/  USHF.L.U32 UR16, UR14, 0x6, URZ ;  /* 0x000000060e107899 */ /* 0x000fe4000800063f */
[----:B-1----:R-:W-:Y:S01]  /*0130*/  UIMAD.WIDE.U32 UR8, UR10, UR5, URZ ;  /* 0x000000050a0872a5 */ /* 0x002fe2000f8e003f */
[----:B--2---:R-:W-:Y:S01]  /*0140*/  SHF.R.S32.HI R12, RZ, 0x1f, R226 ;  /* 0x0000001fff0c7819 */ /* 0x004fe200000114e2 */
[----:B------:R-:W-:Y:S01]  /*0150*/  UMOV UR6, UR10 ;  /* 0x0000000a00067c82 */ /* 0x000fe20008000000 */
[----:B------:R-:W-:Y:S01]  /*0160*/  IMAD.SHL.U32 R240, R226, 0x4, RZ ;  /* 0x00000004e2f07824 */ /* 0x000fe200078e00ff */
[----:B------:R-:W-:Y:S01]  /*0170*/  @UP0 USHF.R.U32.HI UR6, URZ, UR4, UR9 ;  /* 0x000000043f060299 */ /* 0x000fe20008011609 */
[CC--:B------:R-:W-:Y:S01]  /*0180*/  LEA.HI R11, R12.reuse, R226.reuse, RZ, 0x3 ;  /* 0x000000e20c0b7211 */ /* 0x0c0fe200078f18ff */
[----:B------:R-:W-:Y:S01]  /*0190*/  USHF.R.S32.HI UR19, URZ, 0x1f, UR10 ;  /* 0x0000001f3f137899 */ /* 0x000fe2000801140a */
[----:B------:R-:W-:Y:S01]  /*01a0*/  LEA.HI R10, R12, R226, RZ, 0x6 ;  /* 0x000000e20c0a7211 */ /* 0x000fe200078f30ff */
[----:B------:R-:W-:Y:S01]  /*01b0*/  USHF.R.S32.HI UR7, URZ, 0x1f, UR6 ;  /* 0x0000001f3f077899 */ /* 0x000fe20008011406 */
[----:B------:R-:W-:Y:S01]  /*01c0*/  SHF.R.S32.HI R234, RZ, 0x3, R11 ;  /* 0x00000003ffea7819 */ /* 0x000fe2000001140b */
[----:B------:R-:W-:Y:S01]  /*01d0*/  ULDC.64 UR4, c[0x0][0x1e0] ;  /* 0x0000780000047ab9 */ /* 0x000fe20000000a00 */
[----:B------:R-:W-:Y:S01]  /*01e0*/  LOP3.LUT R11, R11, 0xfffffff8, RZ, 0xc0, !PT ;  /* 0xfffffff80b0b7812 */ /* 0x000fe200078ec0ff */
[----:B------:R-:W-:Y:S01]  /*01f0*/  UIMAD UR4, UR7, UR4, URZ ;  /* 0x00000004070472a4 */ /* 0x000fe2000f8e023f */
[----:B------:R-:W-:Y:S01]  /*0200*/  SHF.R.S32.HI R235, RZ, 0x1f, R234 ;  /* 0x0000001fffeb7819 */ /* 0x000fe200000114ea */
[----:B------:R-:W-:Y:S01]  /*0210*/  IMAD.SHL.U32 R13, R234, 0x40, RZ ;  /* 0x00000040ea0d7824 */ /* 0x000fe200078e00ff */
[----:B------:R-:W-:Y:S01]  /*0220*/  SHF.R.S32.HI R10, RZ, 0x6, R10 ;  /* 0x00000006ff0a7819 */ /* 0x000fe2000001140a */
[----:B------:R-:W-:Y:S01]  /*0230*/  IMAD.IADD R11, R226, 0x1, -R11 ;  /* 0x00000001e20b7824 */ /* 0x000fe200078e0a0b */
[----:B------:R-:W-:Y:S01]  /*0240*/  UIMAD UR8, UR6, UR5, UR4 ;  /* 0x00000005060872a4 */ /* 0x000fe2000f8e0204 */
[----:B------:R-:W-:Y:S01]  /*0250*/  IMAD.U32 R4, RZ, RZ, UR6 ;  /* 0x00000006ff047e24 */ /* 0x000fe2000f8e00ff */
[----:B------:R-:W-:Y:S01]  /*0260*/  LOP3.LUT R13, R13, 0x1c0, RZ, 0xc0, !PT ;  /* 0x000001c00d0d7812 */ /* 0x000fe200078ec0ff */
[----:B------:R-:W-:Y:S01]  /*0270*/  IMAD.SHL.U32 R18, R11, 0x8, RZ ;  /* 0x000000080b127824 */ /* 0x000fe200078e00ff */
[----:B------:R-:W-:Y:S01]  /*0280*/  ULDC.64 UR4, c[0x0][0x1b0] ;  /* 0x00006c0000047ab9 */ /* 0x000fe20000000a00 */
[C---:B------:R-:W-:Y:S01]  /*0290*/  IMAD R24, R235.reuse, c[0x0][0x208], RZ ;  /* 0x00008200eb187a24 */ /* 0x040fe200078e02ff */
[----:B------:R-:W-:Y:S01]  /*02a0*/  UIMAD UR4, UR7, UR4, URZ ;  /* 0x00000004070472a4 */ /* 0x000fe2000f8e023f */
[----:B------:R-:W-:Y:S01]  /*02b0*/  IMAD R20, R235, c[0x0][0x178], RZ ;  /* 0x00005e00eb147a24 */ /* 0x000fe200078e02ff */
[----:B------:R-:W-:Y:S01]  /*02c0*/  SHF.R.S32.HI R19, RZ, 0x1f, R18 ;  /* 0x0000001fff137819 */ /* 0x000fe20000011412 */
[----:B------:R-:W-:Y:S01]  /*02d0*/  IMAD R24, R234, c[0x0][0x20c], R24 ;  /* 0x00008300ea187a24 */ /* 0x000fe200078e0218 */
[----:B------:R-:W-:Y:S01]  /*02e0*/  UIMAD UR9, UR6, UR5, UR4 ;  /* 0x00000005060972a4 */ /* 0x000fe2000f8e0204 */
[----:B------:R-:W-:Y:S01]  /*02f0*/  IMAD.SHL.U32 R9, R10, 0x200, RZ ;  /* 0x000002000a097824 */ /* 0x000fe200078e00ff */
[--C-:B------:R-:W-:Y:S01]  /*0300*/  LOP3.LUT R0, R13, 0x38, R18.reuse, 0xf8, !PT ;  /* 0x000000380d007812 */ /* 0x100fe200078ef812 */
[----:B------:R-:W-:Y:S01]  /*0310*/  ULDC.64 UR4, c[0x0][0x210] ;  /* 0x0000840000047ab9 */ /* 0x000fe20000000a00 */
[----:B------:R-:W-:Y:S01]  /*0320*/  IMAD.WIDE.U32 R16, R4, c[0x0][0x1e0], R18 ;  /* 0x0000780004107a25 */ /* 0x000fe200078e0012 */
[----:B------:R-:W-:Y:S01]  /*0330*/  ULDC.64 UR6, c[0x0][0x180] ;  /* 0x0000600000067ab9 */ /* 0x000fe20000000a00 */
[----:B------:R-:W-:Y:S01]  /*0340*/  SHF.R.U32.HI R13, RZ, 0x3, R13 ;  /* 0x00000003ff0d7819 */ /* 0x000fe2000001160d */
[----:B------:R-:W-:Y:S01]  /*0350*/  UIMAD UR4, UR19, UR4, URZ ;  /* 0x00000004130472a4 */ /* 0x000fe2000f8e023f */
[----:B------:R-:W-:Y:S01]  /*0360*/  IMAD.WIDE.U32 R2, R234, c[0x0][0x208], R18 ;  /* 0x00008200ea027a25 */ /* 0x000fe200078e0012 */
[----:B------:R-:W-:Y:S01]  /*0370*/  UIMAD UR6, UR19, UR6, URZ ;  /* 0x00000006130672a4 */ /* 0x000fe2000f8e023f */
[----:B------:R-:W-:-:S02]  /*0380*/  LOP3.LUT R13, R9, R0, R13, 0xf6, !PT ;  /* 0x00000000090d7212 */ /* 0x000fc400078ef60d */
[----:B------:R-:W-:Y:S01]  /*0390*/  IMAD.WIDE.U32 R4, R4, c[0x0][0x1b0], R18 ;  /* 0x00006c0004047a25 */ /* 0x000fe200078e0012 */
[----:B------:R-:W-:Y:S01]  /*03a0*/  IADD3 R17, R17, UR8, RZ ;  /* 0x0000000811117c10 */ /* 0x000fe2000fffe0ff */
[----:B------:R-:W-:Y:S01]  /*03b0*/  UIMAD UR8, UR10, UR7, UR6 ;  /* 0x000000070a0872a4 */ /* 0x000fe2000f8e0206 */
[----:B------:R-:W-:Y:S01]  /*03c0*/  ISETP.GE.AND P4, PT, R18, c[0x0][0x1cc], PT ;  /* 0x0000730012007a0c */ /* 0x000fe20003f86270 */
[C---:B------:R-:W-:Y:S01]  /*03d0*/  IMAD R20, R234.reuse, c[0x0][0x17c], R20 ;  /* 0x00005f00ea147a24 */ /* 0x040fe200078e0214 */
[----:B------:R-:W-:Y:S01]  /*03e0*/  IADD3 R5, R5, UR9, RZ ;  /* 0x0000000905057c10 */ /* 0x000fe2000fffe0ff */
[C---:B------:R-:W-:Y:S01]  /*03f0*/  IMAD.WIDE.U32 R22, R234.reuse, c[0x0][0x178], R18 ;  /* 0x00005e00ea167a25 */ /* 0x040fe200078e0012 */
[----:B------:R-:W-:Y:S01]  /*0400*/  UIMAD UR9, UR10, UR5, UR4 ;  /* 0x000000050a0972a4 */ /* 0x000fe2000f8e0204 */
[----:B------:R-:W-:Y:S01]  /*0410*/  SHF.R.S32.HI R241, RZ, 0x1f, R240 ;  /* 0x0000001ffff17819 */ /* 0x000fe200000114f0 */
[----:B------:R-:W-:Y:S01]  /*0420*/  ULDC.64 UR6, c[0x0][0x1e8] ;  /* 0x00007a0000067ab9 */ /* 0x000fe20000000a00 */
[----:B------:R-:W-:Y:S01]  /*0430*/  IMAD.IADD R25, R3, 0x1, R24 ;  /* 0x0000000103197824 */ /* 0x000fe200078e0218 */
[----:B------:R-:W-:Y:S01]  /*0440*/  ULDC.64 UR4, c[0x0][0x1b8] ;  /* 0x00006e0000047ab9 */ /* 0x000fe20000000a00 */
[----:B------:R-:W-:Y:S01]  /*0450*/  IMAD.IADD R21, R23, 0x1, R20 ;  /* 0x0000000117157824 */ /* 0x000fe200078e0214 */
[----:B------:R-:W-:Y:S01]  /*0460*/  UIMAD UR4, UR17, UR4, URZ ;  /* 0x00000004110472a4 */ /* 0x000fe2000f8e023f */
[----:B------:R-:W-:Y:S01]  /*0470*/  IMAD.MOV.U32 R24, RZ, RZ, R2 ;  /* 0x000000ffff187224 */ /* 0x000fe200078e0002 */
[----:B------:R-:W-:Y:S01]  /*0480*/  UIMAD UR6, UR17, UR6, URZ ;  /* 0x00000006110672a4 */ /* 0x000fe2000f8e023f */
[----:B------:R-:W-:Y:S01]  /*0490*/  IMAD.MOV.U32 R20, RZ, RZ, R22 ;  /* 0x000000ffff147224 */ /* 0x000fe200078e0016 */
[----:B------:R-:W-:Y:S01]  /*04a0*/  IADD3 R7, -R234, c[0x0][0x168], RZ ;  /* 0x00005a00ea077a10 */ /* 0x000fe20007ffe1ff */
[----:B------:R-:W-:Y:S01]  /*04b0*/  IMAD.U32 R2, RZ, RZ, UR10 ;  /* 0x0000000aff027e24 */ /* 0x000fe2000f8e00ff */
[----:B------:R-:W-:Y:S01]  /*04c0*/  UIMAD UR6, UR18, UR7, UR6 ;  /* 0x00000007120672a4 */ /* 0x000fe2000f8e0206 */
[----:B------:R-:W-:Y:S01]  /*04d0*/  IMAD.U32 R0, RZ, RZ, UR10 ;  /* 0x0000000aff007e24 */ /* 0x000fe2000f8e00ff */
[----:B------:R-:W-:Y:S01]  /*04e0*/  UIMAD UR7, UR18, UR5, UR4 ;  /* 0x00000005120772a4 */ /* 0x000fe2000f8e0204 */
[----:B------:R-:W-:Y:S01]  /*04f0*/  IMAD.WIDE.U32 R20, R2, c[0x0][0x180], R20 ;  /* 0x0000600002147a25 */ /* 0x000fe200078e0014 */
[----:B------:R-:W-:Y:S01]  /*0500*/  LEA.HI R8, R12, R226, RZ, 0x5 ;  /* 0x000000e20c087211 */ /* 0x000fe200078f28ff */
[----:B------:R-:W-:-:S02]  /*0510*/  ULDC.64 UR4, c[0x0][0x188] ;  /* 0x0000620000047ab9 */ /* 0x000fc40000000a00 */
[----:B------:R-:W-:Y:S01]  /*0520*/  IMAD.WIDE.U32 R24, R0, c[0x0][0x210], R24 ;  /* 0x0000840000187a25 */ /* 0x000fe200078e0018 */
[----:B------:R-:W-:Y:S01]  /*0530*/  IADD3 R3, R21, UR8, RZ ;  /* 0x0000000815037c10 */ /* 0x000fe2000fffe0ff */
[----:B------:R-:W-:Y:S02]  /*0540*/  UIMAD UR4, UR17, UR4, URZ ;  /* 0x00000004110472a4 */ /* 0x000fe4000f8e023f */
[----:B------:R-:W-:Y:S01]  /*0550*/  IMAD.U32 R2, RZ, RZ, UR18 ;  /* 0x00000012ff027e24 */ /* 0x000fe2000f8e00ff */
[----:B------:R-:W-:Y:S01]  /*0560*/  IADD3 R25, R25, UR9, RZ ;  /* 0x0000000919197c10 */ /* 0x000fe2000fffe0ff */
[----:B------:R-:W-:Y:S02]  /*0570*/  IMAD.U32 R0, RZ, RZ, UR18 ;  /* 0x00000012ff007e24 */ /* 0x000fe4000f8e00ff */
[----:B------:R-:W-:-:S04]  /*0580*/  IMAD.WIDE.U32 R22, R2, c[0x0][0x1e8], R16 ;  /* 0x00007a0002167a25 */ /* 0x000fc800078e0010 */
[----:B------:R-:W-:Y:S01]  /*0590*/  IMAD.WIDE.U32 R16, R0, c[0x0][0x1b8], R4 ;  /* 0x00006e0000107a25 */ /* 0x000fe200078e0004 */
[----:B------:R-:W-:-:S03]  /*05a0*/  IADD3 R21, R23, UR6, RZ ;  /* 0x0000000617157c10 */ /* 0x000fc6000fffe0ff */
[----:B------:R-:W-:Y:S01]  /*05b0*/  IMAD.MOV.U32 R2, RZ, RZ, R20 ;  /* 0x000000ffff027224 */ /* 0x000fe200078e0014 */
[----:B------:R-:W-:Y:S01]  /*05c0*/  IADD3 R17, R17, UR7, RZ ;  /* 0x0000000711117c10 */ /* 0x000fe2000fffe0ff */
[----:B------:R-:W-:Y:S01]  /*05d0*/  IMAD.U32 R4, RZ, RZ, UR18 ;  /* 0x00000012ff047e24 */ /* 0x000fe2000f8e00ff */
[----:B------:R-:W-:Y:S01]  /*05e0*/  UIMAD UR7, UR18, UR5, UR4 ;  /* 0x00000005120772a4 */ /* 0x000fe2000f8e0204 */
[----:B---3--:R-:W-:Y:S02]  /*05f0*/  IMAD R6, R14, R6, c[0x0][0x198] ;  /* 0x000066000e067624 */ /* 0x008fe400078e0206 */
[----:B------:R-:W-:Y:S01]  /*0600*/  IMAD.WIDE.U32 R4, R4, c[0x0][0x188], R2 ;  /* 0x0000620004047a25 */ /* 0x000fe200078e0002 */
[----:B------:R-:W-:Y:S02]  /*0610*/  ULDC.64 UR4, c[0x0][0x218] ;  /* 0x0000860000047ab9 */ /* 0x000fe40000000a00 */
[----:B------:R-:W-:Y:S01]  /*0620*/  UIMAD UR4, UR17, UR4, URZ ;  /* 0x00000004110472a4 */ /* 0x000fe2000f8e023f */
[----:B------:R-:W-:Y:S01]  /*0630*/  IMAD.WIDE R14, R14, 0x80, R234 ;  /* 0x000000800e0e7825 */ /* 0x000fe200078e02ea */
[----:B------:R-:W-:-:S02]  /*0640*/  IADD3 R2, R5, UR7, RZ ;  /* 0x0000000705027c10 */ /* 0x000fc4000fffe0ff */
[C---:B------:R-:W-:Y:S01]  /*0650*/  LEA R230, P0, R4.reuse, c[0x0][0x160], 0x1 ;  /* 0x0000580004e67a11 */ /* 0x040fe200078008ff */
[----:B------:R-:W-:Y:S01]  /*0660*/  IMAD.MOV.U32 R20, RZ, RZ, R22 ;  /* 0x000000ffff147224 */ /* 0x000fe200078e0016 */
[----:B------:R-:W-:Y:S01]  /*0670*/  UIMAD UR6, UR18, UR5, UR4 ;  /* 0x00000005120672a4 */ /* 0x000fe2000f8e0204 */
[----:B------:R-:W-:Y:S01]  /*0680*/  IMAD.U32 R22, RZ, RZ, UR18 ;  /* 0x00000012ff167e24 */ /* 0x000fe2000f8e00ff */
[----:B------:R-:W-:Y:S01]  /*0690*/  LEA.HI.X R231, R4, c[0x0][0x164], R2, 0x1, P0 ;  /* 0x0000590004e77a11 */ /* 0x000fe200000f0c02 */
[C---:B------:R-:W-:Y:S01]  /*06a0*/  IMAD R3, R15.reuse, c[0x0][0x1d8], RZ ;  /* 0x000076000f037a24 */ /* 0x040fe200078e02ff */
[----:B------:R-:W-:Y:S01]  /*06b0*/  ULDC.64 UR4, c[0x0][0x1d8] ;  /* 0x0000760000047ab9 */ /* 0x000fe20000000a00 */
[----:B------:R-:W-:Y:S01]  /*06c0*/  IMAD R0, R15, c[0x0][0x1a8], RZ ;  /* 0x00006a000f007a24 */ /* 0x000fe200078e02ff */
[----:B------:R-:W-:Y:S01]  /*06d0*/  USHF.L.U64.HI UR7, UR4, UR11, UR5 ;  /* 0x0000000b04077299 */ /* 0x000fe20008010205 */
[----:B------:R-:W-:-:S04]  /*06e0*/  IMAD.WIDE.U32 R22, R22, c[0x0][0x218], R24 ;  /* 0x0000860016167a25 */ /* 0x000fc800078e0018 */
[----:B------:R-:W-:Y:S01]  /*06f0*/  IMAD.IADD R2, R6, 0x1, -R234 ;  /* 0x0000000106027824 */ /* 0x000fe200078e0aea */
[----:B------:R-:W-:Y:S01]  /*0700*/  IADD3 R4, R23, UR6, RZ ;  /* 0x0000000617047c10 */ /* 0x000fe2000fffe0ff */
[----:B------:R-:W-:Y:S01]  /*0710*/  IMAD R3, R14, c[0x0][0x1dc], R3 ;  /* 0x000077000e037a24 */ /* 0x000fe200078e0203 */
[----:B------:R-:W-:Y:S01]  /*0720*/  LEA R228, P0, R22, c[0x0][0x1f0], 0x1 ;  /* 0x00007c0016e47a11 */ /* 0x000fe200078008ff */
[----:B------:R-:W-:Y:S01]  /*0730*/  IMAD R0, R14, c[0x0][0x1ac], R0 ;  /* 0x00006b000e007a24 */ /* 0x000fe200078e0200 */
[----:B------:R-:W-:Y:S01]  /*0740*/  ISETP.LT.OR P1, PT, R2, 0x1, P4 ;  /* 0x000000010200780c */ /* 0x000fe20002721670 */
[----:B------:R-:W-:Y:S01]  /*0750*/  IMAD.WIDE.U32 R20, R14, c[0x0][0x1d8], R20 ;  /* 0x000076000e147a25 */ /* 0x000fe200078e0014 */
[----:B------:R-:W-:Y:S01]  /*0760*/  LEA.HI.X R229, R22, c[0x0][0x1f4], R4, 0x1, P0 ;  /* 0x00007d0016e57a11 */ /* 0x000fe200000f0c04 */
[----:B------:R-:W-:Y:S01]  /*0770*/  USHF.L.U32 UR6, UR4, 0x6, URZ ;  /* 0x0000000604067899 */ /* 0x000fe2000800063f */
[----:B------:R-:W-:Y:S01]  /*0780*/  ISETP.LT.OR P3, PT, R2, 0x21, P4 ;  /* 0x000000210200780c */ /* 0x000fe20002761670 */
[----:B------:R-:W-:Y:S01]  /*0790*/  IMAD.WIDE.U32 R16, R14, c[0x0][0x1a8], R16 ;  /* 0x00006a000e107a25 */ /* 0x000fe200078e0010 */
[----:B------:R-:W-:Y:S01]  /*07a0*/  IADD3 R14, R18, 0x40, RZ ;  /* 0x00000040120e7810 */ /* 0x000fe20007ffe0ff */
[----:B------:R-:W-:Y:S01]  /*07b0*/  UIADD3 UR9, UP0, UR6, 0x80, URZ ;  /* 0x0000008006097890 */ /* 0x000fe2000ff1e03f */
[----:B------:R-:W-:Y:S01]  /*07c0*/  LEA R4, P0, R20, c[0x0][0x1c0], 0x1 ;  /* 0x0000700014047a11 */ /* 0x000fe200078008ff */
[----:B------:R-:W-:Y:S01]  /*07d0*/  IMAD.IADD R3, R21, 0x1, R3 ;  /* 0x0000000115037824 */ /* 0x000fe200078e0203 */
[----:B------:R-:W-:Y:S01]  /*07e0*/  ISETP.GE.AND P2, PT, R14, c[0x0][0x1cc], PT ;  /* 0x000073000e007a0c */ /* 0x000fe20003f46270 */
[----:B------:R-:W-:Y:S01]  /*07f0*/  IMAD.SHL.U32 R13, R13, 0x2, RZ ;  /* 0x000000020d0d7824 */ /* 0x000fe200078e00ff */
[----:B------:R-:W-:Y:S01]  /*0800*/  UIADD3.X UR8, URZ, UR7, URZ, UP0, !UPT ;  /* 0x000000073f087290 */ /* 0x000fe200087fe43f */
[----:B------:R-:W-:Y:S01]  /*0810*/  IMAD.IADD R0, R17, 0x1, R0 ;  /* 0x0000000111007824 */ /* 0x000fe200078e0200 */
[----:B------:R-:W-:Y:S01]  /*0820*/  ISETP.LT.OR P5, PT, R2, 0x1, P2 ;  /* 0x000000010200780c */ /* 0x000fe200017a1670 */
[----:B------:R-:W-:Y:S01]  /*0830*/  ULDC.64 UR4, c[0x0][0x1a8] ;  /* 0x00006a0000047ab9 */ /* 0x000fe20000000a00 */
[----:B------:R-:W-:Y:S01]  /*0840*/  LEA.HI.X R5, R20, c[0x0][0x1c4], R3, 0x1, P0 ;  /* 0x0000710014057a11 */ /* 0x000fe200000f0c03 */
[----:B------:R-:W-:Y:S01]  /*0850*/  IMAD.U32 R3, RZ, RZ, UR6 ;  /* 0x00000006ff037e24 */ /* 0x000fe2000f8e00ff */
[----:B------:R-:W-:-:S02]  /*0860*/  IADD3 R20, P0, R4, UR6, RZ ;  /* 0x0000000604147c10 */ /* 0x000fc4000ff1e0ff */
[C---:B------:R-:W-:Y:S01]  /*0870*/  ISETP.LT.OR P6, PT, R2.reuse, 0x21, P2 ;  /* 0x000000210200780c */ /* 0x040fe200017c1670 */
[----:B------:R1:W-:Y:S01]  /*0880*/  LDGSTS.E.BYPASS.LTC128B.128 [R13+0x8080], [R4.64], !P1 ;  /* 0x08080000040d7fae */ /* 0x0003e2000c901d54 */
[----:B------:R-:W-:Y:S02]  /*0890*/  IADD3.X R21, R5, UR7, RZ, P0, !PT ;  /* 0x0000000705157c10 */ /* 0x000fe400087fe4ff */
[----:B------:R-:W-:Y:S02]  /*08a0*/  IADD3 R24, P1, P0, R3, 0x80, R4 ;  /* 0x0000008003187810 */ /* 0x000fe4000783e004 */
[----:B------:R-:W-:Y:S01]  /*08b0*/  IADD3 R233, R13, 0x10080, RZ ;  /* 0x000100800de97810 */ /* 0x000fe20007ffe0ff */
[----:B------:R1:W-:Y:S01]  /*08c0*/  LDGSTS.E.BYPASS.LTC128B.128 [R13+0xc080], [R4.64+0x80], !P5 ;  /* 0x0c080080040d7fae */ /* 0x0003e2000e901d54 */
[----:B------:R-:W-:Y:S02]  /*08d0*/  IADD3.X R25, RZ, UR7, R5, P1, P0 ;  /* 0x00000007ff197c10 */ /* 0x000fe40008fe0405 */
[C---:B------:R-:W-:Y:S01]  /*08e0*/  ISETP.LT.OR P5, PT, R2.reuse, 0x41, P4 ;  /* 0x000000410200780c */ /* 0x040fe200027a1670 */
[----:B------:R2:W-:Y:S01]  /*08f0*/  LDGSTS.E.BYPASS.LTC128B.128 [R13+0x9080], [R20.64], !P3 ;  /* 0x09080000140d7fae */ /* 0x0005e2000d901d54 */
[----:B------:R-:W-:-:S02]  /*0900*/  ISETP.LT.OR P3, PT, R2, 0x41, P2 ;  /* 0x000000410200780c */ /* 0x000fc40001761670 */
[C---:B------:R-:W-:Y:S01]  /*0910*/  LEA R22, P1, R16.reuse, c[0x0][0x190], 0x1 ;  /* 0x0000640010167a11 */ /* 0x040fe200078208ff */
[----:B------:R3:W-:Y:S01]  /*0920*/  LDGSTS.E.BYPASS.LTC128B.128 [R13+0xd080], [R24.64], !P6 ;  /* 0x0d080000180d7fae */ /* 0x0007e2000f101d54 */
[----:B------:R-:W-:Y:S02]  /*0930*/  IADD3 R232, R13, 0x18080, RZ ;  /* 0x000180800de87810 */ /* 0x000fe40007ffe0ff */
[----:B------:R-:W-:Y:S02]  /*0940*/  LEA.HI.X R23, R16, c[0x0][0x194], R0, 0x1, P1 ;  /* 0x0000650010177a11 */ /* 0x000fe400008f0c00 */
[----:B-1----:R-:W-:-:S04]  /*0950*/  IADD3 R4, P0, R20, UR6, RZ ;  /* 0x0000000614047c10 */ /* 0x002fc8000ff1e0ff */
[C---:B------:R-:W-:Y:S02]  /*0960*/  IADD3.X R5, R21.reuse, UR7, RZ, P0, !PT ;  /* 0x0000000715057c10 */ /* 0x040fe400087fe4ff */
[----:B--2---:R-:W-:Y:S02]  /*0970*/  IADD3 R20, P0, R20, UR9, RZ ;  /* 0x0000000914147c10 */ /* 0x004fe4000ff1e0ff */
[----:B------:R-:W-:Y:S01]  /*0980*/  IADD3 R16, P1, R4, UR6, RZ ;  /* 0x0000000604107c10 */ /* 0x000fe2000ff3e0ff */
[----:B------:R1:W-:Y:S01]  /*0990*/  LDGSTS.E.BYPASS.LTC128B.128 [R13+0xa080], [R4.64], !P5 ;  /* 0x0a080000040d7fae */ /* 0x0003e2000e901d54 */
[----:B------:R-:W-:Y:S01]  /*09a0*/  IADD3.X R21, R21, UR8, RZ, P0, !PT ;  /* 0x0000000815157c10 */ /* 0x000fe200087fe4ff */
[----:B------:R-:W-:Y:S01]  /*09b0*/  USHF.L.U32 UR6, UR4, 0x6, URZ ;  /* 0x0000000604067899 */ /* 0x000fe2000800063f */
[C---:B------:R-:W-:Y:S02]  /*09c0*/  ISETP.LT.OR P5, PT, R2.reuse, 0x61, P4 ;  /* 0x000000610200780c */ /* 0x040fe400027a1670 */
[----:B------:R-:W-:Y:S01]  /*09d0*/  ISETP.LT.OR P4, PT, R2, 0x61, P2 ;  /* 0x000000610200780c */ /* 0x000fe20001781670 */
[----:B------:R2:W-:Y:S01]  /*09e0*/  LDGSTS.E.BYPASS.LTC128B.128 [R13+0xe080], [R20.64], !P3 ;  /* 0x0e080000140d7fae */ /* 0x0005e2000d901d54 */
[----:B------:R-:W-:Y:S01]  /*09f0*/  ISETP.GE.AND P3, PT, R18, c[0x0][0x19c], PT ;  /* 0x0000670012007a0c */ /* 0x000fe20003f66270 */
[----:B------:R-:W-:Y:S01]  /*0a00*/  IMAD.U32 R0, RZ, RZ, UR6 ;  /* 0x00000006ff007e24 */ /* 0x000fe2000f8e00ff */
[----:B------:R-:W-:-:S02]  /*0a10*/  ISETP.GE.AND P2, PT, R14, c[0x0][0x19c], PT ;  /* 0x000067000e007a0c */ /* 0x000fc40003f46270 */
[----:B------:R-:W-:Y:S02]  /*0a20*/  IADD3.X R17, R5, UR7, RZ, P1, !PT ;  /* 0x0000000705117c10 */ /* 0x000fe40008ffe4ff */
[C---:B------:R-:W-:Y:S02]  /*0a30*/  ISETP.LT.OR P1, PT, R2.reuse, 0x1, P3 ;  /* 0x000000010200780c */ /* 0x040fe40001f21670 */
[C---:B------:R-:W-:Y:S01]  /*0a40*/  ISETP.LT.OR P6, PT, R2.reuse, 0x21, P3 ;  /* 0x000000210200780c */ /* 0x040fe20001fc1670 */
[----:B------:R4:W-:Y:S01]  /*0a50*/  LDGSTS.E.BYPASS.LTC128B.128 [R13+0xb080], [R16.64], !P5 ;  /* 0x0b080000100d7fae */ /* 0x0009e2000e901d54 */
[----:B------:R-:W-:Y:S02]  /*0a60*/  ISETP.LT.OR P5, PT, R2, 0x21, P2 ;  /* 0x000000210200780c */ /* 0x000fe400017a1670 */
[----:B-1----:R-:W-:Y:S01]  /*0a70*/  IADD3 R4, P0, R4, UR9, RZ ;  /* 0x0000000904047c10 */ /* 0x002fe2000ff1e0ff */
[----:B------:R-:W-:-:S03]  /*0a80*/  UIADD3 UR9, UP0, UR6, 0x80, URZ ;  /* 0x0000008006097890 */ /* 0x000fc6000ff1e03f */
[----:B------:R-:W-:Y:S01]  /*0a90*/  IADD3.X R5, R5, UR8, RZ, P0, !PT ;  /* 0x0000000805057c10 */ /* 0x000fe200087fe4ff */
[----:B------:R-:W-:Y:S01]  /*0aa0*/  USHF.L.U64.HI UR8, UR4, UR11, UR5 ;  /* 0x0000000b04087299 */ /* 0x000fe20008010205 */
[----:B------:R-:W-:Y:S02]  /*0ab0*/  ISETP.LT.OR P0, PT, R2, 0x1, P2 ;  /* 0x000000010200780c */ /* 0x000fe40001701670 */
[----:B------:R-:W-:Y:S01]  /*0ac0*/  ULDC.64 UR4, c[0x0][0x278] ;  /* 0x00009e0000047ab9 */ /* 0x000fe20000000a00 */
[----:B------:R1:W-:Y:S01]  /*0ad0*/  LDGSTS.E.BYPASS.LTC128B.128 [R13+0xf080], [R4.64], !P4 ;  /* 0x0f080000040d7fae */ /* 0x0003e2000e101d54 */
[----:B------:R-:W-:Y:S01]  /*0ae0*/  UIADD3.X UR7, URZ, UR8, URZ, UP0, !UPT ;  /* 0x000000083f077290 */ /* 0x000fe200087fe43f */
[----:B--2---:R-:W-:Y:S01]  /*0af0*/  LEA.HI R20, R12, R226, RZ, 0x4 ;  /* 0x000000e20c147211 */ /* 0x004fe200078f20ff */
[----:B------:R-:W-:Y:S01]  /*0b00*/  UIMAD UR11, UR17, UR4, URZ ;  /* 0x00000004110b72a4 */ /* 0x000fe2000f8e023f */
[----:B------:R3:W-:Y:S01]  /*0b10*/  LDGSTS.E.BYPASS.LTC128B.128 [R13+0x80], [R22.64], !P1 ;  /* 0x00080000160d7fae */ /* 0x0007e2000c901d54 */
[----:B------:R-:W-:Y:S01]  /*0b20*/  UIMAD.WIDE.U32 UR12, UR18, UR4, URZ ;  /* 0x00000004120c72a5 */ /* 0x000fe2000f8e003f */
[----:B------:R-:W-:Y:S01]  /*0b30*/  LOP3.LUT R15, R20, 0xfffffff0, RZ, 0xc0, !PT ;  /* 0xfffffff0140f7812 */ /* 0x000fe200078ec0ff */
[----:B------:R-:W-:Y:S01]  /*0b40*/  UIMAD UR11, UR18, UR5, UR11 ;  /* 0x00000005120b72a4 */ /* 0x000fe2000f8e020b */
[----:B------:R-:W-:-:S02]  /*0b50*/  SHF.R.S32.HI R21, RZ, 0x5, R8 ;  /* 0x00000005ff157819 */ /* 0x000fc40000011408 */
[----:B------:R3:W-:Y:S01]  /*0b60*/  LDGSTS.E.BYPASS.LTC128B.128 [R13+0x4080], [R22.64+0x80], !P0 ;  /* 0x04080080160d7fae */ /* 0x0007e2000c101d54 */
[----:B----4-:R-:W-:Y:S01]  /*0b70*/  IADD3 R16, P1, P0, R0, 0x80, R22 ;  /* 0x0000008000107810 */ /* 0x010fe2000783e016 */
[----:B------:R-:W-:Y:S01]  /*0b80*/  ULDC.64 UR4, c[0x0][0x270] ;  /* 0x00009c0000047ab9 */ /* 0x000fe20000000a00 */
[----:B------:R-:W-:Y:S01]  /*0b90*/  IMAD.IADD R15, R226, 0x1, -R15 ;  /* 0x00000001e20f7824 */ /* 0x000fe200078e0a0f */
[----:B------:R-:W-:Y:S01]  /*0ba0*/  UIMAD UR4, UR19, UR4, URZ ;  /* 0x00000004130472a4 */ /* 0x000fe2000f8e023f */
[----:B------:R-:W-:Y:S01]  /*0bb0*/  IADD3.X R17, RZ, UR8, R23, P1, P0 ;  /* 0x00000008ff117c10 */ /* 0x000fe20008fe0417 */
[----:B------:R-:W-:Y:S01]  /*0bc0*/  UIADD3 UR13, UR13, UR11, URZ ;  /* 0x0000000b0d0d7290 */ /* 0x000fe2000fffe03f */
[----:B------:R-:W-:Y:S01]  /*0bd0*/  ISETP.LT.OR P1, PT, R2, 0x41, P2 ;  /* 0x000000410200780c */ /* 0x000fe20001721670 */
[----:B------:R-:W-:Y:S01]  /*0be0*/  UIMAD UR5, UR10, UR5, UR4 ;  /* 0x000000050a0572a4 */ /* 0x000fe2000f8e0204 */
[----:B-1----:R-:W-:-:S04]  /*0bf0*/  IADD3 R4, P4, R22, UR6, RZ ;  /* 0x0000000616047c10 */ /* 0x002fc8000ff9e0ff */
[----:B------:R-:W-:Y:S02]  /*0c00*/  IADD3.X R5, R23, UR8, RZ, P4, !PT ;  /* 0x0000000817057c10 */ /* 0x000fe4000a7fe4ff */
[----:B------:R-:W-:-:S03]  /*0c10*/  ISETP.LT.OR P4, PT, R2, 0x41, P3 ;  /* 0x000000410200780c */ /* 0x000fc60001f81670 */
[----:B------:R1:W-:Y:S01]  /*0c20*/  LDGSTS.E.BYPASS.LTC128B.128 [R13+0x1080], [R4.64], !P6 ;  /* 0x01080000040d7fae */ /* 0x0003e2000f101d54 */
[----:B------:R-:W-:Y:S02]  /*0c30*/  P2R R0, PR, RZ, 0x10 ;  /* 0x00000010ff007803 */ /* 0x000fe40000000000 */
[----:B------:R-:W-:Y:S01]  /*0c40*/  ISETP.LT.OR P4, PT, R2, 0x61, P3 ;  /* 0x000000610200780c */ /* 0x000fe20001f81670 */
[----:B------:R2:W-:Y:S01]  /*0c50*/  LDGSTS.E.BYPASS.LTC128B.128 [R13+0x5080], [R16.64], !P5 ;  /* 0x05080000100d7fae */ /* 0x0005e2000e901d54 */
[----:B------:R-:W-:Y:S02]  /*0c60*/  ISETP.GE.AND P5, PT, R18, c[0x0][0x16c], PT ;  /* 0x00005b0012007a0c */ /* 0x000fe40003fa6270 */
[----:B------:R-:W-:Y:S02]  /*0c70*/  ISETP.NE.AND P3, PT, R0, RZ, PT ;  /* 0x000000ff0000720c */ /* 0x000fe40003f65270 */
[----:B------:R-:W-:Y:S02]  /*0c80*/  P2R R0, PR, RZ, 0x10 ;  /* 0x00000010ff007803 */ /* 0x000fe40000000000 */
[----:B------:R-:W-:-:S02]  /*0c90*/  ISETP.LT.OR P4, PT, R2, 0x61, P2 ;  /* 0x000000610200780c */ /* 0x000fc40001781670 */
[----:B------:R-:W-:Y:S02]  /*0ca0*/  ISETP.GE.AND P2, PT, R14, c[0x0][0x16c], PT ;  /* 0x00005b000e007a0c */ /* 0x000fe40003f46270 */
[----:B------:R-:W-:Y:S02]  /*0cb0*/  ISETP.NE.AND P6, PT, R0, RZ, PT ;  /* 0x000000ff0000720c */ /* 0x000fe40003fc5270 */
[----:B------:R-:W-:Y:S02]  /*0cc0*/  SEL R0, RZ, 0x1, P5 ;  /* 0x00000001ff007807 */ /* 0x000fe40002800000 */
[----:B------:R-:W-:Y:S02]  /*0cd0*/  SEL R2, RZ, 0x2, P2 ;  /* 0x00000002ff027807 */ /* 0x000fe40001000000 */
[----:B------:R-:W-:-:S03]  /*0ce0*/  @P5 LOP3.LUT R225, R225, 0x4, RZ, 0xfc, !PT ;  /* 0x00000004e1e15812 */ /* 0x000fc600078efcff */
[----:B------:R-:W-:Y:S01]  /*0cf0*/  IMAD.IADD R0, R2, 0x1, R0 ;  /* 0x0000000102007824 */ /* 0x000fe200078e0200 */
[----:B------:R-:W-:-:S04]  /*0d00*/  LOP3.LUT R225, R225, 0xffffffef, RZ, 0xc0, !PT ;  /* 0xffffffefe1e17812 */ /* 0x000fc800078ec0ff */
[----:B------:R-:W-:Y:S02]  /*0d10*/  @P2 LOP3.LUT R225, R225, 0x10, RZ, 0xfc, !PT ;  /* 0x00000010e1e12812 */ /* 0x000fe400078efcff */
[----:B--2---:R-:W-:Y:S02]  /*0d20*/  IADD3 R16, P0, R4, UR6, RZ ;  /* 0x0000000604107c10 */ /* 0x004fe4000ff1e0ff */
[----:B------:R-:W-:Y:S02]  /*0d30*/  LOP3.LUT P2, RZ, R0, 0x1, RZ, 0xc0, !PT ;  /* 0x0000000100ff7812 */ /* 0x000fe4000784c0ff */
[----:B------:R-:W-:Y:S02]  /*0d40*/  IADD3.X R17, R5, UR8, RZ, P0, !PT ;  /* 0x0000000805117c10 */ /* 0x000fe400087fe4ff */
[----:B-1----:R-:W-:Y:S02]  /*0d50*/  IADD3 R4, P0, R4, UR9, RZ ;  /* 0x0000000904047c10 */ /* 0x002fe4000ff1e0ff */
[----:B------:R-:W-:Y:S01]  /*0d60*/  ISETP.LT.OR P5, PT, R7, 0x1, !P2 ;  /* 0x000000010700780c */ /* 0x000fe200057a1670 */
[----:B------:R1:W-:Y:S01]  /*0d70*/  LDGSTS.E.BYPASS.LTC128B.128 [R13+0x2080], [R16.64], !P3 ;  /* 0x02080000100d7fae */ /* 0x0003e2000d901d54 */
[----:B------:R-:W-:-:S02]  /*0d80*/  IADD3.X R5, R5, UR7, RZ, P0, !PT ;  /* 0x0000000705057c10 */ /* 0x000fc400087fe4ff */
[----:B------:R-:W-:Y:S02]  /*0d90*/  IADD3 R2, P0, R16, UR9, RZ ;  /* 0x0000000910027c10 */ /* 0x000fe4000ff1e0ff */
[----:B------:R-:W-:Y:S01]  /*0da0*/  LOP3.LUT P3, RZ, R0, 0x2, RZ, 0xc0, !PT ;  /* 0x0000000200ff7812 */ /* 0x000fe2000786c0ff */
[----:B------:R2:W-:Y:S01]  /*0db0*/  LDGSTS.E.BYPASS.LTC128B.128 [R13+0x6080], [R4.64], !P1 ;  /* 0x06080000040d7fae */ /* 0x0005e2000c901d54 */
[----:B------:R-:W-:Y:S01]  /*0dc0*/  IADD3.X R3, R17, UR7, RZ, P0, !PT ;  /* 0x0000000711037c10 */ /* 0x000fe200087fe4ff */
[----:B------:R-:W-:Y:S01]  /*0dd0*/  IMAD.U32 R0, RZ, RZ, UR10 ;  /* 0x0000000aff007e24 */ /* 0x000fe2000f8e00ff */
[----:B------:R-:W-:Y:S02]  /*0de0*/  LOP3.LUT R225, R225, 0xfffffffd, RZ, 0xc0, !PT ;  /* 0xfffffffde1e17812 */ /* 0x000fe400078ec0ff */
[----:B--2---:R-:W-:Y:S01]  /*0df0*/  IADD3 R4, P1, R16, UR6, RZ ;  /* 0x0000000610047c10 */ /* 0x004fe2000ff3e0ff */
[----:B------:R-:W-:Y:S01]  /*0e00*/  ULDC.64 UR6, c[0x0][0x290] ;  /* 0x0000a40000067ab9 */ /* 0x000fe20000000a00 */
[----:B-1----:R-:W-:Y:S01]  /*0e10*/  IADD3 R16, P0, R230, UR16, RZ ;  /* 0x00000010e6107c10 */ /* 0x002fe2000ff1e0ff */
[----:B------:R-:W-:Y:S01]  /*0e20*/  UIMAD UR11, UR17, UR6, URZ ;  /* 0x00000006110b72a4 */ /* 0x000fe2000f8e023f */
[----:B------:R-:W-:Y:S01]  /*0e30*/  IADD3.X R5, R17, UR8, RZ, P1, !PT ;  /* 0x0000000811057c10 */ /* 0x000fe20008ffe4ff */
[----:B------:R-:W-:Y:S01]  /*0e40*/  UMOV UR8, 0x5 ;  /* 0x0000000500087882 */ /* 0x000fe20000000000 */
[----:B------:R-:W-:Y:S01]  /*0e50*/  IADD3.X R17, R231, UR15, RZ, P0, !PT ;  /* 0x0000000fe7117c10 */ /* 0x000fe200087fe4ff */
[----:B------:R-:W-:-:S02]  /*0e60*/  UIMAD.WIDE.U32 UR22, UR18, UR6, URZ ;  /* 0x00000006121672a5 */ /* 0x000fc4000f8e003f */
[----:B------:R1:W-:Y:S01]  /*0e70*/  LDGSTS.E.BYPASS.LTC128B.128 [R13+0x3080], [R4.64], !P6 ;  /* 0x03080000040d7fae */ /* 0x0003e2000f101d54 */
[----:B------:R-:W-:Y:S01]  /*0e80*/  ISETP.GE.AND P6, PT, R14, c[0x0][0x1fc], PT ;  /* 0x00007f000e007a0c */ /* 0x000fe20003fc6270 */
[----:B------:R-:W-:Y:S02]  /*0e90*/  UIMAD UR7, UR18, UR7, UR11 ;  /* 0x00000007120772a4 */ /* 0x000fe4000f8e020b */
[----:B------:R2:W-:Y:S01]  /*0ea0*/  LDGSTS.E.BYPASS.LTC128B.128 [R13+0x7080], [R2.64], !P4 ;  /* 0x07080000020d7fae */ /* 0x0005e2000e101d54 */
[C---:B------:R-:W-:Y:S01]  /*0eb0*/  ISETP.LT.OR P4, PT, R7.reuse, 0x1, !P3 ;  /* 0x000000010700780c */ /* 0x040fe20005f81670 */
[----:B------:R-:W-:Y:S01]  /*0ec0*/  UIADD3 UR14, UR23, UR7, URZ ;  /* 0x00000007170e7290 */ /* 0x000fe2000fffe03f */
[----:B------:R-:W-:Y:S01]  /*0ed0*/  ISETP.LT.OR P3, PT, R7, 0x21, !P3 ;  /* 0x000000210700780c */ /* 0x000fe20005f61670 */
[----:B------:R-:W0:Y:S04]  /*0ee0*/  LDGDEPBAR ;  /* 0x00000000000079af */ /* 0x000e280000000000 */
[----:B------:R3:W-:Y:S06]  /*0ef0*/  LDGSTS.E.BYPASS.LTC128B.128 [R13+0x10080], [R230.64], !P5 ;  /* 0x10080000e60d7fae */ /* 0x0007ec000e901d54 */
[----:B------:R3:W-:Y:S01]  /*0f00*/  LDGSTS.E.BYPASS.LTC128B.128 [R13+0x12080], [R230.64+0x80], !P4 ;  /* 0x12080080e60d7fae */ /* 0x0007e2000e101d54 */
[----:B--2---:R-:W-:-:S04]  /*0f10*/  IMAD.WIDE.U32 R2, R0, c[0x0][0x270], R240 ;  /* 0x00009c0000027a25 */ /* 0x004fc800078e00f0 */
[----:B------:R-:W-:Y:S01]  /*0f20*/  IMAD.U32 R0, RZ, RZ, UR5 ;  /* 0x00000005ff007e24 */ /* 0x000fe2000f8e00ff */
[----:B------:R-:W-:Y:S01]  /*0f30*/  IADD3 R2, P1, R2, UR12, RZ ;  /* 0x0000000c02027c10 */ /* 0x000fe2000ff3e0ff */
[----:B------:R-:W-:Y:S02]  /*0f40*/  ULDC.64 UR4, c[0x0][0x208] ;  /* 0x0000820000047ab9 */ /* 0x000fe40000000a00 */
[----:B------:R-:W-:Y:S01]  /*0f50*/  USHF.L.U64.HI UR8, UR4, UR8, UR5 ;  /* 0x0000000804087299 */ /* 0x000fe20008010205 */
[----:B------:R-:W-:Y:S01]  /*0f60*/  IADD3.X R0, R3, UR13, R0, P1, !PT ;  /* 0x0000000d03007c10 */ /* 0x000fe20008ffe400 */
[----:B------:R-:W-:Y:S01]  /*0f70*/  USHF.L.U32 UR9, UR4, 0x5, URZ ;  /* 0x0000000504097899 */ /* 0x000fe2000800063f */
[----:B------:R-:W-:Y:S01]  /*0f80*/  ISETP.LT.OR P1, PT, R7, 0x21, !P2 ;  /* 0x000000210700780c */ /* 0x000fe20005721670 */
[----:B------:R-:W-:Y:S01]  /*0f90*/  ULDC UR12, c[0x0][0x168] ;  /* 0x00005a00000c7ab9 */ /* 0x000fe20000000800 */
[----:B------:R-:W-:Y:S01]  /*0fa0*/  ISETP.GE.AND P2, PT, R18, c[0x0][0x1fc], PT ;  /* 0x00007f0012007a0c */ /* 0x000fe20003f46270 */
[----:B------:R-:W-:Y:S01]  /*0fb0*/  ULDC.64 UR4, c[0x0][0x288] ;  /* 0x0000a20000047ab9 */ /* 0x000fe20000000a00 */
[----:B-1----:R-:W-:Y:S01]  /*0fc0*/  LEA R4, P0, R2, c[0x0][0x258], 0x2 ;  /* 0x0000960002047a11 */ /* 0x002fe200078010ff */
[----:B------:R-:W-:-:S02]  /*0fd0*/  UIMAD UR4, UR19, UR4, URZ ;  /* 0x00000004130472a4 */ /* 0x000fc4000f8e023f */
[----:B------:R-:W-:Y:S01]  /*0fe0*/  USHF.L.U64.HI UR8, UR9, 0x1, UR8 ;  /* 0x0000000109087899 */ /* 0x000fe20008010208 */
[----:B------:R-:W-:Y:S01]  /*0ff0*/  LEA.HI.X R5, R2, c[0x0][0x25c], R0, 0x2, P0 ;  /* 0x0000970002057a11 */ /* 0x000fe200000f1400 */
[----:B------:R-:W-:Y:S01]  /*1000*/  IMAD.U32 R0, RZ, RZ, UR16 ;  /* 0x00000010ff007e24 */ /* 0x000fe2000f8e00ff */
[----:B------:R-:W-:Y:S01]  /*1010*/  SEL R2, RZ, 0x1, P2 ;  /* 0x00000001ff027807 */ /* 0x000fe20001000000 */
[----:B------:R-:W-:Y:S02]  /*1020*/  UIMAD UR5, UR10, UR5, UR4 ;  /* 0x000000050a0572a4 */ /* 0x000fe4000f8e0204 */
[----:B------:R1:W-:Y:S01]  /*1030*/  LDGSTS.E.BYPASS.LTC128B.128 [R13+0x11080], [R16.64], !P1 ;  /* 0x11080000100d7fae */ /* 0x0003e2000c901d54 */
[----:B------:R-:W-:Y:S01]  /*1040*/  USHF.L.U32 UR4, UR9, 0x1, URZ ;  /* 0x0000000109047899 */ /* 0x000fe2000800063f */
[----:B------:R-:W-:Y:S01]  /*1050*/  @P2 LOP3.LUT R225, R225, 0x2, RZ, 0xfc, !PT ;  /* 0x00000002e1e12812 */ /* 0x000fe200078efcff */
[----:B------:R-:W-:-:S03]  /*1060*/  UISETP.GE.AND UP0, UPT, UR12, 0x41, UPT ;  /* 0x000000410c00788c */ /* 0x000fc6000bf06270 */
[----:B------:R-:W-:-:S04]  /*1070*/  LOP3.LUT R225, R225, 0xfffffff7, RZ, 0xc0, !PT ;  /* 0xfffffff7e1e17812 */ /* 0x000fc800078ec0ff */
[----:B------:R-:W-:Y:S02]  /*1080*/  @P6 LOP3.LUT R225, R225, 0x8, RZ, 0xfc, !PT ;  /* 0x00000008e1e16812 */ /* 0x000fe400078efcff */
[----:B-1----:R-:W-:Y:S02]  /*1090*/  IADD3 R16, P1, P0, R0, 0x80, R230 ;  /* 0x0000008000107810 */ /* 0x002fe4000783e0e6 */
[----:B------:R-:W-:Y:S02]  /*10a0*/  SEL R0, RZ, 0x2, P6 ;  /* 0x00000002ff007807 */ /* 0x000fe40003000000 */
[----:B------:R-:W-:Y:S02]  /*10b0*/  ISETP.GT.AND P6, PT, R226, 0xf, PT ;  /* 0x0000000fe200780c */ /* 0x000fe40003fc4270 */
[----:B------:R-:W-:Y:S01]  /*10c0*/  IADD3.X R17, RZ, UR15, R231, P1, P0 ;  /* 0x0000000fff117c10 */ /* 0x000fe20008fe04e7 */
[----:B------:R-:W-:Y:S02]  /*10d0*/  IMAD.IADD R2, R0, 0x1, R2 ;  /* 0x0000000100027824 */ /* 0x000fe400078e0202 */
[----:B------:R-:W-:-:S02]  /*10e0*/  IMAD.U32 R0, RZ, RZ, UR10 ;  /* 0x0000000aff007e24 */ /* 0x000fc4000f8e00ff */
[----:B------:R1:W-:Y:S01]  /*10f0*/  LDGSTS.E.BYPASS.LTC128B.128 [R13+0x13080], [R16.64], !P3 ;  /* 0x13080000100d7fae */ /* 0x0003e2000d901d54 */
[----:B------:R-:W-:-:S04]  /*1100*/  LOP3.LUT P1, RZ, R2, 0x1, RZ, 0xc0, !PT ;  /* 0x0000000102ff7812 */ /* 0x000fc8000782c0ff */
[----:B------:R-:W-:Y:S01]  /*1110*/  ISETP.LT.OR P0, PT, R7, 0x1, !P1 ;  /* 0x000000010700780c */ /* 0x000fe20004f01670 */
[----:B------:R-:W-:-:S05]  /*1120*/  @!P6 IMAD.SHL.U32 R3, R226, 0x10, RZ ;  /* 0x00000010e203e824 */ /* 0x000fca00078e00ff */
[----:B------:R2:W-:Y:S04]  /*1130*/  @!P6 LDGSTS.E.BYPASS.LTC128B.128 [R3+0x20080], [R4.64] ;  /* 0x200800000403efae */ /* 0x0005e8000b901d54 */
[----:B------:R-:W0:Y:S04]  /*1140*/  LDGDEPBAR ;  /* 0x00000000000079af */ /* 0x000e280000000000 */
[----:B------:R3:W-:Y:S01]  /*1150*/  LDGSTS.E.BYPASS.LTC128B.128 [R13+0x18080], [R228.64], !P0 ;  /* 0x18080000e40d7fae */ /* 0x0007e2000c101d54 */
[----:B-1----:R-:W-:-:S04]  /*1160*/  IMAD.WIDE.U32 R16, R0, c[0x0][0x288], R240 ;  /* 0x0000a20000107a25 */ /* 0x002fc800078e00f0 */
[----:B------:R-:W-:Y:S01]  /*1170*/  IMAD.U32 R0, RZ, RZ, UR5 ;  /* 0x00000005ff007e24 */ /* 0x000fe2000f8e00ff */
[----:B--2---:R-:W-:Y:S02]  /*1180*/  IADD3 R4, P0, R16, UR22, RZ ;  /* 0x0000001610047c10 */ /* 0x004fe4000ff1e0ff */
[----:B------:R-:W-:Y:S02]  /*1190*/  SHF.R.S32.HI R5, RZ, 0x4, R20 ;  /* 0x00000004ff057819 */ /* 0x000fe40000011414 */
[----:B------:R-:W-:Y:S02]  /*11a0*/  IADD3.X R0, R17, UR14, R0, P0, !PT ;  /* 0x0000000e11007c10 */ /* 0x000fe400087fe400 */
[----:B------:R-:W-:Y:S02]  /*11b0*/  IADD3 R16, P0, R228, UR4, RZ ;  /* 0x00000004e4107c10 */ /* 0x000fe4000ff1e0ff */
[----:B------:R-:W-:Y:S02]  /*11c0*/  LEA.HI R20, R20, R5, RZ, 0x1 ;  /* 0x0000000514147211 */ /* 0x000fe400078f08ff */
[----:B------:R-:W-:-:S02]  /*11d0*/  IADD3.X R17, R229, UR8, RZ, P0, !PT ;  /* 0x00000008e5117c10 */ /* 0x000fc400087fe4ff */
[----:B------:R-:W-:Y:S02]  /*11e0*/  LOP3.LUT P0, RZ, R2, 0x2, RZ, 0xc0, !PT ;  /* 0x0000000202ff7812 */ /* 0x000fe4000780c0ff */
[----:B------:R-:W-:Y:S02]  /*11f0*/  SHF.R.S32.HI R2, RZ, 0x1f, R15 ;  /* 0x0000001fff027819 */ /* 0x000fe4000001140f */
[----:B------:R-:W-:Y:S02]  /*1200*/  ISETP.LT.OR P2, PT, R7, 0x1, !P0 ;  /* 0x000000010700780c */ /* 0x000fe40004741670 */
[----:B------:R-:W-:Y:S02]  /*1210*/  LEA.HI R3, R8, R21, RZ, 0x1 ;  /* 0x0000001508037211 */ /* 0x000fe400078f08ff */
[----:B------:R-:W-:Y:S02]  /*1220*/  LEA.HI R2, R2, R15, RZ, 0x3 ;  /* 0x0000000f02027211 */ /* 0x000fe400078f18ff */
[----:B------:R-:W-:-:S05]  /*1230*/  LOP3.LUT R3, R3, 0xfffffffe, RZ, 0xc0, !PT ;  /* 0xfffffffe03037812 */ /* 0x000fca00078ec0ff */
[----:B------:R-:W-:Y:S02]  /*1240*/  IMAD.IADD R3, R21, 0x1, -R3 ;  /* 0x0000000115037824 */ /* 0x000fe400078e0a03 */
[----:B------:R3:W-:Y:S01]  /*1250*/  LDGSTS.E.BYPASS.LTC128B.128 [R13+0x1a080], [R228.64+0x80], !P2 ;  /* 0x1a080080e40d7fae */ /* 0x0007e2000d101d54 */
[C---:B------:R-:W-:Y:S02]  /*1260*/  ISETP.LT.OR P2, PT, R7.reuse, 0x21, !P1 ;  /* 0x000000210700780c */ /* 0x040fe40004f41670 */
[----:B------:R-:W-:Y:S02]  /*1270*/  ISETP.LT.OR P1, PT, R7, 0x21, !P0 ;  /* 0x000000210700780c */ /* 0x000fe40004721670 */
[----:B------:R-:W-:Y:S02]  /*1280*/  LOP3.LUT R7, R20, 0xfffffffe, RZ, 0xc0, !PT ;  /* 0xfffffffe14077812 */ /* 0x000fe400078ec0ff */
[----:B------:R-:W-:-:S03]  /*1290*/  LEA R20, P0, R4, c[0x0][0x280], 0x2 ;  /* 0x0000a00004147a11 */ /* 0x000fc600078010ff */
[----:B------:R-:W-:Y:S01]  /*12a0*/  IMAD.IADD R7, R5, 0x1, -R7 ;  /* 0x0000000105077824 */ /* 0x000fe200078e0a07 */
[C---:B------:R-:W-:Y:S01]  /*12b0*/  LOP3.LUT R5, R2.reuse, 0xfffffff8, RZ, 0xc0, !PT ;  /* 0xfffffff802057812 */ /* 0x040fe200078ec0ff */
[----:B------:R-:W-:Y:S01]  /*12c0*/  IMAD.SHL.U32 R2, R2, 0x40, RZ ;  /* 0x0000004002027824 */ /* 0x000fe200078e00ff */
[----:B------:R-:W-:Y:S01]  /*12d0*/  LEA.HI.X R21, R4, c[0x0][0x284], R0, 0x2, P0 ;  /* 0x0000a10004157a11 */ /* 0x000fe200000f1400 */
[----:B------:R-:W-:Y:S01]  /*12e0*/  @!P6 IMAD.SHL.U32 R0, R226, 0x10, RZ ;  /* 0x00000010e200e824 */ /* 0x000fe200078e00ff */
[----:B------:R3:W-:Y:S01]  /*12f0*/  LDGSTS.E.BYPASS.LTC128B.128 [R13+0x19080], [R16.64], !P2 ;  /* 0x19080000100d7fae */ /* 0x0007e2000d101d54 */
[----:B------:R-:W-:Y:S01]  /*1300*/  IMAD.IADD R4, R15, 0x1, -R5 ;  /* 0x000000010f047824 */ /* 0x000fe200078e0a05 */
[----:B------:R-:W-:Y:S01]  /*1310*/  PLOP3.LUT P0, PT, PT, PT, UP0, 0x80, 0x0 ;  /* 0x000000000000781c */ /* 0x000fe20003f0f008 */
[----:B------:R-:W-:Y:S01]  /*1320*/  IMAD.SHL.U32 R5, R10, 0x8, RZ ;  /* 0x000000080a057824 */ /* 0x000fe200078e00ff */
[----:B------:R3:W-:Y:S01]  /*1330*/  LDGSTS.E.BYPASS.LTC128B.128 [R13+0x1b080], [R16.64+0x80], !P1 ;  /* 0x1b080080100d7fae */ /* 0x0007e2000c901d54 */
[----:B------:R-:W-:Y:S01]  /*1340*/  IMAD.SHL.U32 R15, R4, 0x40, RZ ;  /* 0x00000040040f7824 */ /* 0x000fe200078e00ff */
[----:B------:R-:W-:Y:S01]  /*1350*/  LOP3.LUT R2, R2, 0xfffffe00, RZ, 0xc0, !PT ;  /* 0xfffffe0002027812 */ /* 0x000fe200078ec0ff */
[----:B------:R-:W-:Y:S01]  /*1360*/  IMAD.SHL.U32 R217, R7, 0x20, RZ ;  /* 0x0000002007d97824 */ /* 0x000fe200078e00ff */
[----:B------:R1:W-:Y:S01]  /*1370*/  @!P6 LDGSTS.E.BYPASS.LTC128B.128 [R0+0x20280], [R20.64] ;  /* 0x202800001400efae */ /* 0x0003e2000b901d54 */
[----:B------:R-:W-:-:S02]  /*1380*/  LOP3.LUT R5, R5, 0x18, RZ, 0xc0, !PT ;  /* 0x0000001805057812 */ /* 0x000fc400078ec0ff */
[----:B------:R-:W-:Y:S01]  /*1390*/  LOP3.LUT R15, R15, 0x1c0, RZ, 0xc0, !PT ;  /* 0x000001c00f0f7812 */ /* 0x000fe200078ec0ff */
[----:B------:R-:W0:Y:S01]  /*13a0*/  LDGDEPBAR ;  /* 0x00000000000079af */ /* 0x000e220000000000 */
[----:B------:R-:W-:Y:S02]  /*13b0*/  LOP3.LUT R217, R5, 0x20, R217, 0xf8, !PT ;  /* 0x0000002005d97812 */ /* 0x000fe400078ef8d9 */
[--C-:B------:R-:W-:Y:S01]  /*13c0*/  SHF.R.U32.HI R218, RZ, 0x3, R15.reuse ;  /* 0x00000003ffda7819 */ /* 0x100fe2000001160f */
[----:B------:R-:W0:Y:S03]  /*13d0*/  LDGDEPBAR ;  /* 0x00000000000079af */ /* 0x000e260000000000 */
[----:B------:R-:W-:-:S04]  /*13e0*/  LOP3.LUT R217, R218, R217, R15, 0x1e, !PT ;  /* 0x000000d9dad97212 */ /* 0x000fc800078e1e0f */
[----:B------:R-:W-:Y:S01]  /*13f0*/  LOP3.LUT R217, R217, R2, RZ, 0xfc, !PT ;  /* 0x00000002d9d97212 */ /* 0x000fe200078efcff */
[----:B-1----:R-:W-:-:S05]  /*1400*/  IMAD.SHL.U32 R0, R7, 0x8, RZ ;  /* 0x0000000807007824 */ /* 0x002fca00078e00ff */
[----:B------:R-:W-:-:S04]  /*1410*/  LOP3.LUT R0, R15, 0x8, R0, 0xf8, !PT ;  /* 0x000000080f007812 */ /* 0x000fc800078ef800 */
[----:B------:R-:W-:Y:S01]  /*1420*/  LOP3.LUT R218, R0, R218, RZ, 0x3c, !PT ;  /* 0x000000da00da7212 */ /* 0x000fe200078e3cff */
[----:B------:R-:W-:-:S05]  /*1430*/  IMAD.SHL.U32 R0, R3, 0x400, RZ ;  /* 0x0000040003007824 */ /* 0x000fca00078e00ff */
[----:B------:R-:W-:Y:S01]  /*1440*/  IADD3 R218, R218, R2, R0 ;  /* 0x00000002dada7210 */ /* 0x000fe20007ffe000 */
[----:B------:R-:W-:Y:S05]  /*1450*/  @!P0 BRA `(.L_x_1094) ;  /* 0x0000015000008947 */ /* 0x000fea0003800000 */
[----:B---3--:R-:W-:Y:S01]  /*1460*/  IADD3 R16, P0, R16, UR4, RZ ;  /* 0x0000000410107c10 */ /* 0x008fe2000ff1e0ff */
[----:B------:R-:W-:Y:S01]  /*1470*/  BSSY B0, `(.L_x_1094) ;  /* 0x0000013000007945 */ /* 0x000fe20003800000 */
[----:B------:R-:W-:Y:S02]  /*1480*/  IADD3 R2, -R234, -0x40, RZ ;  /* 0xffffffc0ea027810 */ /* 0x000fe40007ffe1ff */
[----:B------:R-:W-:Y:S02]  /*1490*/  ISETP.GE.AND P1, PT, R18, c[0x0][0x1fc], PT ;  /* 0x00007f0012007a0c */ /* 0x000fe40003f26270 */
[----:B------:R-:W-:Y:S02]  /*14a0*/  IADD3.X R17, R17, UR8, RZ, P0, !PT ;  /* 0x0000000811117c10 */ /* 0x000fe400087fe4ff */
[----:B------:R-:W-:Y:S02]  /*14b0*/  IADD3 R18, P0, R16, UR4, RZ ;  /* 0x0000000410127c10 */ /* 0x000fe4000ff1e0ff */
        /* <DEDUP_REMOVED lines=14> */
.L_x_1095:
[----:B------:R-:W-:Y:S05]  /*15a0*/  BSYNC B0 ;  /* 0x0000000000007941 */ /* 0x000fea0003800000 */
.L_x_1094:
[----:B---3--:R-:W-:Y:S01]  /*15b0*/  UISETP.GE.AND UP0, UPT, UR12, 0x1, UPT ;  /* 0x000000010c00788c */ /* 0x008fe2000bf06270 */
[----:B------:R-:W0:Y:S01]  /*15c0*/  LDGDEPBAR ;  /* 0x00000000000079af */ /* 0x000e220000000000 */
        /* <DEDUP_REMOVED lines=66> */
[C---:B--2---:R-:W-:Y:S01]  /*19f0*/  IMAD.SHL.U32 R2, R11.reuse, 0x40, RZ ;  /* 0x000000400b027824 */ /* 0x044fe200078e00ff */
[----:B------:R-:W-:Y:S01]  /*1a00*/  LEA.HI R12, R12, R226, RZ, 0x2 ;  /* 0x000000e20c0c7211 */ /* 0x000fe200078f10ff */
[----:B------:R-:W-:Y:S01]  /*1a10*/  IMAD.SHL.U32 R14, R234, 0x8, RZ ;  /* 0x00000008ea0e7824 */ /* 0x000fe200078e00ff */
[----:B------:R-:W-:Y:S01]  /*1a20*/  LOP3.LUT P0, RZ, R11, 0x2, RZ, 0xc0, !PT ;  /* 0x000000020bff7812 */ /* 0x000fe2000780c0ff */
[----:B------:R-:W-:Y:S01]  /*1a30*/  IMAD.SHL.U32 R236, R3, 0x10, RZ ;  /* 0x0000001003ec7824 */ /* 0x000fe200078e00ff */
[----:B------:R-:W-:Y:S01]  /*1a40*/  LOP3.LUT R2, R2, 0x1c0, RZ, 0xc0, !PT ;  /* 0x000001c002027812 */ /* 0x000fe200078ec0ff */
[----:B------:R-:W-:Y:S01]  /*1a50*/  IMAD.MOV.U32 R208, RZ, RZ, 0x20 ;  /* 0x00000020ffd07424 */ /* 0x000fe200078e00ff */
[----:B------:R-:W-:Y:S01]  /*1a60*/  LOP3.LUT R14, R14, 0x8, RZ, 0xc0, !PT ;  /* 0x000000080e0e7812 */ /* 0x000fe200078ec0ff */
[----:B------:R-:W2:Y:S01]  /*1a70*/  S2UR UR10, SR_CTAID.Y ;  /* 0x00000000000a79c3 */ /* 0x000ea20000002600 */
[----:B-1----:R-:W-:Y:S01]  /*1a80*/  SHF.R.U32.HI R13, RZ, 0x3, R2 ;  /* 0x00000003ff0d7819 */ /* 0x002fe20000011602 */
[----:B------:R-:W-:Y:S01]  /*1a90*/  IMAD.MOV.U32 R213, RZ, RZ, 0x20 ;  /* 0x00000020ffd57424 */ /* 0x000fe200078e00ff */
[----:B------:R-:W-:Y:S01]  /*1aa0*/  LOP3.LUT R3, R2, 0x10, R236, 0xf8, !PT ;  /* 0x0000001002037812 */ /* 0x000fe200078ef8ec */
[----:B------:R-:W-:Y:S01]  /*1ab0*/  IMAD.MOV.U32 R214, RZ, RZ, 0x10 ;  /* 0x00000010ffd67424 */ /* 0x000fe200078e00ff */
[C---:B------:R-:W-:Y:S01]  /*1ac0*/  LOP3.LUT R2, R13.reuse, R14, R2, 0x1e, !PT ;  /* 0x0000000e0d027212 */ /* 0x040fe200078e1e02 */
[----:B------:R-:W-:Y:S01]  /*1ad0*/  UIADD3 UR6, UR12, 0x3f, URZ ;  /* 0x0000003f0c067890 */ /* 0x000fe2000fffe03f */
[----:B------:R-:W-:Y:S01]  /*1ae0*/  LOP3.LUT R13, R13, R3, R14, 0x1e, !PT ;  /* 0x000000030d0d7212 */ /* 0x000fe200078e1e0e */
[----:B------:R-:W-:Y:S01]  /*1af0*/  IMAD.MOV.U32 R209, RZ, RZ, 0x40 ;  /* 0x00000040ffd17424 */ /* 0x000fe200078e00ff */
[----:B------:R-:W-:Y:S01]  /*1b00*/  LOP3.LUT R238, R12, 0x3ffffffc, RZ, 0xc0, !PT ;  /* 0x3ffffffc0cee7812 */ /* 0x000fe200078ec0ff */
[----:B------:R-:W-:Y:S01]  /*1b10*/  USHF.R.S32.HI UR4, URZ, 0x1f, UR6 ;  /* 0x0000001f3f047899 */ /* 0x000fe20008011406 */
[--C-:B------:R-:W-:Y:S01]  /*1b20*/  SHF.R.S32.HI R3, RZ, 0x2, R12.reuse ;  /* 0x00000002ff037819 */ /* 0x100fe2000001140c */
[----:B------:R-:W-:Y:S01]  /*1b30*/  CS2R R162, SRZ ;  /* 0x0000000000a27805 */ /* 0x000fe2000001ff00 */
[----:B------:R-:W-:Y:S01]  /*1b40*/  SHF.R.S32.HI R12, RZ, 0x1f, R12 ;  /* 0x0000001fff0c7819 */ /* 0x000fe2000001140c */
[----:B------:R-:W-:Y:S01]  /*1b50*/  IMAD.IADD R238, R226, 0x1, -R238 ;  /* 0x00000001e2ee7824 */ /* 0x000fe200078e0aee */
[----:B------:R-:W-:Y:S01]  /*1b60*/  LOP3.LUT P1, RZ, R11, 0x4, RZ, 0xc0, !PT ;  /* 0x000000040bff7812 */ /* 0x000fe2000782c0ff */
[----:B------:R-:W-:Y:S01]  /*1b70*/  ULEA.HI UR4, UR4, UR6, URZ, 0x6 ;  /* 0x0000000604047291 */ /* 0x000fe2000f8f303f */
[----:B------:R-:W-:Y:S01]  /*1b80*/  LEA.HI R12, R12, R3, RZ, 0x3 ;  /* 0x000000030c0c7211 */ /* 0x000fe200078f18ff */
[----:B------:R-:W-:Y:S01]  /*1b90*/  IMAD R238, R238, 0x2, R0 ;  /* 0x00000002eeee7824 */ /* 0x000fe200078e0200 */
[----:B------:R-:W-:Y:S01]  /*1ba0*/  SHF.R.S32.HI R11, RZ, 0x1f, R10 ;  /* 0x0000001fff0b7819 */ /* 0x000fe2000001140a */
[----:B------:R-:W-:Y:S01]  /*1bb0*/  CS2R R160, SRZ ;  /* 0x0000000000a07805 */ /* 0x000fe2000001ff00 */
[----:B------:R-:W-:Y:S01]  /*1bc0*/  LOP3.LUT R0, R12, 0xfffffff8, RZ, 0xc0, !PT ;  /* 0xfffffff80c007812 */ /* 0x000fe200078ec0ff */
[----:B------:R-:W-:Y:S01]  /*1bd0*/  IMAD R12, R7, 0x800, R9 ;  /* 0x00000800070c7824 */ /* 0x000fe200078e0209 */
[----:B------:R-:W-:Y:S01]  /*1be0*/  LEA.HI R11, R11, R10, RZ, 0x2 ;  /* 0x0000000a0b0b7211 */ /* 0x000fe200078f10ff */
[----:B------:R-:W-:Y:S01]  /*1bf0*/  CS2R R158, SRZ ;  /* 0x00000000009e7805 */ /* 0x000fe2000001ff00 */
[----:B------:R-:W-:Y:S01]  /*1c00*/  LOP3.LUT R8, R8, 0xffffffe0, RZ, 0xc0, !PT ;  /* 0xffffffe008087812 */ /* 0x000fe200078ec0ff */
[----:B------:R-:W-:Y:S01]  /*1c10*/  IMAD.IADD R9, R3, 0x1, -R0 ;  /* 0x0000000103097824 */ /* 0x000fe200078e0a00 */
[----:B------:R-:W-:Y:S01]  /*1c20*/  LOP3.LUT R11, R11, 0xfffffffc, RZ, 0xc0, !PT ;  /* 0xfffffffc0b0b7812 */ /* 0x000fe200078ec0ff */
[----:B------:R-:W-:Y:S01]  /*1c30*/  IMAD.IADD R3, R12, 0x1, R2 ;  /* 0x000000010c037824 */ /* 0x000fe200078e0202 */
[----:B------:R-:W-:Y:S01]  /*1c40*/  SEL R208, R208, 0xffffffe0, !P0 ;  /* 0xffffffe0d0d07807 */ /* 0x000fe20004000000 */
[C---:B------:R-:W-:Y:S01]  /*1c50*/  IMAD.SHL.U32 R2, R9.reuse, 0x40, RZ ;  /* 0x0000004009027824 */ /* 0x040fe200078e00ff */
[----:B------:R-:W-:Y:S01]  /*1c60*/  LOP3.LUT P0, RZ, R9, 0x4, RZ, 0xc0, !PT ;  /* 0x0000000409ff7812 */ /* 0x000fe2000780c0ff */
[----:B------:R-:W-:Y:S01]  /*1c70*/  IMAD.IADD R10, R10, 0x1, -R11 ;  /* 0x000000010a0a7824 */ /* 0x000fe200078e0a0b */
[----:B------:R-:W-:Y:S01]  /*1c80*/  CS2R R156, SRZ ;  /* 0x00000000009c7805 */ /* 0x000fe2000001ff00 */
[----:B------:R-:W-:Y:S01]  /*1c90*/  IMAD.IADD R8, R226, 0x1, -R8 ;  /* 0x00000001e2087824 */ /* 0x000fe200078e0a08 */
[----:B------:R-:W-:Y:S01]  /*1ca0*/  LOP3.LUT R2, R2, 0x1c0, RZ, 0xc0, !PT ;  /* 0x000001c002027812 */ /* 0x000fe200078ec0ff */
[----:B------:R-:W-:Y:S01]  /*1cb0*/  IMAD R10, R10, -0x8, R6 ;  /* 0xfffffff80a0a7824 */ /* 0x000fe200078e0206 */
[----:B------:R-:W-:Y:S01]  /*1cc0*/  CS2R R154, SRZ ;  /* 0x00000000009a7805 */ /* 0x000fe2000001ff00 */
[----:B------:R-:W-:Y:S01]  /*1cd0*/  IMAD R0, R7, 0x200, R13 ;  /* 0x0000020007007824 */ /* 0x000fe200078e020d */
[----:B------:R-:W-:Y:S01]  /*1ce0*/  SHF.R.U32.HI R6, RZ, 0x3, R2 ;  /* 0x00000003ff067819 */ /* 0x000fe20000011602 */
[C---:B------:R-:W-:Y:S01]  /*1cf0*/  IMAD R208, R3.reuse, 0x2, R208 ;  /* 0x0000000203d07824 */ /* 0x040fe200078e02d0 */
[----:B------:R-:W-:Y:S01]  /*1d00*/  SHF.R.S32.HI R11, RZ, 0x1f, R8 ;  /* 0x0000001fff0b7819 */ /* 0x000fe20000011408 */
[----:B------:R-:W-:Y:S01]  /*1d10*/  IMAD.SHL.U32 R216, R3, 0x2, RZ ;  /* 0x0000000203d87824 */ /* 0x000fe200078e00ff */
[----:B------:R-:W-:Y:S01]  /*1d20*/  LOP3.LUT R6, R6, R2, R5, 0x1e, !PT ;  /* 0x0000000206067212 */ /* 0x000fe200078e1e05 */
[----:B------:R-:W-:Y:S01]  /*1d30*/  IMAD.MOV.U32 R2, RZ, RZ, 0x40 ;  /* 0x00000040ff027424 */ /* 0x000fe200078e00ff */
[----:B------:R-:W-:Y:S01]  /*1d40*/  LEA.HI R11, R11, R8, RZ, 0x2 ;  /* 0x000000080b0b7211 */ /* 0x000fe200078f10ff */
[----:B------:R-:W-:Y:S01]  /*1d50*/  IMAD.SHL.U32 R215, R0, 0x2, RZ ;  /* 0x0000000200d77824 */ /* 0x000fe200078e00ff */
[----:B------:R-:W-:Y:S01]  /*1d60*/  CS2R R152, SRZ ;  /* 0x0000000000987805 */ /* 0x000fe2000001ff00 */
[----:B------:R-:W-:Y:S01]  /*1d70*/  IMAD.IADD R238, R238, 0x1, R6 ;  /* 0x00000001eeee7824 */ /* 0x000fe200078e0206 */
[----:B------:R-:W-:Y:S01]  /*1d80*/  SEL R2, R2, 0xffffffc0, !P1 ;  /* 0xffffffc002027807 */ /* 0x000fe20004800000 */
[----:B------:R-:W-:Y:S01]  /*1d90*/  CS2R R150, SRZ ;  /* 0x0000000000967805 */ /* 0x000fe2000001ff00 */
[----:B------:R-:W-:Y:S01]  /*1da0*/  LOP3.LUT P1, RZ, R4, 0x4, RZ, 0xc0, !PT ;  /* 0x0000000404ff7812 */ /* 0x000fe2000782c0ff */
[----:B------:R-:W-:Y:S01]  /*1db0*/  CS2R R148, SRZ ;  /* 0x0000000000947805 */ /* 0x000fe2000001ff00 */
[----:B------:R-:W-:Y:S01]  /*1dc0*/  LEA R238, R238, 0x20480, 0x1 ;  /* 0x00020480eeee7811 */ /* 0x000fe200078e08ff */
[--C-:B------:R-:W-:Y:S01]  /*1dd0*/  IMAD R3, R3, 0x2, R2.reuse ;  /* 0x0000000203037824 */ /* 0x100fe200078e0202 */
[----:B------:R-:W-:Y:S01]  /*1de0*/  LOP3.LUT R237, R11, 0xfffffffc, RZ, 0xc0, !PT ;  /* 0xfffffffc0bed7812 */ /* 0x000fe200078ec0ff */
[----:B------:R-:W-:Y:S01]  /*1df0*/  IMAD R0, R0, 0x2, R2 ;  /* 0x0000000200007824 */ /* 0x000fe200078e0202 */
[C---:B------:R-:W-:Y:S01]  /*1e00*/  IADD3 R239, R238.reuse, 0x40, RZ ;  /* 0x00000040eeef7810 */ /* 0x040fe20007ffe0ff */
[----:B------:R-:W-:Y:S01]  /*1e10*/  CS2R R146, SRZ ;  /* 0x0000000000927805 */ /* 0x000fe2000001ff00 */
[----:B------:R-:W-:Y:S01]  /*1e20*/  @P0 IADD3 R239, R238, -0x40, RZ ;  /* 0xffffffc0eeef0810 */ /* 0x000fe20007ffe0ff */
[----:B------:R-:W-:Y:S01]  /*1e30*/  IMAD.IADD R237, R8, 0x1, -R237 ;  /* 0x0000000108ed7824 */ /* 0x000fe200078e0aed */
[----:B------:R-:W-:Y:S01]  /*1e40*/  LOP3.LUT P0, RZ, R4, 0x2, RZ, 0xc0, !PT ;  /* 0x0000000204ff7812 */ /* 0x000fe2000780c0ff */
[----:B------:R-:W-:Y:S01]  /*1e50*/  CS2R R144, SRZ ;  /* 0x0000000000907805 */ /* 0x000fe2000001ff00 */
[----:B------:R-:W-:Y:S01]  /*1e60*/  SEL R213, R213, 0xffffffe0, !P1 ;  /* 0xffffffe0d5d57807 */ /* 0x000fe20004800000 */
[----:B------:R-:W-:Y:S01]  /*1e70*/  IMAD R237, R237, -0x2, R10 ;  /* 0xfffffffeeded7824 */ /* 0x000fe200078e020a */
[----:B------:R-:W-:Y:S01]  /*1e80*/  SEL R214, R214, 0xfffffff0, !P0 ;  /* 0xfffffff0d6d67807 */ /* 0x000fe20004000000 */
[----:B------:R-:W-:Y:S01]  /*1e90*/  CS2R R142, SRZ ;  /* 0x00000000008e7805 */ /* 0x000fe2000001ff00 */
[----:B------:R-:W-:Y:S01]  /*1ea0*/  LEA.HI.SX32 R236, R11, R236, 0x1e ;  /* 0x000000ec0bec7211 */ /* 0x000fe200078ff2ff */
        /* <DEDUP_REMOVED lines=65> */
[----:B------:R-:W-:-:S02]  /*22c0*/  UIMAD UR9, UR18, UR9, URZ ;  /* 0x00000009120972a4 */ /* 0x000fc4000f8e023f */
[----:B------:R-:W-:Y:S02]  /*22d0*/  UIMAD UR8, UR18, UR8, URZ ;  /* 0x00000008120872a4 */ /* 0x000fe4000f8e023f */
[----:B------:R-:W-:Y:S02]  /*22e0*/  USHF.R.S32.HI UR23, URZ, 0x6, UR4 ;  /* 0x000000063f177899 */ /* 0x000fe40008011404 */
[----:B--2---:R-:W-:Y:S02]  /*22f0*/  ULDC UR11, c[0x0][0x168] ;  /* 0x00005a00000b7ab9 */ /* 0x004fe40000000800 */
.L_x_1099:
        /* <DEDUP_REMOVED lines=149> */
[----:B------:R-:W-:Y:S01]  /*2c50*/  MUFU.TANH R222, R19 ;  /* 0x0000001300de7308 */ /* 0x000fe20000002400 */
        /* <DEDUP_REMOVED lines=10> */
[----:B------:R-:W1:Y:S01]  /*2d00*/  LDS R252, [R189+0x20080] ;  /* 0x02008000bdfc7984 */ /* 0x000e620000000800 */
[----:B------:R-:W-:Y:S02]  /*2d10*/  FMUL.FTZ R24, R24, c[0x0][0x2b4] ;  /* 0x0000ad0018187a20 */ /* 0x000fe40000410000 */
[----:B------:R-:W-:Y:S01]  /*2d20*/  FMUL.FTZ R25, R25, c[0x0][0x2b4] ;  /* 0x0000ad0019197a20 */ /* 0x000fe20000410000 */
[----:B------:R-:W2:Y:S01]  /*2d30*/  LDS R251, [R189+0x200a0] ;  /* 0x0200a000bdfb7984 */ /* 0x000ea20000000800 */
[----:B------:R-:W-:Y:S02]  /*2d40*/  FMUL.FTZ R28, R28, c[0x0][0x2b4] ;  /* 0x0000ad001c1c7a20 */ /* 0x000fe40000410000 */
[----:B------:R-:W-:Y:S01]  /*2d50*/  FMUL.FTZ R29, R29, c[0x0][0x2b4] ;  /* 0x0000ad001d1d7a20 */ /* 0x000fe20000410000 */
[----:B------:R-:W3:Y:S01]  /*2d60*/  LDS R250, [R189+0x20100] ;  /* 0x02010000bdfa7984 */ /* 0x000ee20000000800 */
[----:B------:R-:W-:Y:S01]  /*2d70*/  MUFU.TANH R248, R28 ;  /* 0x0000001c00f87308 */ /* 0x000fe20000002400 */
[----:B------:R-:W-:Y:S02]  /*2d80*/  FMUL.FTZ R30, R30, c[0x0][0x2b4] ;  /* 0x0000ad001e1e7a20 */ /* 0x000fe40000410000 */
[----:B------:R-:W4:Y:S01]  /*2d90*/  LDS R191, [R189+0x20120] ;  /* 0x02012000bdbf7984 */ /* 0x000f220000000800 */
        /* <DEDUP_REMOVED lines=11> */
[----:B------:R-:W5:Y:S01]  /*2e50*/  MUFU.TANH R4, R35 ;  /* 0x0000002300047308 */ /* 0x000f620000002400 */
[----:B------:R-:W1:Y:S09]  /*2e60*/  LDSM.16.M88.4 R164, [R207+0x18080] ;  /* 0x01808000cfa4783b */ /* 0x000e720000000200 */
[----:B------:R-:W1:Y:S01]  /*2e70*/  MUFU.TANH R188, R30 ;  /* 0x0000001e00bc7308 */ /* 0x000e620000002400 */
[----:B------:R-:W1:Y:S09]  /*2e80*/  LDSM.16.M88.4 R172, [R206+0x18080] ;  /* 0x01808000ceac783b */ /* 0x000e720000000200 */
[----:B------:R-:W1:Y:S01]  /*2e90*/  MUFU.TANH R203, R15 ;  /* 0x0000000f00cb7308 */ /* 0x000e620000002400 */
[----:B------:R1:W1:Y:S08]  /*2ea0*/  LDSM.16.M88.4 R180, [R206+0x19080] ;  /* 0x01908000ceb4783b */ /* 0x0002700000000200 */
[----:B-----5:R-:W-:Y:S01]  /*2eb0*/  STL [R1], R4 ;  /* 0x0000000401007387 */ /* 0x020fe20000100800 */
[----:B------:R5:W1:Y:S03]  /*2ec0*/  MUFU.TANH R190, R31 ;  /* 0x0000001f00be7308 */ /* 0x000a660000002400 */
[----:B------:R-:W1:Y:S07]  /*2ed0*/  LDSM.16.M88.4 R16, [R216+0x8080] ;  /* 0x00808000d810783b */ /* 0x000e6e0000000200 */
[----:B------:R1:W1:Y:S01]  /*2ee0*/  MUFU.TANH R223, R20 ;  /* 0x0000001400df7308 */ /* 0x0002620000002400 */
[----:B------:R-:W1:Y:S08]  /*2ef0*/  LDSM.16.M88.4 R168, [R216+0xa080] ;  /* 0x00a08000d8a8783b */ /* 0x000e700000000200 */
[----:B------:R-:W1:Y:S01]  /*2f00*/  LDSM.16.M88.4 R176, [R208+0x8080] ;  /* 0x00808000d0b0783b */ /* 0x000e620000000200 */
[----:B------:R1:W1:Y:S07]  /*2f10*/  MUFU.TANH R224, R21 ;  /* 0x0000001500e07308 */ /* 0x00026e0000002400 */
[----:B-----5:R5:W1:Y:S03]  /*2f20*/  LDSM.16.M88.4 R28, [R207+0x19080] ;  /* 0x01908000cf1c783b */ /* 0x020a660000000200 */
[----:B------:R1:W1:Y:S05]  /*2f30*/  MUFU.TANH R242, R22 ;  /* 0x0000001600f27308 */ /* 0x00026a0000002400 */
[----:B------:R1:W1:Y:S05]  /*2f40*/  LDSM.16.M88.4 R184, [R208+0xa080] ;  /* 0x00a08000d0b8783b */ /* 0x00026a0000000200 */
[----:B------:R1:W1:Y:S10]  /*2f50*/  MUFU.TANH R243, R23 ;  /* 0x0000001700f37308 */ /* 0x0002740000002400 */
[----:B------:R1:W1:Y:S10]  /*2f60*/  MUFU.TANH R244, R24 ;  /* 0x0000001800f47308 */ /* 0x0002740000002400 */
[----:B------:R1:W1:Y:S10]  /*2f70*/  MUFU.TANH R245, R25 ;  /* 0x0000001900f57308 */ /* 0x0002740000002400 */
[----:B------:R2:W2:Y:S10]  /*2f80*/  MUFU.TANH R246, R26 ;  /* 0x0000001a00f67308 */ /* 0x0004b40000002400 */
[----:B------:R2:W2:Y:S10]  /*2f90*/  MUFU.TANH R247, R27 ;  /* 0x0000001b00f77308 */ /* 0x0004b40000002400 */
[----:B-1----:R1:W1:Y:S10]  /*2fa0*/  MUFU.TANH R206, R32 ;  /* 0x0000002000ce7308 */ /* 0x0022740000002400 */
[----:B-----5:R1:W1:Y:S10]  /*2fb0*/  MUFU.TANH R207, R33 ;  /* 0x0000002100cf7308 */ /* 0x0202740000002400 */
[----:B------:R1:W1:Y:S01]  /*2fc0*/  MUFU.TANH R32, R34 ;  /* 0x0000002200207308 */ /* 0x0002620000002400 */
[----:B------:R-:W-:-:S05]  /*2fd0*/  @P1 BRA `(.L_x_1097) ;  /* 0x0000033000001947 */ /* 0x000fca0003800000 */
[C---:B--234-:R-:W-:Y:S01]  /*2fe0*/  LOP3.LUT P4, RZ, R225.reuse, 0x4, RZ, 0xc0, !PT ;  /* 0x00000004e1ff7812 */ /* 0x05cfe2000788c0ff */
[----:B------:R-:W-:Y:S01]  /*2ff0*/  USHF.R.S32.HI UR4, URZ, 0x1f, UR19 ;  /* 0x0000001f3f047899 */ /* 0x000fe20008011413 */
[----:B------:R-:W-:Y:S01]  /*3000*/  IMAD.U32 R10, RZ, RZ, UR16 ;  /* 0x00000010ff0a7e24 */ /* 0x000fe2000f8e00ff */
[----:B------:R-:W-:Y:S01]  /*3010*/  ULDC.64 UR6, c[0x0][0x178] ;  /* 0x00005e0000067ab9 */ /* 0x000fe20000000a00 */
[----:B------:R-:W-:Y:S01]  /*3020*/  LOP3.LUT P3, RZ, R225, 0x10, RZ, 0xc0, !PT ;  /* 0x00000010e1ff7812 */ /* 0x000fe2000786c0ff */
[----:B------:R-:W-:Y:S02]  /*3030*/  UIMAD UR4, UR4, UR6, URZ ;  /* 0x00000006040472a4 */ /* 0x000fe4000f8e023f */
[----:B------:R-:W-:Y:S02]  /*3040*/  UIMAD.WIDE.U32 UR26, UR19, UR6, URZ ;  /* 0x00000006131a72a5 */ /* 0x000fe4000f8e003f */
[----:B------:R-:W-:Y:S02]  /*3050*/  UIMAD UR4, UR19, UR7, UR4 ;  /* 0x00000007130472a4 */ /* 0x000fe4000f8e0204 */
[----:B------:R-:W-:Y:S02]  /*3060*/  UIMAD UR19, UR19, -0x40, UR11 ;  /* 0xffffffc0131378a4 */ /* 0x000fe4000f8e020b */
[----:B------:R-:W-:Y:S01]  /*3070*/  UIADD3 UR4, UR27, UR4, URZ ;  /* 0x000000041b047290 */ /* 0x000fe2000fffe03f */
[----:B------:R-:W-:Y:S02]  /*3080*/  IMAD.U32 R12, RZ, RZ, UR26 ;  /* 0x0000001aff0c7e24 */ /* 0x000fe4000f8e00ff */
[----:B------:R-:W-:Y:S03]  /*3090*/  IMAD.U32 R5, RZ, RZ, UR26 ;  /* 0x0000001aff057e24 */ /* 0x000fe6000f8e00ff */
[----:B------:R-:W-:Y:S01]  /*30a0*/  IMAD.U32 R4, RZ, RZ, UR4 ;  /* 0x00000004ff047e24 */ /* 0x000fe2000f8e00ff */
[----:B------:R-:W-:Y:S04]  /*30b0*/  LEA R12, P1, R12, R230, 0x7 ;  /* 0x000000e60c0c7211 */ /* 0x000fe800078238ff */
[----:B------:R-:W-:Y:S02]  /*30c0*/  LEA.HI.X R13, R5, R231, R4, 0x7, P1 ;  /* 0x000000e7050d7211 */ /* 0x000fe400008f3c04 */
[----:B------:R-:W2:Y:S01]  /*30d0*/  @!P6 S2R R4, SR_CTAID.Y ;  /* 0x000000000004e919 */ /* 0x000ea20000002600 */
[----:B------:R-:W-:Y:S04]  /*30e0*/  IADD3 R10, P2, P1, R10, 0x80, R12 ;  /* 0x000000800a0a7810 */ /* 0x000fe8000795e00c */
[----:B------:R-:W-:Y:S02]  /*30f0*/  IADD3.X R11, RZ, UR15, R13, P2, P1 ;  /* 0x0000000fff0b7c10 */ /* 0x000fe400097e240d */
[----:B--2---:R-:W-:Y:S01]  /*3100*/  @!P6 SHF.R.S32.HI R5, RZ, 0x1f, R4 ;  /* 0x0000001fff05e819 */ /* 0x004fe20000011404 */
[----:B------:R-:W-:Y:S04]  /*3110*/  @!P6 IMAD.WIDE.U32 R6, R4, c[0x0][0x270], R240 ;  /* 0x00009c000406ea25 */ /* 0x000fe800078e00f0 */
[----:B------:R-:W-:Y:S01]  /*3120*/  @!P6 IMAD R5, R5, c[0x0][0x270], RZ ;  /* 0x00009c000505ea24 */ /* 0x000fe200078e02ff */
[----:B------:R-:W-:Y:S03]  /*3130*/  @!P6 IADD3 R6, P1, R6, UR9, RZ ;  /* 0x000000090606ec10 */ /* 0x000fe6000ff3e0ff */
[----:B------:R-:W-:Y:S01]  /*3140*/  @!P6 IMAD R5, R4, c[0x0][0x274], R5 ;  /* 0x00009d000405ea24 */ /* 0x000fe200078e0205 */
[----:B------:R-:W-:Y:S04]  /*3150*/  IADD3 R4, -R234, UR19, RZ ;  /* 0x00000013ea047c10 */ /* 0x000fe8000fffe1ff */
[----:B------:R-:W-:Y:S02]  /*3160*/  @!P6 IADD3.X R5, R7, UR13, R5, P1, !PT ;  /* 0x0000000d0705ec10 */ /* 0x000fe40008ffe405 */
[C---:B------:R-:W-:Y:S04]  /*3170*/  @!P6 LEA R8, P1, R6.reuse, c[0x0][0x258], 0x2 ;  /* 0x000096000608ea11 */ /* 0x040fe800078210ff */
[----:B------:R-:W-:Y:S01]  /*3180*/  @!P6 LEA.HI.X R9, R6, c[0x0][0x25c], R5, 0x2, P1 ;  /* 0x000097000609ea11 */ /* 0x000fe200008f1405 */
[----:B------:R-:W-:Y:S01]  /*3190*/  IMAD.U32 R6, RZ, RZ, UR25 ;  /* 0x00000019ff067e24 */ /* 0x000fe2000f8e00ff */
[----:B------:R-:W-:Y:S01]  /*31a0*/  ISETP.LT.OR P1, PT, R4, 0x1, P4 ;  /* 0x000000010400780c */ /* 0x000fe20002721670 */
[----:B------:R-:W-:Y:S02]  /*31b0*/  IMAD.U32 R5, RZ, RZ, UR22 ;  /* 0x00000016ff057e24 */ /* 0x000fe4000f8e00ff */
[----:B------:R-:W-:Y:S03]  /*31c0*/  IMAD R6, R6, 0x4000, R233 ;  /* 0x0000400006067824 */ /* 0x000fe600078e02e9 */
[----:B------:R-:W-:Y:S05]  /*31d0*/  @!P6 LEA R5, R5, 0x40, 0x6 ;  /* 0x000000400505e811 */ /* 0x000fea00078e30ff */
[----:B------:R-:W-:Y:S02]  /*31e0*/  @!P6 IMAD.WIDE R8, R5, 0x4, R8 ;  /* 0x000000040508e825 */ /* 0x000fe400078e0208 */
[----:B------:R-:W-:Y:S01]  /*31f0*/  @!PT LDS RZ, [RZ] ;  /* 0x00000000fffff984 */ /* 0x000fe20000000800 */
[----:B------:R-:W-:Y:S01]  /*3200*/  @!PT LDS RZ, [RZ] ;  /* 0x00000000fffff984 */ /* 0x000fe20000000800 */
[----:B------:R-:W-:Y:S01]  /*3210*/  @!PT LDS RZ, [RZ] ;  /* 0x00000000fffff984 */ /* 0x000fe20000000800 */
[----:B------:R2:W-:Y:S01]  /*3220*/  LDGSTS.E.BYPASS.LTC128B.128 [R6], [R12.64], !P1 ;  /* 0x000000000c067fae */ /* 0x0005e2000c901d54 */
[----:B------:R-:W-:Y:S11]  /*3230*/  ISETP.LT.OR P1, PT, R4, 0x1, P3 ;  /* 0x000000010400780c */ /* 0x000ff60001f21670 */
[----:B------:R-:W-:Y:S02]  /*3240*/  @!UPT UIADD3 URZ, URZ, URZ, URZ ;  /* 0x0000003f3f3ff290 */ /* 0x000fe4000fffe03f */
[----:B------:R2:W-:Y:S02]  /*3250*/  LDGSTS.E.BYPASS.LTC128B.128 [R6+0x2000], [R12.64+0x80], !P1 ;  /* 0x020000800c067fae */ /* 0x0005e4000c901d54 */
[----:B--2---:R-:W-:Y:S04]  /*3260*/  IADD3 R12, P1, R12, UR16, RZ ;  /* 0x000000100c0c7c10 */ /* 0x004fe8000ff3e0ff */
[----:B------:R-:W-:Y:S02]  /*3270*/  IADD3.X R13, R13, UR15, RZ, P1, !PT ;  /* 0x0000000f0d0d7c10 */ /* 0x000fe40008ffe4ff */
[C---:B------:R-:W-:Y:S11]  /*3280*/  ISETP.LT.OR P1, PT, R4.reuse, 0x21, P4 ;  /* 0x000000210400780c */ /* 0x040ff60002721670 */
[----:B------:R-:W-:Y:S02]  /*3290*/  @!UPT UIADD3 URZ, URZ, URZ, URZ ;  /* 0x0000003f3f3ff290 */ /* 0x000fe4000fffe03f */
[----:B------:R2:W-:Y:S01]  /*32a0*/  LDGSTS.E.BYPASS.LTC128B.128 [R6+0x1000], [R12.64], !P1 ;  /* 0x010000000c067fae */ /* 0x0005e2000c901d54 */
[----:B------:R-:W-:Y:S01]  /*32b0*/  ISETP.LT.OR P1, PT, R4, 0x21, P3 ;  /* 0x000000210400780c */ /* 0x000fe20001f21670 */
[----:B------:R-:W-:Y:S04]  /*32c0*/  IMAD.U32 R4, RZ, RZ, UR25 ;  /* 0x00000019ff047e24 */ /* 0x000fe8000f8e00ff */
[----:B------:R-:W-:Y:S04]  /*32d0*/  @!P6 IMAD R4, R4, 0x40, R240 ;  /* 0x000000400404e824 */ /* 0x000fe800078e02f0 */
[----:B------:R-:W-:Y:S04]  /*32e0*/  @!P6 IMAD.SHL.U32 R4, R4, 0x4, RZ ;  /* 0x000000040404e824 */ /* 0x000fe800078e00ff */
[----:B------:R2:W-:Y:S06]  /*32f0*/  LDGSTS.E.BYPASS.LTC128B.128 [R6+0x3000], [R10.64], !P1 ;  /* 0x030000000a067fae */ /* 0x0005ec000c901d54 */
[----:B------:R2:W-:Y:S02]  /*3300*/  @!P6 LDGSTS.E.BYPASS.LTC128B.128 [R4+0x20080], [R8.64] ;  /* 0x200800000804efae */ /* 0x0005e4000b901d54 */
.L_x_1097:
[-C--:B--234-:R-:W-:Y:S01]  /*3310*/  HMMA.16816.F32 R4, R164, R16.reuse, RZ ;  /* 0x00000010a404723c */ /* 0x09cfe200000018ff */
[----:B------:R2:W-:Y:S01]  /*3320*/  STL [R1+0x4], R100 ;  /* 0x0000046401007387 */ /* 0x0005e20000100800 */
[----:B------:R-:W-:Y:S01]  /*3330*/  USHF.L.U32 UR4, UR5, 0xd, URZ ;  /* 0x0000000d05047899 */ /* 0x000fe2000800063f */
[C---:B------:R-:W-:Y:S01]  /*3340*/  ISETP.GT.AND P1, PT, R237.reuse, RZ, PT ;  /* 0x000000ffed00720c */ /* 0x040fe20003f24270 */
[----:B------:R-:W-:Y:S01]  /*3350*/  UIADD3 UR19, UR22, 0x2, URZ ;  /* 0x0000000216137890 */ /* 0x000fe2000fffe03f */
[----:B------:R-:W0:Y:S01]  /*3360*/  LDGDEPBAR ;  /* 0x00000000000079af */ /* 0x000e220000000000 */
[----:B------:R-:W-:Y:S01]  /*3370*/  UIADD3 UR6, UR4, 0x10, URZ ;  /* 0x0000001004067890 */ /* 0x000fe2000fffe03f */
[C---:B------:R-:W-:Y:S01]  /*3380*/  ISETP.GT.AND P5, PT, R237.reuse, 0x21, PT ;  /* 0x00000021ed00780c */ /* 0x040fe20003fa4270 */
[C---:B------:R-:W-:Y:S01]  /*3390*/  HMMA.16816.F32 R8, R28.reuse, R16, RZ ;  /* 0x000000101c08723c */ /* 0x040fe200000018ff */
[----:B------:R-:W-:Y:S01]  /*33a0*/  UISETP.GE.AND UP0, UPT, UR19, UR23, UPT ;  /* 0x000000171300728c */ /* 0x000fe2000bf06270 */
[C---:B------:R-:W-:Y:S02]  /*33b0*/  ISETP.GT.AND P2, PT, R237.reuse, 0x60, PT ;  /* 0x00000060ed00780c */ /* 0x040fe40003f44270 */
[C---:B------:R-:W-:Y:S02]  /*33c0*/  ISETP.GT.AND P4, PT, R237.reuse, 0x40, PT ;  /* 0x00000040ed00780c */ /* 0x040fe40003f84270 */
[----:B------:R-:W-:Y:S02]  /*33d0*/  ISETP.GT.AND P3, PT, R237, 0x41, PT ;  /* 0x00000041ed00780c */ /* 0x000fe40003f64270 */
[-C--:B------:R-:W-:Y:S01]  /*33e0*/  HMMA.16816.F32 R12, R28, R18.reuse, RZ ;  /* 0x000000121c0c723c */ /* 0x080fe200000018ff */
[----:B------:R-:W-:Y:S04]  /*33f0*/  LOP3.LUT R225, R225, 0xffffffdf, RZ, 0xc0, !PT ;  /* 0xffffffdfe1e17812 */ /* 0x000fe800078ec0ff */
[----:B------:R-:W-:Y:S02]  /*3400*/  @P6 LOP3.LUT R225, R225, 0x20, RZ, 0xfc, !PT ;  /* 0x00000020e1e16812 */ /* 0x000fe400078efcff */
[----:B------:R-:W-:Y:S01]  /*3410*/  ISETP.GT.AND P6, PT, R237, 0x20, PT ;  /* 0x00000020ed00780c */ /* 0x000fe20003fc4270 */
[C---:B------:R-:W-:Y:S01]  /*3420*/  HMMA.16816.F32 R16, R164.reuse, R18, RZ ;  /* 0x00000012a410723c */ /* 0x040fe200000018ff */
[----:B--2---:R-:W2:Y:S07]  /*3430*/  LDL.LU R100, [R1] ;  /* 0x0000000001647983 */ /* 0x004eae0000300800 */
[-C--:B------:R-:W-:Y:S08]  /*3440*/  HMMA.16816.F32 R20, R164, R168.reuse, RZ ;  /* 0x000000a8a414723c */ /* 0x080ff000000018ff */
[C---:B------:R-:W-:Y:S07]  /*3450*/  HMMA.16816.F32 R24, R28.reuse, R168, RZ ;  /* 0x000000a81c18723c */ /* 0x040fee00000018ff */
[----:B-1----:R-:W-:Y:S01]  /*3460*/  MOV R169, R32 ;  /* 0x0000002000a97202 */ /* 0x002fe20000000f00 */
[-C--:B------:R-:W-:Y:S08]  /*3470*/  HMMA.16816.F32 R28, R28, R170.reuse, RZ ;  /* 0x000000aa1c1c723c */ /* 0x080ff000000018ff */
        /* <DEDUP_REMOVED lines=11> */
[----:B------:R-:W1:Y:S07]  /*3530*/  LDSM.16.M88.4 R168, [R3+0x8080] ;  /* 0x0080800003a8783b */ /* 0x000e6e0000000200 */
[----:B------:R-:W-:Y:S01]  /*3540*/  HMMA.16816.F32 R32, R172, R186, R32 ;  /* 0x000000baac20723c */ /* 0x000fe20000001820 */
[----:B------:R-:W3:Y:S08]  /*3550*/  LDSM.16.M88.4 R172, [R3+0xa080] ;  /* 0x00a0800003ac783b */ /* 0x000ef00000000200 */
[----:B------:R-:W-:Y:S01]  /*3560*/  LDSM.16.M88.4 R180, [R2+0x8080] ;  /* 0x0080800002b4783b */ /* 0x000fe20000000200 */
[-C--:B-1----:R-:W-:Y:S08]  /*3570*/  HMMA.16816.F32 R4, R164, R168.reuse, R4 ;  /* 0x000000a8a404723c */ /* 0x082ff00000001804 */
[C---:B------:R-:W-:Y:S08]  /*3580*/  HMMA.16816.F32 R8, R176.reuse, R168, R8 ;  /* 0x000000a8b008723c */ /* 0x040ff00000001808 */
[-C--:B------:R-:W-:Y:S08]  /*3590*/  HMMA.16816.F32 R12, R176, R170.reuse, R12 ;  /* 0x000000aab00c723c */ /* 0x080ff0000000180c */
[C---:B------:R-:W-:Y:S01]  /*35a0*/  HMMA.16816.F32 R16, R164.reuse, R170, R16 ;  /* 0x000000aaa410723c */ /* 0x040fe20000001810 */
[----:B------:R-:W1:Y:S07]  /*35b0*/  LDSM.16.M88.4 R168, [R205+0x18080] ;  /* 0x01808000cda8783b */ /* 0x000e6e0000000200 */
[-C--:B---3--:R-:W-:Y:S08]  /*35c0*/  HMMA.16816.F32 R20, R164, R172.reuse, R20 ;  /* 0x000000aca414723c */ /* 0x088ff00000001814 */
[C---:B------:R-:W-:Y:S07]  /*35d0*/  HMMA.16816.F32 R24, R176.reuse, R172, R24 ;  /* 0x000000acb018723c */ /* 0x040fee0000001818 */
[----:B------:R-:W-:Y:S01]  /*35e0*/  IADD3 R172, R218, UR4, RZ ;  /* 0x00000004daac7c10 */ /* 0x000fe2000fffe0ff */
[-C--:B------:R-:W-:Y:S01]  /*35f0*/  HMMA.16816.F32 R28, R176, R174.reuse, R28 ;  /* 0x000000aeb01c723c */ /* 0x080fe2000000181c */
[----:B------:R-:W3:Y:S07]  /*3600*/  LDSM.16.M88.4 R176, [R205+0x19080] ;  /* 0x01908000cdb0783b */ /* 0x000eee0000000200 */
[----:B------:R-:W-:Y:S01]  /*3610*/  HMMA.16816.F32 R32, R164, R174, R32 ;  /* 0x000000aea420723c */ /* 0x000fe20000001820 */
[----:B------:R-:W4:Y:S07]  /*3620*/  LDSM.16.M88.4 R164, [R2+0xa080] ;  /* 0x00a0800002a4783b */ /* 0x000f2e0000000200 */
[-C--:B-1----:R-:W-:Y:S08]  /*3630*/  HMMA.16816.F32 R4, R168, R180.reuse, R4 ;  /* 0x000000b4a804723c */ /* 0x082ff00000001804 */
[C---:B---3--:R-:W-:Y:S08]  /*3640*/  HMMA.16816.F32 R8, R176.reuse, R180, R8 ;  /* 0x000000b4b008723c */ /* 0x048ff00000001808 */
[-C--:B------:R-:W-:Y:S08]  /*3650*/  HMMA.16816.F32 R12, R176, R182.reuse, R12 ;  /* 0x000000b6b00c723c */ /* 0x080ff0000000180c */
[C---:B------:R-:W-:Y:S01]  /*3660*/  HMMA.16816.F32 R16, R168.reuse, R182, R16 ;  /* 0x000000b6a810723c */ /* 0x040fe20000001810 */
[----:B------:R-:W-:Y:S07]  /*3670*/  LDSM.16.M88.4 R180, [R216+0xc080] ;  /* 0x00c08000d8b4783b */ /* 0x000fee0000000200 */
[-C--:B----4-:R-:W-:Y:S08]  /*3680*/  HMMA.16816.F32 R20, R168, R164.reuse, R20 ;  /* 0x000000a4a814723c */ /* 0x090ff00000001814 */
[C---:B------:R-:W-:Y:S07]  /*3690*/  HMMA.16816.F32 R24, R176.reuse, R164, R24 ;  /* 0x000000a4b018723c */ /* 0x040fee0000001818 */
[----:B------:R-:W-:Y:S01]  /*36a0*/  SHF.L.U32 R164, R172, 0x1, RZ ;  /* 0x00000001aca47819 */ /* 0x000fe200000006ff */
[-C--:B------:R-:W-:Y:S04]  /*36b0*/  HMMA.16816.F32 R28, R176, R166.reuse, R28 ;  /* 0x000000a6b01c723c */ /* 0x080fe8000000181c */
[----:B------:R-:W1:Y:S04]  /*36c0*/  LDSM.16.M88.4 R172, [R164+0x1a080] ;  /* 0x01a08000a4ac783b */ /* 0x000e680000000200 */
[----:B------:R-:W-:Y:S04]  /*36d0*/  HMMA.16816.F32 R32, R168, R166, R32 ;  /* 0x000000a6a820723c */ /* 0x000fe80000001820 */
[----:B------:R-:W3:Y:S03]  /*36e0*/  LDSM.16.M88.4 R176, [R164+0x1b080] ;  /* 0x01b08000a4b0783b */ /* 0x000ee60000000200 */
[----:B------:R-:W-:Y:S02]  /*36f0*/  MOV R169, UR4 ;  /* 0x0000000400a97c02 */ /* 0x000fe40008000f00 */
[----:B------:R-:W-:Y:S03]  /*3700*/  MOV R168, UR6 ;  /* 0x0000000600a87c02 */ /* 0x000fe60008000f00 */
[----:B------:R-:W4:Y:S01]  /*3710*/  LDSM.16.M88.4 R164, [R216+0xe080] ;  /* 0x00e08000d8a4783b */ /* 0x000f220000000200 */
[----:B------:R-:W-:Y:S04]  /*3720*/  @P0 IADD3 R168, R169, -0x10, RZ ;  /* 0xfffffff0a9a80810 */ /* 0x000fe80007ffe0ff */
[----:B------:R-:W-:Y:S01]  /*3730*/  IADD3 R168, R218, R168, RZ ;  /* 0x000000a8daa87210 */ /* 0x000fe20007ffe0ff */
[-C--:B-1----:R-:W-:Y:S08]  /*3740*/  HMMA.16816.F32 R4, R172, R180.reuse, R4 ;  /* 0x000000b4ac04723c */ /* 0x082ff00000001804 */
[C---:B---3--:R-:W-:Y:S07]  /*3750*/  HMMA.16816.F32 R8, R176.reuse, R180, R8 ;  /* 0x000000b4b008723c */ /* 0x048fee0000001808 */
[----:B------:R-:W-:Y:S01]  /*3760*/  SHF.L.U32 R180, R168, 0x1, RZ ;  /* 0x00000001a8b47819 */ /* 0x000fe200000006ff */
[-C--:B------:R-:W-:Y:S04]  /*3770*/  HMMA.16816.F32 R12, R176, R182.reuse, R12 ;  /* 0x000000b6b00c723c */ /* 0x080fe8000000180c */
[----:B------:R-:W-:Y:S04]  /*3780*/  LDSM.16.M88.4 R168, [R180+0x1a080] ;  /* 0x01a08000b4a8783b */ /* 0x000fe80000000200 */
[C---:B------:R-:W-:Y:S04]  /*3790*/  HMMA.16816.F32 R16, R172.reuse, R182, R16 ;  /* 0x000000b6ac10723c */ /* 0x040fe80000001810 */
[----:B------:R-:W-:Y:S04]  /*37a0*/  LDSM.16.M88.4 R180, [R180+0x1b080] ;  /* 0x01b08000b4b4783b */ /* 0x000fe80000000200 */
[-C--:B----4-:R-:W-:Y:S08]  /*37b0*/  HMMA.16816.F32 R20, R172, R164.reuse, R20 ;  /* 0x000000a4ac14723c */ /* 0x090ff00000001814 */
[C---:B------:R-:W-:Y:S08]  /*37c0*/  HMMA.16816.F32 R24, R176.reuse, R164, R24 ;  /* 0x000000a4b018723c */ /* 0x040ff00000001818 */
        /* <DEDUP_REMOVED lines=13> */
[----:B------:R3:W4:Y:S07]  /*38a0*/  LDSM.16.M88.4 R180, [R204+0x1b080] ;  /* 0x01b08000ccb4783b */ /* 0x00072e0000000200 */
[----:B------:R-:W-:Y:S01]  /*38b0*/  HMMA.16816.F32 R32, R168, R166, R32 ;  /* 0x000000a6a820723c */ /* 0x000fe20000001820 */
[----:B------:R-:W2:Y:S07]  /*38c0*/  LDSM.16.M88.4 R164, [R3+0xe080] ;  /* 0x00e0800003a4783b */ /* 0x000eae0000000200 */
[-C--:B-1----:R-:W-:Y:S01]  /*38d0*/  HMMA.16816.F32 R4, R172, R176.reuse, R4 ;  /* 0x000000b0ac04723c */ /* 0x082fe20000001804 */
[----:B------:R-:W-:Y:S04]  /*38e0*/  LDSM.16.M88.4 R168, [R205+0x1a080] ;  /* 0x01a08000cda8783b */ /* 0x000fe80000000200 */
[----:B---3--:R-:W-:Y:S04]  /*38f0*/  MOV R204, R185 ;  /* 0x000000b900cc7202 */ /* 0x008fe80000000f00 */
[----:B------:R1:W-:Y:S01]  /*3900*/  LDSM.16.M88.4 R184, [R205+0x1b080] ;  /* 0x01b08000cdb8783b */ /* 0x0003e20000000200 */
[C---:B----4-:R-:W-:Y:S08]  /*3910*/  HMMA.16816.F32 R8, R180.reuse, R176, R8 ;  /* 0x000000b0b408723c */ /* 0x050ff00000001808 */
[-C--:B------:R-:W-:Y:S04]  /*3920*/  HMMA.16816.F32 R12, R180, R178.reuse, R12 ;  /* 0x000000b2b40c723c */ /* 0x080fe8000000180c */
[----:B-1----:R-:W-:Y:S02]  /*3930*/  MOV R205, R204 ;  /* 0x000000cc00cd7202 */ /* 0x002fe40000000f00 */
[C---:B------:R-:W-:Y:S01]  /*3940*/  FSEL R204, R198.reuse, -INF , P5 ;  /* 0xff800000c6cc7808 */ /* 0x040fe20002800000 */
[----:B------:R-:W-:Y:S01]  /*3950*/  FFMA.FTZ R198, -R198, R198, 1 ;  /* 0x3f800000c6c67423 */ /* 0x000fe200000101c6 */
[C---:B------:R-:W-:Y:S01]  /*3960*/  HMMA.16816.F32 R16, R172.reuse, R178, R16 ;  /* 0x000000b2ac10723c */ /* 0x040fe20000001810 */
[----:B------:R-:W1:Y:S03]  /*3970*/  LDSM.16.M88.4 R176, [R2+0xc080] ;  /* 0x00c0800002b0783b */ /* 0x000e660000000200 */
[--C-:B------:R-:W-:Y:S04]  /*3980*/  FFMA.FTZ R204, R204, c[0x0][0x29c], -R250.reuse ;  /* 0x0000a700cccc7a23 */ /* 0x100fe800000108fa */
[-C--:B--2---:R-:W-:Y:S02]  /*3990*/  HMMA.16816.F32 R20, R172, R164.reuse, R20 ;  /* 0x000000a4ac14723c */ /* 0x084fe40000001814 */
[----:B------:R-:W-:Y:S06]  /*39a0*/  MUFU.EX2 R204, R204 ;  /* 0x000000cc00cc7308 */ /* 0x000fec0000000800 */
[C---:B------:R-:W-:Y:S07]  /*39b0*/  HMMA.16816.F32 R24, R180.reuse, R164, R24 ;  /* 0x000000a4b418723c */ /* 0x040fee0000001818 */
[C---:B------:R-:W-:Y:S01]  /*39c0*/  FSEL R165, R196.reuse, -INF , P1 ;  /* 0xff800000c4a57808 */ /* 0x040fe20000800000 */
[-C--:B------:R-:W-:Y:S01]  /*39d0*/  HMMA.16816.F32 R28, R180, R166.reuse, R28 ;  /* 0x000000a6b41c723c */ /* 0x080fe2000000181c */
[----:B------:R-:W2:Y:S03]  /*39e0*/  LDSM.16.M88.4 R180, [R2+0xe080] ;  /* 0x00e0800002b4783b */ /* 0x000ea60000000200 */
[----:B------:R-:W-:Y:S01]  /*39f0*/  FFMA.FTZ R196, -R196, R196, 1 ;  /* 0x3f800000c4c47423 */ /* 0x000fe200000101c4 */
[C---:B------:R-:W-:Y:S01]  /*3a00*/  FSEL R164, R200.reuse, -INF , P1 ;  /* 0xff800000c8a47808 */ /* 0x040fe20000800000 */
[----:B------:R-:W-:Y:S02]  /*3a10*/  FFMA.FTZ R200, -R200, R200, 1 ;  /* 0x3f800000c8c87423 */ /* 0x000fe400000101c8 */
[----:B------:R-:W-:Y:S04]  /*3a20*/  HMMA.16816.F32 R32, R172, R166, R32 ;  /* 0x000000a6ac20723c */ /* 0x000fe80000001820 */
[----:B------:R-:W-:Y:S02]  /*3a30*/  FFMA.FTZ R164, R164, c[0x0][0x29c], -R191 ;  /* 0x0000a700a4a47a23 */ /* 0x000fe400000108bf */
[----:B------:R-:W-:Y:S01]  /*3a40*/  FFMA.FTZ R165, R165, c[0x0][0x29c], -R250 ;  /* 0x0000a700a5a57a23 */ /* 0x000fe200000108fa */
[C---:B------:R-:W-:Y:S01]  /*3a50*/  FSEL R166, R194.reuse, -INF , P1 ;  /* 0xff800000c2a67808 */ /* 0x040fe20000800000 */
[----:B------:R-:W-:Y:S01]  /*3a60*/  FFMA.FTZ R194, -R194, R194, 1 ;  /* 0x3f800000c2c27423 */ /* 0x000fe200000101c2 */
[-C--:B-1----:R-:W-:Y:S01]  /*3a70*/  HMMA.16816.F32 R4, R168, R176.reuse, R4 ;  /* 0x000000b0a804723c */ /* 0x082fe20000001804 */
[----:B------:R-:W-:Y:S04]  /*3a80*/  MUFU.EX2 R164, R164 ;  /* 0x000000a400a47308 */ /* 0x000fe80000000800 */
[--C-:B------:R-:W-:Y:S01]  /*3a90*/  FFMA.FTZ R166, R166, c[0x0][0x29c], -R251.reuse ;  /* 0x0000a700a6a67a23 */ /* 0x100fe200000108fb */
[C---:B------:R-:W-:Y:S01]  /*3aa0*/  FSEL R167, R192.reuse, -INF , P1 ;  /* 0xff800000c0a77808 */ /* 0x040fe20000800000 */
[----:B------:R-:W-:Y:S01]  /*3ab0*/  FFMA.FTZ R192, -R192, R192, 1 ;  /* 0x3f800000c0c07423 */ /* 0x000fe200000101c0 */
[C---:B------:R-:W-:Y:S03]  /*3ac0*/  HMMA.16816.F32 R8, R184.reuse, R176, R8 ;  /* 0x000000b0b808723c */ /* 0x040fe60000001808 */
[----:B------:R-:W-:Y:S01]  /*3ad0*/  MUFU.EX2 R166, R166 ;  /* 0x000000a600a67308 */ /* 0x000fe20000000800 */
[----:B------:R-:W-:Y:S02]  /*3ae0*/  ISETP.GT.AND P1, PT, R237, 0x1, PT ;  /* 0x00000001ed00780c */ /* 0x000fe40003f24270 */
[C---:B------:R-:W-:Y:S01]  /*3af0*/  FSEL R175, R224.reuse, -INF , P3 ;  /* 0xff800000e0af7808 */ /* 0x040fe20001800000 */
[----:B------:R-:W-:Y:S01]  /*3b00*/  FFMA.FTZ R224, -R224, R224, 1 ;  /* 0x3f800000e0e07423 */ /* 0x000fe200000101e0 */
[-C--:B------:R-:W-:Y:S04]  /*3b10*/  HMMA.16816.F32 R12, R184, R178.reuse, R12 ;  /* 0x000000b2b80c723c */ /* 0x080fe8000000180c */
[C---:B------:R-:W-:Y:S01]  /*3b20*/  FSEL R174, R195.reuse, -INF , P1 ;  /* 0xff800000c3ae7808 */ /* 0x040fe20000800000 */
[----:B------:R-:W-:Y:S01]  /*3b30*/  FFMA.FTZ R195, -R195, R195, 1 ;  /* 0x3f800000c3c37423 */ /* 0x000fe200000101c3 */
[C---:B------:R-:W-:Y:S01]  /*3b40*/  FSEL R173, R197.reuse, -INF , P1 ;  /* 0xff800000c5ad7808 */ /* 0x040fe20000800000 */
[----:B------:R-:W-:Y:S01]  /*3b50*/  FFMA.FTZ R197, -R197, R197, 1 ;  /* 0x3f800000c5c57423 */ /* 0x000fe200000101c5 */
[C---:B------:R-:W-:Y:S01]  /*3b60*/  HMMA.16816.F32 R16, R168.reuse, R178, R16 ;  /* 0x000000b2a810723c */ /* 0x040fe20000001810 */
[----:B------:R-:W-:Y:S03]  /*3b70*/  MUFU.EX2 R165, R165 ;  /* 0x000000a500a57308 */ /* 0x000fe60000000800 */
[C---:B------:R-:W-:Y:S01]  /*3b80*/  FSEL R172, R201.reuse, -INF , P1 ;  /* 0xff800000c9ac7808 */ /* 0x040fe20000800000 */
[----:B------:R-:W-:Y:S01]  /*3b90*/  FFMA.FTZ R201, -R201, R201, 1 ;  /* 0x3f800000c9c97423 */ /* 0x000fe200000101c9 */
[----:B------:R-:W-:Y:S01]  /*3ba0*/  FSEL R176, R223, -INF , P4 ;  /* 0xff800000dfb07808 */ /* 0x000fe20002000000 */
[--C-:B------:R-:W-:Y:S01]  /*3bb0*/  FFMA.FTZ R174, R174, c[0x0][0x29c], -R251.reuse ;  /* 0x0000a700aeae7a23 */ /* 0x100fe200000108fb */
[-C--:B--2---:R-:W-:Y:S04]  /*3bc0*/  HMMA.16816.F32 R20, R168, R180.reuse, R20 ;  /* 0x000000b4a814723c */ /* 0x084fe80000001814 */
[----:B------:R-:W-:Y:S01]  /*3bd0*/  FFMA.FTZ R176, R176, c[0x0][0x29c], -R252 ;  /* 0x0000a700b0b07a23 */ /* 0x000fe200000108fc */
[----:B------:R-:W-:Y:S01]  /*3be0*/  MUFU.EX2 R174, R174 ;  /* 0x000000ae00ae7308 */ /* 0x000fe20000000800 */
[----:B------:R-:W-:Y:S01]  /*3bf0*/  FFMA.FTZ R173, R173, c[0x0][0x29c], -R250 ;  /* 0x0000a700adad7a23 */ /* 0x000fe200000108fa */
[----:B------:R-:W-:Y:S01]  /*3c00*/  FSEL R179, R193, -INF , P1 ;  /* 0xff800000c1b37808 */ /* 0x000fe20000800000 */
[C---:B------:R-:W-:Y:S04]  /*3c10*/  HMMA.16816.F32 R24, R184.reuse, R180, R24 ;  /* 0x000000b4b818723c */ /* 0x040fe80000001818 */
[----:B------:R-:W-:Y:S01]  /*3c20*/  ISETP.GT.AND P1, PT, R237, 0x61, PT ;  /* 0x00000061ed00780c */ /* 0x000fe20003f24270 */
[----:B------:R-:W-:Y:S01]  /*3c30*/  FFMA.FTZ R193, -R193, R193, 1 ;  /* 0x3f800000c1c17423 */ /* 0x000fe200000101c1 */
[----:B------:R-:W-:Y:S01]  /*3c40*/  FSEL R178, R219, -INF , P6 ;  /* 0xff800000dbb27808 */ /* 0x000fe20003000000 */
[----:B------:R-:W-:Y:S01]  /*3c50*/  MUFU.EX2 R173, R173 ;  /* 0x000000ad00ad7308 */ /* 0x000fe20000000800 */
[-C--:B------:R-:W-:Y:S04]  /*3c60*/  HMMA.16816.F32 R28, R184, R182.reuse, R28 ;  /* 0x000000b6b81c723c */ /* 0x080fe8000000181c */
[--C-:B------:R-:W-:Y:S01]  /*3c70*/  FFMA.FTZ R178, R178, c[0x0][0x29c], -R252.reuse ;  /* 0x0000a700b2b27a23 */ /* 0x100fe200000108fc */
[----:B------:R-:W-:Y:S01]  /*3c80*/  FSEL R181, R207, -INF , P1 ;  /* 0xff800000cfb57808 */ /* 0x000fe20000800000 */
[--C-:B------:R-:W-:Y:S01]  /*3c90*/  FFMA.FTZ R180, R167, c[0x0][0x29c], -R252.reuse ;  /* 0x0000a700a7b47a23 */ /* 0x100fe200000108fc */
[----:B------:R-:W-:Y:S01]  /*3ca0*/  FSEL R186, R203, -INF , P5 ;  /* 0xff800000cbba7808 */ /* 0x000fe20002800000 */
[----:B------:R-:W-:Y:S01]  /*3cb0*/  HMMA.16816.F32 R32, R168, R182, R32 ;  /* 0x000000b6a820723c */ /* 0x000fe20000001820 */
[----:B------:R-:W-:Y:S03]  /*3cc0*/  MUFU.EX2 R176, R176 ;  /* 0x000000b000b07308 */ /* 0x000fe60000000800 */
[----:B------:R-:W-:Y:S01]  /*3cd0*/  FSEL R185, R221, -INF , P6 ;  /* 0xff800000ddb97808 */ /* 0x000fe20003000000 */
[--C-:B------:R-:W-:Y:S01]  /*3ce0*/  FFMA.FTZ R179, R179, c[0x0][0x29c], -R252.reuse ;  /* 0x0000a700b3b37a23 */ /* 0x100fe200000108fc */
[----:B------:R-:W-:Y:S01]  /*3cf0*/  FSEL R177, R220, -INF , P5 ;  /* 0xff800000dcb17808 */ /* 0x000fe20002800000 */
[----:B------:R-:W-:Y:S01]  /*3d00*/  FFMA.FTZ R219, -R219, R219, 1 ;  /* 0x3f800000dbdb7423 */ /* 0x000fe200000101db */
[----:B------:R-:W-:Y:S01]  /*3d10*/  FSEL R182, R100, -INF , P1 ;  /* 0xff80000064b67808 */ /* 0x000fe20000800000 */
[--C-:B------:R-:W-:Y:S02]  /*3d20*/  FFMA.FTZ R185, R185, c[0x0][0x29c], -R251.reuse ;  /* 0x0000a700b9b97a23 */ /* 0x100fe400000108fb */
[----:B------:R-:W1:Y:S01]  /*3d30*/  MUFU.EX2 R178, R178 ;  /* 0x000000b200b27308 */ /* 0x000e620000000800 */
[----:B------:R-:W-:Y:S01]  /*3d40*/  FSEL R171, R222, -INF , P5 ;  /* 0xff800000deab7808 */ /* 0x000fe20002800000 */
[--C-:B------:R-:W-:Y:S01]  /*3d50*/  FFMA.FTZ R177, R177, c[0x0][0x29c], -R252.reuse ;  /* 0x0000a700b1b17a23 */ /* 0x100fe200000108fc */
[----:B------:R-:W-:Y:S01]  /*3d60*/  FSEL R170, R242, -INF , P4 ;  /* 0xff800000f2aa7808 */ /* 0x000fe20002000000 */
[----:B------:R-:W-:Y:S01]  /*3d70*/  FFMA.FTZ R220, -R220, R220, 1 ;  /* 0x3f800000dcdc7423 */ /* 0x000fe200000101dc */
[----:B------:R-:W-:Y:S01]  /*3d80*/  FSEL R169, R243, -INF , P3 ;  /* 0xff800000f3a97808 */ /* 0x000fe20001800000 */
[--C-:B------:R-:W-:Y:S01]  /*3d90*/  FFMA.FTZ R171, R171, c[0x0][0x29c], -R251.reuse ;  /* 0x0000a700abab7a23 */ /* 0x100fe200000108fb */
[----:B------:R-:W-:Y:S01]  /*3da0*/  FSEL R168, R205, -INF , P2 ;  /* 0xff800000cda87808 */ /* 0x000fe20001000000 */
[--C-:B------:R-:W-:Y:S01]  /*3db0*/  FFMA.FTZ R170, R170, c[0x0][0x29c], -R251.reuse ;  /* 0x0000a700aaaa7a23 */ /* 0x100fe200000108fb */
[----:B------:R-:W-:Y:S01]  /*3dc0*/  FSEL R184, R206, -INF , P2 ;  /* 0xff800000ceb87808 */ /* 0x000fe20001000000 */
[--C-:B------:R-:W-:Y:S01]  /*3dd0*/  FFMA.FTZ R169, R169, c[0x0][0x29c], -R251.reuse ;  /* 0x0000a700a9a97a23 */ /* 0x100fe200000108fb */
[----:B------:R-:W2:Y:S01]  /*3de0*/  MUFU.EX2 R179, R179 ;  /* 0x000000b300b37308 */ /* 0x000ea20000000800 */
[--C-:B------:R-:W-:Y:S01]  /*3df0*/  FFMA.FTZ R168, R168, c[0x0][0x29c], -R251.reuse ;  /* 0x0000a700a8a87a23 */ /* 0x100fe200000108fb */
[----:B------:R-:W-:Y:S01]  /*3e00*/  FSEL R187, R244, -INF , P4 ;  /* 0xff800000f4bb7808 */ /* 0x000fe20002000000 */
[----:B------:R-:W-:Y:S01]  /*3e10*/  FFMA.FTZ R251, R182, c[0x0][0x29c], -R251 ;  /* 0x0000a700b6fb7a23 */ /* 0x000fe200000108fb */
[----:B------:R-:W-:Y:S01]  /*3e20*/  FSEL R183, R246, -INF , P4 ;  /* 0xff800000f6b77808 */ /* 0x000fe20002000000 */
[----:B------:R-:W3:Y:S01]  /*3e30*/  LDS R182, [R189+0x20280] ;  /* 0x02028000bdb67984 */ /* 0x000ee20000000800 */
[--C-:B------:R-:W-:Y:S01]  /*3e40*/  FFMA.FTZ R167, R184, c[0x0][0x29c], -R252.reuse ;  /* 0x0000a700b8a77a23 */ /* 0x100fe200000108fc */
[----:B------:R-:W-:Y:S01]  /*3e50*/  FSEL R184, R202, -INF , P6 ;  /* 0xff800000cab87808 */ /* 0x000fe20003000000 */
[--C-:B------:R-:W-:Y:S02]  /*3e60*/  FFMA.FTZ R175, R175, c[0x0][0x29c], -R252.reuse ;  /* 0x0000a700afaf7a23 */ /* 0x100fe400000108fc */
[----:B------:R-:W4:Y:S01]  /*3e70*/  MUFU.EX2 R180, R180 ;  /* 0x000000b400b47308 */ /* 0x000f220000000800 */
[----:B------:R-:W-:Y:S01]  /*3e80*/  FFMA.FTZ R252, R181, c[0x0][0x29c], -R252 ;  /* 0x0000a700b5fc7a23 */ /* 0x000fe200000108fc */
[----:B------:R-:W-:Y:S01]  /*3e90*/  FSEL R181, R199, -INF , P6 ;  /* 0xff800000c7b57808 */ /* 0x000fe20003000000 */
[--C-:B------:R-:W-:Y:S01]  /*3ea0*/  FFMA.FTZ R184, R184, c[0x0][0x29c], -R250.reuse ;  /* 0x0000a700b8b87a23 */ /* 0x100fe200000108fa */
[----:B------:R-:W-:Y:S01]  /*3eb0*/  LOP3.LUT P6, RZ, R225, 0x20, RZ, 0xc0, !PT ;  /* 0x00000020e1ff7812 */ /* 0x000fe200078cc0ff */
[----:B------:R-:W-:Y:S02]  /*3ec0*/  FFMA.FTZ R187, R187, c[0x0][0x29c], -R250 ;  /* 0x0000a700bbbb7a23 */ /* 0x000fe400000108fa */
[--C-:B------:R-:W-:Y:S02]  /*3ed0*/  FFMA.FTZ R172, R172, c[0x0][0x29c], -R191.reuse ;  /* 0x0000a700acac7a23 */ /* 0x100fe400000108bf */
[--C-:B------:R-:W-:Y:S01]  /*3ee0*/  FFMA.FTZ R181, R181, c[0x0][0x29c], -R191.reuse ;  /* 0x0000a700b5b57a23 */ /* 0x100fe200000108bf */
[----:B------:R-:W1:Y:S01]  /*3ef0*/  MUFU.EX2 R177, R177 ;  /* 0x000000b100b17308 */ /* 0x000e620000000800 */
[--C-:B------:R-:W-:Y:S02]  /*3f00*/  FFMA.FTZ R186, R186, c[0x0][0x29c], -R191.reuse ;  /* 0x0000a700baba7a23 */ /* 0x100fe400000108bf */
[--C-:B------:R-:W-:Y:S02]  /*3f10*/  FFMA.FTZ R183, R183, c[0x0][0x29c], -R191.reuse ;  /* 0x0000a700b7b77a23 */ /* 0x100fe400000108bf */
        /* <DEDUP_REMOVED lines=9> */
[----:B------:R-:W4:Y:S01]  /*3fb0*/  MUFU.EX2 R185, R185 ;  /* 0x000000b900b97308 */ /* 0x000f220000000800 */
[----:B------:R-:W-:Y:S02]  /*3fc0*/  FFMA.FTZ R207, -R207, R207, 1 ;  /* 0x3f800000cfcf7423 */ /* 0x000fe400000101cf */
[----:B------:R-:W-:Y:S02]  /*3fd0*/  FFMA.FTZ R206, -R206, R206, 1 ;  /* 0x3f800000cece7423 */ /* 0x000fe400000101ce */
[--C-:B---3--:R-:W-:Y:S02]  /*3fe0*/  FADD.FTZ R16, R16, -R182.reuse ;  /* 0x800000b610107221 */ /* 0x108fe40000010000 */
[--C-:B------:R-:W-:Y:S02]  /*3ff0*/  FADD.FTZ R5, R5, -R182.reuse ;  /* 0x800000b605057221 */ /* 0x100fe40000010000 */
[----:B-1----:R-:W-:Y:S01]  /*4000*/  FMUL.FTZ R16, R178, R16 ;  /* 0x00000010b2107220 */ /* 0x002fe20000410000 */
[----:B------:R-:W1:Y:S01]  /*4010*/  MUFU.EX2 R172, R172 ;  /* 0x000000ac00ac7308 */ /* 0x000e620000000800 */
[C---:B--2---:R-:W-:Y:S01]  /*4020*/  FMUL.FTZ R5, R179.reuse, R5 ;  /* 0x00000005b3057220 */ /* 0x044fe20000410000 */
[----:B----4-:R-:W-:Y:S01]  /*4030*/  F2FP.PACK_AB R179, R179, R180 ;  /* 0x000000b4b3b3723e */ /* 0x010fe200000000ff */
[--C-:B------:R-:W-:Y:S02]  /*4040*/  FADD.FTZ R4, R4, -R182.reuse ;  /* 0x800000b604047221 */ /* 0x100fe40000010000 */
[--C-:B------:R-:W-:Y:S02]  /*4050*/  FADD.FTZ R17, R17, -R182.reuse ;  /* 0x800000b611117221 */ /* 0x100fe40000010000 */
[----:B------:R-:W-:Y:S01]  /*4060*/  FMUL.FTZ R5, R5, R193 ;  /* 0x000000c105057220 */ /* 0x000fe20000410000 */
[----:B------:R-:W-:Y:S01]  /*4070*/  FSEL R193, R245, -INF , P3 ;  /* 0xff800000f5c17808 */ /* 0x000fe20001800000 */
[----:B------:R-:W-:Y:S01]  /*4080*/  FMUL.FTZ R16, R16, R219 ;  /* 0x000000db10107220 */ /* 0x000fe20000410000 */
[----:B------:R-:W-:Y:S01]  /*4090*/  FSEL R219, R248, -INF , P2 ;  /* 0xff800000f8db7808 */ /* 0x000fe20001000000 */
[--C-:B------:R-:W-:Y:S01]  /*40a0*/  FADD.FTZ R20, R20, -R182.reuse ;  /* 0x800000b614147221 */ /* 0x100fe20000010000 */
[----:B------:R-:W-:Y:S01]  /*40b0*/  MUFU.EX2 R181, R181 ;  /* 0x000000b500b57308 */ /* 0x000fe20000000800 */
[--C-:B------:R-:W-:Y:S02]  /*40c0*/  FADD.FTZ R21, R21, -R182.reuse ;  /* 0x800000b615157221 */ /* 0x100fe40000010000 */
[--C-:B------:R-:W-:Y:S02]  /*40d0*/  FADD.FTZ R32, R32, -R182.reuse ;  /* 0x800000b620207221 */ /* 0x100fe40000010000 */
[----:B------:R-:W-:Y:S01]  /*40e0*/  FADD.FTZ R33, R33, -R182 ;  /* 0x800000b621217221 */ /* 0x000fe20000010000 */
[----:B------:R-:W-:Y:S01]  /*40f0*/  FSEL R182, R249, -INF , P1 ;  /* 0xff800000f9b67808 */ /* 0x000fe20000800000 */
[----:B------:R-:W-:Y:S02]  /*4100*/  FMUL.FTZ R4, R180, R4 ;  /* 0x00000004b4047220 */ /* 0x000fe40000410000 */
[----:B------:R-:W-:Y:S01]  /*4110*/  FMUL.FTZ R17, R177, R17 ;  /* 0x00000011b1117220 */ /* 0x000fe20000410000 */
[----:B------:R-:W-:Y:S01]  /*4120*/  MUFU.EX2 R186, R186 ;  /* 0x000000ba00ba7308 */ /* 0x000fe20000000800 */
[----:B------:R-:W-:Y:S01]  /*4130*/  FMUL.FTZ R4, R4, R192 ;  /* 0x000000c004047220 */ /* 0x000fe20000410000 */
[----:B------:R-:W-:Y:S01]  /*4140*/  FSEL R192, R247, -INF , P3 ;  /* 0xff800000f7c07808 */ /* 0x000fe20001800000 */
[----:B------:R-:W-:Y:S01]  /*4150*/  FMUL.FTZ R17, R17, R220 ;  /* 0x000000dc11117220 */ /* 0x000fe20000410000 */
[----:B------:R-:W-:Y:S01]  /*4160*/  MOV R220, R205 ;  /* 0x000000cd00dc7202 */ /* 0x000fe20000000f00 */
[--C-:B------:R-:W-:Y:S01]  /*4170*/  FFMA.FTZ R193, R193, c[0x0][0x29c], -R250.reuse ;  /* 0x0000a700c1c17a23 */ /* 0x100fe200000108fa */
[----:B------:R-:W-:Y:S01]  /*4180*/  FSEL R205, R188, -INF , P2 ;  /* 0xff800000bccd7808 */ /* 0x000fe20001000000 */
[--C-:B------:R-:W-:Y:S01]  /*4190*/  FFMA.FTZ R219, R219, c[0x0][0x29c], -R250.reuse ;  /* 0x0000a700dbdb7a23 */ /* 0x100fe200000108fa */
[----:B------:R-:W-:Y:S01]  /*41a0*/  F2FP.PACK_AB R4, R5, R4 ;  /* 0x000000040504723e */ /* 0x000fe200000000ff */
[----:B------:R-:W-:Y:S01]  /*41b0*/  FFMA.FTZ R250, R182, c[0x0][0x29c], -R250 ;  /* 0x0000a700b6fa7a23 */ /* 0x000fe200000108fa */
[----:B------:R-:W-:Y:S01]  /*41c0*/  FSEL R182, R190, -INF , P1 ;  /* 0xff800000beb67808 */ /* 0x000fe20000800000 */
[--C-:B------:R-:W-:Y:S01]  /*41d0*/  FFMA.FTZ R192, R192, c[0x0][0x29c], -R191.reuse ;  /* 0x0000a700c0c07a23 */ /* 0x100fe200000108bf */
[----:B------:R-:W2:Y:S01]  /*41e0*/  LDS R5, [R189+0x20300] ;  /* 0x02030000bd057984 */ /* 0x000ea20000000800 */
[--C-:B------:R-:W-:Y:S01]  /*41f0*/  FFMA.FTZ R205, R205, c[0x0][0x29c], -R191.reuse ;  /* 0x0000a700cdcd7a23 */ /* 0x100fe200000108bf */
[----:B------:R-:W3:Y:S01]  /*4200*/  MUFU.EX2 R184, R184 ;  /* 0x000000b800b87308 */ /* 0x000ee20000000800 */
[----:B------:R-:W-:Y:S01]  /*4210*/  FFMA.FTZ R191, R182, c[0x0][0x29c], -R191 ;  /* 0x0000a700b6bf7a23 */ /* 0x000fe200000108bf */
[----:B------:R-:W-:Y:S01]  /*4220*/  F2FP.PACK_AB R177, R177, R178 ;  /* 0x000000b2b1b1723e */ /* 0x000fe200000000ff */
[----:B------:R-:W4:Y:S01]  /*4230*/  LDS R182, [R189+0x202a0] ;  /* 0x0202a000bdb67984 */ /* 0x000f220000000800 */
[----:B------:R-:W-:Y:S01]  /*4240*/  F2FP.PACK_AB R16, R17, R16 ;  /* 0x000000101110723e */ /* 0x000fe200000000ff */
[----:B------:R-:W-:Y:S01]  /*4250*/  FMUL.FTZ R20, R176, R20 ;  /* 0x00000014b0147220 */ /* 0x000fe20000410000 */
[----:B------:R-:W-:Y:S01]  /*4260*/  PLOP3.LUT P1, PT, PT, PT, UP0, 0x80, 0x0 ;  /* 0x000000000000781c */ /* 0x000fe20003f2f008 */
[----:B------:R-:W1:Y:S01]  /*4270*/  LDS R189, [R189+0x20320] ;  /* 0x02032000bdbd7984 */ /* 0x000e620000000800 */
[----:B------:R-:W-:Y:S02]  /*4280*/  FFMA.FTZ R17, -R100, R100, 1 ;  /* 0x3f80000064117423 */ /* 0x000fe40000010164 */
[----:B------:R-:W-:Y:S01]  /*4290*/  MUFU.EX2 R169, R169 ;  /* 0x000000a900a97308 */ /* 0x000fe20000000800 */
[----:B------:R-:W-:Y:S01]  /*42a0*/  STS [R238], R179 ;  /* 0x000000b3ee007388 */ /* 0x000fe20000000800 */
[----:B------:R-:W-:Y:S02]  /*42b0*/  FMUL.FTZ R20, R20, R223 ;  /* 0x000000df14147220 */ /* 0x000fe40000410000 */
[----:B------:R-:W-:Y:S01]  /*42c0*/  FFMA.FTZ R245, -R245, R245, 1 ;  /* 0x3f800000f5f57423 */ /* 0x000fe200000101f5 */
[----:B------:R1:W5:Y:S01]  /*42d0*/  LDL.LU R100, [R1+0x4] ;  /* 0x0000040001647983 */ /* 0x0003620000300800 */
[----:B------:R-:W-:Y:S02]  /*42e0*/  FFMA.FTZ R247, -R247, R247, 1 ;  /* 0x3f800000f7f77423 */ /* 0x000fe400000101f7 */
[----:B------:R-:W-:Y:S02]  /*42f0*/  FFMA.FTZ R244, -R244, R244, 1 ;  /* 0x3f800000f4f47423 */ /* 0x000fe400000101f4 */
[----:B------:R-:W1:Y:S01]  /*4300*/  MUFU.EX2 R175, R175 ;  /* 0x000000af00af7308 */ /* 0x000e620000000800 */
[----:B------:R-:W-:Y:S02]  /*4310*/  FFMA.FTZ R246, -R246, R246, 1 ;  /* 0x3f800000f6f67423 */ /* 0x000fe400000101f6 */
[----:B------:R-:W-:Y:S02]  /*4320*/  FFMA.FTZ R188, -R188, R188, 1 ;  /* 0x3f800000bcbc7423 */ /* 0x000fe400000101bc */
[----:B------:R-:W-:Y:S02]  /*4330*/  FFMA.FTZ R190, -R190, R190, 1 ;  /* 0x3f800000bebe7423 */ /* 0x000fe400000101be */
[----:B------:R-:W-:Y:S02]  /*4340*/  FFMA.FTZ R249, -R249, R249, 1 ;  /* 0x3f800000f9f97423 */ /* 0x000fe400000101f9 */
[----:B------:R-:W-:Y:S01]  /*4350*/  FFMA.FTZ R248, -R248, R248, 1 ;  /* 0x3f800000f8f87423 */ /* 0x000fe200000101f8 */
[----:B------:R-:W1:Y:S01]  /*4360*/  MUFU.EX2 R170, R170 ;  /* 0x000000aa00aa7308 */ /* 0x000e620000000800 */
[--C-:B--2---:R-:W-:Y:S02]  /*4370*/  FADD.FTZ R8, R8, -R5.reuse ;  /* 0x8000000508087221 */ /* 0x104fe40000010000 */
[--C-:B------:R-:W-:Y:S07]  /*4380*/  FADD.FTZ R9, R9, -R5.reuse ;  /* 0x8000000509097221 */ /* 0x100fee0000010000 */
[----:B------:R-:W-:Y:S01]  /*4390*/  MUFU.EX2 R167, R167 ;  /* 0x000000a700a77308 */ /* 0x000fe20000000800 */
[--C-:B------:R-:W-:Y:S02]  /*43a0*/  FADD.FTZ R12, R12, -R5.reuse ;  /* 0x800000050c0c7221 */ /* 0x100fe40000010000 */
[--C-:B----4-:R-:W-:Y:S02]  /*43b0*/  FADD.FTZ R6, R6, -R182.reuse ;  /* 0x800000b606067221 */ /* 0x110fe40000010000 */
[--C-:B------:R-:W-:Y:S02]  /*43c0*/  FADD.FTZ R18, R18, -R182.reuse ;  /* 0x800000b612127221 */ /* 0x100fe40000010000 */
[----:B------:R-:W-:Y:S01]  /*43d0*/  FMUL.FTZ R6, R166, R6 ;  /* 0x00000006a6067220 */ /* 0x000fe20000410000 */
[----:B------:R-:W-:Y:S01]  /*43e0*/  F2FP.PACK_AB R166, R174, R166 ;  /* 0x000000a6aea6723e */ /* 0x000fe200000000ff */
[----:B------:R-:W-:Y:S01]  /*43f0*/  FMUL.FTZ R18, R185, R18 ;  /* 0x00000012b9127220 */ /* 0x000fe20000410000 */
[----:B------:R-:W-:Y:S01]  /*4400*/  F2FP.PACK_AB R185, R171, R185 ;  /* 0x000000b9abb9723e */ /* 0x000fe200000000ff */
[--C-:B------:R-:W-:Y:S01]  /*4410*/  FADD.FTZ R13, R13, -R5.reuse ;  /* 0x800000050d0d7221 */ /* 0x100fe20000010000 */
[----:B------:R-:W-:Y:S01]  /*4420*/  MUFU.EX2 R252, R252 ;  /* 0x000000fc00fc7308 */ /* 0x000fe20000000800 */
[----:B------:R-:W-:Y:S01]  /*4430*/  STS [R238+0x400], R166 ;  /* 0x000400a6ee007388 */ /* 0x000fe20000000800 */
[--C-:B------:R-:W-:Y:S02]  /*4440*/  FADD.FTZ R24, R24, -R5.reuse ;  /* 0x8000000518187221 */ /* 0x100fe40000010000 */
[--C-:B------:R-:W-:Y:S01]  /*4450*/  FADD.FTZ R25, R25, -R5.reuse ;  /* 0x8000000519197221 */ /* 0x100fe20000010000 */
[----:B------:R-:W-:Y:S01]  /*4460*/  STS [R239], R177 ;  /* 0x000000b1ef007388 */ /* 0x000fe20000000800 */
[--C-:B------:R-:W-:Y:S02]  /*4470*/  FADD.FTZ R28, R28, -R5.reuse ;  /* 0x800000051c1c7221 */ /* 0x100fe40000010000 */
[----:B------:R-:W-:Y:S01]  /*4480*/  FADD.FTZ R29, R29, -R5 ;  /* 0x800000051d1d7221 */ /* 0x000fe20000010000 */
[----:B-1----:R-:W-:Y:S01]  /*4490*/  F2FP.PACK_AB R5, R172, R164 ;  /* 0x000000a4ac05723e */ /* 0x002fe200000000ff */
[----:B------:R-:W-:Y:S01]  /*44a0*/  STS [R239+0x400], R185 ;  /* 0x000400b9ef007388 */ /* 0x000fe20000000800 */
[----:B------:R-:W1:Y:S01]  /*44b0*/  MUFU.EX2 R168, R168 ;  /* 0x000000a800a87308 */ /* 0x000e620000000800 */
[----:B------:R-:W-:Y:S02]  /*44c0*/  FMUL.FTZ R9, R173, R9 ;  /* 0x00000009ad097220 */ /* 0x000fe40000410000 */
[----:B------:R2:W-:Y:S01]  /*44d0*/  STS [R238+0x1400], R5 ;  /* 0x00140005ee007388 */ /* 0x0005e20000000800 */
[----:B------:R-:W-:Y:S01]  /*44e0*/  FMUL.FTZ R8, R165, R8 ;  /* 0x00000008a5087220 */ /* 0x000fe20000410000 */
[----:B------:R-:W-:Y:S01]  /*44f0*/  F2FP.PACK_AB R165, R173, R165 ;  /* 0x000000a5ada5723e */ /* 0x000fe200000000ff */
[----:B------:R-:W-:Y:S02]  /*4500*/  FMUL.FTZ R9, R9, R197 ;  /* 0x000000c509097220 */ /* 0x000fe40000410000 */
[----:B------:R-:W-:Y:S02]  /*4510*/  FMUL.FTZ R8, R8, R196 ;  /* 0x000000c408087220 */ /* 0x000fe40000410000 */
[----:B------:R-:W4:Y:S01]  /*4520*/  MUFU.EX2 R251, R251 ;  /* 0x000000fb00fb7308 */ /* 0x000f220000000800 */
[--C-:B------:R-:W-:Y:S01]  /*4530*/  FADD.FTZ R22, R22, -R182.reuse ;  /* 0x800000b616167221 */ /* 0x100fe20000010000 */
[----:B------:R-:W-:Y:S01]  /*4540*/  STS [R238+0x1000], R165 ;  /* 0x001000a5ee007388 */ /* 0x000fe20000000800 */
[----:B------:R-:W-:Y:S01]  /*4550*/  F2FP.PACK_AB R8, R9, R8 ;  /* 0x000000080908723e */ /* 0x000fe200000000ff */
[----:B---3--:R-:W-:Y:S01]  /*4560*/  FMUL.FTZ R12, R184, R12 ;  /* 0x0000000cb80c7220 */ /* 0x008fe20000410000 */
[----:B------:R-:W-:Y:S01]  /*4570*/  F2FP.PACK_AB R184, R204, R184 ;  /* 0x000000b8ccb8723e */ /* 0x000fe200000000ff */
[--C-:B------:R-:W-:Y:S01]  /*4580*/  FADD.FTZ R34, R34, -R182.reuse ;  /* 0x800000b622227221 */ /* 0x100fe20000010000 */
[----:B------:R-:W-:Y:S01]  /*4590*/  F2FP.PACK_AB R9, R186, R181 ;  /* 0x000000b5ba09723e */ /* 0x000fe200000000ff */
[C---:B------:R-:W-:Y:S01]  /*45a0*/  FMUL.FTZ R21, R175.reuse, R21 ;  /* 0x00000015af157220 */ /* 0x040fe20000410000 */
[----:B------:R-:W-:Y:S01]  /*45b0*/  F2FP.PACK_AB R175, R175, R176 ;  /* 0x000000b0afaf723e */ /* 0x000fe200000000ff */
[----:B------:R-:W-:Y:S01]  /*45c0*/  MUFU.EX2 R183, R183 ;  /* 0x000000b700b77308 */ /* 0x000fe20000000800 */
[----:B------:R-:W-:Y:S01]  /*45d0*/  FMUL.FTZ R22, R170, R22 ;  /* 0x00000016aa167220 */ /* 0x000fe20000410000 */
[----:B------:R-:W-:Y:S01]  /*45e0*/  F2FP.PACK_AB R170, R169, R170 ;  /* 0x000000aaa9aa723e */ /* 0x000fe200000000ff */
[----:B------:R-:W-:Y:S01]  /*45f0*/  STS [R239+0x1000], R184 ;  /* 0x001000b8ef007388 */ /* 0x000fe20000000800 */
[----:B-1----:R-:W-:Y:S02]  /*4600*/  FMUL.FTZ R34, R168, R34 ;  /* 0x00000022a8227220 */ /* 0x002fe40000410000 */
[----:B------:R-:W-:Y:S01]  /*4610*/  FMUL.FTZ R32, R167, R32 ;  /* 0x00000020a7207220 */ /* 0x000fe20000410000 */
[----:B------:R-:W-:Y:S01]  /*4620*/  STS [R239+0x1400], R9 ;  /* 0x00140009ef007388 */ /* 0x000fe20000000800 */
[----:B------:R-:W-:Y:S01]  /*4630*/  F2FP.PACK_AB R167, R252, R167 ;  /* 0x000000a7fca7723e */ /* 0x000fe200000000ff */
[--C-:B------:R-:W-:Y:S01]  /*4640*/  FADD.FTZ R7, R7, -R182.reuse ;  /* 0x800000b607077221 */ /* 0x100fe20000010000 */
[----:B------:R-:W2:Y:S01]  /*4650*/  MUFU.EX2 R192, R192 ;  /* 0x000000c000c07308 */ /* 0x000ea20000000800 */
[----:B------:R-:W-:Y:S01]  /*4660*/  STS [R238+0x2000], R175 ;  /* 0x002000afee007388 */ /* 0x000fe20000000800 */
[--C-:B------:R-:W-:Y:S01]  /*4670*/  FADD.FTZ R19, R19, -R182.reuse ;  /* 0x800000b613137221 */ /* 0x100fe20000010000 */
[----:B----4-:R-:W-:Y:S02]  /*4680*/  F2FP.PACK_AB R168, R251, R168 ;  /* 0x000000a8fba8723e */ /* 0x010fe400000000ff */
[----:B------:R-:W-:Y:S01]  /*4690*/  STS [R238+0x2400], R170 ;  /* 0x002400aaee007388 */ /* 0x000fe20000000800 */
[----:B------:R-:W-:Y:S02]  /*46a0*/  FMUL.FTZ R7, R174, R7 ;  /* 0x00000007ae077220 */ /* 0x000fe40000410000 */
[----:B------:R-:W-:Y:S01]  /*46b0*/  FMUL.FTZ R6, R6, R194 ;  /* 0x000000c206067220 */ /* 0x000fe20000410000 */
[----:B------:R-:W-:Y:S01]  /*46c0*/  STS [R239+0x2000], R167 ;  /* 0x002000a7ef007388 */ /* 0x000fe20000000800 */
[----:B------:R-:W-:Y:S01]  /*46d0*/  MUFU.EX2 R193, R193 ;  /* 0x000000c100c17308 */ /* 0x000fe20000000800 */
[----:B------:R-:W-:Y:S02]  /*46e0*/  FMUL.FTZ R7, R7, R195 ;  /* 0x000000c307077220 */ /* 0x000fe40000410000 */
[----:B------:R-:W-:Y:S01]  /*46f0*/  STS [R239+0x2400], R168 ;  /* 0x002400a8ef007388 */ /* 0x000fe20000000800 */
[----:B------:R-:W-:Y:S02]  /*4700*/  FMUL.FTZ R19, R171, R19 ;  /* 0x00000013ab137220 */ /* 0x000fe40000410000 */
[--C-:B------:R-:W-:Y:S01]  /*4710*/  FADD.FTZ R10, R10, -R189.reuse ;  /* 0x800000bd0a0a7221 */ /* 0x100fe20000010000 */
[----:B------:R-:W-:Y:S01]  /*4720*/  F2FP.PACK_AB R6, R7, R6 ;  /* 0x000000060706723e */ /* 0x000fe200000000ff */
[--C-:B------:R-:W-:Y:S02]  /*4730*/  FADD.FTZ R11, R11, -R189.reuse ;  /* 0x800000bd0b0b7221 */ /* 0x100fe40000010000 */
[----:B------:R-:W1:Y:S01]  /*4740*/  MUFU.EX2 R187, R187 ;  /* 0x000000bb00bb7308 */ /* 0x000e620000000800 */
[----:B------:R-:W-:Y:S01]  /*4750*/  FMUL.FTZ R19, R19, R222 ;  /* 0x000000de13137220 */ /* 0x000fe20000410000 */
[----:B------:R-:W-:Y:S01]  /*4760*/  SHF.L.U32 R222, R218, 0x1, RZ ;  /* 0x00000001dade7819 */ /* 0x000fe200000006ff */
[----:B------:R-:W-:Y:S01]  /*4770*/  FMUL.FTZ R10, R164, R10 ;  /* 0x0000000aa40a7220 */ /* 0x000fe20000410000 */
[----:B--2---:R-:W-:Y:S01]  /*4780*/  F2FP.PACK_AB R5, R192, R183 ;  /* 0x000000b7c005723e */ /* 0x004fe200000000ff */
[--C-:B------:R-:W-:Y:S02]  /*4790*/  FADD.FTZ R14, R14, -R189.reuse ;  /* 0x800000bd0e0e7221 */ /* 0x100fe40000010000 */
[----:B------:R-:W-:Y:S02]  /*47a0*/  FMUL.FTZ R11, R172, R11 ;  /* 0x0000000bac0b7220 */ /* 0x000fe40000410000 */
[----:B------:R2:W-:Y:S01]  /*47b0*/  STS [R238+0x3400], R5 ;  /* 0x00340005ee007388 */ /* 0x0005e20000000800 */
[----:B------:R-:W-:Y:S01]  /*47c0*/  MUFU.EX2 R191, R191 ;  /* 0x000000bf00bf7308 */ /* 0x000fe20000000800 */
[--C-:B------:R-:W-:Y:S02]  /*47d0*/  FADD.FTZ R15, R15, -R189.reuse ;  /* 0x800000bd0f0f7221 */ /* 0x100fe40000010000 */
[----:B------:R-:W-:Y:S01]  /*47e0*/  FMUL.FTZ R18, R18, R221 ;  /* 0x000000dd12127220 */ /* 0x000fe20000410000 */
[----:B------:R-:W-:Y:S01]  /*47f0*/  MOV R221, 0x20 ;  /* 0x0000002000dd7802 */ /* 0x000fe20000000f00 */
[--C-:B------:R-:W-:Y:S02]  /*4800*/  FADD.FTZ R23, R23, -R182.reuse ;  /* 0x800000b617177221 */ /* 0x100fe40000010000 */
[----:B------:R-:W-:Y:S01]  /*4810*/  FMUL.FTZ R14, R181, R14 ;  /* 0x0000000eb50e7220 */ /* 0x000fe20000410000 */
[----:B------:R-:W-:Y:S01]  /*4820*/  F2FP.PACK_AB R18, R19, R18 ;  /* 0x000000121312723e */ /* 0x000fe200000000ff */
[----:B------:R-:W-:Y:S01]  /*4830*/  FMUL.FTZ R15, R186, R15 ;  /* 0x0000000fba0f7220 */ /* 0x000fe20000410000 */
[----:B------:R-:W3:Y:S01]  /*4840*/  MUFU.EX2 R219, R219 ;  /* 0x000000db00db7308 */ /* 0x000ee20000000800 */
[----:B------:R-:W-:Y:S01]  /*4850*/  FMUL.FTZ R10, R10, R200 ;  /* 0x000000c80a0a7220 */ /* 0x000fe20000410000 */
[----:B------:R-:W-:Y:S01]  /*4860*/  SEL R221, R221, 0xffffffe0, !P0 ;  /* 0xffffffe0dddd7807 */ /* 0x000fe20004000000 */
[----:B------:R-:W-:Y:S02]  /*4870*/  FMUL.FTZ R11, R11, R201 ;  /* 0x000000c90b0b7220 */ /* 0x000fe40000410000 */
[----:B-1----:R-:W-:Y:S01]  /*4880*/  FMUL.FTZ R24, R187, R24 ;  /* 0x00000018bb187220 */ /* 0x002fe20000410000 */
[----:B------:R-:W-:Y:S01]  /*4890*/  F2FP.PACK_AB R187, R193, R187 ;  /* 0x000000bbc1bb723e */ /* 0x000fe200000000ff */
[----:B------:R-:W-:Y:S01]  /*48a0*/  FMUL.FTZ R13, R204, R13 ;  /* 0x0000000dcc0d7220 */ /* 0x000fe20000410000 */
[----:B------:R-:W-:Y:S01]  /*48b0*/  F2FP.PACK_AB R10, R11, R10 ;  /* 0x0000000a0b0a723e */ /* 0x000fe200000000ff */
[----:B------:R-:W-:Y:S01]  /*48c0*/  FMUL.FTZ R23, R169, R23 ;  /* 0x00000017a9177220 */ /* 0x000fe20000410000 */
[----:B------:R-:W1:Y:S01]  /*48d0*/  MUFU.EX2 R250, R250 ;  /* 0x000000fa00fa7308 */ /* 0x000e620000000800 */
[----:B------:R-:W-:Y:S01]  /*48e0*/  STS [R238+0x3000], R187 ;  /* 0x003000bbee007388 */ /* 0x000fe20000000800 */
[----:B------:R-:W-:Y:S02]  /*48f0*/  FADD.FTZ R35, R35, -R182 ;  /* 0x800000b623237221 */ /* 0x000fe40000010000 */
[----:B------:R-:W-:Y:S02]  /*4900*/  FMUL.FTZ R12, R12, R202 ;  /* 0x000000ca0c0c7220 */ /* 0x000fe40000410000 */
[----:B------:R-:W-:Y:S02]  /*4910*/  FMUL.FTZ R13, R13, R198 ;  /* 0x000000c60d0d7220 */ /* 0x000fe40000410000 */
[----:B------:R-:W-:Y:S02]  /*4920*/  FMUL.FTZ R14, R14, R199 ;  /* 0x000000c70e0e7220 */ /* 0x000fe40000410000 */
[----:B------:R-:W2:Y:S01]  /*4930*/  MUFU.EX2 R205, R205 ;  /* 0x000000cd00cd7308 */ /* 0x000ea20000000800 */
[----:B------:R-:W-:Y:S01]  /*4940*/  FMUL.FTZ R15, R15, R203 ;  /* 0x000000cb0f0f7220 */ /* 0x000fe20000410000 */
[----:B------:R-:W-:Y:S01]  /*4950*/  F2FP.PACK_AB R12, R13, R12 ;  /* 0x0000000c0d0c723e */ /* 0x000fe200000000ff */
[----:B------:R-:W-:Y:S01]  /*4960*/  FMUL.FTZ R21, R21, R224 ;  /* 0x000000e015157220 */ /* 0x000fe20000410000 */
[----:B------:R-:W-:Y:S01]  /*4970*/  IADD3 R224, R222, R221, RZ ;  /* 0x000000dddee07210 */ /* 0x000fe20007ffe0ff */
[----:B---3--:R-:W-:Y:S01]  /*4980*/  FMUL.FTZ R28, R219, R28 ;  /* 0x0000001cdb1c7220 */ /* 0x008fe20000410000 */
[----:B------:R-:W-:Y:S01]  /*4990*/  F2FP.PACK_AB R14, R15, R14 ;  /* 0x0000000e0f0e723e */ /* 0x000fe200000000ff */
[----:B------:R-:W-:Y:S01]  /*49a0*/  FMUL.FTZ R35, R251, R35 ;  /* 0x00000023fb237220 */ /* 0x000fe20000410000 */
[----:B------:R-:W-:Y:S01]  /*49b0*/  F2FP.PACK_AB R20, R21, R20 ;  /* 0x000000141514723e */ /* 0x000fe200000000ff */
[----:B------:R-:W-:Y:S02]  /*49c0*/  FMUL.FTZ R23, R23, R243 ;  /* 0x000000f317177220 */ /* 0x000fe40000410000 */
[--C-:B------:R-:W-:Y:S02]  /*49d0*/  FADD.FTZ R26, R26, -R189.reuse ;  /* 0x800000bd1a1a7221 */ /* 0x100fe40000010000 */
[--C-:B------:R-:W-:Y:S01]  /*49e0*/  FADD.FTZ R27, R27, -R189.reuse ;  /* 0x800000bd1b1b7221 */ /* 0x100fe20000010000 */
[----:B-1----:R-:W-:Y:S01]  /*49f0*/  F2FP.PACK_AB R219, R250, R219 ;  /* 0x000000dbfadb723e */ /* 0x002fe200000000ff */
[----:B------:R-:W-:Y:S02]  /*4a00*/  FMUL.FTZ R33, R252, R33 ;  /* 0x00000021fc217220 */ /* 0x000fe40000410000 */
[----:B------:R-:W-:Y:S02]  /*4a10*/  FMUL.FTZ R22, R22, R242 ;  /* 0x000000f216167220 */ /* 0x000fe40000410000 */
[----:B------:R1:W-:Y:S01]  /*4a20*/  STS [R239+0x3000], R219 ;  /* 0x003000dbef007388 */ /* 0x0003e20000000800 */
[----:B------:R-:W-:Y:S01]  /*4a30*/  FFMA.FTZ R7, -R220, R220, 1 ;  /* 0x3f800000dc077423 */ /* 0x000fe200000101dc */
[----:B------:R-:W-:Y:S01]  /*4a40*/  SHF.L.U32 R220, R217, 0x1, RZ ;  /* 0x00000001d9dc7819 */ /* 0x000fe200000006ff */
[----:B------:R-:W-:Y:S01]  /*4a50*/  FMUL.FTZ R33, R33, R207 ;  /* 0x000000cf21217220 */ /* 0x000fe20000410000 */
[----:B------:R-:W-:Y:S01]  /*4a60*/  F2FP.PACK_AB R22, R23, R22 ;  /* 0x000000161716723e */ /* 0x000fe200000000ff */
[----:B------:R-:W-:Y:S01]  /*4a70*/  FMUL.FTZ R7, R34, R7 ;  /* 0x0000000722077220 */ /* 0x000fe20000410000 */
[----:B--2---:R-:W-:Y:S01]  /*4a80*/  F2FP.PACK_AB R5, R191, R205 ;  /* 0x000000cdbf05723e */ /* 0x004fe200000000ff */
[----:B------:R-:W-:Y:S02]  /*4a90*/  FMUL.FTZ R17, R35, R17 ;  /* 0x0000001123117220 */ /* 0x000fe40000410000 */
[----:B------:R-:W-:Y:S02]  /*4aa0*/  FMUL.FTZ R25, R193, R25 ;  /* 0x00000019c1197220 */ /* 0x000fe40000410000 */
        /* <DEDUP_REMOVED lines=8> */
[----:B------:R-:W-:Y:S02]  /*4b30*/  FMUL.FTZ R25, R25, R245 ;  /* 0x000000f519197220 */ /* 0x000fe40000410000 */
[----:B------:R-:W-:Y:S01]  /*4b40*/  FMUL.FTZ R31, R191, R31 ;  /* 0x0000001fbf1f7220 */ /* 0x000fe20000410000 */
[----:B------:R-:W-:Y:S01]  /*4b50*/  F2FP.PACK_AB R32, R33, R32 ;  /* 0x000000202120723e */ /* 0x000fe200000000ff */
[----:B------:R-:W-:Y:S01]  /*4b60*/  FMUL.FTZ R27, R27, R247 ;  /* 0x000000f71b1b7220 */ /* 0x000fe20000410000 */
[----:B-1----:R-:W-:Y:S01]  /*4b70*/  IADD3 R219, R217, UR4, RZ ;  /* 0x00000004d9db7c10 */ /* 0x002fe2000fffe0ff */
[----:B------:R-:W-:Y:S02]  /*4b80*/  FMUL.FTZ R29, R250, R29 ;  /* 0x0000001dfa1d7220 */ /* 0x000fe40000410000 */
[----:B------:R-:W-:Y:S01]  /*4b90*/  FMUL.FTZ R24, R24, R244 ;  /* 0x000000f418187220 */ /* 0x000fe20000410000 */
[----:B------:R-:W-:Y:S01]  /*4ba0*/  SHF.L.U32 R219, R219, 0x1, RZ ;  /* 0x00000001dbdb7819 */ /* 0x000fe200000006ff */
[----:B------:R-:W-:Y:S02]  /*4bb0*/  FMUL.FTZ R30, R205, R30 ;  /* 0x0000001ecd1e7220 */ /* 0x000fe40000410000 */
[----:B------:R-:W-:Y:S01]  /*4bc0*/  FMUL.FTZ R26, R26, R246 ;  /* 0x000000f61a1a7220 */ /* 0x000fe20000410000 */
[----:B------:R-:W-:Y:S01]  /*4bd0*/  F2FP.PACK_AB R24, R25, R24 ;  /* 0x000000181918723e */ /* 0x000fe200000000ff */
[----:B------:R-:W-:Y:S02]  /*4be0*/  FMUL.FTZ R29, R29, R249 ;  /* 0x000000f91d1d7220 */ /* 0x000fe40000410000 */
[----:B------:R-:W-:Y:S01]  /*4bf0*/  FMUL.FTZ R30, R30, R188 ;  /* 0x000000bc1e1e7220 */ /* 0x000fe20000410000 */
[----:B------:R-:W-:Y:S01]  /*4c00*/  STS [R238+0x4000], R4 ;  /* 0x00400004ee007388 */ /* 0x000fe20000000800 */
[----:B------:R-:W-:Y:S01]  /*4c10*/  FMUL.FTZ R31, R31, R190 ;  /* 0x000000be1f1f7220 */ /* 0x000fe20000410000 */
[----:B------:R-:W-:Y:S01]  /*4c20*/  F2FP.PACK_AB R26, R27, R26 ;  /* 0x0000001a1b1a723e */ /* 0x000fe200000000ff */
[----:B------:R-:W-:Y:S01]  /*4c30*/  FMUL.FTZ R28, R28, R248 ;  /* 0x000000f81c1c7220 */ /* 0x000fe20000410000 */
[----:B------:R-:W-:Y:S02]  /*4c40*/  STS [R238+0x4400], R6 ;  /* 0x00440006ee007388 */ /* 0x000fe40000000800 */
[----:B------:R-:W-:Y:S02]  /*4c50*/  F2FP.PACK_AB R30, R31, R30 ;  /* 0x0000001e1f1e723e */ /* 0x000fe400000000ff */
        /* <DEDUP_REMOVED lines=20> */
[----:B------:R-:W4:Y:S01]  /*4da0*/  LDSM.16.MT88.4 R24, [R219+0x1a080] ;  /* 0x01a08000db18783b */ /* 0x000f220000004200 */
[-C--:B-1----:R-:W-:Y:S07]  /*4db0*/  HMMA.16816.F32 R36, R4, R8.reuse, R36 ;  /* 0x000000080424723c */ /* 0x082fee0000001824 */
[----:B------:R-:W-:Y:S01]  /*4dc0*/  LDSM.16.MT88.4 R28, [R215+0x20c80] ;  /* 0x020c8000d71c783b */ /* 0x000fe20000004200 */
[-C--:B--2---:R-:W-:Y:S07]  /*4dd0*/  HMMA.16816.F32 R40, R12, R8.reuse, R40 ;  /* 0x000000080c28723c */ /* 0x084fee0000001828 */
[----:B------:R-:W1:Y:S01]  /*4de0*/  LDSM.16.MT88.4 R32, [R219+0x18880] ;  /* 0x01888000db20783b */ /* 0x000e620000004200 */
[-C--:B---3--:R-:W-:Y:S07]  /*4df0*/  HMMA.16816.F32 R44, R16, R8.reuse, R44 ;  /* 0x00000008102c723c */ /* 0x088fee000000182c */
[----:B------:R-:W2:Y:S01]  /*4e00*/  LDSM.16.MT88.4 R164, [R0+0x20c80] ;  /* 0x020c800000a4783b */ /* 0x000ea20000004200 */
[C---:B----4-:R-:W-:Y:S07]  /*4e10*/  HMMA.16816.F32 R48, R20.reuse, R8, R48 ;  /* 0x000000081430723c */ /* 0x050fee0000001830 */
[----:B------:R-:W3:Y:S01]  /*4e20*/  LDSM.16.MT88.4 R168, [R215+0x22c80] ;  /* 0x022c8000d7a8783b */ /* 0x000ee20000004200 */
        /* <DEDUP_REMOVED lines=24> */
[-C--:B---3--:R-:W-:Y:S08]  /*4fb0*/  HMMA.16816.F32 R44, R168, R32.reuse, R44 ;  /* 0x00000020a82c723c */ /* 0x088ff0000000182c */
[C---:B----4-:R-:W-:Y:S08]  /*4fc0*/  HMMA.16816.F32 R48, R172.reuse, R32, R48 ;  /* 0x00000020ac30723c */ /* 0x050ff00000001830 */
[-C--:B------:R-:W-:Y:S08]  /*4fd0*/  HMMA.16816.F32 R52, R172, R34.reuse, R52 ;  /* 0x00000022ac34723c */ /* 0x080ff00000001834 */
[-C--:B------:R-:W-:Y:S08]  /*4fe0*/  HMMA.16816.F32 R56, R168, R34.reuse, R56 ;  /* 0x00000022a838723c */ /* 0x080ff00000001838 */
[-C--:B------:R-:W-:Y:S08]  /*4ff0*/  HMMA.16816.F32 R60, R164, R34.reuse, R60 ;  /* 0x00000022a43c723c */ /* 0x080ff0000000183c */
[C---:B------:R-:W-:Y:S01]  /*5000*/  HMMA.16816.F32 R64, R28.reuse, R34, R64 ;  /* 0x000000221c40723c */ /* 0x040fe20000001840 */
[----:B------:R-:W-:Y:S07]  /*5010*/  LDSM.16.MT88.4 R32, [R215+0x21c80] ;  /* 0x021c8000d720783b */ /* 0x000fee0000004200 */
[-C--:B------:R-:W-:Y:S08]  /*5020*/  HMMA.16816.F32 R68, R28, R176.reuse, R68 ;  /* 0x000000b01c44723c */ /* 0x080ff00000001844 */
[-C--:B------:R-:W-:Y:S08]  /*5030*/  HMMA.16816.F32 R72, R164, R176.reuse, R72 ;  /* 0x000000b0a448723c */ /* 0x080ff00000001848 */
[-C--:B------:R-:W-:Y:S08]  /*5040*/  HMMA.16816.F32 R76, R168, R176.reuse, R76 ;  /* 0x000000b0a84c723c */ /* 0x080ff0000000184c */
[C---:B------:R-:W-:Y:S08]  /*5050*/  HMMA.16816.F32 R80, R172.reuse, R176, R80 ;  /* 0x000000b0ac50723c */ /* 0x040ff00000001850 */
[-C--:B------:R-:W-:Y:S01]  /*5060*/  HMMA.16816.F32 R84, R172, R178.reuse, R84 ;  /* 0x000000b2ac54723c */ /* 0x080fe20000001854 */
[----:B------:R-:W-:Y:S07]  /*5070*/  LDSM.16.MT88.4 R172, [R0+0x21c80] ;  /* 0x021c800000ac783b */ /* 0x000fee0000004200 */
[-C--:B------:R-:W-:Y:S01]  /*5080*/  HMMA.16816.F32 R88, R168, R178.reuse, R88 ;  /* 0x000000b2a858723c */ /* 0x080fe20000001858 */
[----:B------:R-:W2:Y:S07]  /*5090*/  LDSM.16.MT88.4 R168, [R219+0x19880] ;  /* 0x01988000dba8783b */ /* 0x000eae0000004200 */
        /* <DEDUP_REMOVED lines=46> */
[----:B------:R-:W-:Y:S01]  /*5380*/  IMAD.MOV.U32 R5, RZ, RZ, c[0x0][0x208] ;  /* 0x00008200ff057624 */ /* 0x000fe200078e00ff */
[----:B------:R-:W-:Y:S01]  /*5390*/  LOP3.LUT P5, RZ, R225, 0x8, RZ, 0xc0, !PT ;  /* 0x00000008e1ff7812 */ /* 0x000fe200078ac0ff */
[----:B------:R-:W-:Y:S01]  /*53a0*/  IMAD.MOV.U32 R6, RZ, RZ, 0x6 ;  /* 0x00000006ff067424 */ /* 0x000fe200078e00ff */
[----:B------:R-:W-:Y:S01]  /*53b0*/  USHF.R.S32.HI UR4, URZ, 0x1f, UR19 ;  /* 0x0000001f3f047899 */ /* 0x000fe20008011413 */
[C---:B------:R-:W-:Y:S01]  /*53c0*/  IMAD.SHL.U32 R7, R5.reuse, 0x40, RZ ;  /* 0x0000004005077824 */ /* 0x040fe200078e00ff */
[----:B------:R-:W-:Y:S02]  /*53d0*/  ULDC.64 UR6, c[0x0][0x208] ;  /* 0x0000820000067ab9 */ /* 0x000fe40000000a00 */
[----:B------:R-:W-:Y:S01]  /*53e0*/  SHF.L.U64.HI R6, R5, R6, c[0x0][0x20c] ;  /* 0x0000830005067619 */ /* 0x000fe20000010206 */
[----:B------:R-:W-:Y:S01]  /*53f0*/  UIMAD.WIDE.U32 UR26, UR19, UR6, URZ ;  /* 0x00000006131a72a5 */ /* 0x000fe2000f8e003f */
[----:B------:R-:W1:Y:S01]  /*5400*/  S2R R5, SR_CTAID.Y ;  /* 0x0000000000057919 */ /* 0x000e620000002600 */
[----:B------:R-:W-:Y:S04]  /*5410*/  UIMAD UR4, UR4, UR6, URZ ;  /* 0x00000006040472a4 */ /* 0x000fe8000f8e023f */
[----:B------:R-:W-:Y:S01]  /*5420*/  UIMAD UR4, UR19, UR7, UR4 ;  /* 0x00000007130472a4 */ /* 0x000fe2000f8e0204 */
[----:B------:R-:W-:Y:S01]  /*5430*/  IMAD.U32 R8, RZ, RZ, UR26 ;  /* 0x0000001aff087e24 */ /* 0x000fe2000f8e00ff */
[----:B------:R-:W-:Y:S01]  /*5440*/  USHF.L.U32 UR19, UR19, 0x6, URZ ;  /* 0x0000000613137899 */ /* 0x000fe2000800063f */
[----:B------:R-:W-:Y:S01]  /*5450*/  IMAD.U32 R9, RZ, RZ, UR27 ;  /* 0x0000001bff097e24 */ /* 0x000fe2000f8e00ff */
[----:B------:R-:W-:Y:S02]  /*5460*/  UIADD3 UR4, UR27, UR4, URZ ;  /* 0x000000041b047290 */ /* 0x000fe4000fffe03f */
[C---:B------:R-:W-:Y:S04]  /*5470*/  LEA R10, P1, R8.reuse, R228, 0x7 ;  /* 0x000000e4080a7211 */ /* 0x040fe800078238ff */
[----:B------:R-:W-:Y:S05]  /*5480*/  IMAD.U32 R4, RZ, RZ, UR4 ;  /* 0x00000004ff047e24 */ /* 0x000fea000f8e00ff */
[----:B------:R-:W-:Y:S02]  /*5490*/  LEA.HI.X R11, R8, R229, R4, 0x7, P1 ;  /* 0x000000e5080b7211 */ /* 0x000fe400008f3c04 */
[----:B------:R-:W-:Y:S02]  /*54a0*/  IADD3 R8, P2, P1, R7, 0x80, R10 ;  /* 0x0000008007087810 */ /* 0x000fe4000795e00a */
[----:B-1----:R-:W-:Y:S01]  /*54b0*/  SHF.R.S32.HI R4, RZ, 0x1f, R5 ;  /* 0x0000001fff047819 */ /* 0x002fe20000011405 */
[C---:B------:R-:W-:Y:S01]  /*54c0*/  IMAD.WIDE.U32 R12, R5.reuse, c[0x0][0x288], R240 ;  /* 0x0000a200050c7a25 */ /* 0x040fe200078e00f0 */
[----:B------:R-:W-:Y:S03]  /*54d0*/  IADD3.X R9, R6, RZ, R11, P2, P1 ;  /* 0x000000ff06097210 */ /* 0x000fe600017e240b */
[----:B------:R-:W-:Y:S04]  /*54e0*/  IMAD R4, R4, c[0x0][0x288], RZ ;  /* 0x0000a20004047a24 */ /* 0x000fe800078e02ff */
[----:B------:R-:W-:Y:S01]  /*54f0*/  IMAD R4, R5, c[0x0][0x28c], R4 ;  /* 0x0000a30005047a24 */ /* 0x000fe200078e0204 */
[----:B------:R-:W-:Y:S04]  /*5500*/  IADD3 R5, P1, R12, UR8, RZ ;  /* 0x000000080c057c10 */ /* 0x000fe8000ff3e0ff */
[----:B------:R-:W-:Y:S02]  /*5510*/  IADD3.X R4, R13, UR14, R4, P1, !PT ;  /* 0x0000000e0d047c10 */ /* 0x000fe40008ffe404 */
[C---:B------:R-:W-:Y:S04]  /*5520*/  LEA R12, P1, R5.reuse, c[0x0][0x280], 0x2 ;  /* 0x0000a000050c7a11 */ /* 0x040fe800078210ff */
[----:B------:R-:W-:Y:S01]  /*5530*/  LEA.HI.X R13, R5, c[0x0][0x284], R4, 0x2, P1 ;  /* 0x0000a100050d7a11 */ /* 0x000fe200008f1404 */
[----:B------:R-:W-:Y:S02]  /*5540*/  IMAD.U32 R5, RZ, RZ, UR19 ;  /* 0x00000013ff057e24 */ /* 0x000fe4000f8e00ff */
[----:B------:R-:W-:Y:S03]  /*5550*/  IMAD.U32 R4, RZ, RZ, UR19 ;  /* 0x00000013ff047e24 */ /* 0x000fe6000f8e00ff */
[----:B------:R-:W-:Y:S02]  /*5560*/  LEA R12, P1, R5, R12, 0x2 ;  /* 0x0000000c050c7211 */ /* 0x000fe400078210ff */
[----:B------:R-:W-:Y:S02]  /*5570*/  IADD3 R5, -R234, c[0x0][0x168], -R5 ;  /* 0x00005a00ea057a10 */ /* 0x000fe40007ffe905 */
[----:B------:R-:W-:Y:S01]  /*5580*/  LEA.HI.X.SX32 R13, R4, R13, 0x2, P1 ;  /* 0x0000000d040d7211 */ /* 0x000fe200008f16ff */
[----:B------:R-:W-:Y:S01]  /*5590*/  IMAD.U32 R4, RZ, RZ, UR24 ;  /* 0x00000018ff047e24 */ /* 0x000fe2000f8e00ff */
[----:B------:R-:W-:Y:S03]  /*55a0*/  IADD3 R14, P1, R7, R10, RZ ;  /* 0x0000000a070e7210 */ /* 0x000fe60007f3e0ff */
[----:B------:R-:W-:Y:S02]  /*55b0*/  IMAD R4, R4, 0x4000, R232 ;  /* 0x0000400004047824 */ /* 0x000fe400078e02e8 */
[----:B------:R-:W-:Y:S01]  /*55c0*/  IMAD.X R15, R6, 0x1, R11, P1 ;  /* 0x00000001060f7824 */ /* 0x000fe200008e060b */
        /* <DEDUP_REMOVED lines=18> */
.L_x_1098:
[-C--:B-12-4-:R-:W-:Y:S01]  /*56f0*/  HMMA.16816.F32 R4, R164, R16.reuse, RZ ;  /* 0x00000010a404723c */ /* 0x096fe200000018ff */
[----:B------:R-:W-:Y:S01]  /*5700*/  LDSM.16.MT88.4 R172, [R220+0x1080] ;  /* 0x00108000dcac783b */ /* 0x000fe20000004200 */
[----:B------:R-:W-:Y:S02]  /*5710*/  ULDC.64 UR6, c[0x0][0x238] ;  /* 0x00008e0000067ab9 */ /* 0x000fe40000000a00 */
[----:B------:R-:W-:Y:S01]  /*5720*/  IMAD.IADD R223, R222, 0x1, R209 ;  /* 0x00000001dedf7824 */ /* 0x000fe200078e02d1 */
[----:B------:R-:W-:Y:S01]  /*5730*/  USHF.R.S32.HI UR19, URZ, 0x1f, UR10 ;  /* 0x0000001f3f137899 */ /* 0x000fe2000801140a */
[----:B------:R-:W-:Y:S01]  /*5740*/  LDSM.16.MT88.4 R184, [R220+0x1880] ;  /* 0x00188000dcb8783b */ /* 0x000fe20000004200 */
[----:B------:R-:W-:Y:S01]  /*5750*/  UISETP.GE.AND UP3, UPT, UR5, 0x1, UPT ;  /* 0x000000010500788c */ /* 0x000fe2000bf66270 */
[C---:B------:R-:W-:Y:S01]  /*5760*/  HMMA.16816.F32 R8, R28.reuse, R16, RZ ;  /* 0x000000101c08723c */ /* 0x040fe200000018ff */
[----:B------:R-:W-:Y:S02]  /*5770*/  UIMAD UR4, UR19, UR6, URZ ;  /* 0x00000006130472a4 */ /* 0x000fe4000f8e023f */
[----:B------:R-:W1:Y:S01]  /*5780*/  LDSM.16.M88.4 R168, [R223+0x24480] ;  /* 0x02448000dfa8783b */ /* 0x000e620000000200 */
[----:B------:R-:W-:Y:S01]  /*5790*/  IMAD.IADD R204, R221, 0x1, R223 ;  /* 0x00000001ddcc7824 */ /* 0x000fe200078e02df */
[----:B------:R-:W-:Y:S01]  /*57a0*/  IADD3 R221, R209, R222, R221 ;  /* 0x000000ded1dd7210 */ /* 0x000fe20007ffe0dd */
[----:B------:R-:W-:Y:S02]  /*57b0*/  UIMAD UR4, UR10, UR7, UR4 ;  /* 0x000000070a0472a4 */ /* 0x000fe4000f8e0204 */
[-C--:B------:R-:W-:Y:S01]  /*57c0*/  HMMA.16816.F32 R12, R28, R18.reuse, RZ ;  /* 0x000000121c0c723c */ /* 0x080fe200000018ff */
[----:B------:R-:W2:Y:S01]  /*57d0*/  LDSM.16.M88.4 R180, [R223+0x25480] ;  /* 0x02548000dfb4783b */ /* 0x000ea20000000200 */
[----:B------:R-:W-:Y:S02]  /*57e0*/  ULDC.64 UR6, c[0x0][0x240] ;  /* 0x0000900000067ab9 */ /* 0x000fe40000000a00 */
[----:B------:R-:W-:Y:S02]  /*57f0*/  UIMAD UR6, UR17, UR6, URZ ;  /* 0x00000006110672a4 */ /* 0x000fe4000f8e023f */
[----:B------:R-:W0:Y:S01]  /*5800*/  LDGDEPBAR ;  /* 0x00000000000079af */ /* 0x000e220000000000 */
[----:B------:R-:W-:Y:S01]  /*5810*/  UISETP.GE.AND UP2, UPT, UR25, 0x1, UPT ;  /* 0x000000011900788c */ /* 0x000fe2000bf46270 */
[C---:B------:R-:W-:Y:S01]  /*5820*/  HMMA.16816.F32 R16, R164.reuse, R18, RZ ;  /* 0x00000012a410723c */ /* 0x040fe200000018ff */
[----:B------:R-:W-:Y:S02]  /*5830*/  UIMAD UR6, UR18, UR7, UR6 ;  /* 0x00000007120672a4 */ /* 0x000fe4000f8e0206 */
[----:B------:R-:W-:Y:S02]  /*5840*/  USHF.L.U32 UR7, UR22, 0xd, URZ ;  /* 0x0000000d16077899 */ /* 0x000fe4000800063f */
[----:B------:R-:W-:Y:S02]  /*5850*/  UIADD3 UR22, UR22, 0x1, URZ ;  /* 0x0000000116167890 */ /* 0x000fe4000fffe03f */
[----:B------:R-:W-:Y:S01]  /*5860*/  UISETP.GE.AND UP1, UPT, UR24, 0x1, UPT ;  /* 0x000000011800788c */ /* 0x000fe2000bf26270 */
[-C--:B------:R-:W-:Y:S01]  /*5870*/  HMMA.16816.F32 R20, R164, R176.reuse, RZ ;  /* 0x000000b0a414723c */ /* 0x080fe200000018ff */
[----:B------:R-:W-:Y:S07]  /*5880*/  UISETP.GE.AND UP0, UPT, UR22, UR23, UPT ;  /* 0x000000171600728c */ /* 0x000fee000bf06270 */
        /* <DEDUP_REMOVED lines=40> */
[----:B------:R-:W-:Y:S02]  /*5b10*/  LDSM.16.M88.4 R188, [R223+0x27480] ;  /* 0x02748000dfbc783b */ /* 0x000fe40000000200 */
        /* <DEDUP_REMOVED lines=9> */
[----:B------:R-:W-:Y:S02]  /*5bb0*/  LDSM.16.MT88.4 R192, [R220+0x3880] ;  /* 0x00388000dcc0783b */ /* 0x000fe40000004200 */
[-C--:B--2---:R-:W-:Y:S08]  /*5bc0*/  HMMA.16816.F32 R4, R168, R172.reuse, R4 ;  /* 0x000000aca804723c */ /* 0x084ff00000001804 */
[C---:B------:R-:W-:Y:S08]  /*5bd0*/  HMMA.16816.F32 R8, R180.reuse, R172, R8 ;  /* 0x000000acb408723c */ /* 0x040ff00000001808 */
[-C--:B------:R-:W-:Y:S08]  /*5be0*/  HMMA.16816.F32 R12, R180, R174.reuse, R12 ;  /* 0x000000aeb40c723c */ /* 0x080ff0000000180c */
[C---:B------:R-:W-:Y:S01]  /*5bf0*/  HMMA.16816.F32 R16, R168.reuse, R174, R16 ;  /* 0x000000aea810723c */ /* 0x040fe20000001810 */
[----:B------:R-:W2:Y:S07]  /*5c00*/  LDSM.16.MT88.4 R172, [R220+0x7080] ;  /* 0x00708000dcac783b */ /* 0x000eae0000004200 */
[-C--:B---3--:R-:W-:Y:S08]  /*5c10*/  HMMA.16816.F32 R20, R168, R176.reuse, R20 ;  /* 0x000000b0a814723c */ /* 0x088ff00000001814 */
[C---:B------:R-:W-:Y:S08]  /*5c20*/  HMMA.16816.F32 R24, R180.reuse, R176, R24 ;  /* 0x000000b0b418723c */ /* 0x040ff00000001818 */
[-C--:B------:R-:W-:Y:S01]  /*5c30*/  HMMA.16816.F32 R28, R180, R178.reuse, R28 ;  /* 0x000000b2b41c723c */ /* 0x080fe2000000181c */
[----:B------:R-:W3:Y:S07]  /*5c40*/  LDSM.16.M88.4 R180, [R221+0x26480] ;  /* 0x02648000ddb4783b */ /* 0x000eee0000000200 */
[----:B------:R-:W-:Y:S01]  /*5c50*/  HMMA.16816.F32 R32, R168, R178, R32 ;  /* 0x000000b2a820723c */ /* 0x000fe20000001820 */
[----:B------:R-:W4:Y:S05]  /*5c60*/  LDSM.16.M88.4 R168, [R221+0x27480] ;  /* 0x02748000dda8783b */ /* 0x000f2a0000000200 */
[----:B------:R-:W3:Y:S02]  /*5c70*/  LDSM.16.MT88.4 R176, [R220+0x7880] ;  /* 0x00788000dcb0783b */ /* 0x000ee40000004200 */
[-C--:B-1----:R-:W-:Y:S08]  /*5c80*/  HMMA.16816.F32 R4, R164, R184.reuse, R4 ;  /* 0x000000b8a404723c */ /* 0x082ff00000001804 */
[C---:B------:R-:W-:Y:S08]  /*5c90*/  HMMA.16816.F32 R8, R188.reuse, R184, R8 ;  /* 0x000000b8bc08723c */ /* 0x040ff00000001808 */
[-C--:B------:R-:W-:Y:S08]  /*5ca0*/  HMMA.16816.F32 R12, R188, R186.reuse, R12 ;  /* 0x000000babc0c723c */ /* 0x080ff0000000180c */
[C---:B------:R-:W-:Y:S08]  /*5cb0*/  HMMA.16816.F32 R16, R164.reuse, R186, R16 ;  /* 0x000000baa410723c */ /* 0x040ff00000001810 */
        /* <DEDUP_REMOVED lines=10> */
[C---:B----4-:R-:W-:Y:S01]  /*5d60*/  HMMA.16816.F32 R8, R168.reuse, R192, R8 ;  /* 0x000000c0a808723c */ /* 0x050fe20000001808 */
[----:B------:R-:W-:Y:S03]  /*5d70*/  IMAD.U32 R164, RZ, RZ, UR18 ;  /* 0x00000012ffa47e24 */ /* 0x000fe6000f8e00ff */
[----:B------:R-:W-:Y:S01]  /*5d80*/  IADD3 R167, R167, UR4, RZ ;  /* 0x00000004a7a77c10 */ /* 0x000fe2000fffe0ff */
[----:B------:R-:W-:Y:S03]  /*5d90*/  USHF.R.S32.HI UR4, URZ, 0x1f, UR7 ;  /* 0x0000001f3f047899 */ /* 0x000fe60008011407 */
[-C--:B------:R-:W-:Y:S04]  /*5da0*/  HMMA.16816.F32 R12, R168, R194.reuse, R12 ;  /* 0x000000c2a80c723c */ /* 0x080fe8000000180c */
[----:B------:R-:W-:Y:S04]  /*5db0*/  IMAD.WIDE.U32 R166, R164, c[0x0][0x240], R166 ;  /* 0x00009000a4a67a25 */ /* 0x000fe800078e00a6 */
[C---:B------:R-:W-:Y:S04]  /*5dc0*/  HMMA.16816.F32 R16, R180.reuse, R194, R16 ;  /* 0x000000c2b410723c */ /* 0x040fe80000001810 */
[----:B------:R-:W-:Y:S01]  /*5dd0*/  IADD3 R164, P1, R166, UR7, RZ ;  /* 0x00000007a6a47c10 */ /* 0x000fe2000ff3e0ff */
[----:B------:R-:W-:Y:S03]  /*5de0*/  UIADD3 UR7, UR5, 0x1, URZ ;  /* 0x0000000105077890 */ /* 0x000fe6000fffe03f */
[-C--:B------:R-:W-:Y:S01]  /*5df0*/  HMMA.16816.F32 R20, R180, R176.reuse, R20 ;  /* 0x000000b0b414723c */ /* 0x080fe20000001814 */
[----:B------:R-:W-:Y:S03]  /*5e00*/  USEL UR5, UR7, URZ, !UP3 ;  /* 0x0000003f07057287 */ /* 0x000fe6000d800000 */
[----:B------:R-:W-:Y:S01]  /*5e10*/  IADD3.X R165, R167, UR4, R165, P1, !PT ;  /* 0x00000004a7a57c10 */ /* 0x000fe20008ffe4a5 */
[----:B------:R-:W-:Y:S01]  /*5e20*/  UIADD3 UR4, UR24, 0x1, URZ ;  /* 0x0000000118047890 */ /* 0x000fe2000fffe03f */
[C---:B------:R-:W-:Y:S02]  /*5e30*/  LEA R172, P1, R164.reuse, c[0x0][0x220], 0x2 ;  /* 0x00008800a4ac7a11 */ /* 0x040fe400078210ff */
        /* <DEDUP_REMOVED lines=40> */
[----:B------:R-:W-:Y:S05]  /*60c0*/  LDSM.16.MT88.4 R180, [R0+0x27c80] ;  /* 0x027c800000b4783b */ /* 0x000fea0000004200 */
[----:B------:R-:W-:Y:S01]  /*60d0*/  RED.E.ADD.F32.FTZ.RN.STRONG.GPU [R172.64+0x5c00], R27 ;  /* 0x005c001bac00798e */ /* 0x000fe2000c10e794 */
[C---:B-1----:R-:W-:Y:S04]  /*60e0*/  HMMA.16816.F32 R112, R20.reuse, R8, R112 ;  /* 0x000000081470723c */ /* 0x042fe80000001870 */
[----:B------:R-:W1:Y:S05]  /*60f0*/  LDSM.16.MT88.4 R24, [R219+0x12080] ;  /* 0x01208000db18783b */ /* 0x000e6a0000004200 */
[----:B------:R-:W-:Y:S01]  /*6100*/  RED.E.ADD.F32.FTZ.RN.STRONG.GPU [R172.64+0x6000], R32 ;  /* 0x00600020ac00798e */ /* 0x000fe2000c10e794 */
[-C--:B------:R-:W-:Y:S04]  /*6110*/  HMMA.16816.F32 R116, R20, R10.reuse, R116 ;  /* 0x0000000a1474723c */ /* 0x080fe80000001874 */
[----:B------:R-:W-:Y:S04]  /*6120*/  RED.E.ADD.F32.FTZ.RN.STRONG.GPU [R172.64+0x6400], R33 ;  /* 0x00640021ac00798e */ /* 0x000fe8000c10e794 */
[-C--:B------:R-:W-:Y:S01]  /*6130*/  HMMA.16816.F32 R120, R16, R10.reuse, R120 ;  /* 0x0000000a1078723c */ /* 0x080fe20000001878 */
[----:B------:R-:W-:Y:S05]  /*6140*/  RED.E.ADD.F32.FTZ.RN.STRONG.GPU [R172.64+0x6800], R34 ;  /* 0x00680022ac00798e */ /* 0x000fea000c10e794 */
[----:B------:R-:W-:Y:S02]  /*6150*/  RED.E.ADD.F32.FTZ.RN.STRONG.GPU [R172.64+0x6c00], R35 ;  /* 0x006c0023ac00798e */ /* 0x000fe4000c10e794 */
[-C--:B------:R-:W-:Y:S03]  /*6160*/  HMMA.16816.F32 R124, R12, R10.reuse, R124 ;  /* 0x0000000a0c7c723c */ /* 0x080fe6000000187c */
[----:B------:R-:W2:Y:S05]  /*6170*/  LDSM.16.MT88.4 R32, [R215+0x24c80] ;  /* 0x024c8000d720783b */ /* 0x000eaa0000004200 */
[C---:B------:R-:W-:Y:S01]  /*6180*/  HMMA.16816.F32 R128, R4.reuse, R10, R128 ;  /* 0x0000000a0480723c */ /* 0x040fe20000001880 */
[----:B------:R-:W-:Y:S05]  /*6190*/  LDSM.16.MT88.4 R8, [R219+0x12880] ;  /* 0x01288000db08783b */ /* 0x000fea0000004200 */
[----:B------:R-:W-:Y:S02]  /*61a0*/  RED.E.ADD.F32.FTZ.RN.STRONG.GPU [R172.64+0x7000], R28 ;  /* 0x0070001cac00798e */ /* 0x000fe4000c10e794 */
[-C--:B-1----:R-:W-:Y:S03]  /*61b0*/  HMMA.16816.F32 R132, R4, R24.reuse, R132 ;  /* 0x000000180484723c */ /* 0x082fe60000001884 */
[----:B------:R-:W-:Y:S05]  /*61c0*/  RED.E.ADD.F32.FTZ.RN.STRONG.GPU [R172.64+0x7400], R29 ;  /* 0x0074001dac00798e */ /* 0x000fea000c10e794 */
[----:B------:R-:W-:Y:S01]  /*61d0*/  RED.E.ADD.F32.FTZ.RN.STRONG.GPU [R172.64+0x7800], R30 ;  /* 0x0078001eac00798e */ /* 0x000fe2000c10e794 */
[-C--:B------:R-:W-:Y:S04]  /*61e0*/  HMMA.16816.F32 R136, R12, R24.reuse, R136 ;  /* 0x000000180c88723c */ /* 0x080fe80000001888 */
[----:B------:R-:W-:Y:S04]  /*61f0*/  RED.E.ADD.F32.FTZ.RN.STRONG.GPU [R172.64+0x7c00], R31 ;  /* 0x007c001fac00798e */ /* 0x000fe8000c10e794 */
[-C--:B------:R-:W-:Y:S01]  /*6200*/  HMMA.16816.F32 R140, R16, R24.reuse, R140 ;  /* 0x00000018108c723c */ /* 0x080fe2000000188c */
[----:B------:R-:W1:Y:S05]  /*6210*/  LDSM.16.MT88.4 R28, [R215+0x26c80] ;  /* 0x026c8000d71c783b */ /* 0x000e6a0000004200 */
[----:B------:R-:W3:Y:S02]  /*6220*/  LDSM.16.MT88.4 R172, [R0+0x26c80] ;  /* 0x026c800000ac783b */ /* 0x000ee40000004200 */
        /* <DEDUP_REMOVED lines=8> */
[----:B------:R-:W4:Y:S05]  /*62b0*/  LDSM.16.MT88.4 R4, [R215+0x25480] ;  /* 0x02548000d704783b */ /* 0x000f2a0000004200 */
[----:B------:R-:W4:Y:S02]  /*62c0*/  LDSM.16.MT88.4 R24, [R0+0x27480] ;  /* 0x027480000018783b */ /* 0x000f240000004200 */
[-C--:B--2---:R-:W-:Y:S08]  /*62d0*/  HMMA.16816.F32 R100, R32, R164.reuse, R100 ;  /* 0x000000a42064723c */ /* 0x084ff00000001864 */
[-C--:B------:R-:W-:Y:S08]  /*62e0*/  HMMA.16816.F32 R104, R168, R164.reuse, R104 ;  /* 0x000000a4a868723c */ /* 0x080ff00000001868 */
[-C--:B-1----:R-:W-:Y:S08]  /*62f0*/  HMMA.16816.F32 R108, R28, R164.reuse, R108 ;  /* 0x000000a41c6c723c */ /* 0x082ff0000000186c */
[C---:B---3--:R-:W-:Y:S08]  /*6300*/  HMMA.16816.F32 R112, R172.reuse, R164, R112 ;  /* 0x000000a4ac70723c */ /* 0x048ff00000001870 */
        /* <DEDUP_REMOVED lines=19> */
[-C--:B------:R-:W-:Y:S08]  /*6440*/  HMMA.16816.F32 R108, R20, R12.reuse, R108 ;  /* 0x0000000c146c723c */ /* 0x080ff0000000186c */
[C---:B------:R-:W-:Y:S08]  /*6450*/  HMMA.16816.F32 R112, R24.reuse, R12, R112 ;  /* 0x0000000c1870723c */ /* 0x040ff00000001870 */
        /* <DEDUP_REMOVED lines=29> */
.L_x_1096:
[----:B------:R-:W3:Y:S01]  /*6630*/  S2UR UR6, SR_CTAID.X ;  /* 0x00000000000679c3 */ /* 0x000ee20000002500 */
[----:B------:R-:W-:Y:S01]  /*6640*/  ULDC.64 UR4, c[0x0][0x338] ;  /* 0x0000ce0000047ab9 */ /* 0x000fe20000000a00 */
[----:B------:R-:W-:Y:S01]  /*6650*/  MOV R10, UR18 ;  /* 0x00000012000a7c02 */ /* 0x000fe20008000f00 */
[----:B------:R-:W-:Y:S01]  /*6660*/  UISETP.NE.AND UP0, UPT, UR4, 0x1, UPT ;  /* 0x000000010400788c */ /* 0x000fe2000bf05270 */
[----:B------:R-:W-:Y:S01]  /*6670*/  FMUL.FTZ R100, R100, c[0x0][0x298] ;  /* 0x0000a60064647a20 */ /* 0x000fe20000410000 */
[----:B------:R-:W-:-:S02]  /*6680*/  UIMAD.WIDE.U32 UR24, UR10, UR5, URZ ;  /* 0x000000050a1872a5 */ /* 0x000fc4000f8e003f */
[----:B------:R-:W-:-:S05]  /*6690*/  ULDC UR22, c[0x0][0x340] ;  /* 0x0000d00000167ab9 */ /* 0x000fca0000000800 */
[----:B------:R-:W-:Y:S02]  /*66a0*/  UMOV UR24, UR10 ;  /* 0x0000000a00187c82 */ /* 0x000fe40008000000 */
[----:B------:R-:W-:-:S03]  /*66b0*/  @UP0 USHF.R.U32.HI UR22, URZ, UR22, UR25 ;  /* 0x000000163f160299 */ /* 0x000fc60008011619 */
[----:B------:R-:W-:Y:S02]  /*66c0*/  UMOV UR25, UR19 ;  /* 0x0000001300197c82 */ /* 0x000fe40008000000 */
[----:B------:R-:W-:Y:S02]  /*66d0*/  @UP0 USHF.R.S32.HI UR7, URZ, 0x1f, UR22 ;  /* 0x0000001f3f070899 */ /* 0x000fe40008011416 */
[----:B------:R-:W-:Y:S02]  /*66e0*/  @UP0 UMOV UR24, UR22 ;  /* 0x0000001600180c82 */ /* 0x000fe40008000000 */
[----:B------:R-:W-:Y:S01]  /*66f0*/  MOV R4, UR24 ;  /* 0x0000001800047c02 */ /* 0x000fe20008000f00 */
[----:B---3--:R-:W-:Y:S02]  /*6700*/  USHF.L.U32 UR4, UR6, 0xe, URZ ;  /* 0x0000000e06047899 */ /* 0x008fe4000800063f */
[----:B------:R-:W-:Y:S02]  /*6710*/  @UP0 UMOV UR25, UR7 ;  /* 0x0000000700190c82 */ /* 0x000fe40008000000 */
[----:B------:R-:W-:Y:S01]  /*6720*/  USHF.R.S32.HI UR6, URZ, 0x1f, UR4 ;  /* 0x0000001f3f067899 */ /* 0x000fe20008011404 */
[----:B------:R-:W-:-:S02]  /*6730*/  MOV R5, UR25 ;  /* 0x0000001900057c02 */ /* 0x000fc40008000f00 */
[C---:B--2---:R-:W-:Y:S01]  /*6740*/  IADD3 R2, P0, R226.reuse, UR4, RZ ;  /* 0x00000004e2027c10 */ /* 0x044fe2000ff1e0ff */
[----:B------:R-:W-:Y:S02]  /*6750*/  ULDC.64 UR4, c[0x0][0x328] ;  /* 0x0000ca0000047ab9 */ /* 0x000fe40000000a00 */
[----:B------:R-:W-:Y:S01]  /*6760*/  UIMAD UR4, UR25, UR4, URZ ;  /* 0x00000004190472a4 */ /* 0x000fe2000f8e023f */
[----:B------:R-:W-:-:S03]  /*6770*/  LEA.HI.X.SX32 R3, R226, UR6, 0x1, P0 ;  /* 0x00000006e2037c11 */ /* 0x000fc600080f0eff */
[----:B------:R-:W-:Y:S02]  /*6780*/  UIMAD UR6, UR24, UR5, UR4 ;  /* 0x00000005180672a4 */ /* 0x000fe4000f8e0204 */
[C-C-:B------:R-:W-:Y:S01]  /*6790*/  IMAD.WIDE.U32 R6, R4.reuse, c[0x0][0x328], R2.reuse ;  /* 0x0000ca0004067a25 */ /* 0x140fe200078e0002 */
[----:B------:R-:W-:Y:S02]  /*67a0*/  ULDC.64 UR4, c[0x0][0x300] ;  /* 0x0000c00000047ab9 */ /* 0x000fe40000000a00 */
[----:B------:R-:W-:Y:S01]  /*67b0*/  UIMAD UR4, UR25, UR4, URZ ;  /* 0x00000004190472a4 */ /* 0x000fe2000f8e023f */
[----:B------:R-:W-:Y:S01]  /*67c0*/  IMAD.WIDE.U32 R2, R4, c[0x0][0x300], R2 ;  /* 0x0000c00004027a25 */ /* 0x000fe200078e0002 */
[----:B------:R-:W-:Y:S01]  /*67d0*/  IADD3 R7, R7, UR6, RZ ;  /* 0x0000000607077c10 */ /* 0x000fe2000fffe0ff */
[----:B------:R-:W-:Y:S01]  /*67e0*/  ULDC.64 UR6, c[0x0][0x330] ;  /* 0x0000cc0000067ab9 */ /* 0x000fe20000000a00 */
[----:B------:R-:W-:Y:S01]  /*67f0*/  MOV R4, UR18 ;  /* 0x0000001200047c02 */ /* 0x000fe20008000f00 */
        /* <DEDUP_REMOVED lines=11> */
[----:B------:R-:W-:Y:S01]  /*68b0*/  BAR.SYNC.DEFER_BLOCKING 0x1, 0x100 ;  /* 0x0044000000007b1d */ /* 0x000fe20000010000 */
[----:B------:R-:W-:-:S05]  /*68c0*/  IMAD.WIDE.U32 R4, R4, c[0x0][0x308], R2 ;  /* 0x0000c20004047a25 */ /* 0x000fca00078e0002 */
[----:B------:R-:W-:Y:S02]  /*68d0*/  IADD3 R2, R5, UR4, RZ ;  /* 0x0000000405027c10 */ /* 0x000fe4000fffe0ff */
        /* <DEDUP_REMOVED lines=194> */
.L_x_1100:
        /* <DEDUP_REMOVED lines=16> */
.L_x_2318:


//--------------------- .text._ZN7cutlass13device_kernelIN5flash19enable_sm80_to_sm89INS1_16FlashAttnBwdSm80INS1_25CollectiveMainloopBwdSm80ILi2ELi2EN4cute5tupleIJNS5_1CILi64EEENS7_ILi128EEES9_EEENS_6half_tEfNS_4arch4Sm80ELb0ELb0ELb1ELb0ELb1ELb0ELb0ELb0ELi2ELi2ELi2ELi2ELb0EEENS1_24CollectiveEpilogueBwdGQAISA_fSD_Li256ELb0ELb1EEENS1_19SingleTileSchedulerILb0ELb0ELb0ELi128EEEEEEEEEvNT_6ParamsE --------------------------
	.section	.text._ZN7cutlass13device_kernelIN5flash19enable_sm80_to_sm89INS1_16FlashAttnBwdSm80INS1_25CollectiveMainloopBwdSm80ILi2ELi2EN4cute5tupleIJNS5_1CILi64EEENS7_ILi128EEES9_EEENS_6half_tEfNS_4arch4Sm80ELb0ELb0ELb1ELb0ELb1ELb0ELb0ELb0ELi2ELi2ELi2ELi2ELb0EEENS1_24CollectiveEpilogueBwdGQAISA_fSD_Li256ELb0ELb1EEENS1_19SingleTileSchedulerILb0ELb0ELb0ELi128EEEEEEEEEvNT_6ParamsE,"ax",@progbits
	.sectioninfo	@"SHI_REGISTERS=255"
	.align	128
.text._ZN7cutlass13device_kernelIN5flash19enable_sm80_to_sm89INS1_16FlashAttnBwdSm80INS1_25CollectiveMainloopBwdSm80ILi2ELi2EN4cute5tupleIJNS5_1CILi64EEENS7_ILi128EEES9_EEENS_6half_tEfNS_4arch4Sm80ELb0ELb0ELb1ELb0ELb1ELb0ELb0ELb0ELi2ELi2ELi2ELi2ELb0EEENS1_24CollectiveEpilogueBwdGQAISA_fSD_Li256ELb0ELb1EEENS1_19SingleTileSchedulerILb0ELb0ELb0ELi128EEEEEEEEEvNT_6ParamsE:
        .type           _ZN7cutlass13device_kernelIN5flash19enable_sm80_to_sm89INS1_16FlashAttnBwdSm80INS1_25CollectiveMainloopBwdSm80ILi2ELi2EN4cute5tupleIJNS5_1CILi64EEENS7_ILi128EEES9_EEENS_6half_tEfNS_4arch4Sm80ELb0ELb0ELb1ELb0ELb1ELb0ELb0ELb0ELi2ELi2ELi2ELi2ELb0EEENS1_24CollectiveEpilogueBwdGQAISA_fSD_Li256ELb0ELb1EEENS1_19SingleTileSchedulerILb0ELb0ELb0ELi128EEEEEEEEEvNT_6ParamsE,@function
        .size           _ZN7cutlass13device_kernelIN5flash19enable_sm80_to_sm89INS1_16FlashAttnBwdSm80INS1_25CollectiveMainloopBwdSm80ILi2ELi2EN4cute5tupleIJNS5_1CILi64EEENS7_ILi128EEES9_EEENS_6half_tEfNS_4arch4Sm80ELb0ELb0ELb1ELb0ELb1ELb0ELb0ELb0ELi2ELi2ELi2ELi2ELb0EEENS1_24CollectiveEpilogueBwdGQAISA_fSD_Li256ELb0ELb1EEENS1_19SingleTileSchedulerILb0ELb0ELb0ELi128EEEEEEEEEvNT_6ParamsE,(.L_x_2319 - _ZN7cutlass13device_kernelIN5flash19enable_sm80_to_sm89INS1_16FlashAttnBwdSm80INS1_25CollectiveMainloopBwdSm80ILi2ELi2EN4cute5tupleIJNS5_1CILi64EEENS7_ILi128EEES9_EEENS_6half_tEfNS_4arch4Sm80ELb0ELb0ELb1ELb0ELb1ELb0ELb0ELb0ELi2ELi2ELi2ELi2ELb0EEENS1_24CollectiveEpilogueBwdGQAISA_fSD_Li256ELb0ELb1EEENS1_19SingleTileSchedulerILb0ELb0ELb0ELi128EEEEEEEEEvNT_6ParamsE)
        .other          _ZN7cutlass13device_kernelIN5flash19enable_sm80_to_sm89INS1_16FlashAttnBwdSm80INS1_25CollectiveMainloopBwdSm80ILi2ELi2EN4cute5tupleIJNS5_1CILi64EEENS7_ILi128EEES9_EEENS_6half_tEfNS_4arch4Sm80ELb0ELb0ELb1ELb0ELb1ELb0ELb0ELb0ELi2ELi2ELi2ELi2ELb0EEENS1_24CollectiveEpilogueBwdGQAISA_fSD_Li256ELb0ELb1EEENS1_19SingleTileSchedulerILb0ELb0ELb0ELi128EEEEEEEEEvNT_6ParamsE,@"STO_CUDA_ENTRY STV_DEFAULT"
_ZN7cutlass13device_kernelIN5flash19enable_sm80_to_sm89INS1_16FlashAttnBwdSm80INS1_25CollectiveMainloopBwdSm80ILi2ELi2EN4cute5tupleIJNS5_1CILi64EEENS7_ILi128EEES9_EEENS_6half_tEfNS_4arch4Sm80ELb0ELb0ELb1ELb0ELb1ELb0ELb0ELb0ELi2ELi2ELi2ELi2ELb0EEENS1_24CollectiveEpilogueBwdGQAISA_fSD_Li256ELb0ELb1EEENS1_19SingleTileSchedulerILb0ELb0ELb0ELi128EEEEEEEEEvNT_6ParamsE:
[----:B------:R-:W-:-:S03]  /*0000*/  MOV R1, c[0x0][0x28] ;  /* 0x00000a0000017a02 */ /* 0x000fc60000000f00 */
[----:B------:R-:W1:Y:S01]  /*0010*/  S2UR UR18, SR_CTAID.Z ;  /* 0x00000000001279c3 */ /* 0x000e620000002700 */
[----:B------:R-:W-:Y:S02]  /*0020*/  IADD3 R1, R1, -0x8, RZ ;  /* 0xfffffff801017810 */ /* 0x000fe40007ffe0ff */
[----:B-1----:R-:W-:-:S13]  /*0030*/  ISETP.LE.AND P0, PT, RZ, UR18, PT ;  /* 0x00000012ff007c0c */ /* 0x002fda000bf03270 */
[----:B------:R-:W-:Y:S05]  /*0040*/  @!P0 EXIT ;  /* 0x000000000000894d */ /* 0x000fea0003800000 */
[----:B------:R-:W1:Y:S01]  /*0050*/  S2R R224, SR_TID.X ;  /* 0x0000000000e07919 */ /* 0x000e620000002100 */
[----:B------:R-:W2:Y:S01]  /*0060*/  S2UR UR4, SR_CTAID.Y ;  /* 0x00000000000479c3 */ /* 0x000ea20000002600 */
[----:B------:R-:W-:Y:S01]  /*0070*/  IMAD.MOV.U32 R0, RZ, RZ, c[0x0][0x248] ;  /* 0x00009200ff007624 */ /* 0x000fe200078e00ff */
[----:B------:R-:W-:Y:S01]  /*0080*/  USHF.R.S32.HI UR8, URZ, 0x1f, UR18 ;  /* 0x0000001f3f087899 */ /* 0x000fe20008011412 */
[----:B------:R-:W3:Y:S01]  /*0090*/  S2R R4, SR_CTAID.X ;  /* 0x0000000000047919 */ /* 0x000ee20000002500 */
[----:B------:R-:W-:Y:S01]  /*00a0*/  IMAD.U32 R20, RZ, RZ, UR18 ;  /* 0x00000012ff147e24 */ /* 0x000fe2000f8e00ff */
[----:B------:R-:W-:Y:S01]  /*00b0*/  ULDC.64 UR22, c[0x0][0x118] ;  /* 0x0000460000167ab9 */ /* 0x000fe20000000a00 */
[----:B------:R-:W-:Y:S01]  /*00c0*/  ISETP.NE.AND P0, PT, R0, 0x1, PT ;  /* 0x000000010000780c */ /* 0x000fe20003f05270 */
[----:B------:R-:W-:Y:S01]  /*00d0*/  IMAD.MOV.U32 R6, RZ, RZ, -0x80 ;  /* 0xffffff80ff067424 */ /* 0x000fe200078e00ff */
[----:B------:R-:W-:Y:S01]  /*00e0*/  LOP3.LUT R222, R222, 0xfffffff7, RZ, 0xc0, !PT ;  /* 0xfffffff7dede7812 */ /* 0x000fe200078ec0ff */
[----:B------:R-:W-:Y:S01]  /*00f0*/  IMAD.U32 R16, RZ, RZ, UR18 ;  /* 0x00000012ff107e24 */ /* 0x000fe2000f8e00ff */
[----:B------:R-:W-:-:S02]  /*0100*/  ULDC.64 UR14, c[0x0][0x178] ;  /* 0x00005e00000e7ab9 */ /* 0x000fc40000000a00 */
[----:B------:R-:W-:Y:S01]  /*0110*/  USHF.L.U32 UR16, UR14, 0x6, URZ ;  /* 0x000000060e107899 */ /* 0x000fe2000800063f */
[----:B-1----:R-:W-:Y:S01]  /*0120*/  SHF.R.S32.HI R12, RZ, 0x1f, R224 ;  /* 0x0000001fff0c7819 */ /* 0x002fe200000114e0 */
[----:B--2---:R-:W-:Y:S01]  /*0130*/  IMAD.U32 R196, RZ, RZ, UR4 ;  /* 0x00000004ffc47e24 */ /* 0x004fe2000f8e00ff */
[----:B------:R-:W-:Y:S01]  /*0140*/  ULDC.64 UR4, c[0x0][0x1e8] ;  /* 0x00007a0000047ab9 */ /* 0x000fe20000000a00 */
[----:B------:R-:W-:Y:S01]  /*0150*/  IMAD.SHL.U32 R236, R224, 0x4, RZ ;  /* 0x00000004e0ec7824 */ /* 0x000fe200078e00ff */
[-C--:B------:R-:W-:Y:S02]  /*0160*/  LEA.HI R232, R12, R224.reuse, RZ, 0x3 ;  /* 0x000000e00ce87211 */ /* 0x080fe400078f18ff */
[----:B------:R-:W-:Y:S01]  /*0170*/  @P0 IMAD.HI.U32 R0, R196, c[0x0][0x24c], RZ ;  /* 0x00009300c4000a27 */ /* 0x000fe200078e00ff */
[----:B------:R-:W-:Y:S01]  /*0180*/  UIMAD UR4, UR8, UR4, URZ ;  /* 0x00000004080472a4 */ /* 0x000fe2000f8e023f */
[----:B------:R-:W-:Y:S02]  /*0190*/  LEA.HI R10, R12, R224, RZ, 0x6 ;  /* 0x000000e00c0a7211 */ /* 0x000fe400078f30ff */
[----:B------:R-:W-:Y:S01]  /*01a0*/  LOP3.LUT R11, R232, 0xfffffff8, RZ, 0xc0, !PT ;  /* 0xfffffff8e80b7812 */ /* 0x000fe200078ec0ff */
[----:B------:R-:W-:Y:S01]  /*01b0*/  IMAD.MOV.U32 R3, RZ, RZ, R196 ;  /* 0x000000ffff037224 */ /* 0x000fe200078e00c4 */
[----:B------:R-:W-:Y:S01]  /*01c0*/  @P0 SHF.R.U32.HI R3, RZ, c[0x0][0x250], R0 ;  /* 0x00009400ff030a19 */ /* 0x000fe20000011600 */
[----:B------:R-:W-:Y:S01]  /*01d0*/  UIMAD UR6, UR18, UR5, UR4 ;  /* 0x00000005120672a4 */ /* 0x000fe2000f8e0204 */
[----:B------:R-:W-:Y:S01]  /*01e0*/  SHF.R.S32.HI R232, RZ, 0x3, R232 ;  /* 0x00000003ffe87819 */ /* 0x000fe200000114e8 */
[----:B------:R-:W-:Y:S01]  /*01f0*/  IMAD.IADD R11, R224, 0x1, -R11 ;  /* 0x00000001e00b7824 */ /* 0x000fe200078e0a0b */
[----:B------:R-:W-:Y:S01]  /*0200*/  SHF.R.S32.HI R2, RZ, 0x1f, R3 ;  /* 0x0000001fff027819 */ /* 0x000fe20000011403 */
[----:B------:R-:W-:Y:S01]  /*0210*/  ULDC.64 UR4, c[0x0][0x1b8] ;  /* 0x00006e0000047ab9 */ /* 0x000fe20000000a00 */
[----:B------:R-:W-:Y:S01]  /*0220*/  SHF.R.S32.HI R233, RZ, 0x1f, R232 ;  /* 0x0000001fffe97819 */ /* 0x000fe200000114e8 */
[----:B------:R-:W-:Y:S01]  /*0230*/  IMAD.SHL.U32 R18, R11, 0x8, RZ ;  /* 0x000000080b127824 */ /* 0x000fe200078e00ff */
[----:B------:R-:W-:Y:S01]  /*0240*/  UIMAD UR4, UR8, UR4, URZ ;  /* 0x00000004080472a4 */ /* 0x000fe2000f8e023f */
[C---:B------:R-:W-:Y:S01]  /*0250*/  IMAD R0, R2.reuse, c[0x0][0x1e0], RZ ;  /* 0x0000780002007a24 */ /* 0x040fe200078e02ff */
[----:B------:R-:W-:Y:S01]  /*0260*/  SHF.R.S32.HI R10, RZ, 0x6, R10 ;  /* 0x00000006ff0a7819 */ /* 0x000fe2000001140a */
[----:B------:R-:W-:Y:S01]  /*0270*/  IMAD R2, R2, c[0x0][0x1b0], RZ ;  /* 0x00006c0002027a24 */ /* 0x000fe200078e02ff */
[----:B------:R-:W-:Y:S01]  /*0280*/  SHF.R.S32.HI R19, RZ, 0x1f, R18 ;  /* 0x0000001fff137819 */ /* 0x000fe20000011412 */
[C---:B------:R-:W-:Y:S01]  /*0290*/  IMAD R0, R3.reuse, c[0x0][0x1e4], R0 ;  /* 0x0000790003007a24 */ /* 0x040fe200078e0200 */
[----:B------:R-:W-:Y:S01]  /*02a0*/  UIMAD UR4, UR18, UR5, UR4 ;  /* 0x00000005120472a4 */ /* 0x000fe2000f8e0204 */
[C---:B------:R-:W-:Y:S01]  /*02b0*/  IMAD R2, R3.reuse, c[0x0][0x1b4], R2 ;  /* 0x00006d0003027a24 */ /* 0x040fe200078e0202 */
[----:B------:R-:W-:Y:S01]  /*02c0*/  ISETP.GE.AND P4, PT, R18, c[0x0][0x1cc], PT ;  /* 0x0000730012007a0c */ /* 0x000fe20003f86270 */
[----:B------:R-:W-:Y:S01]  /*02d0*/  IMAD.WIDE.U32 R8, R3, c[0x0][0x1e0], R18 ;  /* 0x0000780003087a25 */ /* 0x000fe200078e0012 */
[----:B------:R-:W-:-:S02]  /*02e0*/  SHF.R.S32.HI R188, RZ, 0x1f, R196 ;  /* 0x0000001fffbc7819 */ /* 0x000fc400000114c4 */
[----:B------:R-:W-:Y:S01]  /*02f0*/  IADD3 R7, -R232, c[0x0][0x168], RZ ;  /* 0x00005a00e8077a10 */ /* 0x000fe20007ffe1ff */
[----:B------:R-:W-:Y:S01]  /*0300*/  IMAD.WIDE.U32 R14, R3, c[0x0][0x1b0], R18 ;  /* 0x00006c00030e7a25 */ /* 0x000fe200078e0012 */
[----:B------:R-:W-:-:S03]  /*0310*/  SHF.R.S32.HI R237, RZ, 0x1f, R236 ;  /* 0x0000001fffed7819 */ /* 0x000fc600000114ec */
[----:B------:R-:W-:Y:S02]  /*0320*/  IMAD.IADD R9, R9, 0x1, R0 ;  /* 0x0000000109097824 */ /* 0x000fe400078e0200 */
[----:B------:R-:W-:Y:S02]  /*0330*/  IMAD.SHL.U32 R13, R232, 0x40, RZ ;  /* 0x00000040e80d7824 */ /* 0x000fe400078e00ff */
[----:B------:R-:W-:Y:S02]  /*0340*/  IMAD.IADD R3, R15, 0x1, R2 ;  /* 0x000000010f037824 */ /* 0x000fe400078e0202 */
[----:B------:R-:W-:Y:S01]  /*0350*/  IMAD.MOV.U32 R2, RZ, RZ, R14 ;  /* 0x000000ffff027224 */ /* 0x000fe200078e000e */
[----:B------:R-:W-:Y:S01]  /*0360*/  LOP3.LUT R13, R13, 0x1c0, RZ, 0xc0, !PT ;  /* 0x000001c00d0d7812 */ /* 0x000fe200078ec0ff */
[----:B------:R-:W-:Y:S01]  /*0370*/  IMAD.WIDE.U32 R20, R20, c[0x0][0x1e8], R8 ;  /* 0x00007a0014147a25 */ /* 0x000fe200078e0008 */
[----:B------:R-:W-:Y:S02]  /*0380*/  IADD3 R14, R18, 0x40, RZ ;  /* 0x00000040120e7810 */ /* 0x000fe40007ffe0ff */
[----:B------:R-:W-:Y:S01]  /*0390*/  LEA.HI R8, R12, R224, RZ, 0x5 ;  /* 0x000000e00c087211 */ /* 0x000fe200078f28ff */
[C---:B---3--:R-:W-:Y:S01]  /*03a0*/  IMAD R6, R4.reuse, R6, c[0x0][0x198] ;  /* 0x0000660004067624 */ /* 0x048fe200078e0206 */
[----:B------:R-:W-:Y:S01]  /*03b0*/  IADD3 R21, R21, UR6, RZ ;  /* 0x0000000615157c10 */ /* 0x000fe2000fffe0ff */
[----:B------:R-:W-:Y:S01]  /*03c0*/  IMAD.WIDE R4, R4, 0x80, R232 ;  /* 0x0000008004047825 */ /* 0x000fe200078e02e8 */
[----:B------:R-:W-:Y:S01]  /*03d0*/  ISETP.GE.AND P3, PT, R14, c[0x0][0x1cc], PT ;  /* 0x000073000e007a0c */ /* 0x000fe20003f66270 */
[----:B------:R-:W-:-:S02]  /*03e0*/  UMOV UR6, 0x6 ;  /* 0x0000000600067882 */ /* 0x000fc40000000000 */
[----:B------:R-:W-:Y:S01]  /*03f0*/  IMAD.WIDE.U32 R16, R16, c[0x0][0x1b8], R2 ;  /* 0x00006e0010107a25 */ /* 0x000fe200078e0002 */
[----:B------:R-:W-:Y:S01]  /*0400*/  LOP3.LUT R2, R13, 0x38, R18, 0xf8, !PT ;  /* 0x000000380d027812 */ /* 0x000fe200078ef812 */
[----:B------:R-:W-:Y:S01]  /*0410*/  USHF.L.U64.HI UR15, UR14, UR6, UR15 ;  /* 0x000000060e0f7299 */ /* 0x000fe2000801020f */
[----:B------:R-:W-:Y:S01]  /*0420*/  SHF.R.U32.HI R13, RZ, 0x3, R13 ;  /* 0x00000003ff0d7819 */ /* 0x000fe2000001160d */
[----:B------:R-:W-:Y:S01]  /*0430*/  IMAD.SHL.U32 R9, R10, 0x200, RZ ;  /* 0x000002000a097824 */ /* 0x000fe200078e00ff */
[----:B------:R-:W-:Y:S01]  /*0440*/  IADD3 R17, R17, UR4, RZ ;  /* 0x0000000411117c10 */ /* 0x000fe2000fffe0ff */
[C---:B------:R-:W-:Y:S01]  /*0450*/  IMAD R3, R5.reuse, c[0x0][0x1d8], RZ ;  /* 0x0000760005037a24 */ /* 0x040fe200078e02ff */
[----:B------:R-:W-:Y:S01]  /*0460*/  ULDC.64 UR4, c[0x0][0x1d8] ;  /* 0x0000760000047ab9 */ /* 0x000fe20000000a00 */
[----:B------:R-:W-:Y:S01]  /*0470*/  IMAD R0, R5, c[0x0][0x1a8], RZ ;  /* 0x00006a0005007a24 */ /* 0x000fe200078e02ff */
[----:B------:R-:W-:Y:S01]  /*0480*/  LOP3.LUT R13, R9, R2, R13, 0xf6, !PT ;  /* 0x00000002090d7212 */ /* 0x000fe200078ef60d */
[C---:B------:R-:W-:Y:S01]  /*0490*/  IMAD R3, R4.reuse, c[0x0][0x1dc], R3 ;  /* 0x0000770004037a24 */ /* 0x040fe200078e0203 */
[----:B------:R-:W-:Y:S01]  /*04a0*/  USHF.L.U32 UR7, UR4, 0x6, URZ ;  /* 0x0000000604077899 */ /* 0x000fe2000800063f */
[----:B------:R-:W-:Y:S01]  /*04b0*/  IMAD.WIDE.U32 R20, R4, c[0x0][0x1d8], R20 ;  /* 0x0000760004147a25 */ /* 0x000fe200078e0014 */
[----:B------:R-:W-:-:S02]  /*04c0*/  USHF.L.U64.HI UR5, UR4, UR6, UR5 ;  /* 0x0000000604057299 */ /* 0x000fc40008010205 */
[----:B------:R-:W-:Y:S01]  /*04d0*/  UIADD3 UR9, UP0, UR7, 0x80, URZ ;  /* 0x0000008007097890 */ /* 0x000fe2000ff1e03f */
[----:B------:R-:W-:Y:S02]  /*04e0*/  IMAD.IADD R2, R6, 0x1, -R232 ;  /* 0x0000000106027824 */ /* 0x000fe400078e0ae8 */
[C---:B------:R-:W-:Y:S01]  /*04f0*/  IMAD R0, R4.reuse, c[0x0][0x1ac], R0 ;  /* 0x00006b0004007a24 */ /* 0x040fe200078e0200 */
[----:B------:R-:W-:Y:S01]  /*0500*/  UIADD3.X UR4, URZ, UR5, URZ, UP0, !UPT ;  /* 0x000000053f047290 */ /* 0x000fe200087fe43f */
[----:B------:R-:W-:Y:S01]  /*0510*/  IMAD.WIDE.U32 R16, R4, c[0x0][0x1a8], R16 ;  /* 0x00006a0004107a25 */ /* 0x000fe200078e0010 */
[----:B------:R-:W-:Y:S02]  /*0520*/  LEA R4, P0, R20, c[0x0][0x1c0], 0x1 ;  /* 0x0000700014047a11 */ /* 0x000fe400078008ff */
[C---:B------:R-:W-:Y:S01]  /*0530*/  ISETP.LT.OR P1, PT, R2.reuse, 0x1, P4 ;  /* 0x000000010200780c */ /* 0x040fe20002721670 */
[----:B------:R-:W-:Y:S01]  /*0540*/  IMAD.IADD R3, R21, 0x1, R3 ;  /* 0x0000000115037824 */ /* 0x000fe200078e0203 */
[C---:B------:R-:W-:Y:S01]  /*0550*/  ISETP.LT.OR P6, PT, R2.reuse, 0x1, P3 ;  /* 0x000000010200780c */ /* 0x040fe20001fc1670 */
[----:B------:R-:W-:Y:S01]  /*0560*/  IMAD.IADD R0, R17, 0x1, R0 ;  /* 0x0000000111007824 */ /* 0x000fe200078e0200 */
[----:B------:R-:W-:Y:S01]  /*0570*/  ISETP.LT.OR P5, PT, R2, 0x21, P4 ;  /* 0x000000210200780c */ /* 0x000fe200027a1670 */
[----:B------:R-:W-:Y:S01]  /*0580*/  IMAD.SHL.U32 R13, R13, 0x2, RZ ;  /* 0x000000020d0d7824 */ /* 0x000fe200078e00ff */
[----:B------:R-:W-:Y:S01]  /*0590*/  LEA.HI.X R5, R20, c[0x0][0x1c4], R3, 0x1, P0 ;  /* 0x0000710014057a11 */ /* 0x000fe200000f0c03 */
[----:B------:R-:W-:Y:S01]  /*05a0*/  IMAD.WIDE.U32 R22, R232, c[0x0][0x178], R18 ;  /* 0x00005e00e8167a25 */ /* 0x000fe200078e0012 */
[----:B------:R-:W-:-:S02]  /*05b0*/  LEA R26, P0, R16, c[0x0][0x190], 0x1 ;  /* 0x00006400101a7a11 */ /* 0x000fc400078008ff */
[C---:B------:R-:W-:Y:S01]  /*05c0*/  IADD3 R230, R13.reuse, 0x10080, RZ ;  /* 0x000100800de67810 */ /* 0x040fe20007ffe0ff */
[----:B------:R-:W-:Y:S01]  /*05d0*/  IMAD.WIDE.U32 R24, R232, c[0x0][0x208], R18 ;  /* 0x00008200e8187a25 */ /* 0x000fe200078e0012 */
[----:B------:R-:W-:Y:S01]  /*05e0*/  LEA.HI.X R27, R16, c[0x0][0x194], R0, 0x1, P0 ;  /* 0x00006500101b7a11 */ /* 0x000fe200000f0c00 */
[----:B------:R1:W-:Y:S01]  /*05f0*/  LDGSTS.E.BYPASS.LTC128B.128 [R13+0x8080], [R4.64], !P1 ;  /* 0x08080000040d7fae */ /* 0x0003e2000c901d56 */
[----:B------:R-:W-:Y:S01]  /*0600*/  IADD3 R16, P0, R4, UR7, RZ ;  /* 0x0000000704107c10 */ /* 0x000fe2000ff1e0ff */
[----:B------:R-:W-:Y:S01]  /*0610*/  IMAD.U32 R0, RZ, RZ, UR7 ;  /* 0x00000007ff007e24 */ /* 0x000fe2000f8e00ff */
[----:B------:R-:W-:Y:S01]  /*0620*/  IADD3 R223, R13, 0x18080, RZ ;  /* 0x000180800ddf7810 */ /* 0x000fe20007ffe0ff */
[----:B------:R1:W-:Y:S01]  /*0630*/  LDGSTS.E.BYPASS.LTC128B.128 [R13+0xc080], [R4.64+0x80], !P6 ;  /* 0x0c080080040d7fae */ /* 0x0003e2000f101d56 */
[----:B------:R-:W-:Y:S02]  /*0640*/  ISETP.LT.OR P6, PT, R2, 0x41, P4 ;  /* 0x000000410200780c */ /* 0x000fe400027c1670 */
[----:B------:R-:W-:-:S02]  /*0650*/  IADD3 R20, P2, P1, R0, 0x80, R4 ;  /* 0x0000008000147810 */ /* 0x000fc4000795e004 */
[----:B------:R-:W-:Y:S02]  /*0660*/  IADD3.X R17, R5, UR5, RZ, P0, !PT ;  /* 0x0000000505117c10 */ /* 0x000fe400087fe4ff */
[----:B------:R-:W-:Y:S02]  /*0670*/  IADD3.X R21, RZ, UR5, R5, P2, P1 ;  /* 0x00000005ff157c10 */ /* 0x000fe400097e2405 */
[C---:B------:R-:W-:Y:S01]  /*0680*/  ISETP.LT.OR P2, PT, R2.reuse, 0x61, P4 ;  /* 0x000000610200780c */ /* 0x040fe20002741670 */
[----:B------:R2:W-:Y:S01]  /*0690*/  LDGSTS.E.BYPASS.LTC128B.128 [R13+0x9080], [R16.64], !P5 ;  /* 0x09080000100d7fae */ /* 0x0005e2000e901d56 */
[C---:B------:R-:W-:Y:S02]  /*06a0*/  ISETP.LT.OR P4, PT, R2.reuse, 0x21, P3 ;  /* 0x000000210200780c */ /* 0x040fe40001f81670 */
[----:B------:R-:W-:-:S11]  /*06b0*/  ISETP.LT.OR P5, PT, R2, 0x41, P3 ;  /* 0x000000410200780c */ /* 0x000fd60001fa1670 */
[----:B------:R3:W-:Y:S01]  /*06c0*/  LDGSTS.E.BYPASS.LTC128B.128 [R13+0xd080], [R20.64], !P4 ;  /* 0x0d080000140d7fae */ /* 0x0007e2000e101d56 */
[----:B------:R-:W-:Y:S02]  /*06d0*/  ISETP.LT.OR P4, PT, R2, 0x61, P3 ;  /* 0x000000610200780c */ /* 0x000fe40001f81670 */
[----:B-1----:R-:W-:-:S04]  /*06e0*/  IADD3 R4, P0, R16, UR7, RZ ;  /* 0x0000000710047c10 */ /* 0x002fc8000ff1e0ff */
[----:B------:R-:W-:-:S05]  /*06f0*/  IADD3.X R5, R17, UR5, RZ, P0, !PT ;  /* 0x0000000511057c10 */ /* 0x000fca00087fe4ff */
[----:B------:R1:W-:Y:S01]  /*0700*/  LDGSTS.E.BYPASS.LTC128B.128 [R13+0xa080], [R4.64], !P6 ;  /* 0x0a080000040d7fae */ /* 0x0003e2000f101d56 */
[----:B--2---:R-:W-:Y:S02]  /*0710*/  IADD3 R16, P1, R16, UR9, RZ ;  /* 0x0000000910107c10 */ /* 0x004fe4000ff3e0ff */
[----:B------:R-:W-:Y:S02]  /*0720*/  ISETP.GE.AND P6, PT, R18, c[0x0][0x16c], PT ;  /* 0x00005b0012007a0c */ /* 0x000fe40003fc6270 */
[----:B------:R-:W-:-:S05]  /*0730*/  IADD3.X R17, R17, UR4, RZ, P1, !PT ;  /* 0x0000000411117c10 */ /* 0x000fca0008ffe4ff */
[----:B------:R2:W-:Y:S01]  /*0740*/  LDGSTS.E.BYPASS.LTC128B.128 [R13+0xe080], [R16.64], !P5 ;  /* 0x0e080000100d7fae */ /* 0x0005e2000e901d56 */
[----:B---3--:R-:W-:-:S05]  /*0750*/  IADD3 R20, P0, R4, UR7, RZ ;  /* 0x0000000704147c10 */ /* 0x008fca000ff1e0ff */
[----:B------:R-:W-:Y:S02]  /*0760*/  @P6 LOP3.LUT R222, R222, 0x8, RZ, 0xfc, !PT ;  /* 0x00000008dede6812 */ /* 0x000fe400078efcff */
[----:B------:R-:W-:Y:S02]  /*0770*/  IADD3.X R21, R5, UR5, RZ, P0, !PT ;  /* 0x0000000505157c10 */ /* 0x000fe400087fe4ff */
[C---:B------:R-:W-:Y:S02]  /*0780*/  ISETP.GE.AND P0, PT, R14.reuse, c[0x0][0x19c], PT ;  /* 0x000067000e007a0c */ /* 0x040fe40003f06270 */
[----:B------:R-:W-:Y:S01]  /*0790*/  ISETP.GE.AND P6, PT, R14, c[0x0][0x16c], PT ;  /* 0x00005b000e007a0c */ /* 0x000fe20003fc6270 */
[----:B------:R3:W-:Y:S01]  /*07a0*/  LDGSTS.E.BYPASS.LTC128B.128 [R13+0xb080], [R20.64], !P2 ;  /* 0x0b080000140d7fae */ /* 0x0007e2000d101d56 */
[----:B------:R-:W-:Y:S02]  /*07b0*/  ISETP.GE.AND P2, PT, R18, c[0x0][0x19c], PT ;  /* 0x0000670012007a0c */ /* 0x000fe40003f46270 */
[----:B-1----:R-:W-:-:S02]  /*07c0*/  IADD3 R4, P1, R4, UR9, RZ ;  /* 0x0000000904047c10 */ /* 0x002fc4000ff3e0ff */
[C---:B------:R-:W-:Y:S02]  /*07d0*/  ISETP.LT.OR P3, PT, R2.reuse, 0x1, P2 ;  /* 0x000000010200780c */ /* 0x040fe40001761670 */
[----:B------:R-:W-:Y:S01]  /*07e0*/  IADD3.X R5, R5, UR4, RZ, P1, !PT ;  /* 0x0000000405057c10 */ /* 0x000fe20008ffe4ff */
[----:B------:R-:W-:Y:S01]  /*07f0*/  ULDC.64 UR4, c[0x0][0x1a8] ;  /* 0x00006a0000047ab9 */ /* 0x000fe20000000a00 */
[C---:B------:R-:W-:Y:S01]  /*0800*/  ISETP.LT.OR P5, PT, R2.reuse, 0x1, P0 ;  /* 0x000000010200780c */ /* 0x040fe200007a1670 */
[----:B------:R-:W-:Y:S01]  /*0810*/  USHF.L.U32 UR7, UR4, 0x6, URZ ;  /* 0x0000000604077899 */ /* 0x000fe2000800063f */
[----:B------:R-:W-:Y:S01]  /*0820*/  SEL R3, RZ, 0x2, P6 ;  /* 0x00000002ff037807 */ /* 0x000fe20003000000 */
[----:B------:R-:W-:Y:S01]  /*0830*/  USHF.L.U64.HI UR9, UR4, UR6, UR5 ;  /* 0x0000000604097299 */ /* 0x000fe20008010205 */
[----:B------:R1:W-:Y:S01]  /*0840*/  LDGSTS.E.BYPASS.LTC128B.128 [R13+0xf080], [R4.64], !P4 ;  /* 0x0f080000040d7fae */ /* 0x0003e2000e101d56 */
[----:B------:R-:W-:Y:S01]  /*0850*/  ISETP.LT.OR P4, PT, R2, 0x21, P2 ;  /* 0x000000210200780c */ /* 0x000fe20001781670 */
[----:B------:R-:W-:Y:S01]  /*0860*/  UIADD3 UR11, UP0, UR7, 0x80, URZ ;  /* 0x00000080070b7890 */ /* 0x000fe2000ff1e03f */
[----:B--2---:R-:W-:Y:S01]  /*0870*/  IMAD.U32 R16, RZ, RZ, UR7 ;  /* 0x00000007ff107e24 */ /* 0x004fe2000f8e00ff */
[----:B------:R-:W-:Y:S01]  /*0880*/  ULDC.64 UR4, c[0x0][0x188] ;  /* 0x0000620000047ab9 */ /* 0x000fe20000000a00 */
[----:B------:R2:W-:Y:S01]  /*0890*/  LDGSTS.E.BYPASS.LTC128B.128 [R13+0x80], [R26.64], !P3 ;  /* 0x000800001a0d7fae */ /* 0x0005e2000d901d56 */
[----:B------:R-:W-:-:S02]  /*08a0*/  UIADD3.X UR10, URZ, UR9, URZ, UP0, !UPT ;  /* 0x000000093f0a7290 */ /* 0x000fc400087fe43f */
[----:B------:R-:W-:Y:S01]  /*08b0*/  UIMAD UR4, UR8, UR4, URZ ;  /* 0x00000004080472a4 */ /* 0x000fe2000f8e023f */
[----:B------:R2:W-:Y:S01]  /*08c0*/  LDGSTS.E.BYPASS.LTC128B.128 [R13+0x4080], [R26.64+0x80], !P5 ;  /* 0x040800801a0d7fae */ /* 0x0005e2000e901d56 */
[----:B------:R-:W-:Y:S02]  /*08d0*/  ISETP.LT.OR P5, PT, R2, 0x61, P2 ;  /* 0x000000610200780c */ /* 0x000fe400017a1670 */
[----:B------:R-:W-:Y:S01]  /*08e0*/  UIMAD UR4, UR18, UR5, UR4 ;  /* 0x00000005120472a4 */ /* 0x000fe2000f8e0204 */
[----:B---3--:R-:W-:-:S04]  /*08f0*/  IADD3 R20, P1, R26, UR7, RZ ;  /* 0x000000071a147c10 */ /* 0x008fc8000ff3e0ff */
[----:B------:R-:W-:Y:S02]  /*0900*/  IADD3.X R21, R27, UR9, RZ, P1, !PT ;  /* 0x000000091b157c10 */ /* 0x000fe40008ffe4ff */
[----:B------:R-:W-:-:S03]  /*0910*/  IADD3 R16, P3, P1, R16, 0x80, R26 ;  /* 0x0000008010107810 */ /* 0x000fc6000797e01a */
[----:B------:R3:W-:Y:S01]  /*0920*/  LDGSTS.E.BYPASS.LTC128B.128 [R13+0x1080], [R20.64], !P4 ;  /* 0x01080000140d7fae */ /* 0x0007e2000e101d56 */
[----:B------:R-:W-:Y:S02]  /*0930*/  IADD3.X R17, RZ, UR9, R27, P3, P1 ;  /* 0x00000009ff117c10 */ /* 0x000fe40009fe241b */
[C---:B------:R-:W-:Y:S01]  /*0940*/  ISETP.LT.OR P1, PT, R2.reuse, 0x21, P0 ;  /* 0x000000210200780c */ /* 0x040fe20000721670 */
[C---:B-1----:R-:W-:Y:S01]  /*0950*/  IMAD R5, R233.reuse, c[0x0][0x178], RZ ;  /* 0x00005e00e9057a24 */ /* 0x042fe200078e02ff */
[----:B------:R-:W-:Y:S01]  /*0960*/  ISETP.LT.OR P4, PT, R2, 0x41, P2 ;  /* 0x000000410200780c */ /* 0x000fe20001781670 */
[----:B------:R-:W-:Y:S01]  /*0970*/  IMAD R4, R233, c[0x0][0x208], RZ ;  /* 0x00008200e9047a24 */ /* 0x000fe200078e02ff */
[----:B------:R-:W-:Y:S01]  /*0980*/  LOP3.LUT P2, RZ, R222, 0x8, RZ, 0xc0, !PT ;  /* 0x00000008deff7812 */ /* 0x000fe2000784c0ff */
[----:B------:R-:W-:Y:S01]  /*0990*/  IMAD R5, R232, c[0x0][0x17c], R5 ;  /* 0x00005f00e8057a24 */ /* 0x000fe200078e0205 */
[----:B------:R-:W-:Y:S01]  /*09a0*/  ISETP.LT.OR P3, PT, R2, 0x61, P0 ;  /* 0x000000610200780c */ /* 0x000fe20000761670 */
[----:B------:R-:W-:Y:S01]  /*09b0*/  IMAD R4, R232, c[0x0][0x20c], R4 ;  /* 0x00008300e8047a24 */ /* 0x000fe200078e0204 */
[----:B------:R-:W-:Y:S01]  /*09c0*/  SEL R0, RZ, 0x1, P2 ;  /* 0x00000001ff007807 */ /* 0x000fe20001000000 */
[----:B------:R-:W-:Y:S01]  /*09d0*/  IMAD.IADD R23, R23, 0x1, R5 ;  /* 0x0000000117177824 */ /* 0x000fe200078e0205 */
[----:B------:R-:W-:Y:S01]  /*09e0*/  ISETP.LT.OR P2, PT, R2, 0x41, P0 ;  /* 0x000000410200780c */ /* 0x000fe20000741670 */
[----:B------:R-:W-:Y:S01]  /*09f0*/  IMAD R2, R188, c[0x0][0x180], RZ ;  /* 0x00006000bc027a24 */ /* 0x000fe200078e02ff */
[----:B------:R-:W-:Y:S01]  /*0a00*/  LOP3.LUT R222, R222, 0xffffffef, RZ, 0xc0, !PT ;  /* 0xffffffefdede7812 */ /* 0x000fe200078ec0ff */
[----:B------:R1:W-:Y:S01]  /*0a10*/  LDGSTS.E.BYPASS.LTC128B.128 [R13+0x5080], [R16.64], !P1 ;  /* 0x05080000100d7fae */ /* 0x0003e2000c901d56 */
[----:B------:R-:W-:-:S02]  /*0a20*/  IMAD.WIDE.U32 R22, R196, c[0x0][0x180], R22 ;  /* 0x00006000c4167a25 */ /* 0x000fc400078e0016 */
[----:B------:R-:W-:Y:S02]  /*0a30*/  @P6 LOP3.LUT R222, R222, 0x10, RZ, 0xfc, !PT ;  /* 0x00000010dede6812 */ /* 0x000fe400078efcff */
[----:B------:R-:W-:Y:S01]  /*0a40*/  IMAD R2, R196, c[0x0][0x184], R2 ;  /* 0x00006100c4027a24 */ /* 0x000fe200078e0202 */
[----:B------:R-:W-:Y:S01]  /*0a50*/  ISETP.GT.AND P6, PT, R224, 0xf, PT ;  /* 0x0000000fe000780c */ /* 0x000fe20003fc4270 */
[----:B------:R-:W-:Y:S01]  /*0a60*/  IMAD.IADD R0, R3, 0x1, R0 ;  /* 0x0000000103007824 */ /* 0x000fe200078e0200 */
[----:B------:R-:W-:Y:S01]  /*0a70*/  LOP3.LUT R222, R222, 0xfffffffd, RZ, 0xc0, !PT ;  /* 0xfffffffddede7812 */ /* 0x000fe200078ec0ff */
[----:B------:R-:W-:Y:S02]  /*0a80*/  IMAD.U32 R3, RZ, RZ, UR18 ;  /* 0x00000012ff037e24 */ /* 0x000fe4000f8e00ff */
[----:B------:R-:W-:Y:S02]  /*0a90*/  IMAD.IADD R23, R23, 0x1, R2 ;  /* 0x0000000117177824 */ /* 0x000fe400078e0202 */
[----:B------:R-:W-:-:S02]  /*0aa0*/  IMAD.IADD R5, R25, 0x1, R4 ;  /* 0x0000000119057824 */ /* 0x000fc400078e0204 */
[----:B------:R-:W-:-:S04]  /*0ab0*/  IMAD.WIDE.U32 R22, R3, c[0x0][0x188], R22 ;  /* 0x0000620003167a25 */ /* 0x000fc800078e0016 */
[----:B------:R-:W-:Y:S01]  /*0ac0*/  IMAD.MOV.U32 R4, RZ, RZ, R24 ;  /* 0x000000ffff047224 */ /* 0x000fe200078e0018 */
[----:B------:R-:W-:Y:S01]  /*0ad0*/  IADD3 R2, R23, UR4, RZ ;  /* 0x0000000417027c10 */ /* 0x000fe2000fffe0ff */
[----:B------:R-:W-:Y:S02]  /*0ae0*/  ULDC.64 UR4, c[0x0][0x278] ;  /* 0x00009e0000047ab9 */ /* 0x000fe40000000a00 */
[----:B------:R-:W-:Y:S01]  /*0af0*/  IMAD.WIDE.U32 R4, R196, c[0x0][0x210], R4 ;  /* 0x00008400c4047a25 */ /* 0x000fe200078e0004 */
[----:B-1----:R-:W-:-:S04]  /*0b00*/  IADD3 R16, P0, R20, UR7, RZ ;  /* 0x0000000714107c10 */ /* 0x002fc8000ff1e0ff */
[----:B------:R-:W-:Y:S02]  /*0b10*/  IADD3.X R17, R21, UR9, RZ, P0, !PT ;  /* 0x0000000915117c10 */ /* 0x000fe400087fe4ff */
[----:B---3--:R-:W-:-:S03]  /*0b20*/  IADD3 R20, P0, R20, UR11, RZ ;  /* 0x0000000b14147c10 */ /* 0x008fc6000ff1e0ff */
[----:B------:R1:W-:Y:S01]  /*0b30*/  LDGSTS.E.BYPASS.LTC128B.128 [R13+0x2080], [R16.64], !P4 ;  /* 0x02080000100d7fae */ /* 0x0003e2000e101d56 */
[----:B------:R-:W-:-:S05]  /*0b40*/  IADD3.X R21, R21, UR10, RZ, P0, !PT ;  /* 0x0000000a15157c10 */ /* 0x000fca00087fe4ff */
[----:B------:R3:W-:Y:S01]  /*0b50*/  LDGSTS.E.BYPASS.LTC128B.128 [R13+0x6080], [R20.64], !P2 ;  /* 0x06080000140d7fae */ /* 0x0007e2000d101d56 */
[----:B------:R-:W-:-:S04]  /*0b60*/  LOP3.LUT P2, RZ, R0, 0x1, RZ, 0xc0, !PT ;  /* 0x0000000100ff7812 */ /* 0x000fc8000784c0ff */
[----:B------:R-:W-:Y:S02]  /*0b70*/  ISETP.LT.OR P4, PT, R7, 0x1, !P2 ;  /* 0x000000010700780c */ /* 0x000fe40005781670 */
[C---:B---3--:R-:W-:Y:S01]  /*0b80*/  IADD3 R20, P0, R16.reuse, UR7, RZ ;  /* 0x0000000710147c10 */ /* 0x048fe2000ff1e0ff */
[----:B------:R-:W-:Y:S01]  /*0b90*/  ULDC.64 UR6, c[0x0][0x290] ;  /* 0x0000a40000067ab9 */ /* 0x000fe20000000a00 */
[----:B-1----:R-:W-:Y:S02]  /*0ba0*/  IADD3 R16, P1, R16, UR11, RZ ;  /* 0x0000000b10107c10 */ /* 0x002fe4000ff3e0ff */
[C---:B------:R-:W-:Y:S02]  /*0bb0*/  IADD3.X R21, R17.reuse, UR9, RZ, P0, !PT ;  /* 0x0000000911157c10 */ /* 0x040fe400087fe4ff */
[----:B------:R-:W-:Y:S01]  /*0bc0*/  IADD3.X R17, R17, UR10, RZ, P1, !PT ;  /* 0x0000000a11117c10 */ /* 0x000fe20008ffe4ff */
[----:B------:R-:W-:Y:S01]  /*0bd0*/  UIMAD.WIDE.U32 UR10, UR18, UR4, URZ ;  /* 0x00000004120a72a5 */ /* 0x000fe2000f8e003f */
[----:B------:R-:W-:Y:S01]  /*0be0*/  LOP3.LUT P1, RZ, R0, 0x2, RZ, 0xc0, !PT ;  /* 0x0000000200ff7812 */ /* 0x000fe2000782c0ff */
[----:B------:R1:W-:Y:S01]  /*0bf0*/  LDGSTS.E.BYPASS.LTC128B.128 [R13+0x3080], [R20.64], !P5 ;  /* 0x03080000140d7fae */ /* 0x0003e2000e901d56 */
[----:B------:R-:W-:Y:S01]  /*0c00*/  LEA R228, P0, R22, c[0x0][0x160], 0x1 ;  /* 0x0000580016e47a11 */ /* 0x000fe200078008ff */
[----:B------:R-:W-:Y:S01]  /*0c10*/  UIMAD UR4, UR8, UR4, URZ ;  /* 0x00000004080472a4 */ /* 0x000fe2000f8e023f */
[----:B------:R-:W-:Y:S01]  /*0c20*/  IMAD R0, R188, c[0x0][0x210], RZ ;  /* 0x00008400bc007a24 */ /* 0x000fe200078e02ff */
[----:B------:R3:W-:Y:S01]  /*0c30*/  LDGSTS.E.BYPASS.LTC128B.128 [R13+0x7080], [R16.64], !P3 ;  /* 0x07080000100d7fae */ /* 0x0007e2000d901d56 */
[----:B------:R-:W-:Y:S01]  /*0c40*/  ISETP.LT.OR P3, PT, R7, 0x1, !P1 ;  /* 0x000000010700780c */ /* 0x000fe20004f61670 */
[----:B------:R-:W-:Y:S01]  /*0c50*/  UIMAD UR4, UR18, UR5, UR4 ;  /* 0x00000005120472a4 */ /* 0x000fe2000f8e0204 */
[----:B------:R-:W-:Y:S01]  /*0c60*/  LEA.HI.X R229, R22, c[0x0][0x164], R2, 0x1, P0 ;  /* 0x0000590016e57a11 */ /* 0x000fe200000f0c02 */
[----:B------:R-:W-:Y:S01]  /*0c70*/  IMAD R2, R188, c[0x0][0x270], RZ ;  /* 0x00009c00bc027a24 */ /* 0x000fe200078e02ff */
[----:B------:R-:W0:Y:S01]  /*0c80*/  LDGDEPBAR ;  /* 0x00000000000079af */ /* 0x000e220000000000 */
[----:B------:R-:W-:Y:S01]  /*0c90*/  UIADD3 UR13, UR11, UR4, URZ ;  /* 0x000000040b0d7290 */ /* 0x000fe2000fffe03f */
[----:B------:R-:W-:Y:S01]  /*0ca0*/  IMAD R0, R196, c[0x0][0x214], R0 ;  /* 0x00008500c4007a24 */ /* 0x000fe200078e0200 */
[----:B------:R-:W-:Y:S01]  /*0cb0*/  ISETP.GE.AND P5, PT, R14, c[0x0][0x1fc], PT ;  /* 0x00007f000e007a0c */ /* 0x000fe20003fa6270 */
[----:B------:R-:W-:Y:S01]  /*0cc0*/  IMAD R2, R196, c[0x0][0x274], R2 ;  /* 0x00009d00c4027a24 */ /* 0x000fe200078e0202 */
[----:B------:R2:W-:Y:S01]  /*0cd0*/  LDGSTS.E.BYPASS.LTC128B.128 [R13+0x10080], [R228.64], !P4 ;  /* 0x10080000e40d7fae */ /* 0x0005e2000e101d56 */
[----:B------:R-:W-:Y:S01]  /*0ce0*/  ISETP.GE.AND P4, PT, R18, c[0x0][0x1fc], PT ;  /* 0x00007f0012007a0c */ /* 0x000fe20003f86270 */
[----:B------:R-:W-:Y:S01]  /*0cf0*/  IMAD.IADD R5, R5, 0x1, R0 ;  /* 0x0000000105057824 */ /* 0x000fe200078e0200 */
[----:B------:R-:W-:Y:S01]  /*0d00*/  ULDC.64 UR4, c[0x0][0x218] ;  /* 0x0000860000047ab9 */ /* 0x000fe20000000a00 */
[----:B------:R2:W-:Y:S01]  /*0d10*/  LDGSTS.E.BYPASS.LTC128B.128 [R13+0x12080], [R228.64+0x80], !P3 ;  /* 0x12080080e40d7fae */ /* 0x0005e2000d901d56 */
[C---:B------:R-:W-:Y:S01]  /*0d20*/  ISETP.LT.OR P3, PT, R7.reuse, 0x21, !P2 ;  /* 0x000000210700780c */ /* 0x040fe20005761670 */
[----:B------:R-:W-:Y:S01]  /*0d30*/  IMAD.U32 R0, RZ, RZ, UR16 ;  /* 0x00000010ff007e24 */ /* 0x000fe2000f8e00ff */
[----:B------:R-:W-:Y:S01]  /*0d40*/  ISETP.LT.OR P2, PT, R7, 0x21, !P1 ;  /* 0x000000210700780c */ /* 0x000fe20004f41670 */
[----:B------:R-:W-:-:S04]  /*0d50*/  UIMAD UR4, UR8, UR4, URZ ;  /* 0x00000004080472a4 */ /* 0x000fc8000f8e023f */
[----:B------:R-:W-:Y:S01]  /*0d60*/  UIMAD UR4, UR18, UR5, UR4 ;  /* 0x00000005120472a4 */ /* 0x000fe2000f8e0204 */
[----:B-1----:R-:W-:Y:S01]  /*0d70*/  IMAD.U32 R20, RZ, RZ, UR18 ;  /* 0x00000012ff147e24 */ /* 0x002fe2000f8e00ff */
[----:B------:R-:W-:Y:S01]  /*0d80*/  @P4 LOP3.LUT R222, R222, 0x2, RZ, 0xfc, !PT ;  /* 0x00000002dede4812 */ /* 0x000fe200078efcff */
[----:B---3--:R-:W-:-:S03]  /*0d90*/  IMAD.WIDE.U32 R16, R196, c[0x0][0x270], R236 ;  /* 0x00009c00c4107a25 */ /* 0x008fc600078e00ec */
[----:B------:R-:W-:Y:S01]  /*0da0*/  LOP3.LUT R222, R222, 0xfffffffb, RZ, 0xc0, !PT ;  /* 0xfffffffbdede7812 */ /* 0x000fe200078ec0ff */
[----:B------:R-:W-:Y:S01]  /*0db0*/  IMAD.WIDE.U32 R20, R20, c[0x0][0x218], R4 ;  /* 0x0000860014147a25 */ /* 0x000fe200078e0004 */
[----:B------:R-:W-:Y:S01]  /*0dc0*/  IADD3 R3, P0, R16, UR10, RZ ;  /* 0x0000000a10037c10 */ /* 0x000fe2000ff1e0ff */
[----:B------:R-:W-:Y:S01]  /*0dd0*/  UIMAD.WIDE.U32 UR10, UR18, UR6, URZ ;  /* 0x00000006120a72a5 */ /* 0x000fe2000f8e003f */
[----:B------:R-:W-:Y:S01]  /*0de0*/  @P5 LOP3.LUT R222, R222, 0x4, RZ, 0xfc, !PT ;  /* 0x00000004dede5812 */ /* 0x000fe200078efcff */
[----:B------:R-:W-:Y:S01]  /*0df0*/  UIMAD UR6, UR8, UR6, URZ ;  /* 0x00000006080672a4 */ /* 0x000fe2000f8e023f */
[----:B------:R-:W-:Y:S01]  /*0e00*/  IADD3.X R2, R17, UR13, R2, P0, !PT ;  /* 0x0000000d11027c10 */ /* 0x000fe200087fe402 */
[----:B------:R-:W-:Y:S01]  /*0e10*/  IMAD.WIDE.U32 R4, R196, c[0x0][0x288], R236 ;  /* 0x0000a200c4047a25 */ /* 0x000fe200078e00ec */
[----:B------:R-:W-:Y:S01]  /*0e20*/  LEA R16, P0, R3, c[0x0][0x258], 0x2 ;  /* 0x0000960003107a11 */ /* 0x000fe200078010ff */
[----:B------:R-:W-:-:S03]  /*0e30*/  UIMAD UR6, UR18, UR7, UR6 ;  /* 0x00000007120672a4 */ /* 0x000fc6000f8e0206 */
[----:B------:R-:W-:Y:S01]  /*0e40*/  LEA.HI.X R17, R3, c[0x0][0x25c], R2, 0x2, P0 ;  /* 0x0000970003117a11 */ /* 0x000fe200000f1402 */
[----:B------:R-:W-:Y:S01]  /*0e50*/  UIADD3 UR14, UR11, UR6, URZ ;  /* 0x000000060b0e7290 */ /* 0x000fe2000fffe03f */
[----:B------:R-:W-:Y:S02]  /*0e60*/  IADD3 R2, P0, R228, UR16, RZ ;  /* 0x00000010e4027c10 */ /* 0x000fe4000ff1e0ff */
[----:B------:R-:W-:Y:S02]  /*0e70*/  UMOV UR6, 0x5 ;  /* 0x0000000500067882 */ /* 0x000fe40000000000 */
[----:B------:R-:W-:Y:S02]  /*0e80*/  IADD3.X R3, R229, UR15, RZ, P0, !PT ;  /* 0x0000000fe5037c10 */ /* 0x000fe400087fe4ff */
[----:B------:R-:W-:Y:S01]  /*0e90*/  IADD3 R22, P1, P0, R0, 0x80, R228 ;  /* 0x0000008000167810 */ /* 0x000fe2000783e0e4 */
[----:B------:R-:W-:Y:S02]  /*0ea0*/  IMAD R0, R188, c[0x0][0x288], RZ ;  /* 0x0000a200bc007a24 */ /* 0x000fe400078e02ff */
[----:B------:R1:W-:Y:S01]  /*0eb0*/  LDGSTS.E.BYPASS.LTC128B.128 [R13+0x11080], [R2.64], !P3 ;  /* 0x11080000020d7fae */ /* 0x0003e2000d901d56 */
[----:B------:R-:W-:Y:S01]  /*0ec0*/  IADD3.X R23, RZ, UR15, R229, P1, P0 ;  /* 0x0000000fff177c10 */ /* 0x000fe20008fe04e5 */
[----:B------:R-:W-:Y:S01]  /*0ed0*/  IMAD R0, R196, c[0x0][0x28c], R0 ;  /* 0x0000a300c4007a24 */ /* 0x000fe200078e0200 */
[----:B------:R-:W-:-:S03]  /*0ee0*/  IADD3 R4, P0, R4, UR10, RZ ;  /* 0x0000000a04047c10 */ /* 0x000fc6000ff1e0ff */
[----:B------:R2:W-:Y:S01]  /*0ef0*/  LDGSTS.E.BYPASS.LTC128B.128 [R13+0x13080], [R22.64], !P2 ;  /* 0x13080000160d7fae */ /* 0x0005e2000d101d56 */
[----:B------:R-:W-:Y:S02]  /*0f00*/  IADD3.X R0, R5, UR14, R0, P0, !PT ;  /* 0x0000000e05007c10 */ /* 0x000fe400087fe400 */
[----:B------:R-:W-:Y:S02]  /*0f10*/  LEA R226, P2, R20, c[0x0][0x1f0], 0x1 ;  /* 0x00007c0014e27a11 */ /* 0x000fe400078408ff */
[----:B-1----:R-:W-:Y:S02]  /*0f20*/  SEL R2, RZ, 0x1, P4 ;  /* 0x00000001ff027807 */ /* 0x002fe40002000000 */
[----:B------:R-:W-:-:S05]  /*0f30*/  SEL R3, RZ, 0x2, P5 ;  /* 0x00000002ff037807 */ /* 0x000fca0002800000 */
[----:B------:R-:W-:Y:S01]  /*0f40*/  IMAD.IADD R2, R3, 0x1, R2 ;  /* 0x0000000103027824 */ /* 0x000fe200078e0202 */
[----:B------:R-:W-:Y:S01]  /*0f50*/  IADD3 R3, R21, UR4, RZ ;  /* 0x0000000415037c10 */ /* 0x000fe2000fffe0ff */
[----:B------:R-:W-:Y:S01]  /*0f60*/  ULDC.64 UR4, c[0x0][0x208] ;  /* 0x0000820000047ab9 */ /* 0x000fe20000000a00 */
[----:B------:R-:W-:Y:S01]  /*0f70*/  SHF.R.S32.HI R21, RZ, 0x5, R8 ;  /* 0x00000005ff157819 */ /* 0x000fe20000011408 */
[----:B------:R-:W-:Y:S01]  /*0f80*/  USHF.L.U32 UR7, UR4, 0x5, URZ ;  /* 0x0000000504077899 */ /* 0x000fe2000800063f */
[----:B------:R-:W-:Y:S01]  /*0f90*/  LOP3.LUT P1, RZ, R2, 0x1, RZ, 0xc0, !PT ;  /* 0x0000000102ff7812 */ /* 0x000fe2000782c0ff */
[----:B------:R-:W-:Y:S01]  /*0fa0*/  USHF.L.U64.HI UR5, UR4, UR6, UR5 ;  /* 0x0000000604057299 */ /* 0x000fe20008010205 */
[----:B------:R-:W-:Y:S01]  /*0fb0*/  LEA.HI.X R227, R20, c[0x0][0x1f4], R3, 0x1, P2 ;  /* 0x00007d0014e37a11 */ /* 0x000fe200010f0c03 */
[----:B------:R-:W-:Y:S01]  /*0fc0*/  @!P6 IMAD.SHL.U32 R3, R224, 0x10, RZ ;  /* 0x00000010e003e824 */ /* 0x000fe200078e00ff */
[----:B------:R-:W-:Y:S01]  /*0fd0*/  ISETP.LT.OR P0, PT, R7, 0x1, !P1 ;  /* 0x000000010700780c */ /* 0x000fe20004f01670 */
[----:B------:R-:W-:Y:S01]  /*0fe0*/  USHF.L.U32 UR4, UR7, 0x1, URZ ;  /* 0x0000000107047899 */ /* 0x000fe2000800063f */
[----:B------:R-:W-:Y:S01]  /*0ff0*/  LEA.HI R20, R12, R224, RZ, 0x4 ;  /* 0x000000e00c147211 */ /* 0x000fe200078f20ff */
[----:B------:R-:W-:Y:S01]  /*1000*/  USHF.L.U64.HI UR5, UR7, 0x1, UR5 ;  /* 0x0000000107057899 */ /* 0x000fe20008010205 */
[----:B------:R1:W-:Y:S01]  /*1010*/  @!P6 LDGSTS.E.BYPASS.LTC128B.128 [R3+0x20080], [R16.64] ;  /* 0x200800001003efae */ /* 0x0003e2000b901d56 */
[----:B------:R-:W-:Y:S01]  /*1020*/  ULDC UR6, c[0x0][0x168] ;  /* 0x00005a0000067ab9 */ /* 0x000fe20000000800 */
[----:B------:R-:W-:Y:S01]  /*1030*/  LOP3.LUT R15, R20, 0xfffffff0, RZ, 0xc0, !PT ;  /* 0xfffffff0140f7812 */ /* 0x000fe200078ec0ff */
[----:B------:R-:W-:Y:S01]  /*1040*/  UISETP.GE.AND UP0, UPT, UR6, 0x41, UPT ;  /* 0x000000410600788c */ /* 0x000fe2000bf06270 */
[----:B------:R-:W0:Y:S01]  /*1050*/  LDGDEPBAR ;  /* 0x00000000000079af */ /* 0x000e220000000000 */
[----:B------:R-:W-:-:S02]  /*1060*/  SHF.R.S32.HI R5, RZ, 0x4, R20 ;  /* 0x00000004ff057819 */ /* 0x000fc40000011414 */
[----:B------:R-:W-:Y:S02]  /*1070*/  IMAD.IADD R15, R224, 0x1, -R15 ;  /* 0x00000001e00f7824 */ /* 0x000fe400078e0a0f */
[----:B------:R2:W-:Y:S01]  /*1080*/  LDGSTS.E.BYPASS.LTC128B.128 [R13+0x18080], [R226.64], !P0 ;  /* 0x18080000e20d7fae */ /* 0x0005e2000c101d56 */
[----:B------:R-:W-:Y:S02]  /*1090*/  LEA.HI R20, R20, R5, RZ, 0x1 ;  /* 0x0000000514147211 */ /* 0x000fe400078f08ff */
[----:B-1----:R-:W-:Y:S02]  /*10a0*/  IADD3 R16, P0, R226, UR4, RZ ;  /* 0x00000004e2107c10 */ /* 0x002fe4000ff1e0ff */
[----:B------:R-:W-:Y:S02]  /*10b0*/  LEA.HI R3, R8, R21, RZ, 0x1 ;  /* 0x0000001508037211 */ /* 0x000fe400078f08ff */
[----:B------:R-:W-:Y:S02]  /*10c0*/  IADD3.X R17, R227, UR5, RZ, P0, !PT ;  /* 0x00000005e3117c10 */ /* 0x000fe400087fe4ff */
[----:B------:R-:W-:-:S02]  /*10d0*/  LOP3.LUT P0, RZ, R2, 0x2, RZ, 0xc0, !PT ;  /* 0x0000000202ff7812 */ /* 0x000fc4000780c0ff */
[----:B------:R-:W-:Y:S02]  /*10e0*/  SHF.R.S32.HI R2, RZ, 0x1f, R15 ;  /* 0x0000001fff027819 */ /* 0x000fe4000001140f */
[----:B------:R-:W-:Y:S02]  /*10f0*/  ISETP.LT.OR P2, PT, R7, 0x1, !P0 ;  /* 0x000000010700780c */ /* 0x000fe40004741670 */
[----:B------:R-:W-:Y:S02]  /*1100*/  LEA.HI R2, R2, R15, RZ, 0x3 ;  /* 0x0000000f02027211 */ /* 0x000fe400078f18ff */
[----:B------:R-:W-:-:S05]  /*1110*/  LOP3.LUT R3, R3, 0xfffffffe, RZ, 0xc0, !PT ;  /* 0xfffffffe03037812 */ /* 0x000fca00078ec0ff */
[----:B------:R-:W-:-:S04]  /*1120*/  IMAD.IADD R3, R21, 0x1, -R3 ;  /* 0x0000000115037824 */ /* 0x000fc800078e0a03 */
        /* <DEDUP_REMOVED lines=33> */
[----:B--2---:R-:W-:Y:S01]  /*1340*/  IADD3 R16, P0, R16, UR4, RZ ;  /* 0x0000000410107c10 */ /* 0x004fe2000ff1e0ff */
        /* <DEDUP_REMOVED lines=19> */
.L_x_1102:
[----:B------:R-:W-:Y:S05]  /*1480*/  BSYNC B0 ;  /* 0x0000000000007941 */ /* 0x000fea0003800000 */
.L_x_1101:
[----:B--2---:R-:W-:Y:S01]  /*1490*/  UISETP.GE.AND UP0, UPT, UR6, 0x1, UPT ;  /* 0x000000010600788c */ /* 0x004fe2000bf06270 */
        /* <DEDUP_REMOVED lines=67> */
[----:B------:R-:W-:Y:S01]  /*18d0*/  LEA.HI R12, R12, R224, RZ, 0x2 ;  /* 0x000000e00c0c7211 */ /* 0x000fe200078f10ff */
[C---:B-1----:R-:W-:Y:S01]  /*18e0*/  IMAD.SHL.U32 R16, R11.reuse, 0x40, RZ ;  /* 0x000000400b107824 */ /* 0x042fe200078e00ff */
[C---:B------:R-:W-:Y:S01]  /*18f0*/  LOP3.LUT P0, RZ, R11.reuse, 0x2, RZ, 0xc0, !PT ;  /* 0x000000020bff7812 */ /* 0x040fe2000780c0ff */
[----:B------:R-:W-:Y:S01]  /*1900*/  IMAD.SHL.U32 R15, R232, 0x8, RZ ;  /* 0x00000008e80f7824 */ /* 0x000fe200078e00ff */
[----:B------:R-:W-:Y:S01]  /*1910*/  LOP3.LUT P1, RZ, R11, 0x4, RZ, 0xc0, !PT ;  /* 0x000000040bff7812 */ /* 0x000fe2000782c0ff */
[----:B------:R-:W-:Y:S01]  /*1920*/  IMAD.SHL.U32 R231, R3, 0x10, RZ ;  /* 0x0000001003e77824 */ /* 0x000fe200078e00ff */
[----:B------:R-:W-:Y:S01]  /*1930*/  SHF.R.S32.HI R2, RZ, 0x1f, R10 ;  /* 0x0000001fff027819 */ /* 0x000fe2000001140a */
[----:B------:R-:W-:Y:S01]  /*1940*/  IMAD.MOV.U32 R204, RZ, RZ, 0x20 ;  /* 0x00000020ffcc7424 */ /* 0x000fe200078e00ff */
[--C-:B------:R-:W-:Y:S01]  /*1950*/  SHF.R.S32.HI R13, RZ, 0x2, R12.reuse ;  /* 0x00000002ff0d7819 */ /* 0x100fe2000001140c */
[----:B------:R-:W-:Y:S01]  /*1960*/  IMAD.MOV.U32 R209, RZ, RZ, 0x20 ;  /* 0x00000020ffd17424 */ /* 0x000fe200078e00ff */
[----:B------:R-:W-:Y:S01]  /*1970*/  LOP3.LUT R11, R12, 0x3ffffffc, RZ, 0xc0, !PT ;  /* 0x3ffffffc0c0b7812 */ /* 0x000fe200078ec0ff */
[----:B------:R-:W-:Y:S01]  /*1980*/  IMAD.MOV.U32 R210, RZ, RZ, 0x10 ;  /* 0x00000010ffd27424 */ /* 0x000fe200078e00ff */
[----:B------:R-:W-:Y:S01]  /*1990*/  SHF.R.S32.HI R12, RZ, 0x1f, R12 ;  /* 0x0000001fff0c7819 */ /* 0x000fe2000001140c */
[----:B------:R-:W-:Y:S01]  /*19a0*/  UIADD3 UR6, UR6, 0x3f, URZ ;  /* 0x0000003f06067890 */ /* 0x000fe2000fffe03f */
[----:B------:R-:W-:Y:S01]  /*19b0*/  LEA.HI R2, R2, R10, RZ, 0x2 ;  /* 0x0000000a02027211 */ /* 0x000fe200078f10ff */
[----:B------:R-:W-:Y:S01]  /*19c0*/  IMAD.IADD R11, R224, 0x1, -R11 ;  /* 0x00000001e00b7824 */ /* 0x000fe200078e0a0b */
[----:B------:R-:W-:Y:S01]  /*19d0*/  LEA.HI R12, R12, R13, RZ, 0x3 ;  /* 0x0000000d0c0c7211 */ /* 0x000fe200078f18ff */
[----:B------:R-:W-:Y:S01]  /*19e0*/  USHF.R.S32.HI UR4, URZ, 0x1f, UR6 ;  /* 0x0000001f3f047899 */ /* 0x000fe20008011406 */
[----:B------:R-:W-:Y:S01]  /*19f0*/  LOP3.LUT R16, R16, 0x1c0, RZ, 0xc0, !PT ;  /* 0x000001c010107812 */ /* 0x000fe200078ec0ff */
[----:B------:R-:W-:Y:S01]  /*1a00*/  IMAD R235, R11, 0x2, R0 ;  /* 0x000000020beb7824 */ /* 0x000fe200078e0200 */
[----:B------:R-:W-:Y:S01]  /*1a10*/  LOP3.LUT R2, R2, 0xfffffffc, RZ, 0xc0, !PT ;  /* 0xfffffffc02027812 */ /* 0x000fe200078ec0ff */
[----:B------:R-:W-:Y:S01]  /*1a20*/  IMAD.MOV.U32 R205, RZ, RZ, 0x40 ;  /* 0x00000040ffcd7424 */ /* 0x000fe200078e00ff */
[----:B------:R-:W-:Y:S01]  /*1a30*/  LOP3.LUT R8, R8, 0xffffffe0, RZ, 0xc0, !PT ;  /* 0xffffffe008087812 */ /* 0x000fe200078ec0ff */
[----:B------:R-:W-:Y:S01]  /*1a40*/  ULEA.HI UR4, UR4, UR6, URZ, 0x6 ;  /* 0x0000000604047291 */ /* 0x000fe2000f8f303f */
[----:B------:R-:W-:Y:S01]  /*1a50*/  LOP3.LUT R12, R12, 0xfffffff8, RZ, 0xc0, !PT ;  /* 0xfffffff80c0c7812 */ /* 0x000fe200078ec0ff */
[----:B------:R-:W-:Y:S01]  /*1a60*/  IMAD.IADD R2, R10, 0x1, -R2 ;  /* 0x000000010a027824 */ /* 0x000fe200078e0a02 */
[----:B------:R-:W-:Y:S01]  /*1a70*/  LOP3.LUT R15, R15, 0x8, RZ, 0xc0, !PT ;  /* 0x000000080f0f7812 */ /* 0x000fe200078ec0ff */
[----:B------:R-:W-:Y:S01]  /*1a80*/  IMAD.IADD R8, R224, 0x1, -R8 ;  /* 0x00000001e0087824 */ /* 0x000fe200078e0a08 */
[----:B------:R-:W-:Y:S01]  /*1a90*/  SHF.R.U32.HI R14, RZ, 0x3, R16 ;  /* 0x00000003ff0e7819 */ /* 0x000fe20000011610 */
[----:B------:R-:W-:Y:S01]  /*1aa0*/  IMAD.IADD R12, R13, 0x1, -R12 ;  /* 0x000000010d0c7824 */ /* 0x000fe200078e0a0c */
[----:B------:R-:W-:Y:S01]  /*1ab0*/  LOP3.LUT R3, R16, 0x10, R231, 0xf8, !PT ;  /* 0x0000001010037812 */ /* 0x000fe200078ef8e7 */
[----:B------:R-:W-:Y:S01]  /*1ac0*/  IMAD R2, R2, -0x8, R6 ;  /* 0xfffffff802027824 */ /* 0x000fe200078e0206 */
[----:B------:R-:W-:Y:S01]  /*1ad0*/  LOP3.LUT R16, R14, R15, R16, 0x1e, !PT ;  /* 0x0000000f0e107212 */ /* 0x000fe200078e1e10 */
[----:B------:R-:W-:Y:S01]  /*1ae0*/  IMAD.SHL.U32 R6, R12, 0x40, RZ ;  /* 0x000000400c067824 */ /* 0x000fe200078e00ff */
[----:B------:R-:W-:Y:S01]  /*1af0*/  LOP3.LUT R14, R14, R3, R15, 0x1e, !PT ;  /* 0x000000030e0e7212 */ /* 0x000fe200078e1e0f */
[C---:B------:R-:W-:Y:S01]  /*1b00*/  IMAD R3, R7.reuse, 0x800, R9 ;  /* 0x0000080007037824 */ /* 0x040fe200078e0209 */
[----:B------:R-:W-:Y:S01]  /*1b10*/  SHF.R.S32.HI R9, RZ, 0x1f, R8 ;  /* 0x0000001fff097819 */ /* 0x000fe20000011408 */
[----:B------:R-:W-:Y:S01]  /*1b20*/  CS2R R162, SRZ ;  /* 0x0000000000a27805 */ /* 0x000fe2000001ff00 */
[----:B------:R-:W-:Y:S01]  /*1b30*/  LOP3.LUT R6, R6, 0x1c0, RZ, 0xc0, !PT ;  /* 0x000001c006067812 */ /* 0x000fe200078ec0ff */
[----:B------:R-:W-:Y:S01]  /*1b40*/  IMAD R0, R7, 0x200, R14 ;  /* 0x0000020007007824 */ /* 0x000fe200078e020e */
[----:B------:R-:W-:Y:S01]  /*1b50*/  LEA.HI R9, R9, R8, RZ, 0x2 ;  /* 0x0000000809097211 */ /* 0x000fe200078f10ff */
[----:B------:R-:W-:Y:S01]  /*1b60*/  IMAD.IADD R3, R3, 0x1, R16 ;  /* 0x0000000103037824 */ /* 0x000fe200078e0210 */
[----:B------:R-:W-:Y:S01]  /*1b70*/  SHF.R.U32.HI R7, RZ, 0x3, R6 ;  /* 0x00000003ff077819 */ /* 0x000fe20000011606 */
[----:B------:R-:W-:Y:S01]  /*1b80*/  IMAD.SHL.U32 R211, R0, 0x2, RZ ;  /* 0x0000000200d37824 */ /* 0x000fe200078e00ff */
[----:B------:R-:W-:Y:S01]  /*1b90*/  LOP3.LUT R234, R9, 0xfffffffc, RZ, 0xc0, !PT ;  /* 0xfffffffc09ea7812 */ /* 0x000fe200078ec0ff */
[----:B------:R-:W-:Y:S01]  /*1ba0*/  IMAD.SHL.U32 R212, R3, 0x2, RZ ;  /* 0x0000000203d47824 */ /* 0x000fe200078e00ff */
[----:B------:R-:W-:Y:S01]  /*1bb0*/  LOP3.LUT R7, R7, R6, R5, 0x1e, !PT ;  /* 0x0000000607077212 */ /* 0x000fe200078e1e05 */
[----:B------:R-:W-:Y:S01]  /*1bc0*/  CS2R R160, SRZ ;  /* 0x0000000000a07805 */ /* 0x000fe2000001ff00 */
[----:B------:R-:W-:Y:S01]  /*1bd0*/  SEL R204, R204, 0xffffffe0, !P0 ;  /* 0xffffffe0cccc7807 */ /* 0x000fe20004000000 */
[----:B------:R-:W-:Y:S01]  /*1be0*/  IMAD.IADD R234, R8, 0x1, -R234 ;  /* 0x0000000108ea7824 */ /* 0x000fe200078e0aea */
[----:B------:R-:W-:Y:S01]  /*1bf0*/  LOP3.LUT P0, RZ, R12, 0x4, RZ, 0xc0, !PT ;  /* 0x000000040cff7812 */ /* 0x000fe2000780c0ff */
[----:B------:R-:W-:Y:S01]  /*1c00*/  IMAD.IADD R235, R235, 0x1, R7 ;  /* 0x00000001ebeb7824 */ /* 0x000fe200078e0207 */
[----:B------:R-:W-:Y:S01]  /*1c10*/  LEA.HI.SX32 R231, R9, R231, 0x1e ;  /* 0x000000e709e77211 */ /* 0x000fe200078ff2ff */
[----:B------:R-:W-:Y:S01]  /*1c20*/  IMAD R234, R234, -0x2, R2 ;  /* 0xfffffffeeaea7824 */ /* 0x000fe200078e0202 */
[----:B------:R-:W-:Y:S01]  /*1c30*/  CS2R R158, SRZ ;  /* 0x00000000009e7805 */ /* 0x000fe2000001ff00 */
[----:B------:R-:W-:Y:S01]  /*1c40*/  IMAD.MOV.U32 R2, RZ, RZ, 0x40 ;  /* 0x00000040ff027424 */ /* 0x000fe200078e00ff */
[----:B------:R-:W-:Y:S01]  /*1c50*/  LEA R235, R235, 0x20480, 0x1 ;  /* 0x00020480ebeb7811 */ /* 0x000fe200078e08ff */
[----:B------:R-:W-:Y:S01]  /*1c60*/  IMAD R204, R3, 0x2, R204 ;  /* 0x0000000203cc7824 */ /* 0x000fe200078e02cc */
[----:B------:R-:W-:Y:S01]  /*1c70*/  CS2R R156, SRZ ;  /* 0x00000000009c7805 */ /* 0x000fe2000001ff00 */
[----:B------:R-:W-:Y:S01]  /*1c80*/  CS2R R154, SRZ ;  /* 0x00000000009a7805 */ /* 0x000fe2000001ff00 */
[----:B------:R-:W-:Y:S01]  /*1c90*/  SEL R2, R2, 0xffffffc0, !P1 ;  /* 0xffffffc002027807 */ /* 0x000fe20004800000 */
[----:B------:R-:W-:Y:S01]  /*1ca0*/  CS2R R152, SRZ ;  /* 0x0000000000987805 */ /* 0x000fe2000001ff00 */
[----:B------:R-:W-:Y:S01]  /*1cb0*/  LOP3.LUT P1, RZ, R4, 0x4, RZ, 0xc0, !PT ;  /* 0x0000000404ff7812 */ /* 0x000fe2000782c0ff */
[----:B------:R-:W-:Y:S01]  /*1cc0*/  CS2R R150, SRZ ;  /* 0x0000000000967805 */ /* 0x000fe2000001ff00 */
[----:B------:R-:W-:Y:S01]  /*1cd0*/  IADD3 R238, R235, 0x40, RZ ;  /* 0x00000040ebee7810 */ /* 0x000fe20007ffe0ff */
[--C-:B------:R-:W-:Y:S01]  /*1ce0*/  IMAD R3, R3, 0x2, R2.reuse ;  /* 0x0000000203037824 */ /* 0x100fe200078e0202 */
[----:B------:R-:W-:Y:S01]  /*1cf0*/  @P0 IADD3 R238, R235, -0x40, RZ ;  /* 0xffffffc0ebee0810 */ /* 0x000fe20007ffe0ff */
[----:B------:R-:W-:Y:S01]  /*1d00*/  IMAD R0, R0, 0x2, R2 ;  /* 0x0000000200007824 */ /* 0x000fe200078e0202 */
[----:B------:R-:W-:Y:S01]  /*1d10*/  LOP3.LUT P0, RZ, R4, 0x2, RZ, 0xc0, !PT ;  /* 0x0000000204ff7812 */ /* 0x000fe2000780c0ff */
[----:B------:R-:W-:Y:S01]  /*1d20*/  CS2R R148, SRZ ;  /* 0x0000000000947805 */ /* 0x000fe2000001ff00 */
[----:B------:R-:W-:Y:S01]  /*1d30*/  SEL R209, R209, 0xffffffe0, !P1 ;  /* 0xffffffe0d1d17807 */ /* 0x000fe20004800000 */
[----:B------:R-:W-:Y:S01]  /*1d40*/  CS2R R146, SRZ ;  /* 0x0000000000927805 */ /* 0x000fe2000001ff00 */
[----:B------:R-:W-:Y:S01]  /*1d50*/  SEL R210, R210, 0xfffffff0, !P0 ;  /* 0xfffffff0d2d27807 */ /* 0x000fe20004000000 */
[----:B------:R-:W-:Y:S01]  /*1d60*/  CS2R R144, SRZ ;  /* 0x0000000000907805 */ /* 0x000fe2000001ff00 */
        /* <DEDUP_REMOVED lines=70> */
[----:B------:R-:W-:Y:S02]  /*21d0*/  ULDC UR11, c[0x0][0x168] ;  /* 0x00005a00000b7ab9 */ /* 0x000fe40000000800 */
.L_x_1106:
        /* <DEDUP_REMOVED lines=257> */
.L_x_1104:
        /* <DEDUP_REMOVED lines=143> */
[C---:B------:R-:W-:Y:S01]  /*3ae0*/  FSEL R179, R193.reuse, -INF , P1 ;  /* 0xff800000c1b37808 */ /* 0x040fe20000800000 */
        /* <DEDUP_REMOVED lines=180> */
[----:B------:R-:W-:Y:S02]  /*4630*/  FMUL.FTZ R19, R19, R239 ;  /* 0x000000ef13137220 */ /* 0x000fe40000410000 */
[----:B------:R-:W-:Y:S01]  /*4640*/  FMUL.FTZ R10, R164, R10 ;  /* 0x0000000aa40a7220 */ /* 0x000fe20000410000 */
[----:B--2---:R-:W-:Y:S01]  /*4650*/  F2FP.PACK_AB R5, R192, R183 ;  /* 0x000000b7c005723e */ /* 0x004fe200000000ff */
[--C-:B------:R-:W-:Y:S02]  /*4660*/  FADD.FTZ R14, R14, -R189.reuse ;  /* 0x800000bd0e0e7221 */ /* 0x100fe40000010000 */
[----:B------:R-:W-:Y:S02]  /*4670*/  FMUL.FTZ R11, R172, R11 ;  /* 0x0000000bac0b7220 */ /* 0x000fe40000410000 */
[----:B------:R2:W-:Y:S01]  /*4680*/  STS [R235+0x3400], R5 ;  /* 0x00340005eb007388 */ /* 0x0005e20000000800 */
[----:B------:R-:W-:Y:S01]  /*4690*/  MUFU.EX2 R191, R191 ;  /* 0x000000bf00bf7308 */ /* 0x000fe20000000800 */
[--C-:B------:R-:W-:Y:S02]  /*46a0*/  FADD.FTZ R15, R15, -R189.reuse ;  /* 0x800000bd0f0f7221 */ /* 0x100fe40000010000 */
[----:B------:R-:W-:Y:S02]  /*46b0*/  FMUL.FTZ R18, R18, R221 ;  /* 0x000000dd12127220 */ /* 0x000fe40000410000 */
[--C-:B------:R-:W-:Y:S02]  /*46c0*/  FADD.FTZ R23, R23, -R182.reuse ;  /* 0x800000b617177221 */ /* 0x100fe40000010000 */
[----:B------:R-:W-:Y:S01]  /*46d0*/  FMUL.FTZ R14, R181, R14 ;  /* 0x0000000eb50e7220 */ /* 0x000fe20000410000 */
[----:B------:R-:W-:Y:S01]  /*46e0*/  F2FP.PACK_AB R18, R19, R18 ;  /* 0x000000121312723e */ /* 0x000fe200000000ff */
[----:B------:R-:W-:Y:S01]  /*46f0*/  FMUL.FTZ R15, R186, R15 ;  /* 0x0000000fba0f7220 */ /* 0x000fe20000410000 */
[----:B------:R-:W3:Y:S01]  /*4700*/  MUFU.EX2 R219, R219 ;  /* 0x000000db00db7308 */ /* 0x000ee20000000800 */
[----:B------:R-:W-:Y:S02]  /*4710*/  FMUL.FTZ R10, R10, R200 ;  /* 0x000000c80a0a7220 */ /* 0x000fe40000410000 */
        /* <DEDUP_REMOVED lines=8> */
[----:B------:R-:W-:Y:S01]  /*47a0*/  FADD.FTZ R35, R35, -R182 ;  /* 0x800000b623237221 */ /* 0x000fe20000010000 */
[----:B------:R-:W-:Y:S01]  /*47b0*/  IADD3 R215, R213, UR4, RZ ;  /* 0x00000004d5d77c10 */ /* 0x000fe2000fffe0ff */
[----:B------:R-:W-:Y:S02]  /*47c0*/  FMUL.FTZ R12, R12, R202 ;  /* 0x000000ca0c0c7220 */ /* 0x000fe40000410000 */
[----:B------:R-:W-:Y:S01]  /*47d0*/  FMUL.FTZ R13, R13, R198 ;  /* 0x000000c60d0d7220 */ /* 0x000fe20000410000 */
[----:B------:R-:W-:Y:S01]  /*47e0*/  SHF.L.U32 R215, R215, 0x1, RZ ;  /* 0x00000001d7d77819 */ /* 0x000fe200000006ff */
[----:B------:R-:W-:Y:S02]  /*47f0*/  FMUL.FTZ R14, R14, R199 ;  /* 0x000000c70e0e7220 */ /* 0x000fe40000410000 */
[----:B------:R-:W2:Y:S01]  /*4800*/  MUFU.EX2 R216, R216 ;  /* 0x000000d800d87308 */ /* 0x000ea20000000800 */
[----:B------:R-:W-:Y:S01]  /*4810*/  FMUL.FTZ R15, R15, R203 ;  /* 0x000000cb0f0f7220 */ /* 0x000fe20000410000 */
[----:B------:R-:W-:Y:S01]  /*4820*/  F2FP.PACK_AB R12, R13, R12 ;  /* 0x0000000c0d0c723e */ /* 0x000fe200000000ff */
[----:B------:R-:W-:Y:S02]  /*4830*/  FMUL.FTZ R21, R21, R241 ;  /* 0x000000f115157220 */ /* 0x000fe40000410000 */
        /* <DEDUP_REMOVED lines=10> */
[----:B------:R-:W-:Y:S01]  /*48e0*/  STS [R238+0x3000], R219 ;  /* 0x003000dbee007388 */ /* 0x000fe20000000800 */
[----:B------:R-:W-:Y:S02]  /*48f0*/  FFMA.FTZ R7, -R220, R220, 1 ;  /* 0x3f800000dc077423 */ /* 0x000fe400000101dc */
[----:B------:R-:W-:Y:S01]  /*4900*/  FMUL.FTZ R33, R33, R218 ;  /* 0x000000da21217220 */ /* 0x000fe20000410000 */
[----:B------:R-:W-:Y:S01]  /*4910*/  F2FP.PACK_AB R22, R23, R22 ;  /* 0x000000161716723e */ /* 0x000fe200000000ff */
[----:B------:R-:W-:Y:S01]  /*4920*/  FMUL.FTZ R7, R34, R7 ;  /* 0x0000000722077220 */ /* 0x000fe20000410000 */
[----:B--2---:R-:W-:Y:S01]  /*4930*/  F2FP.PACK_AB R5, R191, R216 ;  /* 0x000000d8bf05723e */ /* 0x004fe200000000ff */
[----:B------:R-:W-:Y:S01]  /*4940*/  FMUL.FTZ R17, R35, R17 ;  /* 0x0000001123117220 */ /* 0x000fe20000410000 */
[----:B------:R-:W-:Y:S01]  /*4950*/  SHF.L.U32 R218, R214, 0x1, RZ ;  /* 0x00000001d6da7819 */ /* 0x000fe200000006ff */
        /* <DEDUP_REMOVED lines=8> */
[----:B------:R-:W-:Y:S01]  /*49e0*/  FMUL.FTZ R32, R32, R217 ;  /* 0x000000d920207220 */ /* 0x000fe20000410000 */
[----:B------:R-:W-:Y:S01]  /*49f0*/  MOV R217, 0x20 ;  /* 0x0000002000d97802 */ /* 0x000fe20000000f00 */
[----:B------:R-:W-:Y:S02]  /*4a00*/  FMUL.FTZ R25, R25, R245 ;  /* 0x000000f519197220 */ /* 0x000fe40000410000 */
[----:B------:R-:W-:Y:S01]  /*4a10*/  FMUL.FTZ R31, R191, R31 ;  /* 0x0000001fbf1f7220 */ /* 0x000fe20000410000 */
[----:B------:R-:W-:Y:S01]  /*4a20*/  F2FP.PACK_AB R32, R33, R32 ;  /* 0x000000202120723e */ /* 0x000fe200000000ff */
[----:B------:R-:W-:Y:S01]  /*4a30*/  FMUL.FTZ R27, R27, R247 ;  /* 0x000000f71b1b7220 */ /* 0x000fe20000410000 */
[----:B------:R-:W-:Y:S01]  /*4a40*/  SEL R217, R217, 0xffffffe0, !P0 ;  /* 0xffffffe0d9d97807 */ /* 0x000fe20004000000 */
[----:B------:R-:W-:Y:S02]  /*4a50*/  FMUL.FTZ R29, R250, R29 ;  /* 0x0000001dfa1d7220 */ /* 0x000fe40000410000 */
[----:B------:R-:W-:Y:S01]  /*4a60*/  FMUL.FTZ R24, R24, R244 ;  /* 0x000000f418187220 */ /* 0x000fe20000410000 */
[----:B------:R-:W-:Y:S01]  /*4a70*/  IADD3 R220, R218, R217, RZ ;  /* 0x000000d9dadc7210 */ /* 0x000fe20007ffe0ff */
[----:B------:R-:W-:Y:S01]  /*4a80*/  FMUL.FTZ R30, R216, R30 ;  /* 0x0000001ed81e7220 */ /* 0x000fe20000410000 */
[----:B------:R-:W-:Y:S01]  /*4a90*/  SHF.L.U32 R216, R213, 0x1, RZ ;  /* 0x00000001d5d87819 */ /* 0x000fe200000006ff */
        /* <DEDUP_REMOVED lines=179> */
.L_x_1105:
[-C--:B-12-4-:R-:W-:Y:S01]  /*55d0*/  HMMA.16816.F32 R4, R164, R16.reuse, RZ ;  /* 0x00000010a404723c */ /* 0x096fe200000018ff */
[----:B------:R-:W-:Y:S01]  /*55e0*/  LDSM.16.MT88.4 R172, [R216+0x1080] ;  /* 0x00108000d8ac783b */ /* 0x000fe20000004200 */
[----:B------:R-:W-:Y:S02]  /*55f0*/  ULDC.64 UR6, c[0x0][0x240] ;  /* 0x0000900000067ab9 */ /* 0x000fe40000000a00 */
[----:B------:R-:W-:Y:S01]  /*5600*/  IMAD.IADD R219, R218, 0x1, R205 ;  /* 0x00000001dadb7824 */ /* 0x000fe200078e02cd */
[----:B------:R-:W-:Y:S01]  /*5610*/  UIMAD UR6, UR8, UR6, URZ ;  /* 0x00000006080672a4 */ /* 0x000fe2000f8e023f */
[----:B------:R-:W-:Y:S01]  /*5620*/  LDSM.16.MT88.4 R184, [R216+0x1880] ;  /* 0x00188000d8b8783b */ /* 0x000fe20000004200 */
[----:B------:R-:W-:Y:S01]  /*5630*/  UISETP.GE.AND UP3, UPT, UR5, 0x1, UPT ;  /* 0x000000010500788c */ /* 0x000fe2000bf66270 */
[C---:B------:R-:W-:Y:S01]  /*5640*/  HMMA.16816.F32 R8, R28.reuse, R16, RZ ;  /* 0x000000101c08723c */ /* 0x040fe200000018ff */
[----:B------:R-:W-:Y:S02]  /*5650*/  UIMAD UR6, UR18, UR7, UR6 ;  /* 0x00000007120672a4 */ /* 0x000fe4000f8e0206 */
[----:B------:R-:W1:Y:S01]  /*5660*/  LDSM.16.M88.4 R168, [R219+0x24480] ;  /* 0x02448000dba8783b */ /* 0x000e620000000200 */
[----:B------:R-:W-:Y:S02]  /*5670*/  USHF.L.U32 UR7, UR12, 0xd, URZ ;  /* 0x0000000d0c077899 */ /* 0x000fe4000800063f */
[----:B------:R-:W-:Y:S02]  /*5680*/  UIADD3 UR12, UR12, 0x1, URZ ;  /* 0x000000010c0c7890 */ /* 0x000fe4000fffe03f */
[-C--:B------:R-:W-:Y:S01]  /*5690*/  HMMA.16816.F32 R12, R28, R18.reuse, RZ ;  /* 0x000000121c0c723c */ /* 0x080fe200000018ff */
[----:B------:R-:W2:Y:S01]  /*56a0*/  LDSM.16.M88.4 R180, [R219+0x25480] ;  /* 0x02548000dbb4783b */ /* 0x000ea20000000200 */
[----:B------:R-:W-:Y:S02]  /*56b0*/  USHF.R.S32.HI UR4, URZ, 0x1f, UR7 ;  /* 0x0000001f3f047899 */ /* 0x000fe40008011407 */
[----:B------:R-:W-:Y:S02]  /*56c0*/  UISETP.GE.AND UP0, UPT, UR12, UR17, UPT ;  /* 0x000000110c00728c */ /* 0x000fe4000bf06270 */
[----:B------:R-:W0:Y:S01]  /*56d0*/  LDGDEPBAR ;  /* 0x00000000000079af */ /* 0x000e220000000000 */
[----:B------:R-:W-:Y:S01]  /*56e0*/  UISETP.GE.AND UP2, UPT, UR20, 0x1, UPT ;  /* 0x000000011400788c */ /* 0x000fe2000bf46270 */
[C---:B------:R-:W-:Y:S01]  /*56f0*/  HMMA.16816.F32 R16, R164.reuse, R18, RZ ;  /* 0x00000012a410723c */ /* 0x040fe200000018ff */
[----:B------:R-:W-:Y:S07]  /*5700*/  UISETP.GE.AND UP1, UPT, UR19, 0x1, UPT ;  /* 0x000000011300788c */ /* 0x000fee000bf26270 */
[-C--:B------:R-:W-:Y:S08]  /*5710*/  HMMA.16816.F32 R20, R164, R176.reuse, RZ ;  /* 0x000000b0a414723c */ /* 0x080ff000000018ff */
[C---:B------:R-:W-:Y:S08]  /*5720*/  HMMA.16816.F32 R24, R28.reuse, R176, RZ ;  /* 0x000000b01c18723c */ /* 0x040ff000000018ff */
[-C--:B------:R-:W-:Y:S08]  /*5730*/  HMMA.16816.F32 R28, R28, R178.reuse, RZ ;  /* 0x000000b21c1c723c */ /* 0x080ff000000018ff */
[----:B------:R-:W-:Y:S01]  /*5740*/  HMMA.16816.F32 R32, R164, R178, RZ ;  /* 0x000000b2a420723c */ /* 0x000fe200000018ff */
[----:B------:R-:W3:Y:S07]  /*5750*/  LDSM.16.MT88.4 R164, [R216+0x5080] ;  /* 0x00508000d8a4783b */ /* 0x000eee0000004200 */
[-C--:B------:R-:W-:Y:S08]  /*5760*/  HMMA.16816.F32 R4, R188, R192.reuse, R4 ;  /* 0x000000c0bc04723c */ /* 0x080ff00000001804 */
[C---:B------:R-:W-:Y:S07]  /*5770*/  HMMA.16816.F32 R8, R196.reuse, R192, R8 ;  /* 0x000000c0c408723c */ /* 0x040fee0000001808 */
[----:B------:R-:W-:Y:S01]  /*5780*/  IMAD.IADD R192, R217, 0x1, R219 ;  /* 0x00000001d9c07824 */ /* 0x000fe200078e02db */
[-C--:B------:R-:W-:Y:S04]  /*5790*/  HMMA.16816.F32 R12, R196, R194.reuse, R12 ;  /* 0x000000c2c40c723c */ /* 0x080fe8000000180c */
[----:B------:R-:W4:Y:S01]  /*57a0*/  LDSM.16.M88.4 R176, [R192+0x24480] ;  /* 0x02448000c0b0783b */ /* 0x000f220000000200 */
[----:B------:R-:W-:Y:S03]  /*57b0*/  IADD3 R217, R205, R218, R217 ;  /* 0x000000dacdd97210 */ /* 0x000fe60007ffe0d9 */
[C---:B------:R-:W-:Y:S01]  /*57c0*/  HMMA.16816.F32 R16, R188.reuse, R194, R16 ;  /* 0x000000c2bc10723c */ /* 0x040fe20000001810 */
[----:B------:R-:W2:Y:S07]  /*57d0*/  LDSM.16.M88.4 R192, [R192+0x25480] ;  /* 0x02548000c0c0783b */ /* 0x000eae0000000200 */
[-C--:B------:R-:W-:Y:S08]  /*57e0*/  HMMA.16816.F32 R20, R188, R200.reuse, R20 ;  /* 0x000000c8bc14723c */ /* 0x080ff00000001814 */
[C---:B------:R-:W-:Y:S08]  /*57f0*/  HMMA.16816.F32 R24, R196.reuse, R200, R24 ;  /* 0x000000c8c418723c */ /* 0x040ff00000001818 */
[-C--:B------:R-:W-:Y:S01]  /*5800*/  HMMA.16816.F32 R28, R196, R202.reuse, R28 ;  /* 0x000000cac41c723c */ /* 0x080fe2000000181c */
[----:B------:R-:W-:Y:S07]  /*5810*/  LDSM.16.MT88.4 R196, [R216+0x2080] ;  /* 0x00208000d8c4783b */ /* 0x000fee0000004200 */
[----:B------:R-:W-:Y:S01]  /*5820*/  HMMA.16816.F32 R32, R188, R202, R32 ;  /* 0x000000cabc20723c */ /* 0x000fe20000001820 */
[----:B------:R-:W4:Y:S05]  /*5830*/  LDSM.16.MT88.4 R188, [R216+0x5880] ;  /* 0x00588000d8bc783b */ /* 0x000f2a0000004200 */
[----:B------:R-:W-:Y:S02]  /*5840*/  LDSM.16.M88.4 R200, [R218+0x27480] ;  /* 0x02748000dac8783b */ /* 0x000fe40000000200 */
[-C--:B-1----:R-:W-:Y:S08]  /*5850*/  HMMA.16816.F32 R4, R168, R172.reuse, R4 ;  /* 0x000000aca804723c */ /* 0x082ff00000001804 */
[C---:B--2---:R-:W-:Y:S08]  /*5860*/  HMMA.16816.F32 R8, R180.reuse, R172, R8 ;  /* 0x000000acb408723c */ /* 0x044ff00000001808 */
[-C--:B------:R-:W-:Y:S08]  /*5870*/  HMMA.16816.F32 R12, R180, R174.reuse, R12 ;  /* 0x000000aeb40c723c */ /* 0x080ff0000000180c */
[C---:B------:R-:W-:Y:S01]  /*5880*/  HMMA.16816.F32 R16, R168.reuse, R174, R16 ;  /* 0x000000aea810723c */ /* 0x040fe20000001810 */
[----:B------:R-:W1:Y:S07]  /*5890*/  LDSM.16.M88.4 R172, [R218+0x26480] ;  /* 0x02648000daac783b */ /* 0x000e6e0000000200 */
[-C--:B---3--:R-:W-:Y:S08]  /*58a0*/  HMMA.16816.F32 R20, R168, R164.reuse, R20 ;  /* 0x000000a4a814723c */ /* 0x088ff00000001814 */
[C---:B------:R-:W-:Y:S08]  /*58b0*/  HMMA.16816.F32 R24, R180.reuse, R164, R24 ;  /* 0x000000a4b418723c */ /* 0x040ff00000001818 */
[-C--:B------:R-:W-:Y:S01]  /*58c0*/  HMMA.16816.F32 R28, R180, R166.reuse, R28 ;  /* 0x000000a6b41c723c */ /* 0x080fe2000000181c */
[----:B------:R-:W-:Y:S07]  /*58d0*/  LDSM.16.MT88.4 R180, [R216+0x2880] ;  /* 0x00288000d8b4783b */ /* 0x000fee0000004200 */
[----:B------:R-:W-:Y:S01]  /*58e0*/  HMMA.16816.F32 R32, R168, R166, R32 ;  /* 0x000000a6a820723c */ /* 0x000fe20000001820 */
[----:B------:R-:W2:Y:S05]  /*58f0*/  LDSM.16.MT88.4 R164, [R216+0x6080] ;  /* 0x00608000d8a4783b */ /* 0x000eaa0000004200 */
[----:B------:R-:W3:Y:S02]  /*5900*/  LDSM.16.M88.4 R168, [R220+0x26480] ;  /* 0x02648000dca8783b */ /* 0x000ee40000000200 */
[-C--:B----4-:R-:W-:Y:S08]  /*5910*/  HMMA.16816.F32 R4, R176, R184.reuse, R4 ;  /* 0x000000b8b004723c */ /* 0x090ff00000001804 */
[C---:B------:R-:W-:Y:S08]  /*5920*/  HMMA.16816.F32 R8, R192.reuse, R184, R8 ;  /* 0x000000b8c008723c */ /* 0x040ff00000001808 */
[-C--:B------:R-:W-:Y:S08]  /*5930*/  HMMA.16816.F32 R12, R192, R186.reuse, R12 ;  /* 0x000000bac00c723c */ /* 0x080ff0000000180c */
[C---:B------:R-:W-:Y:S01]  /*5940*/  HMMA.16816.F32 R16, R176.reuse, R186, R16 ;  /* 0x000000bab010723c */ /* 0x040fe20000001810 */
[----:B------:R-:W4:Y:S07]  /*5950*/  LDSM.16.M88.4 R184, [R220+0x27480] ;  /* 0x02748000dcb8783b */ /* 0x000f2e0000000200 */
[-C--:B------:R-:W-:Y:S08]  /*5960*/  HMMA.16816.F32 R20, R176, R188.reuse, R20 ;  /* 0x000000bcb014723c */ /* 0x080ff00000001814 */
[C---:B------:R-:W-:Y:S08]  /*5970*/  HMMA.16816.F32 R24, R192.reuse, R188, R24 ;  /* 0x000000bcc018723c */ /* 0x040ff00000001818 */
[-C--:B------:R-:W-:Y:S01]  /*5980*/  HMMA.16816.F32 R28, R192, R190.reuse, R28 ;  /* 0x000000bec01c723c */ /* 0x080fe2000000181c */
[----:B------:R-:W-:Y:S07]  /*5990*/  LDSM.16.MT88.4 R192, [R216+0x3880] ;  /* 0x00388000d8c0783b */ /* 0x000fee0000004200 */
[----:B------:R-:W-:Y:S01]  /*59a0*/  HMMA.16816.F32 R32, R176, R190, R32 ;  /* 0x000000beb020723c */ /* 0x000fe20000001820 */
[----:B------:R-:W3:Y:S05]  /*59b0*/  LDSM.16.MT88.4 R176, [R216+0x6880] ;  /* 0x00688000d8b0783b */ /* 0x000eea0000004200 */
[----:B------:R-:W-:Y:S02]  /*59c0*/  LDSM.16.MT88.4 R188, [R216+0x7080] ;  /* 0x00708000d8bc783b */ /* 0x000fe40000004200 */
[-C--:B-1----:R-:W-:Y:S08]  /*59d0*/  HMMA.16816.F32 R4, R172, R196.reuse, R4 ;  /* 0x000000c4ac04723c */ /* 0x082ff00000001804 */
[C---:B------:R-:W-:Y:S01]  /*59e0*/  HMMA.16816.F32 R8, R200.reuse, R196, R8 ;  /* 0x000000c4c808723c */ /* 0x040fe20000001808 */
[----:B------:R-:W1:Y:S07]  /*59f0*/  S2R R196, SR_CTAID.Y ;  /* 0x0000000000c47919 */ /* 0x000e6e0000002600 */
[-C--:B------:R-:W-:Y:S08]  /*5a00*/  HMMA.16816.F32 R12, R200, R198.reuse, R12 ;  /* 0x000000c6c80c723c */ /* 0x080ff0000000180c */
[C---:B------:R-:W-:Y:S08]  /*5a10*/  HMMA.16816.F32 R16, R172.reuse, R198, R16 ;  /* 0x000000c6ac10723c */ /* 0x040ff00000001810 */
[-C--:B--2---:R-:W-:Y:S08]  /*5a20*/  HMMA.16816.F32 R20, R172, R164.reuse, R20 ;  /* 0x000000a4ac14723c */ /* 0x084ff00000001814 */
[C---:B------:R-:W-:Y:S08]  /*5a30*/  HMMA.16816.F32 R24, R200.reuse, R164, R24 ;  /* 0x000000a4c818723c */ /* 0x040ff00000001818 */
[-C--:B------:R-:W-:Y:S08]  /*5a40*/  HMMA.16816.F32 R28, R200, R166.reuse, R28 ;  /* 0x000000a6c81c723c */ /* 0x080ff0000000181c */
[----:B------:R-:W-:Y:S01]  /*5a50*/  HMMA.16816.F32 R32, R172, R166, R32 ;  /* 0x000000a6ac20723c */ /* 0x000fe20000001820 */
[----:B------:R-:W-:Y:S05]  /*5a60*/  LDSM.16.MT88.4 R172, [R216+0x3080] ;  /* 0x00308000d8ac783b */ /* 0x000fea0000004200 */
[----:B------:R-:W2:Y:S02]  /*5a70*/  LDSM.16.M88.4 R164, [R219+0x26480] ;  /* 0x02648000dba4783b */ /* 0x000ea40000000200 */
[-C--:B---3--:R-:W-:Y:S08]  /*5a80*/  HMMA.16816.F32 R4, R168, R180.reuse, R4 ;  /* 0x000000b4a804723c */ /* 0x088ff00000001804 */
[C---:B----4-:R-:W-:Y:S08]  /*5a90*/  HMMA.16816.F32 R8, R184.reuse, R180, R8 ;  /* 0x000000b4b808723c */ /* 0x050ff00000001808 */
[-C--:B------:R-:W-:Y:S08]  /*5aa0*/  HMMA.16816.F32 R12, R184, R182.reuse, R12 ;  /* 0x000000b6b80c723c */ /* 0x080ff0000000180c */
[C---:B------:R-:W-:Y:S01]  /*5ab0*/  HMMA.16816.F32 R16, R168.reuse, R182, R16 ;  /* 0x000000b6a810723c */ /* 0x040fe20000001810 */
[----:B------:R-:W3:Y:S07]  /*5ac0*/  LDSM.16.M88.4 R180, [R219+0x27480] ;  /* 0x02748000dbb4783b */ /* 0x000eee0000000200 */
[-C--:B------:R-:W-:Y:S08]  /*5ad0*/  HMMA.16816.F32 R20, R168, R176.reuse, R20 ;  /* 0x000000b0a814723c */ /* 0x080ff00000001814 */
[C---:B------:R-:W-:Y:S08]  /*5ae0*/  HMMA.16816.F32 R24, R184.reuse, R176, R24 ;  /* 0x000000b0b818723c */ /* 0x040ff00000001818 */
[-C--:B------:R-:W-:Y:S01]  /*5af0*/  HMMA.16816.F32 R28, R184, R178.reuse, R28 ;  /* 0x000000b2b81c723c */ /* 0x080fe2000000181c */
[----:B------:R-:W4:Y:S07]  /*5b00*/  LDSM.16.M88.4 R184, [R217+0x26480] ;  /* 0x02648000d9b8783b */ /* 0x000f2e0000000200 */
[----:B------:R-:W-:Y:S01]  /*5b10*/  HMMA.16816.F32 R32, R168, R178, R32 ;  /* 0x000000b2a820723c */ /* 0x000fe20000001820 */
[----:B------:R-:W1:Y:S07]  /*5b20*/  LDSM.16.M88.4 R168, [R217+0x27480] ;  /* 0x02748000d9a8783b */ /* 0x000e6e0000000200 */
[-C--:B--2---:R-:W-:Y:S08]  /*5b30*/  HMMA.16816.F32 R4, R164, R172.reuse, R4 ;  /* 0x000000aca404723c */ /* 0x084ff00000001804 */
[C---:B---3--:R-:W-:Y:S08]  /*5b40*/  HMMA.16816.F32 R8, R180.reuse, R172, R8 ;  /* 0x000000acb408723c */ /* 0x048ff00000001808 */
[-C--:B------:R-:W-:Y:S08]  /*5b50*/  HMMA.16816.F32 R12, R180, R174.reuse, R12 ;  /* 0x000000aeb40c723c */ /* 0x080ff0000000180c */
[C---:B------:R-:W-:Y:S01]  /*5b60*/  HMMA.16816.F32 R16, R164.reuse, R174, R16 ;  /* 0x000000aea410723c */ /* 0x040fe20000001810 */
[----:B------:R-:W2:Y:S07]  /*5b70*/  LDSM.16.MT88.4 R172, [R216+0x7880] ;  /* 0x00788000d8ac783b */ /* 0x000eae0000004200 */
[-C--:B------:R-:W-:Y:S08]  /*5b80*/  HMMA.16816.F32 R20, R164, R188.reuse, R20 ;  /* 0x000000bca414723c */ /* 0x080ff00000001814 */
[C---:B------:R-:W-:Y:S07]  /*5b90*/  HMMA.16816.F32 R24, R180.reuse, R188, R24 ;  /* 0x000000bcb418723c */ /* 0x040fee0000001818 */
[----:B-1----:R-:W-:Y:S01]  /*5ba0*/  SHF.R.S32.HI R188, RZ, 0x1f, R196 ;  /* 0x0000001fffbc7819 */ /* 0x002fe200000114c4 */
[-C--:B------:R-:W-:Y:S01]  /*5bb0*/  HMMA.16816.F32 R28, R180, R190.reuse, R28 ;  /* 0x000000beb41c723c */ /* 0x080fe2000000181c */
[----:B------:R-:W-:Y:S07]  /*5bc0*/  LDSM.16.MT88.4 R180, [R0+0x27c80] ;  /* 0x027c800000b4783b */ /* 0x000fee0000004200 */
[----:B------:R-:W-:Y:S07]  /*5bd0*/  HMMA.16816.F32 R32, R164, R190, R32 ;  /* 0x000000bea420723c */ /* 0x000fee0000001820 */
[----:B------:R-:W-:Y:S01]  /*5be0*/  IMAD R164, R188, c[0x0][0x238], RZ ;  /* 0x00008e00bca47a24 */ /* 0x000fe200078e02ff */
[-C--:B----4-:R-:W-:Y:S01]  /*5bf0*/  HMMA.16816.F32 R4, R184, R192.reuse, R4 ;  /* 0x000000c0b804723c */ /* 0x090fe20000001804 */
[----:B------:R-:W-:Y:S01]  /*5c00*/  MOV R165, UR6 ;  /* 0x0000000600a57c02 */ /* 0x000fe20008000f00 */
[----:B------:R-:W-:Y:S03]  /*5c10*/  UIADD3 UR6, UR20, 0x1, URZ ;  /* 0x0000000114067890 */ /* 0x000fe6000fffe03f */
[C---:B------:R-:W-:Y:S01]  /*5c20*/  IMAD.WIDE.U32 R166, R196.reuse, c[0x0][0x238], R224 ;  /* 0x00008e00c4a67a25 */ /* 0x040fe200078e00e0 */
[----:B------:R-:W-:Y:S02]  /*5c30*/  USEL UR20, UR6, URZ, !UP2 ;  /* 0x0000003f06147287 */ /* 0x000fe4000d000000 */
[C---:B------:R-:W-:Y:S04]  /*5c40*/  HMMA.16816.F32 R8, R168.reuse, R192, R8 ;  /* 0x000000c0a808723c */ /* 0x040fe80000001808 */
[----:B------:R-:W-:Y:S04]  /*5c50*/  IMAD R164, R196, c[0x0][0x23c], R164 ;  /* 0x00008f00c4a47a24 */ /* 0x000fe800078e02a4 */
[-C--:B------:R-:W-:Y:S04]  /*5c60*/  HMMA.16816.F32 R12, R168, R194.reuse, R12 ;  /* 0x000000c2a80c723c */ /* 0x080fe8000000180c */
[----:B------:R-:W-:Y:S01]  /*5c70*/  IADD3 R167, R167, R164, RZ ;  /* 0x000000a4a7a77210 */ /* 0x000fe20007ffe0ff */
[----:B------:R-:W-:Y:S03]  /*5c80*/  IMAD.U32 R164, RZ, RZ, UR18 ;  /* 0x00000012ffa47e24 */ /* 0x000fe6000f8e00ff */
[C---:B------:R-:W-:Y:S04]  /*5c90*/  HMMA.16816.F32 R16, R184.reuse, R194, R16 ;  /* 0x000000c2b810723c */ /* 0x040fe80000001810 */
[----:B------:R-:W-:Y:S04]  /*5ca0*/  IMAD.WIDE.U32 R166, R164, c[0x0][0x240], R166 ;  /* 0x00009000a4a67a25 */ /* 0x000fe800078e00a6 */
[-C--:B--2---:R-:W-:Y:S04]  /*5cb0*/  HMMA.16816.F32 R20, R184, R172.reuse, R20 ;  /* 0x000000acb814723c */ /* 0x084fe80000001814 */
[----:B------:R-:W-:Y:S01]  /*5cc0*/  IADD3 R164, P1, R166, UR7, RZ ;  /* 0x00000007a6a47c10 */ /* 0x000fe2000ff3e0ff */
[----:B------:R-:W-:Y:S03]  /*5cd0*/  UIADD3 UR7, UR5, 0x1, URZ ;  /* 0x0000000105077890 */ /* 0x000fe6000fffe03f */
[C---:B------:R-:W-:Y:S01]  /*5ce0*/  HMMA.16816.F32 R24, R168.reuse, R172, R24 ;  /* 0x000000aca818723c */ /* 0x040fe20000001818 */
[----:B------:R-:W-:Y:S03]  /*5cf0*/  USEL UR5, UR7, URZ, !UP3 ;  /* 0x0000003f07057287 */ /* 0x000fe6000d800000 */
[----:B------:R-:W-:Y:S01]  /*5d00*/  IADD3.X R165, R167, UR4, R165, P1, !PT ;  /* 0x00000004a7a57c10 */ /* 0x000fe20008ffe4a5 */
[----:B------:R-:W-:Y:S01]  /*5d10*/  UIADD3 UR4, UR19, 0x1, URZ ;  /* 0x0000000113047890 */ /* 0x000fe2000fffe03f */
[C---:B------:R-:W-:Y:S02]  /*5d20*/  LEA R176, P1, R164.reuse, c[0x0][0x220], 0x2 ;  /* 0x00008800a4b07a11 */ /* 0x040fe400078210ff */
[-C--:B------:R-:W-:Y:S01]  /*5d30*/  HMMA.16816.F32 R28, R168, R174.reuse, R28 ;  /* 0x000000aea81c723c */ /* 0x080fe2000000181c */
[----:B------:R-:W-:Y:S01]  /*5d40*/  LDSM.16.MT88.4 R168, [R0+0x24c80] ;  /* 0x024c800000a8783b */ /* 0x000fe20000004200 */
[----:B------:R-:W-:Y:S02]  /*5d50*/  USEL UR19, UR4, URZ, !UP1 ;  /* 0x0000003f04137287 */ /* 0x000fe4000c800000 */
[----:B------:R-:W-:Y:S02]  /*5d60*/  LEA.HI.X R177, R164, c[0x0][0x224], R165, 0x2, P1 ;  /* 0x00008900a4b17a11 */ /* 0x000fe400008f14a5 */
[----:B------:R-:W-:Y:S01]  /*5d70*/  LDSM.16.MT88.4 R164, [R215+0x10880] ;  /* 0x01088000d7a4783b */ /* 0x000fe20000004200 */
[----:B------:R-:W-:Y:S01]  /*5d80*/  PLOP3.LUT P1, PT, PT, PT, UP0, 0x80, 0x0 ;  /* 0x000000000000781c */ /* 0x000fe20003f2f008 */
[----:B------:R-:W-:Y:S03]  /*5d90*/  HMMA.16816.F32 R32, R184, R174, R32 ;  /* 0x000000aeb820723c */ /* 0x000fe60000001820 */
[----:B------:R-:W-:Y:S05]  /*5da0*/  RED.E.ADD.F32.FTZ.RN.STRONG.GPU [R176.64], R4 ;  /* 0x00000004b000798e */ /* 0x000fea000c10e796 */
        /* <DEDUP_REMOVED lines=29> */
[----:B------:R-:W-:Y:S01]  /*5f80*/  RED.E.ADD.F32.FTZ.RN.STRONG.GPU [R176.64+0x5800], R26 ;  /* 0x0058001ab000798e */ /* 0x000fe2000c10e796 */
[-C--:B---3--:R-:W-:Y:S04]  /*5f90*/  HMMA.16816.F32 R108, R16, R8.reuse, R108 ;  /* 0x00000008106c723c */ /* 0x088fe8000000186c */
[----:B------:R-:W-:Y:S05]  /*5fa0*/  RED.E.ADD.F32.FTZ.RN.STRONG.GPU [R176.64+0x5c00], R27 ;  /* 0x005c001bb000798e */ /* 0x000fea000c10e796 */
[----:B------:R-:W2:Y:S05]  /*5fb0*/  LDSM.16.MT88.4 R24, [R215+0x12080] ;  /* 0x01208000d718783b */ /* 0x000eaa0000004200 */
[----:B------:R-:W-:Y:S01]  /*5fc0*/  RED.E.ADD.F32.FTZ.RN.STRONG.GPU [R176.64+0x6000], R32 ;  /* 0x00600020b000798e */ /* 0x000fe2000c10e796 */
[C---:B-1----:R-:W-:Y:S04]  /*5fd0*/  HMMA.16816.F32 R112, R20.reuse, R8, R112 ;  /* 0x000000081470723c */ /* 0x042fe80000001870 */
[----:B------:R-:W-:Y:S05]  /*5fe0*/  RED.E.ADD.F32.FTZ.RN.STRONG.GPU [R176.64+0x6400], R33 ;  /* 0x00640021b000798e */ /* 0x000fea000c10e796 */
[----:B------:R-:W-:Y:S01]  /*5ff0*/  RED.E.ADD.F32.FTZ.RN.STRONG.GPU [R176.64+0x6800], R34 ;  /* 0x00680022b000798e */ /* 0x000fe2000c10e796 */
[-C--:B------:R-:W-:Y:S04]  /*6000*/  HMMA.16816.F32 R116, R20, R10.reuse, R116 ;  /* 0x0000000a1474723c */ /* 0x080fe80000001874 */
[----:B------:R-:W-:Y:S04]  /*6010*/  RED.E.ADD.F32.FTZ.RN.STRONG.GPU [R176.64+0x6c00], R35 ;  /* 0x006c0023b000798e */ /* 0x000fe8000c10e796 */
[-C--:B------:R-:W-:Y:S01]  /*6020*/  HMMA.16816.F32 R120, R16, R10.reuse, R120 ;  /* 0x0000000a1078723c */ /* 0x080fe20000001878 */
[----:B------:R-:W1:Y:S05]  /*6030*/  LDSM.16.MT88.4 R32, [R211+0x24c80] ;  /* 0x024c8000d320783b */ /* 0x000e6a0000004200 */
[----:B------:R-:W-:Y:S02]  /*6040*/  RED.E.ADD.F32.FTZ.RN.STRONG.GPU [R176.64+0x7000], R28 ;  /* 0x0070001cb000798e */ /* 0x000fe4000c10e796 */
        /* <DEDUP_REMOVED lines=8> */
[----:B------:R-:W2:Y:S05]  /*60d0*/  LDSM.16.MT88.4 R28, [R211+0x26c80] ;  /* 0x026c8000d31c783b */ /* 0x000eaa0000004200 */
[----:B------:R-:W-:Y:S02]  /*60e0*/  LDSM.16.MT88.4 R176, [R211+0x27c80] ;  /* 0x027c8000d3b0783b */ /* 0x000fe40000004200 */
        /* <DEDUP_REMOVED lines=65> */
.L_x_1103:
[----:B------:R-:W-:Y:S01]  /*6500*/  MOV R0, c[0x0][0x338] ;  /* 0x0000ce0000007a02 */ /* 0x000fe20000000f00 */
[----:B------:R-:W2:Y:S01]  /*6510*/  S2UR UR4, SR_CTAID.X ;  /* 0x00000000000479c3 */ /* 0x000ea20000002500 */
[----:B------:R-:W-:Y:S01]  /*6520*/  ULDC UR5, c[0x0][0x358] ;  /* 0x0000d60000057ab9 */ /* 0x000fe20000000800 */
[----:B------:R-:W-:Y:S01]  /*6530*/  MOV R2, R196 ;  /* 0x000000c400027202 */ /* 0x000fe20000000f00 */
[----:B------:R-:W-:Y:S01]  /*6540*/  ULDC UR6, c[0x0][0x2f4] ;  /* 0x0000bd0000067ab9 */ /* 0x000fe20000000800 */
[----:B------:R-:W-:Y:S01]  /*6550*/  ISETP.NE.AND P0, PT, R0, 0x1, PT ;  /* 0x000000010000780c */ /* 0x000fe20003f05270 */
[----:B------:R-:W-:Y:S01]  /*6560*/  BAR.SYNC.DEFER_BLOCKING 0x1, 0x100 ;  /* 0x0044000000007b1d */ /* 0x000fe20000010000 */
[----:B------:R-:W-:Y:S01]  /*6570*/  MOV R189, R188 ;  /* 0x000000bc00bd7202 */ /* 0x000fe20000000f00 */
[----:B------:R-:W-:Y:S01]  /*6580*/  FMUL.FTZ R100, R100, c[0x0][0x298] ;  /* 0x0000a60064647a20 */ /* 0x000fe20000410000 */
[----:B------:R-:W-:Y:S01]  /*6590*/  MOV R188, R196 ;  /* 0x000000c400bc7202 */ /* 0x000fe20000000f00 */
[----:B------:R-:W-:-:S02]  /*65a0*/  FMUL.FTZ R101, R101, c[0x0][0x298] ;  /* 0x0000a60065657a20 */ /* 0x000fc40000410000 */
[----:B------:R-:W3:Y:S01]  /*65b0*/  S2R R0, SR_CTAID.Z ;  /* 0x0000000000007919 */ /* 0x000ee20000002700 */
[----:B------:R-:W-:Y:S01]  /*65c0*/  BSSY B0, `(.L_x_1107) ;  /* 0x0000058000007945 */ /* 0x000fe20003800000 */
[----:B------:R-:W-:Y:S02]  /*65d0*/  FMUL.FTZ R102, R102, c[0x0][0x298] ;  /* 0x0000a60066667a20 */ /* 0x000fe40000410000 */
[----:B------:R-:W-:Y:S02]  /*65e0*/  FMUL.FTZ R103, R103, c[0x0][0x298] ;  /* 0x0000a60067677a20 */ /* 0x000fe40000410000 */
[----:B------:R-:W-:-:S04]  /*65f0*/  @P0 IMAD.HI.U32 R3, R196, c[0x0][0x33c], RZ ;  /* 0x0000cf00c4030a27 */ /* 0x000fc800078e00ff */
[----:B------:R-:W-:Y:S01]  /*6600*/  FMUL.FTZ R104, R104, c[0x0][0x298] ;  /* 0x0000a60068687a20 */ /* 0x000fe20000410000 */
[----:B------:R-:W-:Y:S01]  /*6610*/  @P0 SHF.R.U32.HI R2, RZ, c[0x0][0x340], R3 ;  /* 0x0000d000ff020a19 */ /* 0x000fe20000011603 */
[----:B------:R-:W-:Y:S01]  /*6620*/  FMUL.FTZ R105, R105, c[0x0][0x298] ;  /* 0x0000a60069697a20 */ /* 0x000fe20000410000 */
[----:B--2---:R-:W-:Y:S01]  /*6630*/  UIMAD UR5, UR4, UR5, URZ ;  /* 0x00000005040572a4 */ /* 0x004fe2000f8e023f */
[----:B------:R-:W-:Y:S01]  /*6640*/  FMUL.FTZ R106, R106, c[0x0][0x298] ;  /* 0x0000a6006a6a7a20 */ /* 0x000fe20000410000 */
[----:B------:R-:W-:Y:S01]  /*6650*/  @P0 SHF.R.S32.HI R3, RZ, 0x1f, R2 ;  /* 0x0000001fff030819 */ /* 0x000fe20000011402 */
[----:B------:R-:W-:Y:S01]  /*6660*/  FMUL.FTZ R107, R107, c[0x0][0x298] ;  /* 0x0000a6006b6b7a20 */ /* 0x000fe20000410000 */
[----:B------:R-:W-:Y:S01]  /*6670*/  UIMAD UR6, UR5, UR6, URZ ;  /* 0x00000006050672a4 */ /* 0x000fe2000f8e023f */
[----:B------:R-:W-:Y:S01]  /*6680*/  @P0 MOV R188, R2 ;  /* 0x0000000200bc0202 */ /* 0x000fe20000000f00 */
[----:B------:R-:W-:Y:S01]  /*6690*/  FMUL.FTZ R108, R108, c[0x0][0x298] ;  /* 0x0000a6006c6c7a20 */ /* 0x000fe20000410000 */
[----:B------:R-:W-:Y:S01]  /*66a0*/  @P0 MOV R189, R3 ;  /* 0x0000000300bd0202 */ /* 0x000fe20000000f00 */
[----:B------:R-:W-:Y:S01]  /*66b0*/  USHF.R.S32.HI UR5, URZ, 0x1f, UR6 ;  /* 0x0000001f3f057899 */ /* 0x000fe20008011406 */
[----:B------:R-:W-:Y:S01]  /*66c0*/  IADD3 R2, -R2, RZ, RZ ;  /* 0x000000ff02027210 */ /* 0x000fe20007ffe1ff */
[----:B------:R-:W-:-:S02]  /*66d0*/  FMUL.FTZ R109, R109, c[0x0][0x298] ;  /* 0x0000a6006d6d7a20 */ /* 0x000fc40000410000 */
[----:B---3--:R-:W-:Y:S02]  /*66e0*/  IMAD R4, R0, c[0x0][0x2f4], RZ ;  /* 0x0000bd0000047a24 */ /* 0x008fe400078e02ff */
[----:B------:R-:W-:Y:S02]  /*66f0*/  FMUL.FTZ R110, R110, c[0x0][0x298] ;  /* 0x0000a6006e6e7a20 */ /* 0x000fe40000410000 */
[----:B------:R-:W-:Y:S01]  /*6700*/  FMUL.FTZ R111, R111, c[0x0][0x298] ;  /* 0x0000a6006f6f7a20 */ /* 0x000fe20000410000 */
[--C-:B------:R-:W-:Y:S01]  /*6710*/  SHF.R.S32.HI R5, RZ, 0x1f, R4.reuse ;  /* 0x0000001fff057819 */ /* 0x100fe20000011404 */
[----:B------:R-:W-:Y:S01]  /*6720*/  FMUL.FTZ R112, R112, c[0x0][0x298] ;  /* 0x0000a60070707a20 */ /* 0x000fe20000410000 */
[----:B------:R-:W-:Y:S01]  /*6730*/  IADD3 R4, P1, P0, R188, UR6, R4 ;  /* 0x00000006bc047c10 */ /* 0x000fe2000f83e004 */
[----:B------:R-:W-:Y:S02]  /*6740*/  FMUL.FTZ R113, R113, c[0x0][0x298] ;  /* 0x0000a60071717a20 */ /* 0x000fe40000410000 */
[----:B------:R-:W-:Y:S01]  /*6750*/  FMUL.FTZ R114, R114, c[0x0][0x298] ;  /* 0x0000a60072727a20 */ /* 0x000fe20000410000 */
[----:B------:R-:W-:Y:S01]  /*6760*/  IADD3.X R5, R189, UR5, R5, P1, P0 ;  /* 0x00000005bd057c10 */ /* 0x000fe20008fe0405 */
[----:B------:R-:W-:Y:S01]  /*6770*/  FMUL.FTZ R115, R115, c[0x0][0x298] ;  /* 0x0000a60073737a20 */ /* 0x000fe20000410000 */
[----:B------:R-:W-:Y:S01]  /*6780*/  ISETP.NE.AND P1, PT, R224, RZ, PT ;  /* 0x000000ffe000720c */ /* 0x000fe20003f25270 */
[----:B------:R-:W-:Y:S01]  /*6790*/  FMUL.FTZ R128, R128, c[0x0][0x298] ;  /* 0x0000a60080807a20 */ /* 0x000fe20000410000 */
[C---:B------:R-:W-:Y:S01]  /*67a0*/  SHF.L.U32 R3, R4.reuse, 0x2, RZ ;  /* 0x0000000204037819 */ /* 0x040fe200000006ff */
[----:B------:R-:W-:Y:S01]  /*67b0*/  FMUL.FTZ R129, R129, c[0x0][0x298] ;  /* 0x0000a60081817a20 */ /* 0x000fe20000410000 */
[----:B------:R-:W-:Y:S01]  /*67c0*/  SHF.L.U64.HI R4, R4, 0x2, R5 ;  /* 0x0000000204047819 */ /* 0x000fe20000010205 */
[----:B------:R-:W-:Y:S01]  /*67d0*/  FMUL.FTZ R130, R130, c[0x0][0x298] ;  /* 0x0000a60082827a20 */ /* 0x000fe20000410000 */
[----:B------:R-:W-:Y:S01]  /*67e0*/  IADD3 R6, P0, R3, c[0x0][0x350], RZ ;  /* 0x0000d40003067a10 */ /* 0x000fe20007f1e0ff */
[----:B------:R-:W-:-:S02]  /*67f0*/  FMUL.FTZ R131, R131, c[0x0][0x298] ;  /* 0x0000a60083837a20 */ /* 0x000fc40000410000 */
[----:B------:R-:W-:Y:S01]  /*6800*/  FMUL.FTZ R124, R124, c[0x0][0x298] ;  /* 0x0000a6007c7c7a20 */ /* 0x000fe20000410000 */
[----:B------:R-:W-:Y:S01]  /*6810*/  IADD3.X R7, R4, c[0x0][0x354], RZ, P0, !PT ;  /* 0x0000d50004077a10 */ /* 0x000fe200007fe4ff */
        /* <DEDUP_REMOVED lines=43> */
[----:B------:R-:W-:Y:S01]  /*6ad0*/  IMAD R5, R2, c[0x0][0x338], R196 ;  /* 0x0000ce0002057a24 */ /* 0x000fe200078e02c4 */
[----:B------:R-:W-:Y:S05]  /*6ae0*/  @P1 BRA `(.L_x_1108) ;  /* 0x0000005000001947 */ /* 0x000fea0003800000 */
.L_x_1109:
[----:B------:R-:W2:Y:S01]  /*6af0*/  LDG.E.STRONG.GPU R2, [R6.64] ;  /* 0x0000001606027981 */ /* 0x000ea2000c1ef900 */
[----:B------:R-:W-:Y:S01]  /*6b00*/  YIELD ;  /* 0x0000000000007946 */ /* 0x000fe20003800000 */
[----:B--2---:R-:W-:Y:S01]  /*6b10*/  ISETP.NE.AND P0, PT, R2, R5, PT ;  /* 0x000000050200720c */ /* 0x004fe20003f05270 */
[----:B------:R-:W-:-:S12]  /*6b20*/  CCTL.IVALL ;  /* 0x00000000ff00798f */ /* 0x000fd80002000000 */
[----:B------:R-:W-:Y:S05]  /*6b30*/  @P0 BRA `(.L_x_1109) ;  /* 0xffffffb000000947 */ /* 0x000fea000383ffff */
.L_x_1108:
[----:B------:R-:W-:Y:S05]  /*6b40*/  BSYNC B0 ;  /* 0x0000000000007941 */ /* 0x000fea0003800000 */
.L_x_1107:
[----:B------:R-:W-:Y:S01]  /*6b50*/  MOV R9, 0xffffffff ;  /* 0xffffffff00097802 */ /* 0x000fe20000000f00 */
[----:B------:R-:W-:Y:S05]  /*6b60*/  BRA.CONV ~URZ, `(.L_x_1110) ;  /* 0x000000237f007947 */ /* 0x000fea000b800000 */
[----:B------:R-:W-:Y:S02]  /*6b70*/  MOV R2, 0x6b90 ;  /* 0x00006b9000027802 */ /* 0x000fe40000000f00 */
[----:B-1----:R-:W-:Y:S05]  /*6b80*/  CALL.REL.NOINC `($__internal_6_$__cuda_sm70_warpsync) ;  /* 0x00000cc000007944 */ /* 0x002fea0003c00000 */
.L_x_1110:
[----:B------:R-:W-:Y:S01]  /*6b90*/  USHF.L.U32 UR6, UR4, 0xe, URZ ;  /* 0x0000000e04067899 */ /* 0x000fe2000800063f */
[----:B------:R-:W-:Y:S01]  /*6ba0*/  IMAD R8, R189, c[0x0][0x328], RZ ;  /* 0x0000ca00bd087a24 */ /* 0x000fe200078e02ff */
[----:B------:R-:W-:Y:S01]  /*6bb0*/  MOV R2, UR18 ;  /* 0x0000001200027c02 */ /* 0x000fe20008000f00 */
[----:B------:R-:W-:-:S06]  /*6bc0*/  NOP ;  /* 0x0000000000007918 */ /* 0x000fcc0000000000 */
[----:B------:R-:W-:Y:S01]  /*6bd0*/  USHF.R.S32.HI UR5, URZ, 0x1f, UR6 ;  /* 0x0000001f3f057899 */ /* 0x000fe20008011406 */
[----:B------:R-:W-:Y:S01]  /*6be0*/  IADD3 R10, P0, R224, UR6, RZ ;  /* 0x00000006e00a7c10 */ /* 0x000fe2000ff1e0ff */
[----:B------:R-:W-:Y:S01]  /*6bf0*/  IMAD R12, R188, c[0x0][0x32c], R8 ;  /* 0x0000cb00bc0c7a24 */ /* 0x000fe200078e0208 */
[----:B------:R-:W-:-:S03]  /*6c00*/  SHF.R.S32.HI R8, RZ, 0x1f, R2 ;  /* 0x0000001fff087819 */ /* 0x000fc60000011402 */
[----:B------:R-:W-:Y:S02]  /*6c10*/  LEA.HI.X.SX32 R11, R224, UR5, 0x1, P0 ;  /* 0x00000005e00b7c11 */ /* 0x000fe400080f0eff */
[----:B------:R-:W-:-:S03]  /*6c20*/  IMAD R2, R8, c[0x0][0x330], RZ ;  /* 0x0000cc0008027a24 */ /* 0x000fc600078e02ff */
[----:B------:R-:W-:-:S04]  /*6c30*/  IMAD.WIDE.U32 R14, R188, c[0x0][0x328], R10 ;  /* 0x0000ca00bc0e7a25 */ /* 0x000fc800078e000a */
[----:B------:R-:W-:Y:S01]  /*6c40*/  IMAD R2, R0, c[0x0][0x334], R2 ;  /* 0x0000cd0000027a24 */ /* 0x000fe200078e0202 */
[----:B-1----:R-:W-:Y:S02]  /*6c50*/  IADD3 R13, R15, R12, RZ ;  /* 0x0000000c0f0d7210 */ /* 0x002fe40007ffe0ff */
[----:B------:R-:W-:-:S05]  /*6c60*/  MOV R12, R14 ;  /* 0x0000000e000c7202 */ /* 0x000fca0000000f00 */
        /* <DEDUP_REMOVED lines=70> */
[----:B-1----:R-:W-:Y:S05]  /*70d0*/  CALL.REL.NOINC `($__internal_6_$__cuda_sm70_warpsync) ;  /* 0x0000077000007944 */ /* 0x002fea0003c00000 */
.L_x_1111:
        /* <DEDUP_REMOVED lines=12> */
.L_x_1113:
[----:B------:R-:W-:Y:S05]  /*71a0*/  BSYNC B0 ;  /* 0x0000000000007941 */ /* 0x000fea0003800000 */
.L_x_1112:
[----:B--2---:R-:W-:Y:S01]  /*71b0*/  IADD3 R6, P0, R3, c[0x0][0x348], RZ ;  /* 0x0000d20003067a10 */ /* 0x004fe20007f1e0ff */
[----:B------:R-:W-:Y:S03]  /*71c0*/  BSSY B0, `(.L_x_1114) ;  /* 0x0000008000007945 */ /* 0x000fe60003800000 */
[----:B------:R-:W-:Y:S01]  /*71d0*/  IADD3.X R7, R4, c[0x0][0x34c], RZ, P0, !PT ;  /* 0x0000d30004077a10 */ /* 0x000fe200007fe4ff */
[----:B------:R-:W-:Y:S05]  /*71e0*/  @P1 BRA `(.L_x_1115) ;  /* 0x0000005000001947 */ /* 0x000fea0003800000 */
.L_x_1116:
[----:B------:R-:W2:Y:S01]  /*71f0*/  LDG.E.STRONG.GPU R2, [R6.64] ;  /* 0x0000001606027981 */ /* 0x000ea2000c1ef900 */
[----:B------:R-:W-:Y:S01]  /*7200*/  YIELD ;  /* 0x0000000000007946 */ /* 0x000fe20003800000 */
[----:B--2---:R-:W-:Y:S01]  /*7210*/  ISETP.NE.AND P0, PT, R2, R5, PT ;  /* 0x000000050200720c */ /* 0x004fe20003f05270 */
[----:B------:R-:W-:-:S12]  /*7220*/  CCTL.IVALL ;  /* 0x00000000ff00798f */ /* 0x000fd80002000000 */
[----:B------:R-:W-:Y:S05]  /*7230*/  @P0 BRA `(.L_x_1116) ;  /* 0xffffffb000000947 */ /* 0x000fea000383ffff */
.L_x_1115:
[----:B------:R-:W-:Y:S05]  /*7240*/  BSYNC B0 ;  /* 0x0000000000007941 */ /* 0x000fea0003800000 */
.L_x_1114:
[----:B------:R-:W-:Y:S05]  /*7250*/  BRA.CONV ~URZ, `(.L_x_1117) ;  /* 0x000000237f007947 */ /* 0x000fea000b800000 */
[----:B------:R-:W-:Y:S02]  /*7260*/  MOV R2, 0x7280 ;  /* 0x0000728000027802 */ /* 0x000fe40000000f00 */
[----:B-1----:R-:W-:Y:S05]  /*7270*/  CALL.REL.NOINC `($__internal_6_$__cuda_sm70_warpsync) ;  /* 0x000005d000007944 */ /* 0x002fea0003c00000 */
.L_x_1117:
        /* <DEDUP_REMOVED lines=8> */
[----:B------:R-:W-:Y:S02]  /*7300*/  IADD3 R3, R5, R2, RZ ;  /* 0x0000000205037210 */ /* 0x000fe40007ffe0ff */
        /* <DEDUP_REMOVED lines=71> */
[----:B-12---:R-:W-:Y:S05]  /*7780*/  CALL.REL.NOINC `($__internal_6_$__cuda_sm70_warpsync) ;  /* 0x000000c000007944 */ /* 0x006fea0003c00000 */
.L_x_1118:
        /* <DEDUP_REMOVED lines=12> */
        .weak           $__internal_6_$__cuda_sm70_warpsync
        .type           $__internal_6_$__cuda_sm70_warpsync,@function
        .size           $__internal_6_$__cuda_sm70_warpsync,(.L_x_2319 - $__internal_6_$__cuda_sm70_warpsync)
$__internal_6_$__cuda_sm70_warpsync:
[----:B------:R-:W-:Y:S01]  /*7850*/  MOV R12, R2 ;  /* 0x00000002000c7202 */ /* 0x000fe20000000f00 */
[----:B------:R-:W-:Y:S04]  /*7860*/  WARPSYNC R9 ;  /* 0x0000000900007348 */ /* 0x000fe80003800000 */
[----:B------:R-:W-:-:S04]  /*7870*/  MOV R13, 0x0 ;  /* 0x00000000000d7802 */ /* 0x000fc80000000f00 */
[----:B------:R-:W-:Y:S05]  /*7880*/  RET.REL.NODEC R12 `(_ZN7cutlass13device_kernelIN5flash19enable_sm80_to_sm89INS1_16FlashAttnBwdSm80INS1_25CollectiveMainloopBwdSm80ILi2ELi2EN4cute5tupleIJNS5_1CILi64EEENS7_ILi128EEES9_EEENS_6half_tEfNS_4arch4Sm80ELb0ELb0ELb1ELb0ELb1ELb0ELb0ELb0ELi2ELi2ELi2ELi2ELb0EEENS1_24CollectiveEpilogueBwdGQAISA_fSD_Li256ELb0ELb1EEENS1_19SingleTileSchedulerILb0ELb0ELb0ELi128EEEEEEEEEvNT_6ParamsE) ;  /* 0xffff87700c007950 */ /* 0x000fea0003c3ffff */
.L_x_1119:
        /* <DEDUP_REMOVED lines=15> */
.L_x_2319:


//--------------------- .text._ZN7cutlass13device_kernelIN5flash19enable_sm80_to_sm89INS1_16FlashAttnBwdSm80INS1_25CollectiveMainloopBwdSm80ILi2ELi2EN4cute5tupleIJNS5_1CILi64EEENS7_ILi128EEES9_EEENS_6half_tEfNS_4arch4Sm80ELb0ELb0ELb1ELb1ELb0ELb0ELb0ELb0ELi2ELi2ELi2ELi2ELb0EEENS1_21CollectiveEpilogueBwdISA_SB_SD_Li256ELb1ELb0ELi4EEENS1_19SingleTileSchedulerILb1ELb0ELb0ELi128EEEEEEEEEvNT_6ParamsE --------------------------
	.section	.text._ZN7cutlass13device_kernelIN5flash19enable_sm80_to_sm89INS1_16FlashAttnBwdSm80INS1_25CollectiveMainloopBwdSm80ILi2ELi2EN4cute5tupleIJNS5_1CILi64EEENS7_ILi128EEES9_EEENS_6half_tEfNS_4arch4Sm80ELb0ELb0ELb1ELb1ELb0ELb0ELb0ELb0ELi2ELi2ELi2ELi2ELb0EEENS1_21CollectiveEpilogueBwdISA_SB_SD_Li256ELb1ELb0ELi4EEENS1_19SingleTileSchedulerILb1ELb0ELb0ELi128EEEEEEEEEvNT_6ParamsE,"ax",@progbits
	.sectioninfo	@"SHI_REGISTERS=255"
	.align	128
.text._ZN7cutlass13device_kernelIN5flash19enable_sm80_to_sm89INS1_16FlashAttnBwdSm80INS1_25CollectiveMainloopBwdSm80ILi2ELi2EN4cute5tupleIJNS5_1CILi64EEENS7_ILi128EEES9_EEENS_6half_tEfNS_4arch4Sm80ELb0ELb0ELb1ELb1ELb0ELb0ELb0ELb0ELi2ELi2ELi2ELi2ELb0EEENS1_21CollectiveEpilogueBwdISA_SB_SD_Li256ELb1ELb0ELi4EEENS1_19SingleTileSchedulerILb1ELb0ELb0ELi128EEEEEEEEEvNT_6ParamsE:
        .type           _ZN7cutlass13device_kernelIN5flash19enable_sm80_to_sm89INS1_16FlashAttnBwdSm80INS1_25CollectiveMainloopBwdSm80ILi2ELi2EN4cute5tupleIJNS5_1CILi64EEENS7_ILi128EEES9_EEENS_6half_tEfNS_4arch4Sm80ELb0ELb0ELb1ELb1ELb0ELb0ELb0ELb0ELi2ELi2ELi2ELi2ELb0EEENS1_21CollectiveEpilogueBwdISA_SB_SD_Li256ELb1ELb0ELi4EEENS1_19SingleTileSchedulerILb1ELb0ELb0ELi128EEEEEEEEEvNT_6ParamsE,@function
        .size           _ZN7cutlass13device_kernelIN5flash19enable_sm80_to_sm89INS1_16FlashAttnBwdSm80INS1_25CollectiveMainloopBwdSm80ILi2ELi2EN4cute5tupleIJNS5_1CILi64EEENS7_ILi128EEES9_EEENS_6half_tEfNS_4arch4Sm80ELb0ELb0ELb1ELb1ELb0ELb0ELb0ELb0ELi2ELi2ELi2ELi2ELb0EEENS1_21CollectiveEpilogueBwdISA_SB_SD_Li256ELb1ELb0ELi4EEENS1_19SingleTileSchedulerILb1ELb0ELb0ELi128EEEEEEEEEvNT_6ParamsE,(.L_x_2321 - _ZN7cutlass13device_kernelIN5flash19enable_sm80_to_sm89INS1_16FlashAttnBwdSm80INS1_25CollectiveMainloopBwdSm80ILi2ELi2EN4cute5tupleIJNS5_1CILi64EEENS7_ILi128EEES9_EEENS_6half_tEfNS_4arch4Sm80ELb0ELb0ELb1ELb1ELb0ELb0ELb0ELb0ELi2ELi2ELi2ELi2ELb0EEENS1_21CollectiveEpilogueBwdISA_SB_SD_Li256ELb1ELb0ELi4EEENS1_19SingleTileSchedulerILb1ELb0ELb0ELi128EEEEEEEEEvNT_6ParamsE)
        .other          _ZN7cutlass13device_kernelIN5flash19enable_sm80_to_sm89INS1_16FlashAttnBwdSm80INS1_25CollectiveMainloopBwdSm80ILi2ELi2EN4cute5tupleIJNS5_1CILi64EEENS7_ILi128EEES9_EEENS_6half_tEfNS_4arch4Sm80ELb0ELb0ELb1ELb1ELb0ELb0ELb0ELb0ELi2ELi2ELi2ELi2ELb0EEENS1_21CollectiveEpilogueBwdISA_SB_SD_Li256ELb1ELb0ELi4EEENS1_19SingleTileSchedulerILb1ELb0ELb0ELi128EEEEEEEEEvNT_6ParamsE,@"STO_CUDA_ENTRY STV_DEFAULT"
_ZN7cutlass13device_kernelIN5flash19enable_sm80_to_sm89INS1_16FlashAttnBwdSm80INS1_25CollectiveMainloopBwdSm80ILi2ELi2EN4cute5tupleIJNS5_1CILi64EEENS7_ILi128EEES9_EEENS_6half_tEfNS_4arch4Sm80ELb0ELb0ELb1ELb1ELb0ELb0ELb0ELb0ELi2ELi2ELi2ELi2ELb0EEENS1_21CollectiveEpilogueBwdISA_SB_SD_Li256ELb1ELb0ELi4EEENS1_19SingleTileSchedulerILb1ELb0ELb0ELi128EEEEEEEEEvNT_6ParamsE:
        /* <DEDUP_REMOVED lines=18> */
.L_x_1121:
        /* <DEDUP_REMOVED lines=8> */
.L_x_1123:
[----:B------:R-:W-:Y:S02]  /*01a0*/  MOV R0, c[0x0][0x3a4] ;  /* 0x0000e90000007a02 */ /* 0x000fe40000000f00 */
.L_x_1122:
[----:B-1----:R-:W-:-:S05]  /*01b0*/  IMAD.SHL.U32 R2, R101, 0x80, RZ ;  /* 0x0000008065027824 */ /* 0x002fca00078e00ff */
[----:B-----5:R-:W-:-:S04]  /*01c0*/  ISETP.GE.AND P0, PT, R2, R0, PT ;  /* 0x000000000200720c */ /* 0x020fc80003f06270 */
[----:B------:R-:W-:-:S05]  /*01d0*/  SEL R0, R5, 0xffffffff, !P0 ;  /* 0xffffffff05007807 */ /* 0x000fca0004000000 */
[----:B------:R1:W-:Y:S01]  /*01e0*/  STL [R1+0x38], R0 ;  /* 0x0000380001007387 */ /* 0x0003e20000100800 */
[----:B------:R-:W-:Y:S05]  /*01f0*/  BRA `(.L_x_1124) ;  /* 0x0000012000007947 */ /* 0x000fea0003800000 */
.L_x_1120:
[----:B---34-:R-:W-:-:S04]  /*0200*/  ISETP.NE.U32.AND P0, PT, RZ, c[0x0][0x3c0], PT ;  /* 0x0000f000ff007a0c */ /* 0x018fc80003f05070 */
[----:B------:R-:W-:-:S13]  /*0210*/  ISETP.NE.AND.EX P0, PT, RZ, c[0x0][0x3c4], PT, P0 ;  /* 0x0000f100ff007a0c */ /* 0x000fda0003f05300 */
[----:B------:R-:W-:Y:S05]  /*0220*/  @!P0 BRA `(.L_x_1125) ;  /* 0x0000002000008947 */ /* 0x000fea0003800000 */
[----:B------:R1:W5:Y:S01]  /*0230*/  LDG.E R0, [R2.64] ;  /* 0x0000001002007981 */ /* 0x000362000c1e1900 */
[----:B------:R-:W-:Y:S05]  /*0240*/  BRA `(.L_x_1126) ;  /* 0x0000009000007947 */ /* 0x000fea0003800000 */
.L_x_1125:
        /* <DEDUP_REMOVED lines=8> */
.L_x_1127:
[----:B------:R-:W-:Y:S02]  /*02d0*/  MOV R0, c[0x0][0x3a4] ;  /* 0x0000e90000007a02 */ /* 0x000fe40000000f00 */
.L_x_1126:
[----:B-1----:R-:W-:-:S05]  /*02e0*/  IMAD.SHL.U32 R2, R101, 0x80, RZ ;  /* 0x0000008065027824 */ /* 0x002fca00078e00ff */
[----:B-----5:R-:W-:-:S04]  /*02f0*/  ISETP.GE.AND P0, PT, R2, R0, PT ;  /* 0x000000000200720c */ /* 0x020fc80003f06270 */
[----:B------:R-:W-:-:S05]  /*0300*/  SEL R0, R5, 0xffffffff, !P0 ;  /* 0xffffffff05007807 */ /* 0x000fca0004000000 */
[----:B------:R1:W-:Y:S04]  /*0310*/  STL [R1+0x38], R0 ;  /* 0x0000380001007387 */ /* 0x0003e80000100800 */
.L_x_1124:
[----:B------:R-:W2:Y:S02]  /*0320*/  LDL R105, [R1+0x38] ;  /* 0x0000380001697983 */ /* 0x000ea40000100800 */
[----:B--2---:R-:W-:-:S13]  /*0330*/  ISETP.GE.AND P0, PT, R105, RZ, PT ;  /* 0x000000ff6900720c */ /* 0x004fda0003f06270 */
        /* <DEDUP_REMOVED lines=8> */
[----:B-1----:R-:W2:Y:S01]  /*03c0*/  @P2 LDG.E R0, [R6.64] ;  /* 0x0000001006002981 */ /* 0x002ea2000c1e1900 */
[----:B------:R-:W-:-:S03]  /*03d0*/  ISETP.NE.AND.EX P4, PT, RZ, c[0x0][0x2d4], PT, P4 ;  /* 0x0000b500ff007a0c */ /* 0x000fc60003f85340 */
[----:B------:R-:W3:Y:S01]  /*03e0*/  @P0 LDG.E R2, [R2.64] ;  /* 0x0000001002020981 */ /* 0x000ee2000c1e1900 */
[----:B------:R-:W-:Y:S01]  /*03f0*/  CS2R R14, SRZ ;  /* 0x00000000000e7805 */ /* 0x000fe2000001ff00 */
[----:B------:R-:W-:-:S05]  /*0400*/  IMAD.WIDE R4, R105, R9, c[0x0][0x2d0] ;  /* 0x0000b40069047625 */ /* 0x000fca00078e0209 */
[----:B------:R1:W5:Y:S04]  /*0410*/  @P2 LDG.E R14, [R6.64] ;  /* 0x00000010060e2981 */ /* 0x000368000c1e1900 */
[----:B------:R1:W5:Y:S01]  /*0420*/  @P4 LDG.E R15, [R4.64] ;  /* 0x00000010040f4981 */ /* 0x000362000c1e1900 */
[----:B------:R-:W-:Y:S01]  /*0430*/  ULDC UR14, c[0x0][0x168] ;  /* 0x00005a00000e7ab9 */ /* 0x000fe20000000800 */
[----:B------:R-:W-:Y:S02]  /*0440*/  IMAD.MOV.U32 R8, RZ, RZ, RZ ;  /* 0x000000ffff087224 */ /* 0x000fe400078e00ff */
[----:B------:R-:W-:Y:S02]  /*0450*/  IMAD.MOV.U32 R13, RZ, RZ, c[0x0][0x198] ;  /* 0x00006600ff0d7624 */ /* 0x000fe400078e00ff */
[----:B--2---:R-:W-:Y:S01]  /*0460*/  @P2 IMAD R0, R105, 0x40, R0 ;  /* 0x0000004069002824 */ /* 0x004fe200078e0200 */
[----:B---3--:R2:W3:Y:S04]  /*0470*/  @P0 R2UR UR14, R2 ;  /* 0x00000000020e03c2 */ /* 0x0084e800000e0000 */
[----:B--2---:R-:W-:-:S04]  /*0480*/  @P2 SHF.R.S32.HI R2, RZ, 0x1f, R0 ;  /* 0x0000001fff022819 */ /* 0x004fc80000011400 */
[----:B------:R-:W-:-:S04]  /*0490*/  @P2 LEA.HI R0, R2, R0, RZ, 0x6 ;  /* 0x0000000002002211 */ /* 0x000fc800078f30ff */
[----:B------:R-:W-:Y:S01]  /*04a0*/  @P2 LOP3.LUT R8, R0, 0xffffffc0, RZ, 0xc0, !PT ;  /* 0xffffffc000082812 */ /* 0x000fe200078ec0ff */
[----:B------:R-:W-:Y:S05]  /*04b0*/  @P0 BRA `(.L_x_1128) ;  /* 0x0000006000000947 */ /* 0x000fea0003800000 */
[----:B-1-3--:R-:W-:Y:S05]  /*04c0*/  @!P2 BRA `(.L_x_1128) ;  /* 0x000000500000a947 */ /* 0x00afea0003800000 */
[----:B------:R-:W2:Y:S04]  /*04d0*/  LDG.E R2, [R6.64] ;  /* 0x0000001006027981 */ /* 0x000ea8000c1e1900 */
[----:B------:R-:W3:Y:S01]  /*04e0*/  LDG.E R0, [R6.64+0x4] ;  /* 0x0000041006007981 */ /* 0x000ee2000c1e1900 */
[----:B--2---:R-:W1:Y:S08]  /*04f0*/  R2UR UR14, R2 ;  /* 0x00000000020e73c2 */ /* 0x004e7000000e0000 */
[----:B---3--:R-:W1:Y:S02]  /*0500*/  R2UR UR4, R0 ;  /* 0x00000000000473c2 */ /* 0x008e6400000e0000 */
[----:B-1----:R-:W-:-:S06]  /*0510*/  UIADD3 UR14, -UR14, UR4, URZ ;  /* 0x000000040e0e7290 */ /* 0x002fcc000fffe13f */
.L_x_1128:
[----:B-1-3--:R-:W-:-:S04]  /*0520*/  ISETP.NE.U32.AND P0, PT, RZ, c[0x0][0x2e0], PT ;  /* 0x0000b800ff007a0c */ /* 0x00afc80003f05070 */
[----:B------:R-:W-:-:S13]  /*0530*/  ISETP.NE.AND.EX P0, PT, RZ, c[0x0][0x2e4], PT, P0 ;  /* 0x0000b900ff007a0c */ /* 0x000fda0003f05300 */
[----:B------:R-:W-:Y:S05]  /*0540*/  @!P0 BRA `(.L_x_1129) ;  /* 0x0000003000008947 */ /* 0x000fea0003800000 */
[----:B------:R-:W-:-:S05]  /*0550*/  IMAD.WIDE R2, R105, R9, c[0x0][0x2e0] ;  /* 0x0000b80069027625 */ /* 0x000fca00078e0209 */
[----:B------:R1:W5:Y:S01]  /*0560*/  LDG.E R13, [R2.64] ;  /* 0x00000010020d7981 */ /* 0x000362000c1e1900 */
[----:B------:R-:W-:Y:S05]  /*0570*/  BRA `(.L_x_1130) ;  /* 0x0000004000007947 */ /* 0x000fea0003800000 */
.L_x_1129:
[----:B------:R-:W-:Y:S05]  /*0580*/  @!P4 BRA `(.L_x_1130) ;  /* 0x000000300000c947 */ /* 0x000fea0003800000 */
[----:B------:R-:W2:Y:S04]  /*0590*/  LDG.E R0, [R4.64] ;  /* 0x0000001004007981 */ /* 0x000ea8000c1e1900 */
[----:B------:R-:W2:Y:S02]  /*05a0*/  LDG.E R2, [R4.64+0x4] ;  /* 0x0000041004027981 */ /* 0x000ea4000c1e1900 */
[----:B--2---:R-:W-:Y:S02]  /*05b0*/  IADD3 R13, -R0, R2, RZ ;  /* 0x00000002000d7210 */ /* 0x004fe40007ffe1ff */
.L_x_1130:
[----:B------:R-:W-:Y:S01]  /*05c0*/  UISETP.GE.AND UP0, UPT, UR14, 0x1, UPT ;  /* 0x000000010e00788c */ /* 0x000fe2000bf06270 */
[----:B------:R-:W-:Y:S01]  /*05d0*/  PLOP3.LUT P0, PT, PT, PT, PT, 0x80, 0x0 ;  /* 0x000000000000781c */ /* 0x000fe20003f0f070 */
[----:B------:R-:W-:Y:S01]  /*05e0*/  CS2R R10, SRZ ;  /* 0x00000000000a7805 */ /* 0x000fe2000001ff00 */
[----:B------:R-:W-:Y:S01]  /*05f0*/  IMAD.MOV.U32 R150, RZ, RZ, RZ ;  /* 0x000000ffff967224 */ /* 0x000fe200078e00ff */
[----:B------:R-:W-:Y:S01]  /*0600*/  CS2R R154, SRZ ;  /* 0x00000000009a7805 */ /* 0x000fe2000001ff00 */
[----:B------:R-:W-:Y:S01]  /*0610*/  IMAD.MOV.U32 R148, RZ, RZ, RZ ;  /* 0x000000ffff947224 */ /* 0x000fe200078e00ff */
[----:B------:R-:W-:Y:S01]  /*0620*/  PLOP3.LUT P1, PT, PT, PT, UP0, 0x80, 0x0 ;  /* 0x000000000000781c */ /* 0x000fe20003f2f008 */
[----:B------:R-:W-:Y:S01]  /*0630*/  CS2R R152, SRZ ;  /* 0x0000000000987805 */ /* 0x000fe2000001ff00 */
[----:B------:R-:W-:Y:S01]  /*0640*/  CS2R R158, SRZ ;  /* 0x00000000009e7805 */ /* 0x000fe2000001ff00 */
[----:B------:R-:W-:Y:S01]  /*0650*/  CS2R R156, SRZ ;  /* 0x00000000009c7805 */ /* 0x000fe2000001ff00 */
[----:B------:R-:W-:Y:S01]  /*0660*/  CS2R R162, SRZ ;  /* 0x0000000000a27805 */ /* 0x000fe2000001ff00 */
[----:B------:R-:W-:Y:S01]  /*0670*/  CS2R R160, SRZ ;  /* 0x0000000000a07805 */ /* 0x000fe2000001ff00 */
[----:B------:R-:W-:Y:S01]  /*0680*/  MOV R12, RZ ;  /* 0x000000ff000c7202 */ /* 0x000fe20000000f00 */
[----:B------:R-:W-:Y:S01]  /*0690*/  IMAD.MOV.U32 R146, RZ, RZ, RZ ;  /* 0x000000ffff927224 */ /* 0x000fe200078e00ff */
[----:B------:R-:W-:Y:S01]  /*06a0*/  MOV R9, RZ ;  /* 0x000000ff00097202 */ /* 0x000fe20000000f00 */
[----:B------:R-:W-:Y:S01]  /*06b0*/  IMAD.MOV.U32 R144, RZ, RZ, RZ ;  /* 0x000000ffff907224 */ /* 0x000fe200078e00ff */
[----:B------:R-:W-:Y:S01]  /*06c0*/  CS2R R142, SRZ ;  /* 0x00000000008e7805 */ /* 0x000fe2000001ff00 */
[----:B------:R-:W-:Y:S01]  /*06d0*/  CS2R R140, SRZ ;  /* 0x00000000008c7805 */ /* 0x000fe2000001ff00 */
[----:B------:R-:W-:Y:S01]  /*06e0*/  CS2R R138, SRZ ;  /* 0x00000000008a7805 */ /* 0x000fe2000001ff00 */
[----:B------:R-:W-:Y:S01]  /*06f0*/  CS2R R16, SRZ ;  /* 0x0000000000107805 */ /* 0x000fe2000001ff00 */
[----:B------:R-:W-:Y:S01]  /*0700*/  MOV R136, RZ ;  /* 0x000000ff00887202 */ /* 0x000fe20000000f00 */
[----:B------:R-:W-:Y:S01]  /*0710*/  IMAD.MOV.U32 R134, RZ, RZ, RZ ;  /* 0x000000ffff867224 */ /* 0x000fe200078e00ff */
        /* <DEDUP_REMOVED lines=60> */
[----:B-1----:R-:W-:Y:S01]  /*0ae0*/  SHF.R.S32.HI R2, RZ, 0x1f, R103 ;  /* 0x0000001fff027819 */ /* 0x002fe20000011467 */
[----:B------:R-:W-:Y:S01]  /*0af0*/  IMAD.MOV.U32 R3, RZ, RZ, c[0x0][0x248] ;  /* 0x00009200ff037624 */ /* 0x000fe200078e00ff */
[--C-:B------:R-:W-:Y:S01]  /*0b00*/  SHF.R.S32.HI R34, RZ, 0x1f, R35.reuse ;  /* 0x0000001fff227819 */ /* 0x100fe20000011423 */
[----:B------:R-:W-:Y:S01]  /*0b10*/  IMAD.SHL.U32 R5, R103, 0x4, RZ ;  /* 0x0000000467057824 */ /* 0x000fe200078e00ff */
[-C--:B------:R-:W-:Y:S01]  /*0b20*/  IADD3 R28, P0, R0, R103.reuse, RZ ;  /* 0x00000067001c7210 */ /* 0x080fe20007f1e0ff */
[----:B------:R-:W-:Y:S01]  /*0b30*/  IMAD.MOV.U32 R12, RZ, RZ, R35 ;  /* 0x000000ffff0c7224 */ /* 0x000fe200078e0023 */
[----:B------:R-:W-:Y:S01]  /*0b40*/  ISETP.NE.AND P3, PT, R3, 0x1, PT ;  /* 0x000000010300780c */ /* 0x000fe20003f65270 */
[----:B------:R-:W-:Y:S01]  /*0b50*/  IMAD R4, R34, c[0x0][0x270], RZ ;  /* 0x00009c0022047a24 */ /* 0x000fe200078e02ff */
[----:B------:R-:W-:Y:S01]  /*0b60*/  LEA.HI.X.SX32 R29, R0, R2, 0x1, P0 ;  /* 0x00000002001d7211 */ /* 0x000fe200000f0eff */
[----:B------:R-:W-:Y:S01]  /*0b70*/  IMAD R7, R34, c[0x0][0x288], RZ ;  /* 0x0000a20022077a24 */ /* 0x000fe200078e02ff */
[----:B------:R-:W-:Y:S01]  /*0b80*/  SHF.R.S32.HI R0, RZ, 0x1f, R8 ;  /* 0x0000001fff007819 */ /* 0x000fe20000011408 */
[----:B-----5:R-:W-:Y:S01]  /*0b90*/  IMAD R32, R101, -0x80, R13 ;  /* 0xffffff8065207824 */ /* 0x020fe200078e020d */
[----:B------:R-:W-:Y:S01]  /*0ba0*/  IADD3 R2, P0, R5, R8, RZ ;  /* 0x0000000805027210 */ /* 0x000fe20007f1e0ff */
[----:B------:R-:W-:Y:S01]  /*0bb0*/  IMAD R7, R35, c[0x0][0x28c], R7 ;  /* 0x0000a30023077a24 */ /* 0x000fe200078e0207 */
[----:B------:R-:W-:Y:S01]  /*0bc0*/  SHF.R.S32.HI R33, RZ, 0x1f, R103 ;  /* 0x0000001fff217819 */ /* 0x000fe20000011467 */
[----:B------:R-:W-:Y:S01]  /*0bd0*/  ULDC.64 UR4, c[0x0][0x1d8] ;  /* 0x0000760000047ab9 */ /* 0x000fe20000000a00 */
[----:B------:R-:W-:Y:S01]  /*0be0*/  LEA.HI.X.SX32 R3, R5, R0, 0x1, P0 ;  /* 0x0000000005037211 */ /* 0x000fe200000f0eff */
[----:B------:R-:W-:Y:S01]  /*0bf0*/  IMAD R0, R35, c[0x0][0x274], R4 ;  /* 0x00009d0023007a24 */ /* 0x000fe200078e0204 */
[----:B------:R-:W-:Y:S01]  /*0c00*/  LEA.HI R9, R33, R103, RZ, 0x3 ;  /* 0x0000006721097211 */ /* 0x000fe200078f18ff */
[C---:B------:R-:W-:Y:S01]  /*0c10*/  @P3 IMAD.HI.U32 R10, R35.reuse, c[0x0][0x24c], RZ ;  /* 0x00009300230a3a27 */ /* 0x040fe200078e00ff */
[----:B------:R-:W-:Y:S01]  /*0c20*/  SHF.R.S32.HI R23, RZ, 0x1f, R105 ;  /* 0x0000001fff177819 */ /* 0x000fe20000011469 */
[----:B------:R-:W-:Y:S01]  /*0c30*/  USHF.L.U32 UR7, UR4, 0x6, URZ ;  /* 0x0000000604077899 */ /* 0x000fe2000800063f */
[----:B------:R-:W-:Y:S01]  /*0c40*/  SHF.R.S32.HI R36, RZ, 0x3, R9 ;  /* 0x00000003ff247819 */ /* 0x000fe20000011409 */
[C---:B------:R-:W-:Y:S01]  /*0c50*/  IMAD.WIDE.U32 R4, R35.reuse, c[0x0][0x270], R2 ;  /* 0x00009c0023047a25 */ /* 0x040fe200078e0002 */
[----:B------:R-:W-:Y:S01]  /*0c60*/  @P3 SHF.R.U32.HI R12, RZ, c[0x0][0x250], R10 ;  /* 0x00009400ff0c3a19 */ /* 0x000fe2000001160a */
[----:B------:R-:W-:Y:S01]  /*0c70*/  UMOV UR10, 0x6 ;  /* 0x00000006000a7882 */ /* 0x000fe20000000000 */
[----:B------:R-:W-:Y:S01]  /*0c80*/  SHF.R.S32.HI R11, RZ, 0x1f, R36 ;  /* 0x0000001fff0b7819 */ /* 0x000fe20000011424 */
[----:B------:R-:W-:Y:S01]  /*0c90*/  IMAD.WIDE.U32 R2, R35, c[0x0][0x288], R2 ;  /* 0x0000a20023027a25 */ /* 0x000fe200078e0002 */
[C---:B------:R-:W-:Y:S01]  /*0ca0*/  IADD3 R8, P1, R36.reuse, R14, RZ ;  /* 0x0000000e24087210 */ /* 0x040fe20007f3e0ff */
[----:B------:R-:W-:Y:S01]  /*0cb0*/  USHF.L.U64.HI UR6, UR4, UR10, UR5 ;  /* 0x0000000a04067299 */ /* 0x000fe20008010205 */
[----:B------:R-:W-:Y:S01]  /*0cc0*/  IADD3 R6, P0, R36, R15, RZ ;  /* 0x0000000f24067210 */ /* 0x000fe20007f1e0ff */
[----:B------:R-:W-:Y:S01]  /*0cd0*/  IMAD.IADD R5, R5, 0x1, R0 ;  /* 0x0000000105057824 */ /* 0x000fe200078e0200 */
[----:B------:R-:W-:Y:S01]  /*0ce0*/  LOP3.LUT R0, R9, 0xfffffff8, RZ, 0xc0, !PT ;  /* 0xfffffff809007812 */ /* 0x000fe200078ec0ff */
[----:B------:R-:W-:Y:S01]  /*0cf0*/  IMAD.IADD R3, R3, 0x1, R7 ;  /* 0x0000000103037824 */ /* 0x000fe200078e0207 */
[-C--:B------:R-:W-:Y:S01]  /*0d00*/  LEA.HI.X.SX32 R10, R14, R11.reuse, 0x1, P1 ;  /* 0x0000000b0e0a7211 */ /* 0x080fe200008f0eff */
[----:B------:R-:W-:Y:S01]  /*0d10*/  UIADD3 UR9, UP0, UR7, 0x80, URZ ;  /* 0x0000008007097890 */ /* 0x000fe2000ff1e03f */
[----:B------:R-:W-:Y:S01]  /*0d20*/  LEA.HI.X.SX32 R7, R15, R11, 0x1, P0 ;  /* 0x0000000b0f077211 */ /* 0x000fe200000f0eff */
[----:B------:R-:W-:Y:S01]  /*0d30*/  IMAD.SHL.U32 R11, R36, 0x40, RZ ;  /* 0x00000040240b7824 */ /* 0x000fe200078e00ff */
[----:B------:R-:W-:Y:S01]  /*0d40*/  LEA.HI R9, R33, R103, RZ, 0x6 ;  /* 0x0000006721097211 */ /* 0x000fe200078f30ff */
[----:B------:R-:W-:Y:S01]  /*0d50*/  IMAD.IADD R27, R103, 0x1, -R0 ;  /* 0x00000001671b7824 */ /* 0x000fe200078e0a00 */
[----:B------:R-:W-:Y:S01]  /*0d60*/  SEL R25, R23, RZ, !P2 ;  /* 0x000000ff17197207 */ /* 0x000fe20005000000 */
[----:B------:R-:W-:Y:S01]  /*0d70*/  IMAD.WIDE R14, R101, 0x80, R6 ;  /* 0x00000080650e7825 */ /* 0x000fe200078e0206 */
[----:B------:R-:W-:Y:S01]  /*0d80*/  SHF.R.S32.HI R26, RZ, 0x6, R9 ;  /* 0x00000006ff1a7819 */ /* 0x000fe20000011409 */
[----:B------:R-:W-:Y:S01]  /*0d90*/  UIADD3.X UR8, URZ, UR6, URZ, UP0, !UPT ;  /* 0x000000063f087290 */ /* 0x000fe200087fe43f */
[----:B------:R-:W-:Y:S01]  /*0da0*/  LOP3.LUT R0, R11, 0x1c0, RZ, 0xc0, !PT ;  /* 0x000001c00b007812 */ /* 0x000fe200078ec0ff */
[----:B------:R-:W-:Y:S01]  /*0db0*/  IMAD.SHL.U32 R16, R27, 0x8, RZ ;  /* 0x000000081b107824 */ /* 0x000fe200078e00ff */
[----:B------:R-:W-:Y:S01]  /*0dc0*/  SEL R30, R105, RZ, !P2 ;  /* 0x000000ff691e7207 */ /* 0x000fe20005000000 */
[----:B------:R-:W-:Y:S01]  /*0dd0*/  IMAD.SHL.U32 R212, R26, 0x200, RZ ;  /* 0x000002001ad47824 */ /* 0x000fe200078e00ff */
[----:B------:R-:W-:Y:S01]  /*0de0*/  ULDC.64 UR4, c[0x0][0x1a8] ;  /* 0x00006a0000047ab9 */ /* 0x000fe20000000a00 */
[C---:B------:R-:W-:Y:S01]  /*0df0*/  IMAD R7, R25.reuse, c[0x0][0x278], RZ ;  /* 0x00009e0019077a24 */ /* 0x040fe200078e02ff */
[----:B------:R-:W-:Y:S01]  /*0e00*/  LOP3.LUT R9, R0, 0x38, R16, 0xf8, !PT ;  /* 0x0000003800097812 */ /* 0x000fe200078ef810 */
[----:B------:R-:W-:Y:S01]  /*0e10*/  IMAD R6, R25, c[0x0][0x290], RZ ;  /* 0x0000a40019067a24 */ /* 0x000fe200078e02ff */
[----:B------:R-:W-:Y:S01]  /*0e20*/  SHF.R.U32.HI R0, RZ, 0x3, R0 ;  /* 0x00000003ff007819 */ /* 0x000fe20000011600 */
[C---:B------:R-:W-:Y:S01]  /*0e30*/  IMAD R22, R30.reuse, c[0x0][0x27c], R7 ;  /* 0x00009f001e167a24 */ /* 0x040fe200078e0207 */
[----:B------:R-:W-:Y:S01]  /*0e40*/  SHF.R.S32.HI R17, RZ, 0x1f, R16 ;  /* 0x0000001fff117819 */ /* 0x000fe20000011410 */
[----:B------:R-:W-:Y:S01]  /*0e50*/  IMAD R18, R30, c[0x0][0x294], R6 ;  /* 0x0000a5001e127a24 */ /* 0x000fe200078e0206 */
[----:B------:R-:W-:Y:S01]  /*0e60*/  LOP3.LUT R31, R212, R9, R0, 0xf6, !PT ;  /* 0x00000009d41f7212 */ /* 0x000fe200078ef600 */
[C---:B------:R-:W-:Y:S01]  /*0e70*/  IMAD R7, R10.reuse, c[0x0][0x208], RZ ;  /* 0x000082000a077a24 */ /* 0x040fe200078e02ff */
[----:B------:R-:W-:Y:S01]  /*0e80*/  SHF.R.S32.HI R0, RZ, 0x1f, R12 ;  /* 0x0000001fff007819 */ /* 0x000fe2000001140c */
[----:B------:R-:W-:Y:S01]  /*0e90*/  IMAD R9, R10, c[0x0][0x178], RZ ;  /* 0x00005e000a097a24 */ /* 0x000fe200078e02ff */
[----:B------:R-:W-:Y:S01]  /*0ea0*/  USHF.L.U64.HI UR5, UR4, UR10, UR5 ;  /* 0x0000000a04057299 */ /* 0x000fe20008010205 */
[----:B------:R-:W-:Y:S01]  /*0eb0*/  IMAD R20, R8, c[0x0][0x20c], R7 ;  /* 0x0000830008147a24 */ /* 0x000fe200078e0207 */
[----:B------:R-:W-:Y:S01]  /*0ec0*/  LOP3.LUT R230, R230, 0xfffffff7, RZ, 0xc0, !PT ;  /* 0xfffffff7e6e67812 */ /* 0x000fe200078ec0ff */
[----:B------:R-:W-:-:S02]  /*0ed0*/  IMAD R6, R0, c[0x0][0x1e0], RZ ;  /* 0x0000780000067a24 */ /* 0x000fc400078e02ff */
[----:B------:R-:W-:Y:S02]  /*0ee0*/  IMAD R0, R0, c[0x0][0x1b0], RZ ;  /* 0x00006c0000007a24 */ /* 0x000fe400078e02ff */
[----:B------:R-:W-:Y:S02]  /*0ef0*/  IMAD R21, R12, c[0x0][0x1e4], R6 ;  /* 0x000079000c157a24 */ /* 0x000fe400078e0206 */
[----:B------:R-:W-:-:S04]  /*0f00*/  IMAD.WIDE.U32 R6, R30, c[0x0][0x278], R4 ;  /* 0x00009e001e067a25 */ /* 0x000fc800078e0004 */
[----:B------:R-:W-:Y:S01]  /*0f10*/  IMAD R24, R12, c[0x0][0x1b4], R0 ;  /* 0x00006d000c187a24 */ /* 0x000fe200078e0200 */
[----:B------:R-:W-:Y:S01]  /*0f20*/  LEA R40, P1, R6, c[0x0][0x258], 0x2 ;  /* 0x0000960006287a11 */ /* 0x000fe200078210ff */
[----:B------:R-:W-:-:S04]  /*0f30*/  IMAD.WIDE.U32 R2, R30, c[0x0][0x290], R2 ;  /* 0x0000a4001e027a25 */ /* 0x000fc800078e0002 */
[----:B------:R-:W-:Y:S01]  /*0f40*/  IMAD.IADD R0, R7, 0x1, R22 ;  /* 0x0000000107007824 */ /* 0x000fe200078e0216 */
[----:B------:R-:W-:Y:S01]  /*0f50*/  LEA R38, P0, R2, c[0x0][0x280], 0x2 ;  /* 0x0000a00002267a11 */ /* 0x000fe200078010ff */
[----:B------:R-:W-:-:S03]  /*0f60*/  IMAD.WIDE.U32 R10, R12, c[0x0][0x1e0], R16 ;  /* 0x000078000c0a7a25 */ /* 0x000fc600078e0010 */
[----:B------:R-:W-:Y:S01]  /*0f70*/  LEA.HI.X R41, R6, c[0x0][0x25c], R0, 0x2, P1 ;  /* 0x0000970006297a11 */ /* 0x000fe200008f1400 */
[C---:B------:R-:W-:Y:S01]  /*0f80*/  IMAD R19, R8.reuse, c[0x0][0x17c], R9 ;  /* 0x00005f0008137a24 */ /* 0x040fe200078e0209 */
[----:B------:R-:W-:Y:S01]  /*0f90*/  SEL R0, R23, RZ, !P4 ;  /* 0x000000ff17007207 */ /* 0x000fe20006000000 */
[C-C-:B------:R-:W-:Y:S02]  /*0fa0*/  IMAD.WIDE.U32 R4, R8.reuse, c[0x0][0x178], R16.reuse ;  /* 0x00005e0008047a25 */ /* 0x140fe400078e0010 */
[----:B------:R-:W-:Y:S02]  /*0fb0*/  STL.64 [R1+0x18], R40 ;  /* 0x0000182801007387 */ /* 0x000fe40000100a00 */
[----:B------:R-:W-:-:S04]  /*0fc0*/  IMAD.WIDE.U32 R8, R8, c[0x0][0x208], R16 ;  /* 0x0000820008087a25 */ /* 0x000fc800078e0010 */
[----:B------:R-:W-:Y:S02]  /*0fd0*/  IMAD.IADD R18, R3, 0x1, R18 ;  /* 0x0000000103127824 */ /* 0x000fe400078e0212 */
[----:B------:R-:W-:-:S03]  /*0fe0*/  IMAD.WIDE.U32 R12, R12, c[0x0][0x1b0], R16 ;  /* 0x00006c000c0c7a25 */ /* 0x000fc600078e0010 */
[----:B------:R-:W-:Y:S01]  /*0ff0*/  LEA.HI.X R39, R2, c[0x0][0x284], R18, 0x2, P0 ;  /* 0x0000a10002277a11 */ /* 0x000fe200000f1412 */
[----:B------:R-:W-:Y:S02]  /*1000*/  IMAD.IADD R3, R11, 0x1, R21 ;  /* 0x000000010b037824 */ /* 0x000fe400078e0215 */
[----:B------:R-:W-:Y:S02]  /*1010*/  IMAD R11, R34, c[0x0][0x180], RZ ;  /* 0x00006000220b7a24 */ /* 0x000fe400078e02ff */
[----:B------:R-:W-:Y:S01]  /*1020*/  IMAD.MOV.U32 R6, RZ, RZ, R4 ;  /* 0x000000ffff067224 */ /* 0x000fe200078e0004 */
[----:B------:R-:W-:Y:S01]  /*1030*/  STL.64 [R1+0x10], R38 ;  /* 0x0000102601007387 */ /* 0x000fe20000100a00 */
[----:B------:R-:W-:Y:S02]  /*1040*/  IMAD.MOV.U32 R4, RZ, RZ, R8 ;  /* 0x000000ffff047224 */ /* 0x000fe400078e0008 */
[----:B------:R-:W-:Y:S02]  /*1050*/  IMAD.MOV.U32 R8, RZ, RZ, R12 ;  /* 0x000000ffff087224 */ /* 0x000fe400078e000c */
[----:B------:R-:W-:-:S02]  /*1060*/  IMAD.IADD R7, R5, 0x1, R19 ;  /* 0x0000000105077824 */ /* 0x000fc400078e0213 */
[----:B------:R-:W-:Y:S01]  /*1070*/  IMAD.MOV.U32 R2, RZ, RZ, R10 ;  /* 0x000000ffff027224 */ /* 0x000fe200078e000a */
[----:B------:R-:W-:Y:S01]  /*1080*/  SEL R10, R105, RZ, !P4 ;  /* 0x000000ff690a7207 */ /* 0x000fe20006000000 */
[----:B------:R-:W-:Y:S01]  /*1090*/  IMAD R12, R35, c[0x0][0x184], R11 ;  /* 0x00006100230c7a24 */ /* 0x000fe200078e020b */
[----:B------:R-:W-:Y:S01]  /*10a0*/  ISETP.GE.AND P4, PT, R16, c[0x0][0x1cc], PT ;  /* 0x0000730010007a0c */ /* 0x000fe20003f86270 */
[----:B------:R-:W-:Y:S02]  /*10b0*/  IMAD.IADD R5, R9, 0x1, R20 ;  /* 0x0000000109057824 */ /* 0x000fe400078e0214 */
[C---:B------:R-:W-:Y:S02]  /*10c0*/  IMAD R11, R0.reuse, c[0x0][0x1e8], RZ ;  /* 0x00007a00000b7a24 */ /* 0x040fe400078e02ff */
[----:B------:R-:W-:Y:S02]  /*10d0*/  IMAD.IADD R9, R13, 0x1, R24 ;  /* 0x000000010d097824 */ /* 0x000fe400078e0218 */
[----:B------:R-:W-:-:S02]  /*10e0*/  IMAD R0, R0, c[0x0][0x1b8], RZ ;  /* 0x00006e0000007a24 */ /* 0x000fc400078e02ff */
[----:B------:R-:W-:-:S04]  /*10f0*/  IMAD.WIDE.U32 R6, R35, c[0x0][0x180], R6 ;  /* 0x0000600023067a25 */ /* 0x000fc800078e0006 */
[C---:B------:R-:W-:Y:S02]  /*1100*/  IMAD R11, R10.reuse, c[0x0][0x1ec], R11 ;  /* 0x00007b000a0b7a24 */ /* 0x040fe400078e020b */
[----:B------:R-:W-:-:S04]  /*1110*/  IMAD.WIDE.U32 R2, R10, c[0x0][0x1e8], R2 ;  /* 0x00007a000a027a25 */ /* 0x000fc800078e0002 */
[C---:B------:R-:W-:Y:S02]  /*1120*/  IMAD R18, R10.reuse, c[0x0][0x1bc], R0 ;  /* 0x00006f000a127a24 */ /* 0x040fe400078e0200 */
[----:B------:R-:W-:-:S04]  /*1130*/  IMAD.WIDE.U32 R8, R10, c[0x0][0x1b8], R8 ;  /* 0x00006e000a087a25 */ /* 0x000fc800078e0008 */
[----:B------:R-:W-:Y:S02]  /*1140*/  IMAD R10, R25, c[0x0][0x188], RZ ;  /* 0x00006200190a7a24 */ /* 0x000fe400078e02ff */
[----:B------:R-:W-:Y:S02]  /*1150*/  IMAD.IADD R7, R7, 0x1, R12 ;  /* 0x0000000107077824 */ /* 0x000fe400078e020c */
[----:B------:R-:W-:Y:S02]  /*1160*/  IMAD R13, R34, c[0x0][0x210], RZ ;  /* 0x00008400220d7a24 */ /* 0x000fe400078e02ff */
[----:B------:R-:W-:Y:S02]  /*1170*/  IMAD R12, R30, c[0x0][0x18c], R10 ;  /* 0x000063001e0c7a24 */ /* 0x000fe400078e020a */
[----:B------:R-:W-:Y:S02]  /*1180*/  IMAD R10, R15, c[0x0][0x1d8], RZ ;  /* 0x000076000f0a7a24 */ /* 0x000fe400078e02ff */
[----:B------:R-:W-:-:S02]  /*1190*/  IMAD R13, R35, c[0x0][0x214], R13 ;  /* 0x00008500230d7a24 */ /* 0x000fc400078e020d */
[----:B------:R-:W-:-:S04]  /*11a0*/  IMAD.WIDE.U32 R4, R35, c[0x0][0x210], R4 ;  /* 0x0000840023047a25 */ /* 0x000fc800078e0004 */
[----:B------:R-:W-:Y:S02]  /*11b0*/  IMAD.IADD R9, R9, 0x1, R18 ;  /* 0x0000000109097824 */ /* 0x000fe400078e0212 */
[----:B------:R-:W-:Y:S02]  /*11c0*/  IMAD.IADD R3, R3, 0x1, R11 ;  /* 0x0000000103037824 */ /* 0x000fe400078e020b */
[----:B------:R-:W-:Y:S02]  /*11d0*/  IMAD R0, R25, c[0x0][0x218], RZ ;  /* 0x0000860019007a24 */ /* 0x000fe400078e02ff */
[----:B------:R-:W-:Y:S02]  /*11e0*/  IMAD R18, R14, c[0x0][0x1dc], R10 ;  /* 0x000077000e127a24 */ /* 0x000fe400078e020a */
[----:B------:R-:W-:-:S04]  /*11f0*/  IMAD.WIDE.U32 R10, R30, c[0x0][0x188], R6 ;  /* 0x000062001e0a7a25 */ /* 0x000fc800078e0006 */
[----:B------:R-:W-:Y:S01]  /*1200*/  IMAD.IADD R5, R5, 0x1, R13 ;  /* 0x0000000105057824 */ /* 0x000fe200078e020d */
[----:B------:R-:W-:Y:S01]  /*1210*/  LEA R22, P2, R10, c[0x0][0x160], 0x1 ;  /* 0x000058000a167a11 */ /* 0x000fe200078408ff */
[----:B------:R-:W-:Y:S02]  /*1220*/  IMAD R13, R30, c[0x0][0x21c], R0 ;  /* 0x000087001e0d7a24 */ /* 0x000fe400078e0200 */
[----:B------:R-:W-:-:S04]  /*1230*/  IMAD.WIDE.U32 R6, R14, c[0x0][0x1d8], R2 ;  /* 0x000076000e067a25 */ /* 0x000fc800078e0002 */
[----:B------:R-:W-:Y:S01]  /*1240*/  IMAD.IADD R0, R11, 0x1, R12 ;  /* 0x000000010b007824 */ /* 0x000fe200078e020c */
[----:B------:R-:W-:Y:S01]  /*1250*/  LEA R2, P0, R6, c[0x0][0x1c0], 0x1 ;  /* 0x0000700006027a11 */ /* 0x000fe200078008ff */
[----:B------:R-:W-:Y:S01]  /*1260*/  IMAD.IADD R3, R7, 0x1, R18 ;  /* 0x0000000107037824 */ /* 0x000fe200078e0212 */
[----:B------:R-:W-:Y:S01]  /*1270*/  IADD3 R18, R16, 0x40, RZ ;  /* 0x0000004010127810 */ /* 0x000fe20007ffe0ff */
[----:B------:R-:W-:Y:S01]  /*1280*/  IMAD.WIDE.U32 R4, R30, c[0x0][0x218], R4 ;  /* 0x000086001e047a25 */ /* 0x000fe200078e0004 */
[----:B------:R-:W-:Y:S02]  /*1290*/  LEA.HI.X R23, R10, c[0x0][0x164], R0, 0x1, P2 ;  /* 0x000059000a177a11 */ /* 0x000fe400010f0c00 */
[----:B------:R-:W-:Y:S01]  /*12a0*/  ISETP.GE.AND P3, PT, R18, c[0x0][0x1cc], PT ;  /* 0x0000730012007a0c */ /* 0x000fe20003f66270 */
[----:B------:R-:W-:Y:S01]  /*12b0*/  IMAD R15, R15, c[0x0][0x1a8], RZ ;  /* 0x00006a000f0f7a24 */ /* 0x000fe200078e02ff */
[----:B------:R-:W-:Y:S01]  /*12c0*/  LEA R20, P1, R4, c[0x0][0x1f0], 0x1 ;  /* 0x00007c0004147a11 */ /* 0x000fe200078208ff */
[----:B------:R-:W-:Y:S01]  /*12d0*/  IMAD.IADD R0, R32, 0x1, -R36 ;  /* 0x0000000120007824 */ /* 0x000fe200078e0a24 */
[----:B------:R-:W-:Y:S01]  /*12e0*/  LEA.HI.X R3, R6, c[0x0][0x1c4], R3, 0x1, P0 ;  /* 0x0000710006037a11 */ /* 0x000fe200000f0c03 */
[----:B------:R-:W-:Y:S01]  /*12f0*/  IMAD.IADD R5, R5, 0x1, R13 ;  /* 0x0000000105057824 */ /* 0x000fe200078e020d */
[----:B------:R-:W-:Y:S01]  /*1300*/  STL.64 [R1], R22 ;  /* 0x0000001601007387 */ /* 0x000fe20000100a00 */
[----:B------:R-:W-:Y:S01]  /*1310*/  IMAD R15, R14, c[0x0][0x1ac], R15 ;  /* 0x00006b000e0f7a24 */ /* 0x000fe200078e020f */
[----:B------:R-:W-:Y:S01]  /*1320*/  ISETP.LT.OR P2, PT, R0, 0x1, P4 ;  /* 0x000000010000780c */ /* 0x000fe20002741670 */
[----:B------:R-:W-:Y:S01]  /*1330*/  IMAD.WIDE.U32 R12, R14, c[0x0][0x1a8], R8 ;  /* 0x00006a000e0c7a25 */ /* 0x000fe200078e0008 */
[----:B------:R-:W-:-:S02]  /*1340*/  ISETP.LT.OR P6, PT, R0, 0x1, P3 ;  /* 0x000000010000780c */ /* 0x000fc40001fc1670 */
[----:B------:R-:W-:Y:S01]  /*1350*/  LEA.HI.X R21, R4, c[0x0][0x1f4], R5, 0x1, P1 ;  /* 0x00007d0004157a11 */ /* 0x000fe200008f0c05 */
[----:B------:R-:W-:Y:S01]  /*1360*/  IMAD.IADD R5, R13, 0x1, R15 ;  /* 0x000000010d057824 */ /* 0x000fe200078e020f */
[----:B------:R-:W-:Y:S01]  /*1370*/  LEA R6, P0, R12, c[0x0][0x190], 0x1 ;  /* 0x000064000c067a11 */ /* 0x000fe200078008ff */
[----:B------:R-:W-:Y:S01]  /*1380*/  IMAD.SHL.U32 R8, R31, 0x2, RZ ;  /* 0x000000021f087824 */ /* 0x000fe200078e00ff */
[----:B------:R-:W-:Y:S01]  /*1390*/  ISETP.LT.OR P5, PT, R0, 0x21, P4 ;  /* 0x000000210000780c */ /* 0x000fe200027a1670 */
[----:B------:R1:W-:Y:S01]  /*13a0*/  STL.64 [R1+0x8], R20 ;  /* 0x0000081401007387 */ /* 0x0003e20000100a00 */
[----:B------:R-:W-:Y:S01]  /*13b0*/  LEA.HI.X R7, R12, c[0x0][0x194], R5, 0x1, P0 ;  /* 0x000065000c077a11 */ /* 0x000fe200000f0c05 */
[----:B------:R-:W-:Y:S01]  /*13c0*/  IMAD.U32 R12, RZ, RZ, UR7 ;  /* 0x00000007ff0c7e24 */ /* 0x000fe2000f8e00ff */
[----:B------:R-:W-:Y:S01]  /*13d0*/  IADD3 R4, P1, R2, UR7, RZ ;  /* 0x0000000702047c10 */ /* 0x000fe2000ff3e0ff */
[----:B------:R-:W-:Y:S01]  /*13e0*/  @!PT LDS RZ, [RZ] ;  /* 0x00000000fffff984 */ /* 0x000fe20000000800 */
[----:B------:R-:W-:Y:S01]  /*13f0*/  @!PT LDS RZ, [RZ] ;  /* 0x00000000fffff984 */ /* 0x000fe20000000800 */
[----:B------:R-:W-:Y:S01]  /*1400*/  @!PT LDS RZ, [RZ] ;  /* 0x00000000fffff984 */ /* 0x000fe20000000800 */
[----:B------:R2:W-:Y:S01]  /*1410*/  LDGSTS.E.BYPASS.LTC128B.128 [R8+0x8080], [R2.64], !P2 ;  /* 0x0808000002087fae */ /* 0x0005e2000d101d50 */
[----:B------:R-:W-:-:S02]  /*1420*/  IADD3 R9, -R36, UR14, RZ ;  /* 0x0000000e24097c10 */ /* 0x000fc4000fffe1ff */
[----:B------:R-:W-:Y:S01]  /*1430*/  IADD3.X R5, R3, UR6, RZ, P1, !PT ;  /* 0x0000000603057c10 */ /* 0x000fe20008ffe4ff */
[----:B------:R2:W-:Y:S01]  /*1440*/  LDGSTS.E.BYPASS.LTC128B.128 [R8+0xc080], [R2.64+0x80], !P6 ;  /* 0x0c08008002087fae */ /* 0x0005e2000f101d50 */
[----:B------:R-:W-:Y:S02]  /*1450*/  IADD3 R12, P2, P1, R12, 0x80, R2 ;  /* 0x000000800c0c7810 */ /* 0x000fe4000795e002 */
[C---:B------:R-:W-:Y:S01]  /*1460*/  ISETP.LT.OR P6, PT, R0.reuse, 0x21, P3 ;  /* 0x000000210000780c */ /* 0x040fe20001fc1670 */
[----:B------:R3:W-:Y:S01]  /*1470*/  LDGSTS.E.BYPASS.LTC128B.128 [R8+0x9080], [R4.64], !P5 ;  /* 0x0908000004087fae */ /* 0x0007e2000e901d50 */
[----:B------:R-:W-:Y:S02]  /*1480*/  IADD3.X R13, RZ, UR6, R3, P2, P1 ;  /* 0x00000006ff0d7c10 */ /* 0x000fe400097e2403 */
[C---:B------:R-:W-:Y:S02]  /*1490*/  ISETP.LT.OR P5, PT, R0.reuse, 0x41, P4 ;  /* 0x000000410000780c */ /* 0x040fe400027a1670 */
[----:B------:R-:W-:-:S02]  /*14a0*/  ISETP.LT.OR P2, PT, R0, 0x41, P3 ;  /* 0x000000410000780c */ /* 0x000fc40001f41670 */
[C---:B------:R-:W-:Y:S02]  /*14b0*/  ISETP.LT.OR P1, PT, R0.reuse, 0x61, P4 ;  /* 0x000000610000780c */ /* 0x040fe40002721670 */
[----:B------:R-:W-:Y:S02]  /*14c0*/  ISETP.LT.OR P4, PT, R0, 0x61, P3 ;  /* 0x000000610000780c */ /* 0x000fe40001f81670 */
[----:B------:R-:W-:Y:S01]  /*14d0*/  ISETP.GE.AND P3, PT, R16, c[0x0][0x19c], PT ;  /* 0x0000670010007a0c */ /* 0x000fe20003f66270 */
[----:B------:R4:W-:Y:S01]  /*14e0*/  LDGSTS.E.BYPASS.LTC128B.128 [R8+0xd080], [R12.64], !P6 ;  /* 0x0d0800000c087fae */ /* 0x0009e2000f101d50 */
[----:B------:R-:W-:Y:S02]  /*14f0*/  LEA.HI R15, R33, R103, RZ, 0x5 ;  /* 0x00000067210f7211 */ /* 0x000fe400078f28ff */
[----:B------:R-:W-:Y:S02]  /*1500*/  ISETP.LT.OR P6, PT, R0, 0x1, P3 ;  /* 0x000000010000780c */ /* 0x000fe40001fc1670 */
[----:B--2---:R-:W-:-:S04]  /*1510*/  IADD3 R2, P0, R4, UR7, RZ ;  /* 0x0000000704027c10 */ /* 0x004fc8000ff1e0ff */
[----:B------:R-:W-:Y:S02]  /*1520*/  IADD3.X R3, R5, UR6, RZ, P0, !PT ;  /* 0x0000000605037c10 */ /* 0x000fe400087fe4ff */
[----:B------:R-:W-:-:S03]  /*1530*/  IADD3 R10, P0, R4, UR9, RZ ;  /* 0x00000009040a7c10 */ /* 0x000fc6000ff1e0ff */
[----:B------:R2:W-:Y:S01]  /*1540*/  LDGSTS.E.BYPASS.LTC128B.128 [R8+0xa080], [R2.64], !P5 ;  /* 0x0a08000002087fae */ /* 0x0005e2000e901d50 */
[----:B------:R-:W-:Y:S02]  /*1550*/  IADD3.X R11, R5, UR8, RZ, P0, !PT ;  /* 0x00000008050b7c10 */ /* 0x000fe400087fe4ff */
[----:B---3--:R-:W-:-:S03]  /*1560*/  IADD3 R4, P0, R2, UR7, RZ ;  /* 0x0000000702047c10 */ /* 0x008fc6000ff1e0ff */
[----:B------:R3:W-:Y:S01]  /*1570*/  LDGSTS.E.BYPASS.LTC128B.128 [R8+0xe080], [R10.64], !P2 ;  /* 0x0e0800000a087fae */ /* 0x0007e2000d101d50 */
[----:B------:R-:W-:Y:S01]  /*1580*/  IADD3.X R5, R3, UR6, RZ, P0, !PT ;  /* 0x0000000603057c10 */ /* 0x000fe200087fe4ff */
[----:B------:R-:W-:Y:S01]  /*1590*/  USHF.L.U32 UR6, UR4, 0x6, URZ ;  /* 0x0000000604067899 */ /* 0x000fe2000800063f */
[----:B------:R-:W-:-:S03]  /*15a0*/  ISETP.GE.AND P2, PT, R18, c[0x0][0x19c], PT ;  /* 0x0000670012007a0c */ /* 0x000fc60003f46270 */
[----:B------:R1:W-:Y:S01]  /*15b0*/  LDGSTS.E.BYPASS.LTC128B.128 [R8+0xb080], [R4.64], !P1 ;  /* 0x0b08000004087fae */ /* 0x0003e2000c901d50 */
[----:B------:R-:W-:Y:S01]  /*15c0*/  ISETP.LT.OR P5, PT, R0, 0x1, P2 ;  /* 0x000000010000780c */ /* 0x000fe200017a1670 */
[----:B------:R-:W-:-:S04]  /*15d0*/  UIADD3 UR4, UP0, UR6, 0x80, URZ ;  /* 0x0000008006047890 */ /* 0x000fc8000ff1e03f */
[----:B------:R-:W-:Y:S02]  /*15e0*/  UIADD3.X UR7, URZ, UR5, URZ, UP0, !UPT ;  /* 0x000000053f077290 */ /* 0x000fe400087fe43f */
[----:B------:R-:W-:Y:S01]  /*15f0*/  UISETP.GE.AND UP0, UPT, UR14, 0x41, UPT ;  /* 0x000000410e00788c */ /* 0x000fe2000bf06270 */
[----:B--2---:R-:W-:-:S04]  /*1600*/  IADD3 R2, P0, R2, UR9, RZ ;  /* 0x0000000902027c10 */ /* 0x004fc8000ff1e0ff */
[----:B------:R-:W-:Y:S01]  /*1610*/  IADD3.X R3, R3, UR8, RZ, P0, !PT ;  /* 0x0000000803037c10 */ /* 0x000fe200087fe4ff */
[----:B---3--:R-:W-:-:S04]  /*1620*/  IMAD.U32 R10, RZ, RZ, UR6 ;  /* 0x00000006ff0a7e24 */ /* 0x008fc8000f8e00ff */
[----:B------:R2:W-:Y:S01]  /*1630*/  LDGSTS.E.BYPASS.LTC128B.128 [R8+0xf080], [R2.64], !P4 ;  /* 0x0f08000002087fae */ /* 0x0005e2000e101d50 */
[----:B------:R-:W-:Y:S02]  /*1640*/  ISETP.LT.OR P4, PT, R0, 0x21, P3 ;  /* 0x000000210000780c */ /* 0x000fe40001f81670 */
[----:B------:R-:W-:Y:S01]  /*1650*/  IADD3 R10, P1, P0, R10, 0x80, R6 ;  /* 0x000000800a0a7810 */ /* 0x000fe2000783e006 */
[----:B------:R3:W-:Y:S01]  /*1660*/  LDGSTS.E.BYPASS.LTC128B.128 [R8+0x80], [R6.64], !P6 ;  /* 0x0008000006087fae */ /* 0x0007e2000f101d50 */
[----:B------:R-:W-:Y:S02]  /*1670*/  ISETP.GE.AND P6, PT, R18, c[0x0][0x16c], PT ;  /* 0x00005b0012007a0c */ /* 0x000fe40003fc6270 */
[----:B------:R-:W-:Y:S01]  /*1680*/  IADD3.X R11, RZ, UR5, R7, P1, P0 ;  /* 0x00000005ff0b7c10 */ /* 0x000fe20008fe0407 */
[----:B------:R3:W-:Y:S01]  /*1690*/  LDGSTS.E.BYPASS.LTC128B.128 [R8+0x4080], [R6.64+0x80], !P5 ;  /* 0x0408008006087fae */ /* 0x0007e2000e901d50 */
[----:B------:R-:W-:Y:S02]  /*16a0*/  ISETP.LT.OR P1, PT, R0, 0x21, P2 ;  /* 0x000000210000780c */ /* 0x000fe40001721670 */
[----:B-1----:R-:W-:-:S02]  /*16b0*/  IADD3 R4, P0, R6, UR6, RZ ;  /* 0x0000000606047c10 */ /* 0x002fc4000ff1e0ff */
[----:B------:R-:W-:Y:S02]  /*16c0*/  ISETP.LT.OR P5, PT, R0, 0x61, P2 ;  /* 0x000000610000780c */ /* 0x000fe400017a1670 */
[----:B------:R-:W-:-:S05]  /*16d0*/  IADD3.X R5, R7, UR5, RZ, P0, !PT ;  /* 0x0000000507057c10 */ /* 0x000fca00087fe4ff */
[----:B------:R1:W-:Y:S01]  /*16e0*/  LDGSTS.E.BYPASS.LTC128B.128 [R8+0x1080], [R4.64], !P4 ;  /* 0x0108000004087fae */ /* 0x0003e2000e101d50 */
[C---:B------:R-:W-:Y:S02]  /*16f0*/  ISETP.LT.OR P4, PT, R0.reuse, 0x41, P3 ;  /* 0x000000410000780c */ /* 0x040fe40001f81670 */
[----:B------:R-:W-:Y:S01]  /*1700*/  ISETP.LT.OR P3, PT, R0, 0x61, P3 ;  /* 0x000000610000780c */ /* 0x000fe20001f61670 */
[----:B------:R4:W-:Y:S01]  /*1710*/  LDGSTS.E.BYPASS.LTC128B.128 [R8+0x5080], [R10.64], !P1 ;  /* 0x050800000a087fae */ /* 0x0009e2000c901d50 */
[----:B------:R-:W-:Y:S02]  /*1720*/  ISETP.GE.AND P1, PT, R16, c[0x0][0x16c], PT ;  /* 0x00005b0010007a0c */ /* 0x000fe40003f26270 */
[----:B--2---:R-:W-:-:S04]  /*1730*/  IADD3 R2, P0, R4, UR6, RZ ;  /* 0x0000000604027c10 */ /* 0x004fc8000ff1e0ff */
[----:B------:R-:W-:Y:S02]  /*1740*/  IADD3.X R3, R5, UR5, RZ, P0, !PT ;  /* 0x0000000505037c10 */ /* 0x000fe400087fe4ff */
[----:B---3--:R-:W-:-:S03]  /*1750*/  SEL R7, RZ, 0x2, P6 ;  /* 0x00000002ff077807 */ /* 0x008fc60003000000 */
[----:B------:R2:W-:Y:S02]  /*1760*/  LDGSTS.E.BYPASS.LTC128B.128 [R8+0x2080], [R2.64], !P4 ;  /* 0x0208000002087fae */ /* 0x0005e4000e101d50 */
[----:B------:R-:W-:Y:S02]  /*1770*/  @P1 LOP3.LUT R230, R230, 0x8, RZ, 0xfc, !PT ;  /* 0x00000008e6e61812 */ /* 0x000fe400078efcff */
[----:B------:R-:W-:Y:S02]  /*1780*/  ISETP.LT.OR P1, PT, R0, 0x41, P2 ;  /* 0x000000410000780c */ /* 0x000fe40001721670 */
[C---:B------:R-:W-:Y:S02]  /*1790*/  LOP3.LUT P2, RZ, R230.reuse, 0x8, RZ, 0xc0, !PT ;  /* 0x00000008e6ff7812 */ /* 0x040fe4000784c0ff */
[----:B------:R-:W-:Y:S02]  /*17a0*/  LOP3.LUT R230, R230, 0xffffffdf, RZ, 0xc0, !PT ;  /* 0xffffffdfe6e67812 */ /* 0x000fe400078ec0ff */
[----:B------:R-:W-:-:S02]  /*17b0*/  SEL R0, RZ, 0x1, P2 ;  /* 0x00000001ff007807 */ /* 0x000fc40001000000 */
[----:B-1----:R-:W-:Y:S02]  /*17c0*/  IADD3 R4, P0, R4, UR4, RZ ;  /* 0x0000000404047c10 */ /* 0x002fe4000ff1e0ff */
[----:B------:R-:W-:Y:S01]  /*17d0*/  @P6 LOP3.LUT R230, R230, 0x20, RZ, 0xfc, !PT ;  /* 0x00000020e6e66812 */ /* 0x000fe200078efcff */
[----:B------:R-:W-:Y:S01]  /*17e0*/  IMAD.IADD R0, R7, 0x1, R0 ;  /* 0x0000000107007824 */ /* 0x000fe200078e0200 */
[----:B------:R-:W-:Y:S01]  /*17f0*/  IADD3.X R5, R5, UR7, RZ, P0, !PT ;  /* 0x0000000705057c10 */ /* 0x000fe200087fe4ff */
[----:B----4-:R-:W-:Y:S01]  /*1800*/  IMAD R10, R34, c[0x0][0x238], RZ ;  /* 0x00008e00220a7a24 */ /* 0x010fe200078e02ff */
[----:B------:R-:W-:Y:S01]  /*1810*/  IADD3 R6, P0, R2, UR6, RZ ;  /* 0x0000000602067c10 */ /* 0x000fe2000ff1e0ff */
[----:B------:R-:W-:Y:S01]  /*1820*/  UMOV UR6, 0x5 ;  /* 0x0000000500067882 */ /* 0x000fe20000000000 */
[C---:B------:R-:W-:Y:S01]  /*1830*/  LOP3.LUT P4, RZ, R0.reuse, 0x2, RZ, 0xc0, !PT ;  /* 0x0000000200ff7812 */ /* 0x040fe2000788c0ff */
[----:B------:R1:W-:Y:S01]  /*1840*/  LDGSTS.E.BYPASS.LTC128B.128 [R8+0x6080], [R4.64], !P1 ;  /* 0x0608000004087fae */ /* 0x0003e2000c901d50 */
[----:B------:R-:W-:Y:S01]  /*1850*/  IADD3.X R7, R3, UR5, RZ, P0, !PT ;  /* 0x0000000503077c10 */ /* 0x000fe200087fe4ff */
[----:B------:R-:W-:Y:S01]  /*1860*/  IMAD R10, R35, c[0x0][0x23c], R10 ;  /* 0x00008f00230a7a24 */ /* 0x000fe200078e020a */
[----:B------:R-:W-:-:S02]  /*1870*/  LOP3.LUT P0, RZ, R0, 0x1, RZ, 0xc0, !PT ;  /* 0x0000000100ff7812 */ /* 0x000fc4000780c0ff */
[----:B------:R-:W-:Y:S01]  /*1880*/  ISETP.GE.AND P6, PT, R18, c[0x0][0x1fc], PT ;  /* 0x00007f0012007a0c */ /* 0x000fe20003fc6270 */
[----:B------:R3:W-:Y:S01]  /*1890*/  LDGSTS.E.BYPASS.LTC128B.128 [R8+0x3080], [R6.64], !P3 ;  /* 0x0308000006087fae */ /* 0x0007e2000d901d50 */
[----:B--2---:R-:W-:Y:S01]  /*18a0*/  IADD3 R2, P1, R2, UR4, RZ ;  /* 0x0000000402027c10 */ /* 0x004fe2000ff3e0ff */
[----:B------:R-:W-:Y:S01]  /*18b0*/  ULDC.64 UR4, c[0x0][0x178] ;  /* 0x00005e0000047ab9 */ /* 0x000fe20000000a00 */
[----:B------:R-:W-:Y:S01]  /*18c0*/  ISETP.LT.OR P2, PT, R9, 0x1, !P0 ;  /* 0x000000010900780c */ /* 0x000fe20004741670 */
[----:B------:R-:W-:Y:S01]  /*18d0*/  USHF.L.U32 UR11, UR4, 0x6, URZ ;  /* 0x00000006040b7899 */ /* 0x000fe2000800063f */
[----:B------:R-:W-:Y:S01]  /*18e0*/  IADD3.X R3, R3, UR7, RZ, P1, !PT ;  /* 0x0000000703037c10 */ /* 0x000fe20008ffe4ff */
[----:B------:R-:W-:Y:S01]  /*18f0*/  USHF.L.U64.HI UR10, UR4, UR10, UR5 ;  /* 0x0000000a040a7299 */ /* 0x000fe20008010205 */
[----:B------:R-:W-:Y:S02]  /*1900*/  ISETP.LT.OR P3, PT, R9, 0x1, !P4 ;  /* 0x000000010900780c */ /* 0x000fe40006761670 */
[----:B------:R-:W-:Y:S01]  /*1910*/  LEA.HI R11, R33, R103, RZ, 0x4 ;  /* 0x00000067210b7211 */ /* 0x000fe200078f20ff */
[----:B------:R2:W-:Y:S01]  /*1920*/  LDGSTS.E.BYPASS.LTC128B.128 [R8+0x7080], [R2.64], !P5 ;  /* 0x0708000002087fae */ /* 0x0005e2000e901d50 */
[----:B------:R-:W-:Y:S01]  /*1930*/  ISETP.GE.AND P5, PT, R16, c[0x0][0x1fc], PT ;  /* 0x00007f0010007a0c */ /* 0x000fe20003fa6270 */
[----:B------:R-:W-:Y:S01]  /*1940*/  ULDC.64 UR4, c[0x0][0x208] ;  /* 0x0000820000047ab9 */ /* 0x000fe20000000a00 */
[----:B------:R-:W-:Y:S01]  /*1950*/  LOP3.LUT R230, R230, 0xfffffffb, RZ, 0xc0, !PT ;  /* 0xfffffffbe6e67812 */ /* 0x000fe200078ec0ff */
[----:B------:R-:W0:Y:S01]  /*1960*/  LDGDEPBAR ;  /* 0x00000000000079af */ /* 0x000e220000000000 */
[----:B------:R-:W-:Y:S01]  /*1970*/  SEL R0, RZ, 0x1, P5 ;  /* 0x00000001ff007807 */ /* 0x000fe20002800000 */
[----:B------:R-:W-:-:S02]  /*1980*/  USHF.L.U32 UR7, UR4, 0x5, URZ ;  /* 0x0000000504077899 */ /* 0x000fc4000800063f */
[----:B------:R4:W-:Y:S01]  /*1990*/  LDGSTS.E.BYPASS.LTC128B.128 [R8+0x10080], [R22.64], !P2 ;  /* 0x1008000016087fae */ /* 0x0009e2000d101d50 */
[----:B------:R-:W-:Y:S02]  /*19a0*/  USHF.L.U64.HI UR5, UR4, UR6, UR5 ;  /* 0x0000000604057299 */ /* 0x000fe40008010205 */
[----:B------:R-:W-:Y:S01]  /*19b0*/  USHF.L.U32 UR4, UR7, 0x1, URZ ;  /* 0x0000000107047899 */ /* 0x000fe2000800063f */
[----:B------:R4:W-:Y:S01]  /*19c0*/  LDGSTS.E.BYPASS.LTC128B.128 [R8+0x12080], [R22.64+0x80], !P3 ;  /* 0x1208008016087fae */ /* 0x0009e2000d901d50 */
[----:B------:R-:W-:Y:S01]  /*19d0*/  ISETP.LT.OR P3, PT, R9, 0x21, !P0 ;  /* 0x000000210900780c */ /* 0x000fe20004761670 */
[----:B------:R-:W-:Y:S01]  /*19e0*/  USHF.L.U64.HI UR5, UR7, 0x1, UR5 ;  /* 0x0000000107057899 */ /* 0x000fe20008010205 */
[----:B-1----:R-:W-:Y:S02]  /*19f0*/  IADD3 R4, P0, R22, UR11, RZ ;  /* 0x0000000b16047c10 */ /* 0x002fe4000ff1e0ff */
[----:B---3--:R-:W-:Y:S02]  /*1a00*/  SEL R6, RZ, 0x2, P6 ;  /* 0x00000002ff067807 */ /* 0x008fe40003000000 */
[----:B------:R-:W-:-:S02]  /*1a10*/  IADD3.X R5, R23, UR10, RZ, P0, !PT ;  /* 0x0000000a17057c10 */ /* 0x000fc400087fe4ff */
[----:B------:R-:W-:Y:S01]  /*1a20*/  @P5 LOP3.LUT R230, R230, 0x4, RZ, 0xfc, !PT ;  /* 0x00000004e6e65812 */ /* 0x000fe200078efcff */
[----:B------:R-:W-:-:S03]  /*1a30*/  IMAD.IADD R6, R6, 0x1, R0 ;  /* 0x0000000106067824 */ /* 0x000fc600078e0200 */
[----:B------:R-:W-:Y:S01]  /*1a40*/  LOP3.LUT R230, R230, 0xffffffef, RZ, 0xc0, !PT ;  /* 0xffffffefe6e67812 */ /* 0x000fe200078ec0ff */
[----:B------:R1:W-:Y:S01]  /*1a50*/  LDGSTS.E.BYPASS.LTC128B.128 [R8+0x11080], [R4.64], !P3 ;  /* 0x1108000004087fae */ /* 0x0003e2000d901d50 */
[----:B--2---:R-:W-:Y:S02]  /*1a60*/  IMAD.U32 R2, RZ, RZ, UR11 ;  /* 0x0000000bff027e24 */ /* 0x004fe4000f8e00ff */
[----:B------:R-:W-:-:S03]  /*1a70*/  @P6 LOP3.LUT R230, R230, 0x10, RZ, 0xfc, !PT ;  /* 0x00000010e6e66812 */ /* 0x000fc600078efcff */
[----:B------:R-:W-:Y:S02]  /*1a80*/  IADD3 R2, P2, P1, R2, 0x80, R22 ;  /* 0x0000008002027810 */ /* 0x000fe4000795e016 */
[----:B------:R-:W-:Y:S02]  /*1a90*/  LOP3.LUT R230, R230, 0xfffffffd, RZ, 0xc0, !PT ;  /* 0xfffffffde6e67812 */ /* 0x000fe400078ec0ff */
[----:B------:R-:W-:Y:S02]  /*1aa0*/  IADD3.X R3, RZ, UR10, R23, P2, P1 ;  /* 0x0000000aff037c10 */ /* 0x000fe400097e2417 */
[----:B------:R-:W-:Y:S02]  /*1ab0*/  ISETP.LT.OR P2, PT, R9, 0x21, !P4 ;  /* 0x000000210900780c */ /* 0x000fe40006741670 */
[----:B------:R-:W-:Y:S02]  /*1ac0*/  ISETP.GT.AND P4, PT, R103, 0xf, PT ;  /* 0x0000000f6700780c */ /* 0x000fe40003f84270 */
[----:B------:R-:W-:-:S04]  /*1ad0*/  LOP3.LUT P1, RZ, R6, 0x1, RZ, 0xc0, !PT ;  /* 0x0000000106ff7812 */ /* 0x000fc8000782c0ff */
[C---:B------:R-:W-:Y:S02]  /*1ae0*/  ISETP.LT.OR P0, PT, R9.reuse, 0x1, !P1 ;  /* 0x000000010900780c */ /* 0x040fe40004f01670 */
[----:B------:R-:W-:-:S03]  /*1af0*/  ISETP.LT.OR P1, PT, R9, 0x21, !P1 ;  /* 0x000000210900780c */ /* 0x000fc60004f21670 */
[----:B------:R2:W-:Y:S02]  /*1b00*/  LDGSTS.E.BYPASS.LTC128B.128 [R8+0x13080], [R2.64], !P2 ;  /* 0x1308000002087fae */ /* 0x0005e4000d101d50 */
[----:B------:R-:W-:Y:S01]  /*1b10*/  @!P4 IMAD.SHL.U32 R0, R103, 0x10, RZ ;  /* 0x000000106700c824 */ /* 0x000fe200078e00ff */
[----:B-1----:R-:W-:Y:S02]  /*1b20*/  LOP3.LUT R5, R11, 0xfffffff0, RZ, 0xc0, !PT ;  /* 0xfffffff00b057812 */ /* 0x002fe400078ec0ff */
[----:B------:R-:W-:Y:S02]  /*1b30*/  SHF.R.S32.HI R4, RZ, 0x5, R15 ;  /* 0x00000005ff047819 */ /* 0x000fe4000001140f */
[----:B------:R1:W-:Y:S01]  /*1b40*/  @!P4 LDGSTS.E.BYPASS.LTC128B.128 [R0+0x20080], [R40.64] ;  /* 0x200800002800cfae */ /* 0x0003e2000b901d50 */
[----:B------:R-:W-:Y:S01]  /*1b50*/  IMAD.IADD R5, R103, 0x1, -R5 ;  /* 0x0000000167057824 */ /* 0x000fe200078e0a05 */
[----:B------:R-:W-:Y:S02]  /*1b60*/  LEA.HI R12, R15, R4, RZ, 0x1 ;  /* 0x000000040f0c7211 */ /* 0x000fe400078f08ff */
[----:B------:R-:W0:Y:S01]  /*1b70*/  LDGDEPBAR ;  /* 0x00000000000079af */ /* 0x000e220000000000 */
[----:B------:R-:W-:-:S02]  /*1b80*/  @P4 LOP3.LUT R230, R230, 0x2, RZ, 0xfc, !PT ;  /* 0x00000002e6e64812 */ /* 0x000fc400078efcff */
[----:B------:R-:W-:Y:S01]  /*1b90*/  LOP3.LUT R12, R12, 0xfffffffe, RZ, 0xc0, !PT ;  /* 0xfffffffe0c0c7812 */ /* 0x000fe200078ec0ff */
[----:B------:R3:W-:Y:S01]  /*1ba0*/  LDGSTS.E.BYPASS.LTC128B.128 [R8+0x18080], [R20.64], !P0 ;  /* 0x1808000014087fae */ /* 0x0007e2000c101d50 */
[----:B------:R-:W-:-:S03]  /*1bb0*/  LOP3.LUT P0, RZ, R6, 0x2, RZ, 0xc0, !PT ;  /* 0x0000000206ff7812 */ /* 0x000fc6000780c0ff */
[----:B------:R-:W-:Y:S01]  /*1bc0*/  IMAD.IADD R12, R4, 0x1, -R12 ;  /* 0x00000001040c7824 */ /* 0x000fe200078e0a0c */
[C---:B------:R-:W-:Y:S02]  /*1bd0*/  ISETP.LT.OR P2, PT, R9.reuse, 0x1, !P0 ;  /* 0x000000010900780c */ /* 0x040fe40004741670 */
[----:B------:R-:W-:Y:S02]  /*1be0*/  ISETP.LT.OR P0, PT, R9, 0x21, !P0 ;  /* 0x000000210900780c */ /* 0x000fe40004701670 */
[----:B------:R-:W-:Y:S01]  /*1bf0*/  SHF.R.S32.HI R9, RZ, 0x1f, R5 ;  /* 0x0000001fff097819 */ /* 0x000fe20000011405 */
[----:B--2---:R-:W-:-:S04]  /*1c00*/  IMAD.WIDE.U32 R2, R35, c[0x0][0x238], R28 ;  /* 0x00008e0023027a25 */ /* 0x004fc800078e001c */
[----:B------:R-:W-:Y:S01]  /*1c10*/  IMAD.IADD R3, R3, 0x1, R10 ;  /* 0x0000000103037824 */ /* 0x000fe200078e020a */
[----:B------:R-:W-:-:S03]  /*1c20*/  LEA.HI R10, R9, R5, RZ, 0x3 ;  /* 0x00000005090a7211 */ /* 0x000fc600078f18ff */
[----:B------:R3:W-:Y:S01]  /*1c30*/  LDGSTS.E.BYPASS.LTC128B.128 [R8+0x1a080], [R20.64+0x80], !P2 ;  /* 0x1a08008014087fae */ /* 0x0007e2000d101d50 */
[----:B-1----:R-:W-:Y:S01]  /*1c40*/  SHF.R.S32.HI R0, RZ, 0x4, R11 ;  /* 0x00000004ff007819 */ /* 0x002fe2000001140b */
[----:B------:R-:W-:Y:S01]  /*1c50*/  IMAD R9, R25, c[0x0][0x240], RZ ;  /* 0x0000900019097a24 */ /* 0x000fe200078e02ff */
[----:B------:R-:W-:Y:S01]  /*1c60*/  IADD3 R6, P2, R20, UR4, RZ ;  /* 0x0000000414067c10 */ /* 0x000fe2000ff5e0ff */
[----:B------:R-:W-:Y:S01]  /*1c70*/  IMAD.SHL.U32 R4, R10, 0x40, RZ ;  /* 0x000000400a047824 */ /* 0x000fe200078e00ff */
[----:B------:R-:W-:Y:S01]  /*1c80*/  LEA.HI R11, R11, R0, RZ, 0x1 ;  /* 0x000000000b0b7211 */ /* 0x000fe200078f08ff */
[----:B------:R-:W-:Y:S01]  /*1c90*/  IMAD R13, R30, c[0x0][0x244], R9 ;  /* 0x000091001e0d7a24 */ /* 0x000fe200078e0209 */
[----:B------:R-:W-:Y:S02]  /*1ca0*/  IADD3.X R7, R21, UR5, RZ, P2, !PT ;  /* 0x0000000515077c10 */ /* 0x000fe400097fe4ff */
[----:B------:R-:W-:-:S03]  /*1cb0*/  LOP3.LUT R11, R11, 0xfffffffe, RZ, 0xc0, !PT ;  /* 0xfffffffe0b0b7812 */ /* 0x000fc600078ec0ff */
[----:B------:R4:W-:Y:S02]  /*1cc0*/  LDGSTS.E.BYPASS.LTC128B.128 [R8+0x19080], [R6.64], !P1 ;  /* 0x1908000006087fae */ /* 0x0009e4000c901d50 */
[----:B------:R-:W-:Y:S01]  /*1cd0*/  IMAD.IADD R206, R0, 0x1, -R11 ;  /* 0x0000000100ce7824 */ /* 0x000fe200078e0a0b */
[----:B------:R-:W-:Y:S01]  /*1ce0*/  LOP3.LUT R0, R10, 0xfffffff8, RZ, 0xc0, !PT ;  /* 0xfffffff80a007812 */ /* 0x000fe200078ec0ff */
[----:B------:R4:W-:Y:S01]  /*1cf0*/  LDGSTS.E.BYPASS.LTC128B.128 [R8+0x1b080], [R6.64+0x80], !P0 ;  /* 0x1b08008006087fae */ /* 0x0009e2000c101d50 */
[----:B------:R-:W-:-:S03]  /*1d00*/  PLOP3.LUT P0, PT, PT, PT, UP0, 0x80, 0x0 ;  /* 0x000000000000781c */ /* 0x000fc60003f0f008 */
[----:B------:R-:W-:Y:S02]  /*1d10*/  IMAD.IADD R5, R5, 0x1, -R0 ;  /* 0x0000000105057824 */ /* 0x000fe400078e0a00 */
[----:B------:R-:W-:-:S05]  /*1d20*/  @!P4 IMAD.SHL.U32 R0, R103, 0x10, RZ ;  /* 0x000000106700c824 */ /* 0x000fca00078e00ff */
[----:B------:R1:W-:Y:S01]  /*1d30*/  @!P4 LDGSTS.E.BYPASS.LTC128B.128 [R0+0x20280], [R38.64] ;  /* 0x202800002600cfae */ /* 0x0003e2000b901d50 */
[----:B---3--:R-:W-:-:S03]  /*1d40*/  IMAD.WIDE.U32 R20, R30, c[0x0][0x240], R2 ;  /* 0x000090001e147a25 */ /* 0x008fc600078e0002 */
[----:B------:R-:W0:Y:S01]  /*1d50*/  LDGDEPBAR ;  /* 0x00000000000079af */ /* 0x000e220000000000 */
[----:B------:R-:W-:Y:S02]  /*1d60*/  IMAD.SHL.U32 R3, R5, 0x40, RZ ;  /* 0x0000004005037824 */ /* 0x000fe400078e00ff */
[----:B------:R-:W-:Y:S01]  /*1d70*/  IMAD.SHL.U32 R2, R206, 0x8, RZ ;  /* 0x00000008ce027824 */ /* 0x000fe200078e00ff */
[----:B------:R4:W-:Y:S02]  /*1d80*/  STL.64 [R1+0x20], R20 ;  /* 0x0000201401007387 */ /* 0x0009e40000100a00 */
[----:B------:R-:W-:Y:S02]  /*1d90*/  LOP3.LUT R3, R3, 0x1c0, RZ, 0xc0, !PT ;  /* 0x000001c003037812 */ /* 0x000fe400078ec0ff */
[----:B------:R-:W0:Y:S02]  /*1da0*/  LDGDEPBAR ;  /* 0x00000000000079af */ /* 0x000e240000000000 */
[----:B------:R-:W-:-:S02]  /*1db0*/  LOP3.LUT R11, R3, 0x8, R2, 0xf8, !PT ;  /* 0x00000008030b7812 */ /* 0x000fc400078ef802 */
[----:B------:R-:W-:Y:S02]  /*1dc0*/  SHF.R.U32.HI R9, RZ, 0x3, R3 ;  /* 0x00000003ff097819 */ /* 0x000fe40000011603 */
[----:B------:R-:W-:Y:S02]  /*1dd0*/  LOP3.LUT R2, R4, 0xfffffe00, RZ, 0xc0, !PT ;  /* 0xfffffe0004027812 */ /* 0x000fe400078ec0ff */
[----:B------:R-:W-:Y:S01]  /*1de0*/  LOP3.LUT R4, R11, R9, RZ, 0x3c, !PT ;  /* 0x000000090b047212 */ /* 0x000fe200078e3cff */
[----:B-1----:R-:W-:-:S05]  /*1df0*/  IMAD.SHL.U32 R0, R26, 0x8, RZ ;  /* 0x000000081a007824 */ /* 0x002fca00078e00ff */
[----:B------:R-:W-:Y:S01]  /*1e00*/  LOP3.LUT R14, R0, 0x18, RZ, 0xc0, !PT ;  /* 0x00000018000e7812 */ /* 0x000fe200078ec0ff */
[----:B------:R-:W-:-:S05]  /*1e10*/  IMAD.SHL.U32 R0, R206, 0x20, RZ ;  /* 0x00000020ce007824 */ /* 0x000fca00078e00ff */
[----:B------:R-:W-:Y:S01]  /*1e20*/  LOP3.LUT R10, R14, 0x20, R0, 0xf8, !PT ;  /* 0x000000200e0a7812 */ /* 0x000fe200078ef800 */
[----:B------:R-:W-:-:S03]  /*1e30*/  IMAD.SHL.U32 R0, R12, 0x400, RZ ;  /* 0x000004000c007824 */ /* 0x000fc600078e00ff */
[----:B------:R-:W-:Y:S02]  /*1e40*/  LOP3.LUT R3, R9, R10, R3, 0x1e, !PT ;  /* 0x0000000a09037212 */ /* 0x000fe400078e1e03 */
[-C--:B------:R-:W-:Y:S01]  /*1e50*/  IADD3 R214, R4, R2.reuse, R0 ;  /* 0x0000000204d67210 */ /* 0x080fe20007ffe000 */
[----:B------:R-:W-:Y:S01]  /*1e60*/  IMAD.IADD R4, R21, 0x1, R13 ;  /* 0x0000000115047824 */ /* 0x000fe200078e020d */
[----:B------:R-:W-:Y:S02]  /*1e70*/  LOP3.LUT R217, R3, R2, RZ, 0xfc, !PT ;  /* 0x0000000203d97212 */ /* 0x000fe400078efcff */
[C---:B------:R-:W-:Y:S02]  /*1e80*/  IADD3 R2, R8.reuse, 0x18080, RZ ;  /* 0x0001808008027810 */ /* 0x040fe40007ffe0ff */
[----:B------:R-:W-:Y:S01]  /*1e90*/  IADD3 R3, R8, 0x10080, RZ ;  /* 0x0001008008037810 */ /* 0x000fe20007ffe0ff */
[----:B------:R4:W-:Y:S04]  /*1ea0*/  STL [R1+0x2c], R4 ;  /* 0x00002c0401007387 */ /* 0x0009e80000100800 */
[----:B------:R4:W-:Y:S04]  /*1eb0*/  STL [R1+0x30], R2 ;  /* 0x0000300201007387 */ /* 0x0009e80000100800 */
[----:B------:R4:W-:Y:S01]  /*1ec0*/  STL [R1+0x34], R3 ;  /* 0x0000340301007387 */ /* 0x0009e20000100800 */
[----:B------:R-:W-:Y:S05]  /*1ed0*/  @!P0 BRA `(.L_x_1132) ;  /* 0x0000015000008947 */ /* 0x000fea0003800000 */
[----:B----4-:R-:W-:Y:S01]  /*1ee0*/  IADD3 R2, P0, R6, UR4, RZ ;  /* 0x0000000406027c10 */ /* 0x010fe2000ff1e0ff */
[----:B------:R-:W-:Y:S01]  /*1ef0*/  IMAD.U32 R4, RZ, RZ, UR14 ;  /* 0x0000000eff047e24 */ /* 0x000fe2000f8e00ff */
[----:B------:R-:W-:Y:S01]  /*1f00*/  ISETP.GE.AND P1, PT, R16, c[0x0][0x1fc], PT ;  /* 0x00007f0010007a0c */ /* 0x000fe20003f26270 */
[----:B------:R-:W-:Y:S01]  /*1f10*/  BSSY B0, `(.L_x_1132) ;  /* 0x0000011000007945 */ /* 0x000fe20003800000 */
[----:B------:R-:W-:-:S02]  /*1f20*/  IADD3.X R3, R7, UR5, RZ, P0, !PT ;  /* 0x0000000507037c10 */ /* 0x000fc400087fe4ff */
[----:B------:R-:W-:Y:S02]  /*1f30*/  IADD3 R6, P0, R2, UR4, RZ ;  /* 0x0000000402067c10 */ /* 0x000fe4000ff1e0ff */
[----:B------:R-:W-:Y:S02]  /*1f40*/  IADD3 R4, R4, -0x40, -R36 ;  /* 0xffffffc004047810 */ /* 0x000fe40007ffe824 */
        /* <DEDUP_REMOVED lines=11> */
[----:B-1----:R-:W-:-:S05]  /*2000*/  SHF.L.U32 R2, R103, 0x4, RZ ;  /* 0x0000000467027819 */ /* 0x002fca00000006ff */
[----:B------:R1:W-:Y:S02]  /*2010*/  LDGSTS.E.BYPASS.LTC128B.128 [R2+0x20380], [R38.64+0x100] ;  /* 0x2038010026027fae */ /* 0x0003e4000b901d50 */
.L_x_1133:
[----:B------:R-:W-:Y:S05]  /*2020*/  BSYNC B0 ;  /* 0x0000000000007941 */ /* 0x000fea0003800000 */
.L_x_1132:
[----:B-1--4-:R-:W-:Y:S01]  /*2030*/  LEA.HI R7, R33, R103, RZ, 0x2 ;  /* 0x0000006721077211 */ /* 0x012fe200078f10ff */
[----:B------:R-:W-:Y:S01]  /*2040*/  IMAD.SHL.U32 R3, R36, 0x8, RZ ;  /* 0x0000000824037824 */ /* 0x000fe200078e00ff */
[----:B------:R-:W-:Y:S01]  /*2050*/  LOP3.LUT R6, R15, 0xffffffe0, RZ, 0xc0, !PT ;  /* 0xffffffe00f067812 */ /* 0x000fe200078ec0ff */
[----:B------:R-:W-:Y:S01]  /*2060*/  IMAD.SHL.U32 R13, R12, 0x10, RZ ;  /* 0x000000100c0d7824 */ /* 0x000fe200078e00ff */
[----:B------:R-:W-:Y:S01]  /*2070*/  LOP3.LUT R2, R7, 0x3ffffffc, RZ, 0xc0, !PT ;  /* 0x3ffffffc07027812 */ /* 0x000fe200078ec0ff */
[----:B------:R-:W-:Y:S01]  /*2080*/  IMAD.MOV.U32 R210, RZ, RZ, 0x20 ;  /* 0x00000020ffd27424 */ /* 0x000fe200078e00ff */
[--C-:B------:R-:W-:Y:S01]  /*2090*/  SHF.R.S32.HI R4, RZ, 0x2, R7.reuse ;  /* 0x00000002ff047819 */ /* 0x100fe20000011407 */
[C---:B------:R-:W-:Y:S01]  /*20a0*/  IMAD.IADD R6, R103.reuse, 0x1, -R6 ;  /* 0x0000000167067824 */ /* 0x040fe200078e0a06 */
[----:B------:R-:W-:Y:S01]  /*20b0*/  SHF.R.S32.HI R7, RZ, 0x1f, R7 ;  /* 0x0000001fff077819 */ /* 0x000fe20000011407 */
[----:B------:R-:W-:Y:S01]  /*20c0*/  IMAD.IADD R11, R103, 0x1, -R2 ;  /* 0x00000001670b7824 */ /* 0x000fe200078e0a02 */
[----:B------:R-:W-:Y:S01]  /*20d0*/  LOP3.LUT R3, R3, 0x8, RZ, 0xc0, !PT ;  /* 0x0000000803037812 */ /* 0x000fe200078ec0ff */
[----:B------:R-:W-:Y:S01]  /*20e0*/  IMAD.SHL.U32 R2, R27, 0x40, RZ ;  /* 0x000000401b027824 */ /* 0x000fe200078e00ff */
[----:B------:R-:W-:Y:S01]  /*20f0*/  LEA.HI R7, R7, R4, RZ, 0x3 ;  /* 0x0000000407077211 */ /* 0x000fe200078f18ff */
[----:B------:R-:W-:Y:S01]  /*2100*/  IMAD R11, R11, 0x2, R0 ;  /* 0x000000020b0b7824 */ /* 0x000fe200078e0200 */
[----:B------:R-:W-:Y:S01]  /*2110*/  SHF.R.S32.HI R9, RZ, 0x1f, R26 ;  /* 0x0000001fff097819 */ /* 0x000fe2000001141a */
[----:B------:R-:W0:Y:S01]  /*2120*/  LDGDEPBAR ;  /* 0x00000000000079af */ /* 0x000e220000000000 */
[----:B------:R-:W-:Y:S01]  /*2130*/  LOP3.LUT R2, R2, 0x1c0, RZ, 0xc0, !PT ;  /* 0x000001c002027812 */ /* 0x000fe200078ec0ff */
[----:B------:R-:W-:Y:S01]  /*2140*/  IMAD.MOV.U32 R211, RZ, RZ, 0x40 ;  /* 0x00000040ffd37424 */ /* 0x000fe200078e00ff */
[----:B------:R-:W-:Y:S01]  /*2150*/  LEA.HI R9, R9, R26, RZ, 0x2 ;  /* 0x0000001a09097211 */ /* 0x000fe200078f10ff */
[----:B------:R-:W-:Y:S01]  /*2160*/  IMAD.MOV.U32 R222, RZ, RZ, 0x20 ;  /* 0x00000020ffde7424 */ /* 0x000fe200078e00ff */
[----:B------:R-:W-:Y:S01]  /*2170*/  SHF.R.U32.HI R8, RZ, 0x3, R2 ;  /* 0x00000003ff087819 */ /* 0x000fe20000011602 */
[----:B------:R-:W-:Y:S01]  /*2180*/  IMAD R212, R206, 0x800, R212 ;  /* 0x00000800ced47824 */ /* 0x000fe200078e02d4 */
[----:B------:R-:W-:Y:S01]  /*2190*/  LOP3.LUT R10, R2, 0x10, R13, 0xf8, !PT ;  /* 0x00000010020a7812 */ /* 0x000fe200078ef80d */
[----:B------:R-:W-:Y:S01]  /*21a0*/  IMAD.MOV.U32 R218, RZ, RZ, 0x10 ;  /* 0x00000010ffda7424 */ /* 0x000fe200078e00ff */
[----:B------:R-:W-:Y:S01]  /*21b0*/  LOP3.LUT R12, R8, R3, R2, 0x1e, !PT ;  /* 0x00000003080c7212 */ /* 0x000fe200078e1e02 */
[----:B------:R-:W-:Y:S01]  /*21c0*/  UIADD3 UR6, UR14, 0x3f, URZ ;  /* 0x0000003f0e067890 */ /* 0x000fe2000fffe03f */
[----:B------:R-:W-:Y:S01]  /*21d0*/  LOP3.LUT R2, R7, 0xfffffff8, RZ, 0xc0, !PT ;  /* 0xfffffff807027812 */ /* 0x000fe200078ec0ff */
[----:B------:R-:W-:Y:S01]  /*21e0*/  IMAD.MOV.U32 R216, RZ, RZ, 0x40 ;  /* 0x00000040ffd87424 */ /* 0x000fe200078e00ff */
[----:B------:R-:W-:Y:S01]  /*21f0*/  LOP3.LUT R0, R9, 0xfffffffc, RZ, 0xc0, !PT ;  /* 0xfffffffc09007812 */ /* 0x000fe200078ec0ff */
[----:B------:R-:W-:Y:S01]  /*2200*/  IMAD.IADD R212, R12, 0x1, R212 ;  /* 0x000000010cd47824 */ /* 0x000fe200078e02d4 */
[----:B------:R-:W-:Y:S01]  /*2210*/  SHF.R.S32.HI R7, RZ, 0x1f, R6 ;  /* 0x0000001fff077819 */ /* 0x000fe20000011406 */
[----:B------:R-:W-:Y:S01]  /*2220*/  IMAD.IADD R4, R4, 0x1, -R2 ;  /* 0x0000000104047824 */ /* 0x000fe200078e0a02 */
[----:B------:R-:W-:Y:S01]  /*2230*/  LOP3.LUT R10, R8, R10, R3, 0x1e, !PT ;  /* 0x0000000a080a7212 */ /* 0x000fe200078e1e03 */
[----:B------:R-:W-:Y:S01]  /*2240*/  IMAD.IADD R3, R26, 0x1, -R0 ;  /* 0x000000011a037824 */ /* 0x000fe200078e0a00 */
[----:B------:R-:W-:Y:S01]  /*2250*/  LEA.HI R0, R7, R6, RZ, 0x2 ;  /* 0x0000000607007211 */ /* 0x000fe200078f10ff */
[----:B------:R-:W-:Y:S01]  /*2260*/  IMAD.SHL.U32 R2, R4, 0x40, RZ ;  /* 0x0000004004027824 */ /* 0x000fe200078e00ff */
[----:B------:R-:W-:Y:S01]  /*2270*/  LOP3.LUT P0, RZ, R27, 0x2, RZ, 0xc0, !PT ;  /* 0x000000021bff7812 */ /* 0x000fe2000780c0ff */
[----:B------:R-:W-:Y:S01]  /*2280*/  IMAD R7, R3, -0x8, R32 ;  /* 0xfffffff803077824 */ /* 0x000fe200078e0220 */
[----:B------:R-:W-:Y:S01]  /*2290*/  LOP3.LUT R3, R0, 0xfffffffc, RZ, 0xc0, !PT ;  /* 0xfffffffc00037812 */ /* 0x000fe200078ec0ff */
[----:B------:R-:W-:Y:S01]  /*22a0*/  IMAD R206, R206, 0x200, R10 ;  /* 0x00000200cece7824 */ /* 0x000fe200078e020a */
[----:B------:R-:W-:Y:S01]  /*22b0*/  LOP3.LUT R2, R2, 0x1c0, RZ, 0xc0, !PT ;  /* 0x000001c002027812 */ /* 0x000fe200078ec0ff */
[----:B------:R-:W-:Y:S01]  /*22c0*/  USHF.R.S32.HI UR4, URZ, 0x1f, UR6 ;  /* 0x0000001f3f047899 */ /* 0x000fe20008011406 */
[----:B------:R-:W-:Y:S01]  /*22d0*/  LEA.HI.SX32 R8, R0, R13, 0x1e ;  /* 0x0000000d00087211 */ /* 0x000fe200078ff2ff */
[----:B------:R-:W-:Y:S01]  /*22e0*/  IMAD.IADD R6, R6, 0x1, -R3 ;  /* 0x0000000106067824 */ /* 0x000fe200078e0a03 */
[----:B------:R-:W-:Y:S01]  /*22f0*/  SHF.R.U32.HI R0, RZ, 0x3, R2 ;  /* 0x00000003ff007819 */ /* 0x000fe20000011602 */
[----:B------:R-:W-:Y:S01]  /*2300*/  IMAD.SHL.U32 R213, R212, 0x2, RZ ;  /* 0x00000002d4d57824 */ /* 0x000fe200078e00ff */
[----:B------:R-:W-:Y:S01]  /*2310*/  SEL R210, R210, 0xffffffe0, !P0 ;  /* 0xffffffe0d2d27807 */ /* 0x000fe20004000000 */
[----:B------:R1:W-:Y:S01]  /*2320*/  STL [R1+0x28], R8 ;  /* 0x0000280801007387 */ /* 0x0003e20000100800 */
[----:B------:R-:W-:Y:S01]  /*2330*/  LOP3.LUT R2, R0, R2, R14, 0x1e, !PT ;  /* 0x0000000200027212 */ /* 0x000fe200078e1e0e */
[----:B------:R-:W-:Y:S01]  /*2340*/  IMAD.SHL.U32 R207, R206, 0x2, RZ ;  /* 0x00000002cecf7824 */ /* 0x000fe200078e00ff */
[----:B------:R-:W-:Y:S01]  /*2350*/  LOP3.LUT P0, RZ, R4, 0x4, RZ, 0xc0, !PT ;  /* 0x0000000404ff7812 */ /* 0x000fe2000780c0ff */
[----:B------:R-:W-:Y:S01]  /*2360*/  IMAD R210, R212, 0x2, R210 ;  /* 0x00000002d4d27824 */ /* 0x000fe200078e02d2 */
[----:B------:R-:W-:Y:S01]  /*2370*/  LOP3.LUT P1, RZ, R27, 0x4, RZ, 0xc0, !PT ;  /* 0x000000041bff7812 */ /* 0x000fe2000782c0ff */
[----:B------:R-:W-:Y:S01]  /*2380*/  IMAD.IADD R2, R2, 0x1, R11 ;  /* 0x0000000102027824 */ /* 0x000fe200078e020b */
[----:B------:R-:W-:Y:S01]  /*2390*/  ULEA.HI UR4, UR4, UR6, URZ, 0x6 ;  /* 0x0000000604047291 */ /* 0x000fe2000f8f303f */
[----:B------:R-:W-:Y:S01]  /*23a0*/  IMAD R231, R6, -0x2, R7 ;  /* 0xfffffffe06e77824 */ /* 0x000fe200078e0207 */
[----:B------:R-:W-:Y:S01]  /*23b0*/  SEL R211, R211, 0xffffffc0, !P1 ;  /* 0xffffffc0d3d37807 */ /* 0x000fe20004800000 */
[----:B------:R-:W-:Y:S01]  /*23c0*/  CS2R R162, SRZ ;  /* 0x0000000000a27805 */ /* 0x000fe2000001ff00 */
[----:B------:R-:W-:Y:S01]  /*23d0*/  LEA R223, R2, 0x20480, 0x1 ;  /* 0x0002048002df7811 */ /* 0x000fe200078e08ff */
[----:B------:R-:W-:Y:S01]  /*23e0*/  CS2R R160, SRZ ;  /* 0x0000000000a07805 */ /* 0x000fe2000001ff00 */
[----:B------:R-:W-:Y:S01]  /*23f0*/  LOP3.LUT P1, RZ, R5, 0x4, RZ, 0xc0, !PT ;  /* 0x0000000405ff7812 */ /* 0x000fe2000782c0ff */
[--C-:B------:R-:W-:Y:S01]  /*2400*/  IMAD R212, R212, 0x2, R211.reuse ;  /* 0x00000002d4d47824 */ /* 0x100fe200078e02d3 */
[C---:B------:R-:W-:Y:S01]  /*2410*/  IADD3 R224, R223.reuse, 0x40, RZ ;  /* 0x00000040dfe07810 */ /* 0x040fe20007ffe0ff */
[----:B------:R-:W-:Y:S01]  /*2420*/  IMAD R206, R206, 0x2, R211 ;  /* 0x00000002cece7824 */ /* 0x000fe200078e02d3 */
[----:B------:R-:W-:Y:S01]  /*2430*/  @P0 IADD3 R224, R223, -0x40, RZ ;  /* 0xffffffc0dfe00810 */ /* 0x000fe20007ffe0ff */
[----:B------:R-:W-:Y:S01]  /*2440*/  CS2R R158, SRZ ;  /* 0x00000000009e7805 */ /* 0x000fe2000001ff00 */
        /* <DEDUP_REMOVED lines=66> */
[----:B------:R-:W-:Y:S01]  /*2870*/  SEL R216, R216, 0xffffffc0, !P1 ;  /* 0xffffffc0d8d87807 */ /* 0x000fe20004800000 */
[----:B------:R-:W-:Y:S01]  /*2880*/  IMAD.IADD R220, R214, 0x1, R218 ;  /* 0x00000001d6dc7824 */ /* 0x000fe200078e02da */
[----:B------:R-:W-:Y:S01]  /*2890*/  UMOV UR5, URZ ;  /* 0x0000003f00057c82 */ /* 0x000fe20008000000 */
[----:B------:R-:W-:Y:S01]  /*28a0*/  IMAD.IADD R221, R218, 0x1, R219 ;  /* 0x00000001dadd7824 */ /* 0x000fe200078e02db */
[----:B------:R-:W-:-:S02]  /*28b0*/  UMOV UR13, 0x1 ;  /* 0x00000001000d7882 */ /* 0x000fc40000000000 */
[----:B------:R-:W-:Y:S02]  /*28c0*/  UMOV UR8, URZ ;  /* 0x0000003f00087c82 */ /* 0x000fe40008000000 */
[----:B------:R-:W-:Y:S02]  /*28d0*/  USHF.R.S32.HI UR9, URZ, 0x6, UR4 ;  /* 0x000000063f097899 */ /* 0x000fe40008011404 */
[----:B-1----:R-:W-:Y:S02]  /*28e0*/  UMOV UR12, URZ ;  /* 0x0000003f000c7c82 */ /* 0x002fe40008000000 */
.L_x_1136:
        /* <DEDUP_REMOVED lines=9> */
[CC--:B------:R-:W-:Y:S02]  /*2980*/  IADD3 R2, R214.reuse, R3.reuse, RZ ;  /* 0x00000003d6027210 */ /* 0x0c0fe40007ffe0ff */
[----:B------:R-:W-:Y:S02]  /*2990*/  IADD3 R3, R214, R3, R215 ;  /* 0x00000003d6037210 */ /* 0x000fe40007ffe0d7 */
[----:B------:R-:W-:Y:S02]  /*29a0*/  SHF.L.U32 R205, R2, 0x1, RZ ;  /* 0x0000000102cd7819 */ /* 0x000fe400000006ff */
[----:B------:R-:W-:Y:S02]  /*29b0*/  MOV R2, UR5 ;  /* 0x0000000500027c02 */ /* 0x000fe40008000f00 */
[----:B------:R-:W-:Y:S02]  /*29c0*/  SHF.L.U32 R208, R3, 0x1, RZ ;  /* 0x0000000103d07819 */ /* 0x000fe400000006ff */
[----:B------:R-:W-:Y:S02]  /*29d0*/  LEA R2, R2, R215, 0xd ;  /* 0x000000d702027211 */ /* 0x000fe400078e68ff */
[----:B------:R-:W-:Y:S01]  /*29e0*/  PLOP3.LUT P1, PT, PT, PT, UP0, 0x80, 0x0 ;  /* 0x000000000000781c */ /* 0x000fe20003f2f008 */
[----:B------:R-:W-:Y:S08]  /*29f0*/  LDSM.16.M88.4 R16, [R213+0x80] ;  /* 0x00008000d510783b */ /* 0x000ff00000000200 */
[----:B------:R-:W1:Y:S08]  /*2a00*/  LDSM.16.M88.4 R32, [R0+0x10080] ;  /* 0x010080000020783b */ /* 0x000e700000000200 */
        /* <DEDUP_REMOVED lines=11> */
[----:B------:R-:W-:Y:S01]  /*2ac0*/  LDSM.16.M88.4 R192, [R211+0x2080] ;  /* 0x00208000d3c0783b */ /* 0x000fe20000000200 */
[-C--:B---3--:R-:W-:Y:S07]  /*2ad0*/  HMMA.16816.F32 R20, R32, R164.reuse, RZ ;  /* 0x000000a42014723c */ /* 0x088fee00000018ff */
[----:B------:R-:W-:Y:S01]  /*2ae0*/  LDSM.16.M88.4 R196, [R213+0x4080] ;  /* 0x00408000d5c4783b */ /* 0x000fe20000000200 */
[C---:B------:R-:W-:Y:S07]  /*2af0*/  HMMA.16816.F32 R24, R28.reuse, R164, RZ ;  /* 0x000000a41c18723c */ /* 0x040fee00000018ff */
[----:B------:R-:W3:Y:S04]  /*2b00*/  LDL R225, [R1+0x28] ;  /* 0x0000280001e17983 */ /* 0x000ee80000100800 */
[----:B------:R-:W-:Y:S01]  /*2b10*/  LDSM.16.M88.4 R200, [R210+0x4080] ;  /* 0x00408000d2c8783b */ /* 0x000fe20000000200 */
[----:B------:R-:W-:Y:S01]  /*2b20*/  IADD3 R164, R214, R2, RZ ;  /* 0x00000002d6a47210 */ /* 0x000fe20007ffe0ff */
[-C--:B------:R-:W-:Y:S01]  /*2b30*/  HMMA.16816.F32 R28, R28, R166.reuse, RZ ;  /* 0x000000a61c1c723c */ /* 0x080fe200000018ff */
[----:B------:R-:W-:Y:S02]  /*2b40*/  MOV R2, UR5 ;  /* 0x0000000500027c02 */ /* 0x000fe40008000f00 */
[----:B------:R-:W-:Y:S02]  /*2b50*/  SHF.L.U32 R209, R164, 0x1, RZ ;  /* 0x00000001a4d17819 */ /* 0x000fe400000006ff */
[----:B------:R-:W-:Y:S03]  /*2b60*/  LEA R2, R2, R219, 0xd ;  /* 0x000000db02027211 */ /* 0x000fe600078e68ff */
[----:B------:R-:W-:Y:S01]  /*2b70*/  HMMA.16816.F32 R32, R32, R166, RZ ;  /* 0x000000a62020723c */ /* 0x000fe200000018ff */
[----:B------:R-:W5:Y:S03]  /*2b80*/  LDSM.16.M88.4 R184, [R209+0x10080] ;  /* 0x01008000d1b8783b */ /* 0x000f660000000200 */
[----:B------:R-:W-:Y:S02]  /*2b90*/  SHF.L.U32 R204, R2, 0x1, RZ ;  /* 0x0000000102cc7819 */ /* 0x000fe400000006ff */
[----:B------:R-:W-:Y:S02]  /*2ba0*/  MOV R2, UR5 ;  /* 0x0000000500027c02 */ /* 0x000fe40008000f00 */
[-C--:B----4-:R-:W-:Y:S01]  /*2bb0*/  HMMA.16816.F32 R4, R168, R172.reuse, R4 ;  /* 0x000000aca804723c */ /* 0x090fe20000001804 */
[----:B------:R-:W4:Y:S04]  /*2bc0*/  LDSM.16.M88.4 R164, [R204+0x11080] ;  /* 0x01108000cca4783b */ /* 0x000f280000000200 */
[----:B------:R-:W-:Y:S03]  /*2bd0*/  LEA R2, R2, R221, 0xd ;  /* 0x000000dd02027211 */ /* 0x000fe600078e68ff */
[C---:B-1----:R-:W-:Y:S04]  /*2be0*/  HMMA.16816.F32 R8, R176.reuse, R172, R8 ;  /* 0x000000acb008723c */ /* 0x042fe80000001808 */
[----:B------:R-:W-:Y:S02]  /*2bf0*/  SHF.L.U32 R3, R2, 0x1, RZ ;  /* 0x0000000102037819 */ /* 0x000fe400000006ff */
[----:B------:R-:W-:Y:S02]  /*2c00*/  MOV R2, UR5 ;  /* 0x0000000500027c02 */ /* 0x000fe40008000f00 */
[-C--:B------:R-:W-:Y:S04]  /*2c10*/  HMMA.16816.F32 R12, R176, R174.reuse, R12 ;  /* 0x000000aeb00c723c */ /* 0x080fe8000000180c */
[----:B------:R-:W-:Y:S04]  /*2c20*/  LEA R2, R2, R220, 0xd ;  /* 0x000000dc02027211 */ /* 0x000fe800078e68ff */
[C---:B------:R-:W-:Y:S01]  /*2c30*/  HMMA.16816.F32 R16, R168.reuse, R174, R16 ;  /* 0x000000aea810723c */ /* 0x040fe20000001810 */
[----:B------:R-:W-:Y:S03]  /*2c40*/  LDSM.16.M88.4 R172, [R208+0x10080] ;  /* 0x01008000d0ac783b */ /* 0x000fe60000000200 */
[----:B------:R-:W-:Y:S04]  /*2c50*/  SHF.L.U32 R2, R2, 0x1, RZ ;  /* 0x0000000102027819 */ /* 0x000fe800000006ff */
[-C--:B--2---:R-:W-:Y:S08]  /*2c60*/  HMMA.16816.F32 R20, R168, R180.reuse, R20 ;  /* 0x000000b4a814723c */ /* 0x084ff00000001814 */
[C---:B------:R-:W-:Y:S08]  /*2c70*/  HMMA.16816.F32 R24, R176.reuse, R180, R24 ;  /* 0x000000b4b018723c */ /* 0x040ff00000001818 */
[-C--:B------:R-:W-:Y:S01]  /*2c80*/  HMMA.16816.F32 R28, R176, R182.reuse, R28 ;  /* 0x000000b6b01c723c */ /* 0x080fe2000000181c */
[----:B------:R-:W-:Y:S07]  /*2c90*/  LDSM.16.M88.4 R176, [R211+0x80] ;  /* 0x00008000d3b0783b */ /* 0x000fee0000000200 */
[----:B------:R-:W-:Y:S01]  /*2ca0*/  HMMA.16816.F32 R32, R168, R182, R32 ;  /* 0x000000b6a820723c */ /* 0x000fe20000001820 */
[----:B------:R-:W1:Y:S07]  /*2cb0*/  LDSM.16.M88.4 R168, [R212+0x2080] ;  /* 0x00208000d4a8783b */ /* 0x000e6e0000000200 */
[-C--:B-----5:R-:W-:Y:S01]  /*2cc0*/  HMMA.16816.F32 R4, R184, R188.reuse, R4 ;  /* 0x000000bcb804723c */ /* 0x0a0fe20000001804 */
[----:B------:R-:W2:Y:S07]  /*2cd0*/  LDSM.16.M88.4 R180, [R3+0x11080] ;  /* 0x0110800003b4783b */ /* 0x000eae0000000200 */
[C---:B----4-:R-:W-:Y:S08]  /*2ce0*/  HMMA.16816.F32 R8, R164.reuse, R188, R8 ;  /* 0x000000bca408723c */ /* 0x050ff00000001808 */
[-C--:B------:R-:W-:Y:S08]  /*2cf0*/  HMMA.16816.F32 R12, R164, R190.reuse, R12 ;  /* 0x000000bea40c723c */ /* 0x080ff0000000180c */
[C---:B------:R-:W-:Y:S01]  /*2d00*/  HMMA.16816.F32 R16, R184.reuse, R190, R16 ;  /* 0x000000beb810723c */ /* 0x040fe20000001810 */
[----:B------:R-:W4:Y:S07]  /*2d10*/  LDSM.16.M88.4 R188, [R0+0x12080] ;  /* 0x0120800000bc783b */ /* 0x000f2e0000000200 */
[-C--:B-1----:R-:W-:Y:S08]  /*2d20*/  HMMA.16816.F32 R20, R184, R168.reuse, R20 ;  /* 0x000000a8b814723c */ /* 0x082ff00000001814 */
[C---:B------:R-:W-:Y:S08]  /*2d30*/  HMMA.16816.F32 R24, R164.reuse, R168, R24 ;  /* 0x000000a8a418723c */ /* 0x040ff00000001818 */
[-C--:B------:R-:W-:Y:S01]  /*2d40*/  HMMA.16816.F32 R28, R164, R170.reuse, R28 ;  /* 0x000000aaa41c723c */ /* 0x080fe2000000181c */
[----:B------:R-:W1:Y:S07]  /*2d50*/  LDSM.16.M88.4 R164, [R0+0x13080] ;  /* 0x0130800000a4783b */ /* 0x000e6e0000000200 */
[----:B------:R-:W-:Y:S01]  /*2d60*/  HMMA.16816.F32 R32, R184, R170, R32 ;  /* 0x000000aab820723c */ /* 0x000fe20000001820 */
[----:B------:R-:W5:Y:S07]  /*2d70*/  LDSM.16.M88.4 R168, [R213+0x6080] ;  /* 0x00608000d5a8783b */ /* 0x000f6e0000000200 */
[-C--:B------:R-:W-:Y:S01]  /*2d80*/  HMMA.16816.F32 R4, R172, R176.reuse, R4 ;  /* 0x000000b0ac04723c */ /* 0x080fe20000001804 */
[----:B------:R-:W1:Y:S07]  /*2d90*/  LDSM.16.M88.4 R184, [R2+0x12080] ;  /* 0x0120800002b8783b */ /* 0x000e6e0000000200 */
        /* <DEDUP_REMOVED lines=10> */
[-C--:B----4-:R-:W-:Y:S01]  /*2e40*/  HMMA.16816.F32 R4, R188, R196.reuse, R4 ;  /* 0x000000c4bc04723c */ /* 0x090fe20000001804 */
[----:B------:R-:W4:Y:S07]  /*2e50*/  LDSM.16.M88.4 R192, [R212+0x4080] ;  /* 0x00408000d4c0783b */ /* 0x000f2e0000000200 */
[C---:B-1----:R-:W-:Y:S08]  /*2e60*/  HMMA.16816.F32 R8, R164.reuse, R196, R8 ;  /* 0x000000c4a408723c */ /* 0x042ff00000001808 */
[-C--:B------:R-:W-:Y:S08]  /*2e70*/  HMMA.16816.F32 R12, R164, R198.reuse, R12 ;  /* 0x000000c6a40c723c */ /* 0x080ff0000000180c */
[C---:B------:R-:W-:Y:S01]  /*2e80*/  HMMA.16816.F32 R16, R188.reuse, R198, R16 ;  /* 0x000000c6bc10723c */ /* 0x040fe20000001810 */
[----:B------:R-:W-:Y:S07]  /*2e90*/  LDSM.16.M88.4 R196, [R211+0x4080] ;  /* 0x00408000d3c4783b */ /* 0x000fee0000000200 */
[-C--:B-----5:R-:W-:Y:S08]  /*2ea0*/  HMMA.16816.F32 R20, R188, R168.reuse, R20 ;  /* 0x000000a8bc14723c */ /* 0x0a0ff00000001814 */
        /* <DEDUP_REMOVED lines=15> */
[-C--:B----4-:R-:W-:Y:S08]  /*2fa0*/  HMMA.16816.F32 R4, R180, R192.reuse, R4 ;  /* 0x000000c0b404723c */ /* 0x090ff00000001804 */
[C---:B-1----:R-:W-:Y:S07]  /*2fb0*/  HMMA.16816.F32 R8, R164.reuse, R192, R8 ;  /* 0x000000c0a408723c */ /* 0x042fee0000001808 */
[----:B------:R-:W-:Y:S01]  /*2fc0*/  MOV R192, UR5 ;  /* 0x0000000500c07c02 */ /* 0x000fe20008000f00 */
[-C--:B------:R-:W-:Y:S04]  /*2fd0*/  HMMA.16816.F32 R12, R164, R194.reuse, R12 ;  /* 0x000000c2a40c723c */ /* 0x080fe8000000180c */
[----:B---3--:R-:W-:Y:S04]  /*2fe0*/  LEA R192, R192, R225, 0x6 ;  /* 0x000000e1c0c07211 */ /* 0x008fe800078e30ff */
[C---:B------:R-:W-:Y:S04]  /*2ff0*/  HMMA.16816.F32 R16, R180.reuse, R194, R16 ;  /* 0x000000c2b410723c */ /* 0x040fe80000001810 */
[----:B------:R-:W-:Y:S04]  /*3000*/  SHF.L.U32 R192, R192, 0x2, RZ ;  /* 0x00000002c0c07819 */ /* 0x000fe800000006ff */
[-C--:B-----5:R-:W-:Y:S08]  /*3010*/  HMMA.16816.F32 R20, R180, R168.reuse, R20 ;  /* 0x000000a8b414723c */ /* 0x0a0ff00000001814 */
        /* <DEDUP_REMOVED lines=13> */
[----:B------:R-:W2:Y:S01]  /*30f0*/  MUFU.TANH R201, R5 ;  /* 0x0000000500c97308 */ /* 0x000ea20000002400 */
[----:B------:R-:W-:Y:S02]  /*3100*/  FMUL.FTZ R9, R9, c[0x0][0x2b4] ;  /* 0x0000ad0009097a20 */ /* 0x000fe40000410000 */
[----:B------:R-:W-:Y:S02]  /*3110*/  FMUL.FTZ R10, R10, c[0x0][0x2b4] ;  /* 0x0000ad000a0a7a20 */ /* 0x000fe40000410000 */
[----:B------:R-:W-:Y:S02]  /*3120*/  FMUL.FTZ R11, R11, c[0x0][0x2b4] ;  /* 0x0000ad000b0b7a20 */ /* 0x000fe40000410000 */
[----:B------:R-:W-:Y:S02]  /*3130*/  FMUL.FTZ R12, R12, c[0x0][0x2b4] ;  /* 0x0000ad000c0c7a20 */ /* 0x000fe40000410000 */
[----:B------:R-:W-:Y:S01]  /*3140*/  FMUL.FTZ R13, R13, c[0x0][0x2b4] ;  /* 0x0000ad000d0d7a20 */ /* 0x000fe20000410000 */
[----:B------:R-:W3:Y:S01]  /*3150*/  MUFU.TANH R237, R6 ;  /* 0x0000000600ed7308 */ /* 0x000ee20000002400 */
[----:B------:R-:W-:Y:S02]  /*3160*/  FMUL.FTZ R16, R16, c[0x0][0x2b4] ;  /* 0x0000ad0010107a20 */ /* 0x000fe40000410000 */
[----:B------:R-:W-:Y:S02]  /*3170*/  FMUL.FTZ R17, R17, c[0x0][0x2b4] ;  /* 0x0000ad0011117a20 */ /* 0x000fe40000410000 */
[----:B------:R-:W-:Y:S02]  /*3180*/  FMUL.FTZ R18, R18, c[0x0][0x2b4] ;  /* 0x0000ad0012127a20 */ /* 0x000fe40000410000 */
[----:B------:R-:W-:Y:S02]  /*3190*/  FMUL.FTZ R19, R19, c[0x0][0x2b4] ;  /* 0x0000ad0013137a20 */ /* 0x000fe40000410000 */
[----:B------:R-:W-:Y:S01]  /*31a0*/  FMUL.FTZ R14, R14, c[0x0][0x2b4] ;  /* 0x0000ad000e0e7a20 */ /* 0x000fe20000410000 */
[----:B------:R4:W1:Y:S01]  /*31b0*/  MUFU.TANH R238, R7 ;  /* 0x0000000700ee7308 */ /* 0x0008620000002400 */
[----:B------:R-:W-:Y:S09]  /*31c0*/  FMUL.FTZ R15, R15, c[0x0][0x2b4] ;  /* 0x0000ad000f0f7a20 */ /* 0x000ff20000410000 */
[----:B------:R-:W1:Y:S10]  /*31d0*/  MUFU.TANH R247, R8 ;  /* 0x0000000800f77308 */ /* 0x000e740000002400 */
[----:B------:R-:W1:Y:S01]  /*31e0*/  MUFU.TANH R197, R16 ;  /* 0x0000001000c57308 */ /* 0x000e620000002400 */
[----:B----4-:R-:W4:Y:S09]  /*31f0*/  LDSM.16.M88.4 R4, [R211+0x6080] ;  /* 0x00608000d304783b */ /* 0x010f320000000200 */
[----:B------:R-:W1:Y:S10]  /*3200*/  MUFU.TANH R246, R9 ;  /* 0x0000000900f67308 */ /* 0x000e740000002400 */
[----:B------:R-:W1:Y:S10]  /*3210*/  MUFU.TANH R200, R17 ;  /* 0x0000001100c87308 */ /* 0x000e740000002400 */
[----:B------:R-:W1:Y:S10]  /*3220*/  MUFU.TANH R203, R10 ;  /* 0x0000000a00cb7308 */ /* 0x000e740000002400 */
[----:B------:R-:W1:Y:S01]  /*3230*/  MUFU.TANH R232, R18 ;  /* 0x0000001200e87308 */ /* 0x000e620000002400 */
[-C--:B----4-:R-:W-:Y:S09]  /*3240*/  HMMA.16816.F32 R20, R188, R4.reuse, R20 ;  /* 0x00000004bc14723c */ /* 0x090ff20000001814 */
[----:B------:R-:W4:Y:S01]  /*3250*/  MUFU.TANH R252, R11 ;  /* 0x0000000b00fc7308 */ /* 0x000f220000002400 */
[C---:B------:R-:W-:Y:S09]  /*3260*/  HMMA.16816.F32 R24, R172.reuse, R4, R24 ;  /* 0x00000004ac18723c */ /* 0x040ff20000001818 */
[----:B------:R5:W1:Y:S01]  /*3270*/  MUFU.TANH R235, R19 ;  /* 0x0000001300eb7308 */ /* 0x000a620000002400 */
[-C--:B------:R-:W-:Y:S04]  /*3280*/  HMMA.16816.F32 R28, R172, R6.reuse, R28 ;  /* 0x00000006ac1c723c */ /* 0x080fe8000000181c */
[----:B------:R-:W-:Y:S04]  /*3290*/  FMUL.FTZ R20, R20, c[0x0][0x2b4] ;  /* 0x0000ad0014147a20 */ /* 0x000fe80000410000 */
[----:B------:R-:W-:Y:S01]  /*32a0*/  HMMA.16816.F32 R32, R188, R6, R32 ;  /* 0x00000006bc20723c */ /* 0x000fe20000001820 */
[----:B------:R-:W1:Y:S01]  /*32b0*/  MUFU.TANH R245, R12 ;  /* 0x0000000c00f57308 */ /* 0x000e620000002400 */
[----:B------:R-:W1:Y:S02]  /*32c0*/  LDS R188, [R192+0x20080] ;  /* 0x02008000c0bc7984 */ /* 0x000e640000000800 */
[----:B------:R-:W-:Y:S02]  /*32d0*/  FMUL.FTZ R21, R21, c[0x0][0x2b4] ;  /* 0x0000ad0015157a20 */ /* 0x000fe40000410000 */
[----:B------:R-:W1:Y:S01]  /*32e0*/  LDS R189, [R192+0x200a0] ;  /* 0x0200a000c0bd7984 */ /* 0x000e620000000800 */
[----:B------:R-:W-:Y:S02]  /*32f0*/  FMUL.FTZ R22, R22, c[0x0][0x2b4] ;  /* 0x0000ad0016167a20 */ /* 0x000fe40000410000 */
[----:B------:R-:W-:Y:S01]  /*3300*/  FMUL.FTZ R23, R23, c[0x0][0x2b4] ;  /* 0x0000ad0017177a20 */ /* 0x000fe20000410000 */
[----:B------:R-:W1:Y:S01]  /*3310*/  LDS R191, [R192+0x20100] ;  /* 0x02010000c0bf7984 */ /* 0x000e620000000800 */
[----:B------:R-:W1:Y:S01]  /*3320*/  MUFU.TANH R243, R13 ;  /* 0x0000000d00f37308 */ /* 0x000e620000002400 */
[----:B------:R-:W-:Y:S02]  /*3330*/  FMUL.FTZ R24, R24, c[0x0][0x2b4] ;  /* 0x0000ad0018187a20 */ /* 0x000fe40000410000 */
[----:B------:R-:W1:Y:S01]  /*3340*/  LDS R190, [R192+0x20120] ;  /* 0x02012000c0be7984 */ /* 0x000e620000000800 */
[----:B------:R-:W-:Y:S04]  /*3350*/  DEPBAR.LE SB0, 0x1 ;  /* 0x000080400000791a */ /* 0x000fe80000000000 */
[----:B------:R-:W-:Y:S02]  /*3360*/  FMUL.FTZ R28, R28, c[0x0][0x2b4] ;  /* 0x0000ad001c1c7a20 */ /* 0x000fe40000410000 */
        /* <DEDUP_REMOVED lines=10> */
[----:B------:R-:W-:Y:S02]  /*3410*/  FMUL.FTZ R33, R33, c[0x0][0x2b4] ;  /* 0x0000ad0021217a20 */ /* 0x000fe40000410000 */
[----:B------:R-:W-:Y:S01]  /*3420*/  FMUL.FTZ R34, R34, c[0x0][0x2b4] ;  /* 0x0000ad0022227a20 */ /* 0x000fe20000410000 */
[----:B------:R-:W1:Y:S01]  /*3430*/  MUFU.TANH R250, R15 ;  /* 0x0000000f00fa7308 */ /* 0x000e620000002400 */
[----:B------:R-:W-:Y:S01]  /*3440*/  FMUL.FTZ R35, R35, c[0x0][0x2b4] ;  /* 0x0000ad0023237a20 */ /* 0x000fe20000410000 */
[----:B------:R-:W1:Y:S08]  /*3450*/  LDSM.16.M88.4 R172, [R205+0x18080] ;  /* 0x01808000cdac783b */ /* 0x000e700000000200 */
[----:B------:R-:W1:Y:S01]  /*3460*/  MUFU.TANH R236, R29 ;  /* 0x0000001d00ec7308 */ /* 0x000e620000002400 */
[----:B------:R1:W1:Y:S09]  /*3470*/  LDSM.16.M88.4 R180, [R205+0x19080] ;  /* 0x01908000cdb4783b */ /* 0x0002720000000200 */
[----:B------:R-:W1:Y:S01]  /*3480*/  MUFU.TANH R227, R20 ;  /* 0x0000001400e37308 */ /* 0x000e620000002400 */
[----:B------:R1:W1:Y:S08]  /*3490*/  LDSM.16.M88.4 R164, [R0+0x18080] ;  /* 0x0180800000a4783b */ /* 0x0002700000000200 */
[----:B-----5:R1:W1:Y:S01]  /*34a0*/  LDSM.16.M88.4 R16, [R213+0x8080] ;  /* 0x00808000d510783b */ /* 0x0202620000000200 */
[----:B------:R-:W1:Y:S07]  /*34b0*/  MUFU.TANH R244, R30 ;  /* 0x0000001e00f47308 */ /* 0x000e6e0000002400 */
[----:B------:R1:W1:Y:S03]  /*34c0*/  LDSM.16.M88.4 R168, [R213+0xa080] ;  /* 0x00a08000d5a8783b */ /* 0x0002660000000200 */
[----:B------:R-:W1:Y:S05]  /*34d0*/  MUFU.TANH R226, R21 ;  /* 0x0000001500e27308 */ /* 0x000e6a0000002400 */
[----:B------:R1:W1:Y:S05]  /*34e0*/  LDSM.16.M88.4 R176, [R210+0x8080] ;  /* 0x00808000d2b0783b */ /* 0x00026a0000000200 */
[----:B------:R5:W1:Y:S03]  /*34f0*/  MUFU.TANH R242, R31 ;  /* 0x0000001f00f27308 */ /* 0x000a660000002400 */
[----:B------:R1:W1:Y:S07]  /*3500*/  LDSM.16.M88.4 R184, [R210+0xa080] ;  /* 0x00a08000d2b8783b */ /* 0x00026e0000000200 */
[----:B------:R1:W1:Y:S10]  /*3510*/  MUFU.TANH R233, R22 ;  /* 0x0000001600e97308 */ /* 0x0002740000002400 */
[----:B------:R1:W1:Y:S01]  /*3520*/  MUFU.TANH R234, R23 ;  /* 0x0000001700ea7308 */ /* 0x0002620000002400 */
[----:B-----5:R1:W1:Y:S09]  /*3530*/  LDSM.16.M88.4 R28, [R0+0x19080] ;  /* 0x01908000001c783b */ /* 0x0202720000000200 */
[----:B------:R1:W1:Y:S10]  /*3540*/  MUFU.TANH R241, R24 ;  /* 0x0000001800f17308 */ /* 0x0002740000002400 */
[----:B------:R1:W1:Y:S10]  /*3550*/  MUFU.TANH R240, R25 ;  /* 0x0000001900f07308 */ /* 0x0002740000002400 */
[----:B------:R2:W2:Y:S10]  /*3560*/  MUFU.TANH R249, R26 ;  /* 0x0000001a00f97308 */ /* 0x0004b40000002400 */
[----:B------:R2:W2:Y:S10]  /*3570*/  MUFU.TANH R248, R27 ;  /* 0x0000001b00f87308 */ /* 0x0004b40000002400 */
[----:B-1----:R1:W1:Y:S10]  /*3580*/  MUFU.TANH R205, R32 ;  /* 0x0000002000cd7308 */ /* 0x0022740000002400 */
[----:B------:R1:W1:Y:S10]  /*3590*/  MUFU.TANH R225, R33 ;  /* 0x0000002100e17308 */ /* 0x0002740000002400 */
[----:B------:R1:W1:Y:S10]  /*35a0*/  MUFU.TANH R229, R34 ;  /* 0x0000002200e57308 */ /* 0x0002740000002400 */
[----:B------:R1:W1:Y:S01]  /*35b0*/  MUFU.TANH R228, R35 ;  /* 0x0000002300e47308 */ /* 0x0002620000002400 */
[----:B------:R-:W-:-:S05]  /*35c0*/  @P1 BRA `(.L_x_1134) ;  /* 0x0000035000001947 */ /* 0x000fca0003800000 */
[----:B--234-:R-:W2:Y:S01]  /*35d0*/  LDL.64 R8, [R1] ;  /* 0x0000000001087983 */ /* 0x01cea20000100a00 */
[----:B------:R-:W-:Y:S01]  /*35e0*/  ULDC.64 UR6, c[0x0][0x178] ;  /* 0x00005e0000067ab9 */ /* 0x000fe20000000a00 */
[----:B------:R-:W-:Y:S01]  /*35f0*/  IMAD.U32 R6, RZ, RZ, UR11 ;  /* 0x0000000bff067e24 */ /* 0x000fe2000f8e00ff */
[C---:B------:R-:W-:Y:S01]  /*3600*/  LOP3.LUT P3, RZ, R230.reuse, 0x8, RZ, 0xc0, !PT ;  /* 0x00000008e6ff7812 */ /* 0x040fe2000786c0ff */
[----:B------:R-:W3:Y:S01]  /*3610*/  LDL R5, [R1+0x34] ;  /* 0x0000340001057983 */ /* 0x000ee20000100800 */
[----:B------:R-:W-:Y:S01]  /*3620*/  LOP3.LUT P4, RZ, R230, 0x20, RZ, 0xc0, !PT ;  /* 0x00000020e6ff7812 */ /* 0x000fe2000788c0ff */
[----:B------:R-:W-:Y:S02]  /*3630*/  UIMAD.WIDE.U32 UR18, UR15, UR6, URZ ;  /* 0x000000060f1272a5 */ /* 0x000fe4000f8e003f */
[----:B------:R-:W4:Y:S01]  /*3640*/  LDL.64 R10, [R1+0x18] ;  /* 0x00001800010a7983 */ /* 0x000f220000100a00 */
[----:B------:R-:W-:Y:S03]  /*3650*/  USHF.R.S32.HI UR4, URZ, 0x1f, UR15 ;  /* 0x0000001f3f047899 */ /* 0x000fe6000801140f */
[----:B------:R-:W5:Y:S01]  /*3660*/  S2R R202, SR_TID.X ;  /* 0x0000000000ca7919 */ /* 0x000f620000002100 */
[----:B------:R-:W-:Y:S01]  /*3670*/  UIMAD UR4, UR4, UR6, URZ ;  /* 0x00000006040472a4 */ /* 0x000fe2000f8e023f */
[----:B------:R-:W-:Y:S02]  /*3680*/  IMAD.U32 R2, RZ, RZ, UR18 ;  /* 0x00000012ff027e24 */ /* 0x000fe4000f8e00ff */
[----:B------:R-:W-:Y:S01]  /*3690*/  IMAD.U32 R3, RZ, RZ, UR18 ;  /* 0x00000012ff037e24 */ /* 0x000fe2000f8e00ff */
[----:B------:R-:W-:Y:S02]  /*36a0*/  UIMAD UR4, UR15, UR7, UR4 ;  /* 0x000000070f0472a4 */ /* 0x000fe4000f8e0204 */
[----:B------:R-:W-:Y:S02]  /*36b0*/  UIMAD UR15, UR15, -0x40, UR14 ;  /* 0xffffffc00f0f78a4 */ /* 0x000fe4000f8e020e */
[----:B------:R-:W-:Y:S06]  /*36c0*/  UIADD3 UR4, UR19, UR4, URZ ;  /* 0x0000000413047290 */ /* 0x000fec000fffe03f */
[----:B------:R-:W-:Y:S01]  /*36d0*/  IMAD.U32 R0, RZ, RZ, UR4 ;  /* 0x00000004ff007e24 */ /* 0x000fe2000f8e00ff */
[----:B-----5:R-:W-:Y:S04]  /*36e0*/  SHF.R.S32.HI R4, RZ, 0x1f, R202 ;  /* 0x0000001fff047819 */ /* 0x020fe800000114ca */
[----:B------:R-:W-:Y:S04]  /*36f0*/  LEA.HI R4, R4, R202, RZ, 0x3 ;  /* 0x000000ca04047211 */ /* 0x000fe800078f18ff */
[----:B------:R-:W-:Y:S04]  /*3700*/  SHF.R.S32.HI R4, RZ, 0x3, R4 ;  /* 0x00000003ff047819 */ /* 0x000fe80000011404 */
[----:B------:R-:W-:Y:S02]  /*3710*/  IADD3 R4, -R4, UR15, RZ ;  /* 0x0000000f04047c10 */ /* 0x000fe4000fffe1ff */
[----:B--2---:R-:W-:Y:S04]  /*3720*/  LEA R2, P1, R2, R8, 0x7 ;  /* 0x0000000802027211 */ /* 0x004fe800078238ff */
[----:B------:R-:W-:Y:S01]  /*3730*/  LEA.HI.X R3, R3, R9, R0, 0x7, P1 ;  /* 0x0000000903037211 */ /* 0x000fe200008f3c00 */
[----:B------:R-:W-:Y:S01]  /*3740*/  IMAD.U32 R0, RZ, RZ, UR13 ;  /* 0x0000000dff007e24 */ /* 0x000fe2000f8e00ff */
[----:B------:R-:W-:Y:S03]  /*3750*/  IADD3 R6, P2, P1, R6, 0x80, R2 ;  /* 0x0000008006067810 */ /* 0x000fe6000795e002 */
[----:B---3--:R-:W-:Y:S01]  /*3760*/  IMAD R0, R0, 0x4000, R5 ;  /* 0x0000400000007824 */ /* 0x008fe200078e0205 */
[----:B------:R-:W-:Y:S01]  /*3770*/  IADD3.X R7, RZ, UR10, R3, P2, P1 ;  /* 0x0000000aff077c10 */ /* 0x000fe200097e2403 */
[----:B------:R-:W2:Y:S01]  /*3780*/  S2R R5, SR_TID.X ;  /* 0x0000000000057919 */ /* 0x000ea20000002100 */
[----:B------:R-:W-:Y:S04]  /*3790*/  IADD3 R8, P1, R2, UR11, RZ ;  /* 0x0000000b02087c10 */ /* 0x000fe8000ff3e0ff */
[----:B------:R-:W-:Y:S02]  /*37a0*/  IADD3.X R9, R3, UR10, RZ, P1, !PT ;  /* 0x0000000a03097c10 */ /* 0x000fe40008ffe4ff */
        /* <DEDUP_REMOVED lines=9> */
[C---:B------:R-:W-:Y:S02]  /*3840*/  ISETP.LT.OR P1, PT, R4.reuse, 0x21, P3 ;  /* 0x000000210400780c */ /* 0x040fe40001f21670 */
[C---:B--2---:R-:W-:Y:S01]  /*3850*/  ISETP.GT.AND P3, PT, R5.reuse, 0xf, PT ;  /* 0x0000000f0500780c */ /* 0x044fe20003f64270 */
[----:B------:R-:W-:Y:S10]  /*3860*/  IMAD.SHL.U32 R5, R5, 0x4, RZ ;  /* 0x0000000405057824 */ /* 0x000ff400078e00ff */
[----:B------:R2:W-:Y:S01]  /*3870*/  LDGSTS.E.BYPASS.LTC128B.128 [R0+0x1000], [R8.64], !P1 ;  /* 0x0100000008007fae */ /* 0x0005e2000c901d50 */
[----:B------:R-:W-:Y:S01]  /*3880*/  ISETP.LT.OR P1, PT, R4, 0x21, P4 ;  /* 0x000000210400780c */ /* 0x000fe20002721670 */
[----:B---3--:R-:W-:Y:S11]  /*3890*/  IMAD.U32 R3, RZ, RZ, UR8 ;  /* 0x00000008ff037e24 */ /* 0x008ff6000f8e00ff */
[----:B------:R-:W-:Y:S01]  /*38a0*/  @!UPT UIADD3 URZ, URZ, URZ, URZ ;  /* 0x0000003f3f3ff290 */ /* 0x000fe2000fffe03f */
[----:B------:R2:W-:Y:S01]  /*38b0*/  LDGSTS.E.BYPASS.LTC128B.128 [R0+0x3000], [R6.64], !P1 ;  /* 0x0300000006007fae */ /* 0x0005e2000c901d50 */
[----:B------:R-:W-:Y:S04]  /*38c0*/  IMAD.U32 R2, RZ, RZ, UR13 ;  /* 0x0000000dff027e24 */ /* 0x000fe8000f8e00ff */
[----:B------:R-:W-:Y:S01]  /*38d0*/  @!P3 IMAD R4, R2, 0x40, R5 ;  /* 0x000000400204b824 */ /* 0x000fe200078e0205 */
[----:B------:R-:W-:Y:S03]  /*38e0*/  @!P3 LEA R2, R3, 0x40, 0x6 ;  /* 0x000000400302b811 */ /* 0x000fe600078e30ff */
[----:B------:R-:W-:Y:S02]  /*38f0*/  @!P3 IMAD.SHL.U32 R4, R4, 0x4, RZ ;  /* 0x000000040404b824 */ /* 0x000fe400078e00ff */
[----:B----4-:R-:W-:Y:S05]  /*3900*/  @!P3 IMAD.WIDE R2, R2, 0x4, R10 ;  /* 0x000000040202b825 */ /* 0x010fea00078e020a */
[----:B------:R2:W-:Y:S02]  /*3910*/  @!P3 LDGSTS.E.BYPASS.LTC128B.128 [R4+0x20080], [R2.64] ;  /* 0x200800000204bfae */ /* 0x0005e4000b901d50 */
.L_x_1134:
[-C--:B--234-:R-:W-:Y:S01]  /*3920*/  HMMA.16816.F32 R4, R164, R16.reuse, RZ ;  /* 0x00000010a404723c */ /* 0x09cfe200000018ff */
[----:B------:R-:W0:Y:S01]  /*3930*/  LDGDEPBAR ;  /* 0x00000000000079af */ /* 0x000e220000000000 */
[----:B------:R-:W-:Y:S01]  /*3940*/  USHF.L.U32 UR4, UR5, 0xd, URZ ;  /* 0x0000000d05047899 */ /* 0x000fe2000800063f */
[C---:B------:R-:W-:Y:S01]  /*3950*/  ISETP.GT.AND P1, PT, R231.reuse, RZ, PT ;  /* 0x000000ffe700720c */ /* 0x040fe20003f24270 */
[----:B------:R-:W-:Y:S01]  /*3960*/  UIADD3 UR15, UR8, 0x2, URZ ;  /* 0x00000002080f7890 */ /* 0x000fe2000fffe03f */
[----:B------:R-:W-:Y:S01]  /*3970*/  ISETP.GT.AND P6, PT, R231, 0x20, PT ;  /* 0x00000020e700780c */ /* 0x000fe20003fc4270 */
[----:B------:R-:W-:Y:S01]  /*3980*/  UIADD3 UR6, UR4, 0x10, URZ ;  /* 0x0000001004067890 */ /* 0x000fe2000fffe03f */
[----:B------:R-:W-:Y:S01]  /*3990*/  FSEL R202, R247, -INF , P1 ;  /* 0xff800000f7ca7808 */ /* 0x000fe20000800000 */
[C---:B------:R-:W-:Y:S01]  /*39a0*/  HMMA.16816.F32 R8, R28.reuse, R16, RZ ;  /* 0x000000101c08723c */ /* 0x040fe200000018ff */
[----:B------:R-:W-:Y:S01]  /*39b0*/  MOV R2, UR4 ;  /* 0x0000000400027c02 */ /* 0x000fe20008000f00 */
[----:B------:R-:W-:Y:S01]  /*39c0*/  UISETP.GE.AND UP0, UPT, UR15, UR9, UPT ;  /* 0x000000090f00728c */ /* 0x000fe2000bf06270 */
[C---:B------:R-:W-:Y:S02]  /*39d0*/  ISETP.GT.AND P5, PT, R231.reuse, 0x21, PT ;  /* 0x00000021e700780c */ /* 0x040fe40003fa4270 */
[----:B------:R-:W-:Y:S02]  /*39e0*/  IADD3 R0, R214, UR4, RZ ;  /* 0x00000004d6007c10 */ /* 0x000fe4000fffe0ff */
[C---:B------:R-:W-:Y:S01]  /*39f0*/  ISETP.GT.AND P4, PT, R231.reuse, 0x40, PT ;  /* 0x00000040e700780c */ /* 0x040fe20003f84270 */
[-C--:B------:R-:W-:Y:S01]  /*3a00*/  HMMA.16816.F32 R12, R28, R18.reuse, RZ ;  /* 0x000000121c0c723c */ /* 0x080fe200000018ff */
[----:B------:R-:W-:Y:S02]  /*3a10*/  SHF.L.U32 R0, R0, 0x1, RZ ;  /* 0x0000000100007819 */ /* 0x000fe400000006ff */
[C---:B------:R-:W-:Y:S02]  /*3a20*/  ISETP.GT.AND P3, PT, R231.reuse, 0x41, PT ;  /* 0x00000041e700780c */ /* 0x040fe40003f64270 */
[C---:B------:R-:W-:Y:S02]  /*3a30*/  ISETP.GT.AND P2, PT, R231.reuse, 0x60, PT ;  /* 0x00000060e700780c */ /* 0x040fe40003f44270 */
[----:B------:R-:W-:Y:S01]  /*3a40*/  FSEL R3, R226, -INF , P3 ;  /* 0xff800000e2037808 */ /* 0x000fe20001800000 */
[C---:B------:R-:W-:Y:S04]  /*3a50*/  HMMA.16816.F32 R16, R164.reuse, R18, RZ ;  /* 0x00000012a410723c */ /* 0x040fe800000018ff */
[----:B------:R-:W-:Y:S04]  /*3a60*/  LOP3.LUT R230, R230, 0xffffffbf, RZ, 0xc0, !PT ;  /* 0xffffffbfe6e67812 */ /* 0x000fe800078ec0ff */
[-C--:B------:R-:W-:Y:S01]  /*3a70*/  HMMA.16816.F32 R20, R164, R168.reuse, RZ ;  /* 0x000000a8a414723c */ /* 0x080fe200000018ff */
[----:B------:R-:W-:Y:S07]  /*3a80*/  @P0 LOP3.LUT R230, R230, 0x40, RZ, 0xfc, !PT ;  /* 0x00000040e6e60812 */ /* 0x000fee00078efcff */
[C---:B------:R-:W-:Y:S08]  /*3a90*/  HMMA.16816.F32 R24, R28.reuse, R168, RZ ;  /* 0x000000a81c18723c */ /* 0x040ff000000018ff */
[-C--:B------:R-:W-:Y:S08]  /*3aa0*/  HMMA.16816.F32 R28, R28, R170.reuse, RZ ;  /* 0x000000aa1c1c723c */ /* 0x080ff000000018ff */
[----:B-1----:R-:W-:Y:S01]  /*3ab0*/  HMMA.16816.F32 R32, R164, R170, RZ ;  /* 0x000000aaa420723c */ /* 0x002fe200000018ff */
[----:B------:R-:W-:Y:S07]  /*3ac0*/  LDSM.16.M88.4 R164, [R209+0x18080] ;  /* 0x01808000d1a4783b */ /* 0x000fee0000000200 */
[-C--:B------:R-:W-:Y:S01]  /*3ad0*/  HMMA.16816.F32 R4, R172, R176.reuse, R4 ;  /* 0x000000b0ac04723c */ /* 0x080fe20000001804 */
[----:B------:R-:W1:Y:S07]  /*3ae0*/  LDSM.16.M88.4 R168, [R212+0x8080] ;  /* 0x00808000d4a8783b */ /* 0x000e6e0000000200 */
[C---:B------:R-:W-:Y:S08]  /*3af0*/  HMMA.16816.F32 R8, R180.reuse, R176, R8 ;  /* 0x000000b0b408723c */ /* 0x040ff00000001808 */
        /* <DEDUP_REMOVED lines=8> */
[----:B------:R-:W2:Y:S06]  /*3b80*/  LDSM.16.M88.4 R172, [R209+0x19080] ;  /* 0x01908000d1ac783b */ /* 0x000eac0000000200 */
[----:B------:R-:W-:Y:S01]  /*3b90*/  MOV R186, R203 ;  /* 0x000000cb00ba7202 */ /* 0x000fe20000000f00 */
[-C--:B-1----:R-:W-:Y:S05]  /*3ba0*/  HMMA.16816.F32 R4, R164, R168.reuse, R4 ;  /* 0x000000a8a404723c */ /* 0x082fea0000001804 */
[----:B------:R-:W-:Y:S03]  /*3bb0*/  FSEL R203, R186, -INF , P1 ;  /* 0xff800000bacb7808 */ /* 0x000fe60000800000 */
[C---:B--2---:R-:W-:Y:S08]  /*3bc0*/  HMMA.16816.F32 R8, R172.reuse, R168, R8 ;  /* 0x000000a8ac08723c */ /* 0x044ff00000001808 */
        /* <DEDUP_REMOVED lines=8> */
[----:B------:R-:W2:Y:S08]  /*3c50*/  LDSM.16.M88.4 R164, [R208+0x19080] ;  /* 0x01908000d0a4783b */ /* 0x000eb00000000200 */
[----:B------:R-:W3:Y:S01]  /*3c60*/  LDSM.16.M88.4 R176, [R211+0xa080] ;  /* 0x00a08000d3b0783b */ /* 0x000ee20000000200 */
        /* <DEDUP_REMOVED lines=8> */
[----:B------:R-:W1:Y:S07]  /*3cf0*/  LDSM.16.M88.4 R164, [R0+0x1a080] ;  /* 0x01a0800000a4783b */ /* 0x000e6e0000000200 */
[----:B------:R-:W-:Y:S01]  /*3d00*/  HMMA.16816.F32 R32, R168, R178, R32 ;  /* 0x000000b2a820723c */ /* 0x000fe20000001820 */
[----:B------:R2:W3:Y:S08]  /*3d10*/  LDSM.16.M88.4 R168, [R0+0x1b080] ;  /* 0x01b0800000a8783b */ /* 0x0004f00000000200 */
[----:B------:R-:W4:Y:S03]  /*3d20*/  LDSM.16.M88.4 R176, [R213+0xe080] ;  /* 0x00e08000d5b0783b */ /* 0x000f260000000200 */
[----:B--2---:R-:W-:Y:S02]  /*3d30*/  MOV R0, UR6 ;  /* 0x0000000600007c02 */ /* 0x004fe40008000f00 */
[----:B------:R-:W-:Y:S02]  /*3d40*/  @P0 IADD3 R0, R2, -0x10, RZ ;  /* 0xfffffff002000810 */ /* 0x000fe40007ffe0ff */
[----:B------:R-:W-:Y:S02]  /*3d50*/  ISETP.GT.AND P0, PT, R231, 0x1, PT ;  /* 0x00000001e700780c */ /* 0x000fe40003f04270 */
[----:B------:R-:W-:Y:S02]  /*3d60*/  IADD3 R0, R214, R0, RZ ;  /* 0x00000000d6007210 */ /* 0x000fe40007ffe0ff */
[----:B------:R-:W-:Y:S01]  /*3d70*/  FSEL R2, R205, -INF , P2 ;  /* 0xff800000cd027808 */ /* 0x000fe20001000000 */
[-C--:B-1----:R-:W-:Y:S05]  /*3d80*/  HMMA.16816.F32 R4, R164, R172.reuse, R4 ;  /* 0x000000aca404723c */ /* 0x082fea0000001804 */
[----:B------:R-:W-:Y:S02]  /*3d90*/  SHF.L.U32 R0, R0, 0x1, RZ ;  /* 0x0000000100007819 */ /* 0x000fe400000006ff */
[----:B------:R-:W-:Y:S01]  /*3da0*/  FSEL R187, R252, -INF , P0 ;  /* 0xff800000fcbb7808 */ /* 0x000fe20000000000 */
[C---:B---3--:R-:W-:Y:S04]  /*3db0*/  HMMA.16816.F32 R8, R168.reuse, R172, R8 ;  /* 0x000000aca808723c */ /* 0x048fe80000001808 */
[----:B------:R-:W-:Y:S04]  /*3dc0*/  FFMA.FTZ R187, R187, c[0x0][0x29c], -R190 ;  /* 0x0000a700bbbb7a23 */ /* 0x000fe800000108be */
[-C--:B------:R-:W-:Y:S02]  /*3dd0*/  HMMA.16816.F32 R12, R168, R174.reuse, R12 ;  /* 0x000000aea80c723c */ /* 0x080fe4000000180c */
[----:B------:R-:W-:Y:S06]  /*3de0*/  MUFU.EX2 R187, R187 ;  /* 0x000000bb00bb7308 */ /* 0x000fec0000000800 */
[C---:B------:R-:W-:Y:S01]  /*3df0*/  HMMA.16816.F32 R16, R164.reuse, R174, R16 ;  /* 0x000000aea410723c */ /* 0x040fe20000001810 */
[----:B------:R-:W-:Y:S07]  /*3e00*/  LDSM.16.M88.4 R172, [R210+0xc080] ;  /* 0x00c08000d2ac783b */ /* 0x000fee0000000200 */
[-C--:B----4-:R-:W-:Y:S08]  /*3e10*/  HMMA.16816.F32 R20, R164, R176.reuse, R20 ;  /* 0x000000b0a414723c */ /* 0x090ff00000001814 */
        /* <DEDUP_REMOVED lines=16> */
[----:B------:R-:W2:Y:S08]  /*3f20*/  LDSM.16.M88.4 R168, [R212+0xe080] ;  /* 0x00e08000d4a8783b */ /* 0x000eb00000000200 */
[----:B------:R-:W-:Y:S01]  /*3f30*/  LDSM.16.M88.4 R176, [R211+0xc080] ;  /* 0x00c08000d3b0783b */ /* 0x000fe20000000200 */
[-C--:B-1----:R-:W-:Y:S08]  /*3f40*/  HMMA.16816.F32 R4, R164, R172.reuse, R4 ;  /* 0x000000aca404723c */ /* 0x082ff00000001804 */
[C---:B------:R-:W-:Y:S08]  /*3f50*/  HMMA.16816.F32 R8, R180.reuse, R172, R8 ;  /* 0x000000acb408723c */ /* 0x040ff00000001808 */
[-C--:B------:R-:W-:Y:S08]  /*3f60*/  HMMA.16816.F32 R12, R180, R174.reuse, R12 ;  /* 0x000000aeb40c723c */ /* 0x080ff0000000180c */
[C---:B------:R-:W-:Y:S01]  /*3f70*/  HMMA.16816.F32 R16, R164.reuse, R174, R16 ;  /* 0x000000aea410723c */ /* 0x040fe20000001810 */
[----:B------:R-:W1:Y:S07]  /*3f80*/  LDSM.16.M88.4 R172, [R208+0x1a080] ;  /* 0x01a08000d0ac783b */ /* 0x000e6e0000000200 */
[-C--:B--2---:R-:W-:Y:S08]  /*3f90*/  HMMA.16816.F32 R20, R164, R168.reuse, R20 ;  /* 0x000000a8a414723c */ /* 0x084ff00000001814 */
[C---:B------:R-:W-:Y:S07]  /*3fa0*/  HMMA.16816.F32 R24, R180.reuse, R168, R24 ;  /* 0x000000a8b418723c */ /* 0x040fee0000001818 */
[----:B------:R-:W-:Y:S01]  /*3fb0*/  FSEL R169, R201, -INF , P0 ;  /* 0xff800000c9a97808 */ /* 0x000fe20000000000 */
[-C--:B------:R-:W-:Y:S01]  /*3fc0*/  HMMA.16816.F32 R28, R180, R170.reuse, R28 ;  /* 0x000000aab41c723c */ /* 0x080fe2000000181c */
[----:B------:R-:W2:Y:S03]  /*3fd0*/  LDSM.16.M88.4 R180, [R208+0x1b080] ;  /* 0x01b08000d0b4783b */ /* 0x000ea60000000200 */
[----:B------:R-:W-:Y:S01]  /*3fe0*/  FSEL R168, R197, -INF , P6 ;  /* 0xff800000c5a87808 */ /* 0x000fe20003000000 */
[--C-:B------:R-:W-:Y:S03]  /*3ff0*/  FFMA.FTZ R169, R169, c[0x0][0x29c], -R188.reuse ;  /* 0x0000a700a9a97a23 */ /* 0x100fe600000108bc */
[----:B------:R-:W-:Y:S01]  /*4000*/  HMMA.16816.F32 R32, R164, R170, R32 ;  /* 0x000000aaa420723c */ /* 0x000fe20000001820 */
[----:B------:R-:W3:Y:S06]  /*4010*/  LDSM.16.M88.4 R164, [R211+0xe080] ;  /* 0x00e08000d3a4783b */ /* 0x000eec0000000200 */
[----:B------:R-:W-:Y:S01]  /*4020*/  FSEL R170, R204, -INF , P1 ;  /* 0xff800000ccaa7808 */ /* 0x000fe20000800000 */
[--C-:B------:R-:W-:Y:S01]  /*4030*/  FFMA.FTZ R171, R168, c[0x0][0x29c], -R188.reuse ;  /* 0x0000a700a8ab7a23 */ /* 0x100fe200000108bc */
[-C--:B-1----:R-:W-:Y:S05]  /*4040*/  HMMA.16816.F32 R4, R172, R176.reuse, R4 ;  /* 0x000000b0ac04723c */ /* 0x082fea0000001804 */
[--C-:B------:R-:W-:Y:S01]  /*4050*/  FFMA.FTZ R170, R170, c[0x0][0x29c], -R188.reuse ;  /* 0x0000a700aaaa7a23 */ /* 0x100fe200000108bc */
[----:B------:R-:W-:Y:S03]  /*4060*/  FSEL R168, R238, -INF , P0 ;  /* 0xff800000eea87808 */ /* 0x000fe60000000000 */
[----:B------:R1:W4:Y:S03]  /*4070*/  MUFU.EX2 R184, R170 ;  /* 0x000000aa00b87308 */ /* 0x0003260000000800 */
[--C-:B------:R-:W-:Y:S07]  /*4080*/  FFMA.FTZ R198, R168, c[0x0][0x29c], -R189.reuse ;  /* 0x0000a700a8c67a23 */ /* 0x100fee00000108bd */
[----:B------:R-:W-:Y:S01]  /*4090*/  MUFU.EX2 R198, R198 ;  /* 0x000000c600c67308 */ /* 0x000fe20000000800 */
[C---:B--2---:R-:W-:Y:S09]  /*40a0*/  HMMA.16816.F32 R8, R180.reuse, R176, R8 ;  /* 0x000000b0b408723c */ /* 0x044ff20000001808 */
[----:B------:R-:W2:Y:S03]  /*40b0*/  MUFU.EX2 R168, R169 ;  /* 0x000000a900a87308 */ /* 0x000ea60000000800 */
[----:B------:R-:W-:Y:S01]  /*40c0*/  FSEL R176, R237, -INF , P1 ;  /* 0xff800000edb07808 */ /* 0x000fe20000800000 */
[-C--:B------:R-:W-:Y:S03]  /*40d0*/  HMMA.16816.F32 R12, R180, R178.reuse, R12 ;  /* 0x000000b2b40c723c */ /* 0x080fe6000000180c */
[----:B------:R-:W-:Y:S01]  /*40e0*/  ISETP.GT.AND P1, PT, R231, 0x61, PT ;  /* 0x00000061e700780c */ /* 0x000fe20003f24270 */
[--C-:B------:R-:W-:Y:S01]  /*40f0*/  FFMA.FTZ R199, R176, c[0x0][0x29c], -R189.reuse ;  /* 0x0000a700b0c77a23 */ /* 0x100fe200000108bd */
[----:B-1----:R-:W-:Y:S02]  /*4100*/  FSEL R170, R249, -INF , P4 ;  /* 0xff800000f9aa7808 */ /* 0x002fe40002000000 */
[----:B------:R-:W-:Y:S01]  /*4110*/  FSEL R0, R225, -INF , P1 ;  /* 0xff800000e1007808 */ /* 0x000fe20000800000 */
[C---:B------:R-:W-:Y:S04]  /*4120*/  HMMA.16816.F32 R16, R172.reuse, R178, R16 ;  /* 0x000000b2ac10723c */ /* 0x040fe80000001810 */
[----:B------:R-:W-:Y:S03]  /*4130*/  FSEL R176, R245, -INF , P6 ;  /* 0xff800000f5b07808 */ /* 0x000fe60003000000 */
[----:B------:R-:W-:Y:S01]  /*4140*/  FSEL R179, R250, -INF , P5 ;  /* 0xff800000fab37808 */ /* 0x000fe20002800000 */
[-C--:B---3--:R-:W-:Y:S08]  /*4150*/  HMMA.16816.F32 R20, R172, R164.reuse, R20 ;  /* 0x000000a4ac14723c */ /* 0x088ff00000001814 */
[C---:B------:R-:W-:Y:S07]  /*4160*/  HMMA.16816.F32 R24, R180.reuse, R164, R24 ;  /* 0x000000a4b418723c */ /* 0x040fee0000001818 */
[----:B------:R-:W-:Y:S01]  /*4170*/  FSEL R165, R200, -INF , P5 ;  /* 0xff800000c8a57808 */ /* 0x000fe20002800000 */
[-C--:B------:R-:W-:Y:S04]  /*4180*/  HMMA.16816.F32 R28, R180, R166.reuse, R28 ;  /* 0x000000a6b41c723c */ /* 0x080fe8000000181c */
[----:B------:R-:W-:Y:S01]  /*4190*/  FSEL R164, R227, -INF , P4 ;  /* 0xff800000e3a47808 */ /* 0x000fe20002000000 */
[--C-:B------:R-:W-:Y:S01]  /*41a0*/  FFMA.FTZ R177, R165, c[0x0][0x29c], -R188.reuse ;  /* 0x0000a700a5b17a23 */ /* 0x100fe200000108bc */
[----:B------:R-:W-:Y:S01]  /*41b0*/  FSEL R165, R235, -INF , P5 ;  /* 0xff800000eba57808 */ /* 0x000fe20002800000 */
[--C-:B------:R-:W-:Y:S01]  /*41c0*/  FFMA.FTZ R180, R3, c[0x0][0x29c], -R188.reuse ;  /* 0x0000a70003b47a23 */ /* 0x100fe200000108bc */
[----:B------:R-:W-:Y:S01]  /*41d0*/  HMMA.16816.F32 R32, R172, R166, R32 ;  /* 0x000000a6ac20723c */ /* 0x000fe20000001820 */
[----:B------:R1:W3:Y:S03]  /*41e0*/  MUFU.EX2 R167, R171 ;  /* 0x000000ab00a77308 */ /* 0x0002e60000000800 */
[--C-:B------:R-:W-:Y:S01]  /*41f0*/  FFMA.FTZ R178, R164, c[0x0][0x29c], -R188.reuse ;  /* 0x0000a700a4b27a23 */ /* 0x100fe200000108bc */
[----:B------:R-:W-:Y:S01]  /*4200*/  FSEL R164, R233, -INF , P4 ;  /* 0xff800000e9a47808 */ /* 0x000fe20002000000 */
[--C-:B------:R-:W-:Y:S01]  /*4210*/  FFMA.FTZ R181, R2, c[0x0][0x29c], -R188.reuse ;  /* 0x0000a70002b57a23 */ /* 0x100fe200000108bc */
[----:B------:R-:W-:Y:S01]  /*4220*/  FSEL R166, R232, -INF , P6 ;  /* 0xff800000e8a67808 */ /* 0x000fe20003000000 */
[----:B------:R-:W-:Y:S01]  /*4230*/  FFMA.FTZ R188, R0, c[0x0][0x29c], -R188 ;  /* 0x0000a70000bc7a23 */ /* 0x000fe200000108bc */
[----:B------:R-:W-:Y:S03]  /*4240*/  FSEL R0, R228, -INF , P1 ;  /* 0xff800000e4007808 */ /* 0x000fe60000800000 */
[----:B------:R-:W-:Y:S01]  /*4250*/  FSEL R3, R234, -INF , P3 ;  /* 0xff800000ea037808 */ /* 0x000fe20001800000 */
[--C-:B------:R-:W-:Y:S01]  /*4260*/  FFMA.FTZ R196, R166, c[0x0][0x29c], -R189.reuse ;  /* 0x0000a700a6c47a23 */ /* 0x100fe200000108bd */
[----:B------:R-:W-:Y:S01]  /*4270*/  FSEL R2, R229, -INF , P2 ;  /* 0xff800000e5027808 */ /* 0x000fe20001000000 */
[--C-:B------:R-:W-:Y:S01]  /*4280*/  FFMA.FTZ R195, R165, c[0x0][0x29c], -R189.reuse ;  /* 0x0000a700a5c37a23 */ /* 0x100fe200000108bd */
[----:B------:R-:W5:Y:S01]  /*4290*/  MUFU.EX2 R166, R177 ;  /* 0x000000b100a67308 */ /* 0x000f620000000800 */
        /* <DEDUP_REMOVED lines=8> */
[----:B------:R-:W2:Y:S01]  /*4320*/  LDS R0, [R192+0x20280] ;  /* 0x02028000c0007984 */ /* 0x000ea20000000800 */
[----:B------:R-:W-:Y:S01]  /*4330*/  FFMA.FTZ R2, -R204, R204, 1 ;  /* 0x3f800000cc027423 */ /* 0x000fe200000101cc */
[----:B------:R-:W-:Y:S01]  /*4340*/  MUFU.EX2 R165, R178 ;  /* 0x000000b200a57308 */ /* 0x000fe20000000800 */
[----:B------:R-:W-:Y:S01]  /*4350*/  FFMA.FTZ R3, -R197, R197, 1 ;  /* 0x3f800000c5037423 */ /* 0x000fe200000101c5 */
[----:B------:R-:W-:Y:S01]  /*4360*/  LOP3.LUT P0, RZ, R230, 0x40, RZ, 0xc0, !PT ;  /* 0x00000040e6ff7812 */ /* 0x000fe2000780c0ff */
[--C-:B------:R-:W-:Y:S02]  /*4370*/  FFMA.FTZ R173, R202, c[0x0][0x29c], -R191.reuse ;  /* 0x0000a700caad7a23 */ /* 0x100fe400000108bf */
[--C-:B------:R-:W-:Y:S02]  /*4380*/  FFMA.FTZ R172, R183, c[0x0][0x29c], -R191.reuse ;  /* 0x0000a700b7ac7a23 */ /* 0x100fe400000108bf */
[--C-:B-1----:R-:W-:Y:S02]  /*4390*/  FFMA.FTZ R171, R176, c[0x0][0x29c], -R191.reuse ;  /* 0x0000a700b0ab7a23 */ /* 0x102fe400000108bf */
[--C-:B------:R-:W-:Y:S01]  /*43a0*/  FFMA.FTZ R169, R175, c[0x0][0x29c], -R191.reuse ;  /* 0x0000a700afa97a23 */ /* 0x100fe200000108bf */
[----:B------:R-:W1:Y:S01]  /*43b0*/  MUFU.EX2 R164, R180 ;  /* 0x000000b400a47308 */ /* 0x000e620000000800 */
[--C-:B------:R-:W-:Y:S02]  /*43c0*/  FFMA.FTZ R174, R174, c[0x0][0x29c], -R191.reuse ;  /* 0x0000a700aeae7a23 */ /* 0x100fe400000108bf */
[--C-:B------:R-:W-:Y:S02]  /*43d0*/  FFMA.FTZ R183, R203, c[0x0][0x29c], -R190.reuse ;  /* 0x0000a700cbb77a23 */ /* 0x100fe400000108be */
[--C-:B------:R-:W-:Y:S02]  /*43e0*/  FFMA.FTZ R203, R170, c[0x0][0x29c], -R190.reuse ;  /* 0x0000a700aacb7a23 */ /* 0x100fe400000108be */
[----:B------:R-:W-:Y:S03]  /*43f0*/  FFMA.FTZ R202, R179, c[0x0][0x29c], -R190 ;  /* 0x0000a700b3ca7a23 */ /* 0x000fe600000108be */
[----:B------:R-:W-:Y:S10]  /*4400*/  MUFU.EX2 R170, R199 ;  /* 0x000000c700aa7308 */ /* 0x000ff40000000800 */
[----:B------:R-:W-:Y:S01]  /*4410*/  MUFU.EX2 R178, R173 ;  /* 0x000000ad00b27308 */ /* 0x000fe20000000800 */
[--C-:B--2---:R-:W-:Y:S02]  /*4420*/  FADD.FTZ R4, R4, -R0.reuse ;  /* 0x8000000004047221 */ /* 0x104fe40000010000 */
[--C-:B------:R-:W-:Y:S07]  /*4430*/  FADD.FTZ R5, R5, -R0.reuse ;  /* 0x8000000005057221 */ /* 0x100fee0000010000 */
[----:B------:R2:W-:Y:S01]  /*4440*/  MUFU.EX2 R180, R171 ;  /* 0x000000ab00b47308 */ /* 0x0005e20000000800 */
[----:B----4-:R-:W-:Y:S02]  /*4450*/  FMUL.FTZ R4, R184, R4 ;  /* 0x00000004b8047220 */ /* 0x010fe40000410000 */
[----:B------:R-:W-:Y:S02]  /*4460*/  FMUL.FTZ R5, R168, R5 ;  /* 0x00000005a8057220 */ /* 0x000fe40000410000 */
[----:B------:R-:W-:Y:S01]  /*4470*/  FMUL.FTZ R204, R4, R2 ;  /* 0x0000000204cc7220 */ /* 0x000fe20000410000 */
[----:B------:R-:W-:Y:S01]  /*4480*/  FSEL R4, R244, -INF , P2 ;  /* 0xff800000f4047808 */ /* 0x000fe20001000000 */
[----:B------:R-:W-:Y:S02]  /*4490*/  FFMA.FTZ R2, -R201, R201, 1 ;  /* 0x3f800000c9027423 */ /* 0x000fe400000101c9 */
[--C-:B------:R-:W-:Y:S01]  /*44a0*/  FADD.FTZ R33, R33, -R0.reuse ;  /* 0x8000000021217221 */ /* 0x100fe20000010000 */
[----:B------:R4:W-:Y:S01]  /*44b0*/  MUFU.EX2 R179, R169 ;  /* 0x000000a900b37308 */ /* 0x0009e20000000800 */
[----:B------:R-:W-:Y:S01]  /*44c0*/  FMUL.FTZ R209, R5, R2 ;  /* 0x0000000205d17220 */ /* 0x000fe20000410000 */
[----:B------:R-:W-:Y:S01]  /*44d0*/  FSEL R5, R240, -INF , P3 ;  /* 0xff800000f0057808 */ /* 0x000fe20001800000 */
[----:B------:R-:W-:Y:S01]  /*44e0*/  FADD.FTZ R2, R16, -R0 ;  /* 0x8000000010027221 */ /* 0x000fe20000010000 */
[----:B------:R-:W-:Y:S01]  /*44f0*/  FSEL R16, R248, -INF , P3 ;  /* 0xff800000f8107808 */ /* 0x000fe20001800000 */
[----:B------:R-:W-:Y:S02]  /*4500*/  FFMA.FTZ R208, R4, c[0x0][0x29c], -R190 ;  /* 0x0000a70004d07a23 */ /* 0x000fe400000108be */
[----:B---3--:R-:W-:Y:S01]  /*4510*/  FMUL.FTZ R2, R167, R2 ;  /* 0x00000002a7027220 */ /* 0x008fe20000410000 */
[----:B-----5:R-:W-:Y:S01]  /*4520*/  F2FP.PACK_AB R167, R166, R167 ;  /* 0x000000a7a6a7723e */ /* 0x020fe200000000ff */
[--C-:B------:R-:W-:Y:S01]  /*4530*/  FFMA.FTZ R175, R5, c[0x0][0x29c], -R191.reuse ;  /* 0x0000a70005af7a23 */ /* 0x100fe200000108bf */
[----:B------:R-:W-:Y:S01]  /*4540*/  MUFU.EX2 R4, R193 ;  /* 0x000000c100047308 */ /* 0x000fe20000000800 */
[----:B------:R-:W-:Y:S02]  /*4550*/  FMUL.FTZ R201, R2, R3 ;  /* 0x0000000302c97220 */ /* 0x000fe40000410000 */
[--C-:B------:R-:W-:Y:S01]  /*4560*/  FADD.FTZ R2, R17, -R0.reuse ;  /* 0x8000000011027221 */ /* 0x100fe20000010000 */
[----:B--2---:R-:W-:Y:S01]  /*4570*/  F2FP.PACK_AB R171, R168, R184 ;  /* 0x000000b8a8ab723e */ /* 0x004fe200000000ff */
[----:B------:R-:W-:Y:S01]  /*4580*/  FFMA.FTZ R3, -R200, R200, 1 ;  /* 0x3f800000c8037423 */ /* 0x000fe200000101c8 */
[----:B------:R-:W-:Y:S01]  /*4590*/  F2FP.PACK_AB R168, R209, R204 ;  /* 0x000000ccd1a8723e */ /* 0x000fe200000000ff */
[----:B------:R-:W-:Y:S01]  /*45a0*/  FMUL.FTZ R2, R166, R2 ;  /* 0x00000002a6027220 */ /* 0x000fe20000410000 */
[----:B-1----:R-:W-:Y:S02]  /*45b0*/  F2FP.PACK_AB R166, R164, R165 ;  /* 0x000000a5a4a6723e */ /* 0x002fe400000000ff */
[----:B------:R-:W-:Y:S01]  /*45c0*/  MUFU.EX2 R17, R196 ;  /* 0x000000c400117308 */ /* 0x000fe20000000800 */
[----:B------:R-:W-:Y:S02]  /*45d0*/  FMUL.FTZ R200, R2, R3 ;  /* 0x0000000302c87220 */ /* 0x000fe40000410000 */
[--C-:B------:R-:W-:Y:S02]  /*45e0*/  FADD.FTZ R2, R20, -R0.reuse ;  /* 0x8000000014027221 */ /* 0x100fe40000010000 */
[----:B------:R-:W-:Y:S01]  /*45f0*/  FFMA.FTZ R3, -R227, R227, 1 ;  /* 0x3f800000e3037423 */ /* 0x000fe200000101e3 */
[----:B------:R-:W-:Y:S01]  /*4600*/  MOV R227, R186 ;  /* 0x000000ba00e37202 */ /* 0x000fe20000000f00 */
[----:B------:R-:W-:Y:S01]  /*4610*/  FMUL.FTZ R2, R165, R2 ;  /* 0x00000002a5027220 */ /* 0x000fe20000410000 */
[----:B----4-:R-:W-:Y:S02]  /*4620*/  F2FP.PACK_AB R169, R200, R201 ;  /* 0x000000c9c8a9723e */ /* 0x010fe400000000ff */
[----:B------:R1:W-:Y:S01]  /*4630*/  MUFU.EX2 R20, R188 ;  /* 0x000000bc00147308 */ /* 0x0003e20000000800 */
[----:B------:R-:W-:Y:S02]  /*4640*/  FMUL.FTZ R197, R2, R3 ;  /* 0x0000000302c57220 */ /* 0x000fe40000410000 */
[--C-:B------:R-:W-:Y:S02]  /*4650*/  FADD.FTZ R2, R21, -R0.reuse ;  /* 0x8000000015027221 */ /* 0x100fe40000010000 */
[----:B------:R-:W-:Y:S02]  /*4660*/  FFMA.FTZ R3, -R226, R226, 1 ;  /* 0x3f800000e2037423 */ /* 0x000fe400000101e2 */
[----:B------:R-:W-:Y:S03]  /*4670*/  FMUL.FTZ R2, R164, R2 ;  /* 0x00000002a4027220 */ /* 0x000fe60000410000 */
[----:B------:R-:W2:Y:S01]  /*4680*/  MUFU.EX2 R21, R181 ;  /* 0x000000b500157308 */ /* 0x000ea20000000800 */
[----:B------:R-:W-:Y:S01]  /*4690*/  FMUL.FTZ R186, R2, R3 ;  /* 0x0000000302ba7220 */ /* 0x000fe20000410000 */
[----:B------:R-:W-:Y:S01]  /*46a0*/  FSEL R3, R239, -INF , P2 ;  /* 0xff800000ef037808 */ /* 0x000fe20001000000 */
[----:B------:R-:W-:Y:S02]  /*46b0*/  FADD.FTZ R2, R32, -R0 ;  /* 0x8000000020027221 */ /* 0x000fe40000010000 */
[----:B------:R-:W-:Y:S01]  /*46c0*/  FFMA.FTZ R0, -R205, R205, 1 ;  /* 0x3f800000cd007423 */ /* 0x000fe200000101cd */
[----:B------:R-:W-:Y:S01]  /*46d0*/  F2FP.PACK_AB R173, R186, R197 ;  /* 0x000000c5baad723e */ /* 0x000fe200000000ff */
[--C-:B------:R-:W-:Y:S01]  /*46e0*/  FFMA.FTZ R176, R3, c[0x0][0x29c], -R191.reuse ;  /* 0x0000a70003b07a23 */ /* 0x100fe200000108bf */
[----:B------:R-:W-:Y:S01]  /*46f0*/  FSEL R3, R242, -INF , P1 ;  /* 0xff800000f2037808 */ /* 0x000fe20000800000 */
[--C-:B------:R-:W-:Y:S01]  /*4700*/  FFMA.FTZ R205, R16, c[0x0][0x29c], -R190.reuse ;  /* 0x0000a70010cd7a23 */ /* 0x100fe200000108be */
[----:B------:R-:W-:Y:S01]  /*4710*/  MUFU.EX2 R32, R189 ;  /* 0x000000bd00207308 */ /* 0x000fe20000000800 */
[--C-:B-1----:R-:W-:Y:S02]  /*4720*/  FFMA.FTZ R188, R182, c[0x0][0x29c], -R190.reuse ;  /* 0x0000a700b6bc7a23 */ /* 0x102fe400000108be */
[----:B------:R-:W-:Y:S07]  /*4730*/  FFMA.FTZ R190, R3, c[0x0][0x29c], -R190 ;  /* 0x0000a70003be7a23 */ /* 0x000fee00000108be */
[----:B------:R-:W-:Y:S01]  /*4740*/  MUFU.EX2 R3, R185 ;  /* 0x000000b900037308 */ /* 0x000fe20000000800 */
[----:B--2---:R-:W-:Y:S01]  /*4750*/  FMUL.FTZ R2, R21, R2 ;  /* 0x0000000215027220 */ /* 0x004fe20000410000 */
[----:B------:R-:W-:Y:S03]  /*4760*/  F2FP.PACK_AB R164, R20, R21 ;  /* 0x0000001514a4723e */ /* 0x000fe600000000ff */
[----:B------:R-:W-:Y:S01]  /*4770*/  FMUL.FTZ R181, R2, R0 ;  /* 0x0000000002b57220 */ /* 0x000fe20000410000 */
[----:B------:R-:W-:Y:S01]  /*4780*/  FSEL R0, R236, -INF , P1 ;  /* 0xff800000ec007808 */ /* 0x000fe20000800000 */
[----:B------:R-:W-:Y:S03]  /*4790*/  FMUL.FTZ R2, R20, R33 ;  /* 0x0000002114027220 */ /* 0x000fe60000410000 */
[----:B------:R-:W-:Y:S01]  /*47a0*/  MUFU.EX2 R185, R174 ;  /* 0x000000ae00b97308 */ /* 0x000fe20000000800 */
[----:B------:R-:W-:Y:S01]  /*47b0*/  FFMA.FTZ R20, -R234, R234, 1 ;  /* 0x3f800000ea147423 */ /* 0x000fe200000101ea */
[----:B------:R-:W-:Y:S01]  /*47c0*/  PLOP3.LUT P1, PT, PT, PT, UP0, 0x80, 0x0 ;  /* 0x000000000000781c */ /* 0x000fe20003f2f008 */
[----:B------:R-:W-:Y:S02]  /*47d0*/  FFMA.FTZ R191, R0, c[0x0][0x29c], -R191 ;  /* 0x0000a70000bf7a23 */ /* 0x000fe400000108bf */
[----:B------:R-:W-:Y:S04]  /*47e0*/  FFMA.FTZ R0, -R225, R225, 1 ;  /* 0x3f800000e1007423 */ /* 0x000fe800000101e1 */
[----:B------:R-:W-:Y:S01]  /*47f0*/  FMUL.FTZ R33, R2, R0 ;  /* 0x0000000002217220 */ /* 0x000fe20000410000 */
[----:B------:R-:W1:Y:S01]  /*4800*/  MUFU.EX2 R16, R195 ;  /* 0x000000c300107308 */ /* 0x000e620000000800 */
[----:B------:R-:W2:Y:S01]  /*4810*/  LDS R0, [R192+0x202a0] ;  /* 0x0202a000c0007984 */ /* 0x000ea20000000800 */
[----:B------:R-:W-:Y:S08]  /*4820*/  FFMA.FTZ R2, -R237, R237, 1 ;  /* 0x3f800000ed027423 */ /* 0x000ff000000101ed */
[----:B------:R3:W-:Y:S10]  /*4830*/  MUFU.EX2 R189, R172 ;  /* 0x000000ac00bd7308 */ /* 0x0007f40000000800 */
[----:B------:R-:W4:Y:S10]  /*4840*/  MUFU.EX2 R5, R194 ;  /* 0x000000c200057308 */ /* 0x000f340000000800 */
[----:B------:R-:W-:Y:S01]  /*4850*/  MUFU.EX2 R182, R175 ;  /* 0x000000af00b67308 */ /* 0x000fe20000000800 */
[----:B---3--:R-:W-:Y:S02]  /*4860*/  F2FP.PACK_AB R172, R33, R181 ;  /* 0x000000b521ac723e */ /* 0x008fe400000000ff */
[----:B-1----:R-:W-:Y:S07]  /*4870*/  F2FP.PACK_AB R33, R16, R17 ;  /* 0x000000111021723e */ /* 0x002fee00000000ff */
[----:B------:R-:W-:Y:S01]  /*4880*/  MUFU.EX2 R176, R176 ;  /* 0x000000b000b07308 */ /* 0x000fe20000000800 */
[--C-:B--2---:R-:W-:Y:S02]  /*4890*/  FADD.FTZ R6, R6, -R0.reuse ;  /* 0x8000000006067221 */ /* 0x104fe40000010000 */
[--C-:B------:R-:W-:Y:S01]  /*48a0*/  FADD.FTZ R7, R7, -R0.reuse ;  /* 0x8000000007077221 */ /* 0x100fe20000010000 */
[----:B----4-:R-:W-:Y:S01]  /*48b0*/  F2FP.PACK_AB R21, R4, R5 ;  /* 0x000000050415723e */ /* 0x010fe200000000ff */
[----:B------:R-:W-:Y:S01]  /*48c0*/  FMUL.FTZ R6, R170, R6 ;  /* 0x00000006aa067220 */ /* 0x000fe20000410000 */
[C---:B------:R-:W-:Y:S01]  /*48d0*/  F2FP.PACK_AB R170, R198.reuse, R170 ;  /* 0x000000aac6aa723e */ /* 0x040fe200000000ff */
[----:B------:R-:W-:Y:S02]  /*48e0*/  FMUL.FTZ R7, R198, R7 ;  /* 0x00000007c6077220 */ /* 0x000fe40000410000 */
[----:B------:R-:W-:Y:S01]  /*48f0*/  FMUL.FTZ R177, R6, R2 ;  /* 0x0000000206b17220 */ /* 0x000fe20000410000 */
[----:B------:R-:W-:Y:S01]  /*4900*/  MUFU.EX2 R183, R183 ;  /* 0x000000b700b77308 */ /* 0x000fe20000000800 */
[----:B------:R-:W-:Y:S02]  /*4910*/  FFMA.FTZ R2, -R238, R238, 1 ;  /* 0x3f800000ee027423 */ /* 0x000fe400000101ee */
[----:B------:R-:W-:Y:S02]  /*4920*/  FFMA.FTZ R6, -R232, R232, 1 ;  /* 0x3f800000e8067423 */ /* 0x000fe400000101e8 */
[----:B------:R-:W-:Y:S02]  /*4930*/  FMUL.FTZ R7, R7, R2 ;  /* 0x0000000207077220 */ /* 0x000fe40000410000 */
[--C-:B------:R-:W-:Y:S02]  /*4940*/  FADD.FTZ R2, R18, -R0.reuse ;  /* 0x8000000012027221 */ /* 0x100fe40000010000 */
[--C-:B------:R-:W-:Y:S01]  /*4950*/  FADD.FTZ R19, R19, -R0.reuse ;  /* 0x8000000013137221 */ /* 0x100fe20000010000 */
[----:B------:R-:W-:Y:S01]  /*4960*/  F2FP.PACK_AB R165, R7, R177 ;  /* 0x000000b107a5723e */ /* 0x000fe200000000ff */
[----:B------:R-:W-:Y:S01]  /*4970*/  FMUL.FTZ R2, R17, R2 ;  /* 0x0000000211027220 */ /* 0x000fe20000410000 */
[----:B------:R-:W-:Y:S01]  /*4980*/  MUFU.EX2 R190, R190 ;  /* 0x000000be00be7308 */ /* 0x000fe20000000800 */
[----:B------:R-:W-:Y:S02]  /*4990*/  FMUL.FTZ R19, R16, R19 ;  /* 0x0000001310137220 */ /* 0x000fe40000410000 */
[----:B------:R-:W-:Y:S02]  /*49a0*/  FMUL.FTZ R174, R2, R6 ;  /* 0x0000000602ae7220 */ /* 0x000fe40000410000 */
[----:B------:R-:W1:Y:S01]  /*49b0*/  LDS R2, [R192+0x20300] ;  /* 0x02030000c0027984 */ /* 0x000e620000000800 */
[----:B------:R-:W-:Y:S02]  /*49c0*/  FFMA.FTZ R17, -R235, R235, 1 ;  /* 0x3f800000eb117423 */ /* 0x000fe400000101eb */
[--C-:B------:R-:W-:Y:S02]  /*49d0*/  FADD.FTZ R35, R35, -R0.reuse ;  /* 0x8000000023237221 */ /* 0x100fe40000010000 */
[----:B------:R-:W2:Y:S01]  /*49e0*/  MUFU.EX2 R6, R191 ;  /* 0x000000bf00067308 */ /* 0x000ea20000000800 */
[--C-:B------:R-:W-:Y:S02]  /*49f0*/  FADD.FTZ R23, R23, -R0.reuse ;  /* 0x8000000017177221 */ /* 0x100fe40000010000 */
[--C-:B------:R-:W-:Y:S02]  /*4a00*/  FADD.FTZ R34, R34, -R0.reuse ;  /* 0x8000000022227221 */ /* 0x100fe40000010000 */
[----:B------:R-:W-:Y:S01]  /*4a10*/  FMUL.FTZ R18, R19, R17 ;  /* 0x0000001113127220 */ /* 0x000fe20000410000 */
[----:B------:R-:W-:Y:S01]  /*4a20*/  F2FP.PACK_AB R17, R32, R3 ;  /* 0x000000032011723e */ /* 0x000fe200000000ff */
[----:B------:R-:W-:Y:S02]  /*4a30*/  FADD.FTZ R7, R22, -R0 ;  /* 0x8000000016077221 */ /* 0x000fe40000010000 */
[----:B------:R-:W-:Y:S01]  /*4a40*/  FMUL.FTZ R23, R4, R23 ;  /* 0x0000001704177220 */ /* 0x000fe20000410000 */
[----:B------:R-:W-:Y:S01]  /*4a50*/  F2FP.PACK_AB R18, R18, R174 ;  /* 0x000000ae1212723e */ /* 0x000fe200000000ff */
[----:B------:R-:W-:Y:S01]  /*4a60*/  FMUL.FTZ R34, R3, R34 ;  /* 0x0000002203227220 */ /* 0x000fe20000410000 */
[----:B------:R-:W-:Y:S01]  /*4a70*/  MUFU.EX2 R174, R188 ;  /* 0x000000bc00ae7308 */ /* 0x000fe20000000800 */
[----:B------:R-:W-:Y:S02]  /*4a80*/  FMUL.FTZ R32, R32, R35 ;  /* 0x0000002320207220 */ /* 0x000fe40000410000 */
[----:B------:R-:W-:Y:S02]  /*4a90*/  FFMA.FTZ R3, -R229, R229, 1 ;  /* 0x3f800000e5037423 */ /* 0x000fe400000101e5 */
[----:B------:R-:W-:Y:S02]  /*4aa0*/  FFMA.FTZ R0, -R228, R228, 1 ;  /* 0x3f800000e4007423 */ /* 0x000fe400000101e4 */
[----:B------:R-:W-:Y:S02]  /*4ab0*/  FMUL.FTZ R20, R23, R20 ;  /* 0x0000001417147220 */ /* 0x000fe40000410000 */
[----:B------:R-:W-:Y:S01]  /*4ac0*/  FMUL.FTZ R3, R34, R3 ;  /* 0x0000000322037220 */ /* 0x000fe20000410000 */
[----:B------:R-:W3:Y:S01]  /*4ad0*/  MUFU.EX2 R23, R202 ;  /* 0x000000ca00177308 */ /* 0x000ee20000000800 */
[----:B------:R-:W-:Y:S02]  /*4ae0*/  FMUL.FTZ R0, R32, R0 ;  /* 0x0000000020007220 */ /* 0x000fe40000410000 */
[----:B------:R-:W-:Y:S02]  /*4af0*/  FFMA.FTZ R4, -R246, R246, 1 ;  /* 0x3f800000f6047423 */ /* 0x000fe400000101f6 */
[----:B------:R-:W-:Y:S01]  /*4b00*/  FMUL.FTZ R7, R5, R7 ;  /* 0x0000000705077220 */ /* 0x000fe20000410000 */
[----:B------:R-:W-:Y:S01]  /*4b10*/  F2FP.PACK_AB R19, R0, R3 ;  /* 0x000000030013723e */ /* 0x000fe200000000ff */
[----:B------:R-:W-:Y:S01]  /*4b20*/  FFMA.FTZ R0, -R247, R247, 1 ;  /* 0x3f800000f7007423 */ /* 0x000fe200000101f7 */
[----:B--2---:R-:W-:Y:S01]  /*4b30*/  F2FP.PACK_AB R5, R6, R176 ;  /* 0x000000b00605723e */ /* 0x004fe200000000ff */
[----:B------:R-:W-:Y:S01]  /*4b40*/  FFMA.FTZ R3, -R245, R245, 1 ;  /* 0x3f800000f5037423 */ /* 0x000fe200000101f5 */
[----:B------:R-:W-:Y:S01]  /*4b50*/  MUFU.EX2 R34, R203 ;  /* 0x000000cb00227308 */ /* 0x000fe20000000800 */
[----:B------:R-:W-:Y:S02]  /*4b60*/  FFMA.FTZ R16, -R233, R233, 1 ;  /* 0x3f800000e9107423 */ /* 0x000fe400000101e9 */
[--C-:B-1----:R-:W-:Y:S02]  /*4b70*/  FADD.FTZ R8, R8, -R2.reuse ;  /* 0x8000000208087221 */ /* 0x102fe40000010000 */
[--C-:B------:R-:W-:Y:S02]  /*4b80*/  FADD.FTZ R9, R9, -R2.reuse ;  /* 0x8000000209097221 */ /* 0x100fe40000010000 */
[----:B------:R-:W-:Y:S02]  /*4b90*/  FMUL.FTZ R8, R178, R8 ;  /* 0x00000008b2087220 */ /* 0x000fe40000410000 */
[--C-:B------:R-:W-:Y:S01]  /*4ba0*/  FADD.FTZ R12, R12, -R2.reuse ;  /* 0x800000020c0c7221 */ /* 0x100fe20000010000 */
[----:B------:R-:W1:Y:S01]  /*4bb0*/  MUFU.EX2 R22, R205 ;  /* 0x000000cd00167308 */ /* 0x000e620000000800 */
[--C-:B------:R-:W-:Y:S02]  /*4bc0*/  FADD.FTZ R13, R13, -R2.reuse ;  /* 0x800000020d0d7221 */ /* 0x100fe40000010000 */
[----:B------:R-:W-:Y:S02]  /*4bd0*/  FMUL.FTZ R9, R189, R9 ;  /* 0x00000009bd097220 */ /* 0x000fe40000410000 */
[----:B------:R-:W-:Y:S02]  /*4be0*/  FMUL.FTZ R12, R180, R12 ;  /* 0x0000000cb40c7220 */ /* 0x000fe40000410000 */
[----:B------:R-:W-:Y:S02]  /*4bf0*/  FMUL.FTZ R13, R179, R13 ;  /* 0x0000000db30d7220 */ /* 0x000fe40000410000 */
[----:B------:R-:W-:Y:S02]  /*4c00*/  FMUL.FTZ R175, R8, R0 ;  /* 0x0000000008af7220 */ /* 0x000fe40000410000 */
[----:B------:R-:W-:Y:S02]  /*4c10*/  FFMA.FTZ R0, -R243, R243, 1 ;  /* 0x3f800000f3007423 */ /* 0x000fe400000101f3 */
[--C-:B------:R-:W-:Y:S02]  /*4c20*/  FADD.FTZ R24, R24, -R2.reuse ;  /* 0x8000000218187221 */ /* 0x100fe40000010000 */
[--C-:B------:R-:W-:Y:S02]  /*4c30*/  FADD.FTZ R29, R29, -R2.reuse ;  /* 0x800000021d1d7221 */ /* 0x100fe40000010000 */
[--C-:B------:R-:W-:Y:S02]  /*4c40*/  FADD.FTZ R25, R25, -R2.reuse ;  /* 0x8000000219197221 */ /* 0x100fe40000010000 */
[----:B------:R-:W-:Y:S02]  /*4c50*/  FADD.FTZ R28, R28, -R2 ;  /* 0x800000021c1c7221 */ /* 0x000fe40000010000 */
[----:B------:R-:W-:Y:S01]  /*4c60*/  FMUL.FTZ R177, R9, R4 ;  /* 0x0000000409b17220 */ /* 0x000fe20000410000 */
[----:B------:R-:W-:Y:S01]  /*4c70*/  F2FP.PACK_AB R4, R182, R185 ;  /* 0x000000b9b604723e */ /* 0x000fe200000000ff */
[----:B------:R-:W-:Y:S02]  /*4c80*/  FMUL.FTZ R35, R12, R3 ;  /* 0x000000030c237220 */ /* 0x000fe40000410000 */
[----:B------:R-:W-:Y:S02]  /*4c90*/  FMUL.FTZ R32, R13, R0 ;  /* 0x000000000d207220 */ /* 0x000fe40000410000 */
[----:B------:R-:W-:Y:S01]  /*4ca0*/  FMUL.FTZ R12, R185, R24 ;  /* 0x00000018b90c7220 */ /* 0x000fe20000410000 */
[----:B------:R-:W2:Y:S01]  /*4cb0*/  LDS R0, [R192+0x20320] ;  /* 0x02032000c0007984 */ /* 0x000ea20000000800 */
[----:B------:R-:W-:Y:S01]  /*4cc0*/  FMUL.FTZ R25, R182, R25 ;  /* 0x00000019b6197220 */ /* 0x000fe20000410000 */
[----:B------:R4:W5:Y:S01]  /*4cd0*/  MUFU.EX2 R13, R208 ;  /* 0x000000d0000d7308 */ /* 0x0009620000000800 */
[----:B------:R-:W-:Y:S01]  /*4ce0*/  FMUL.FTZ R28, R176, R28 ;  /* 0x0000001cb01c7220 */ /* 0x000fe20000410000 */
[----:B------:R-:W-:Y:S01]  /*4cf0*/  STS [R223], R171 ;  /* 0x000000abdf007388 */ /* 0x000fe20000000800 */
[----:B------:R-:W-:Y:S02]  /*4d00*/  FMUL.FTZ R6, R6, R29 ;  /* 0x0000001d06067220 */ /* 0x000fe40000410000 */
[----:B------:R-:W-:Y:S01]  /*4d10*/  FFMA.FTZ R9, -R241, R241, 1 ;  /* 0x3f800000f1097423 */ /* 0x000fe200000101f1 */
[----:B------:R-:W-:Y:S01]  /*4d20*/  STS [R223+0x400], R170 ;  /* 0x000400aadf007388 */ /* 0x000fe20000000800 */
[----:B------:R-:W-:Y:S02]  /*4d30*/  FFMA.FTZ R8, -R240, R240, 1 ;  /* 0x3f800000f0087423 */ /* 0x000fe400000101f0 */
[----:B------:R-:W-:Y:S01]  /*4d40*/  FFMA.FTZ R3, -R239, R239, 1 ;  /* 0x3f800000ef037423 */ /* 0x000fe200000101ef */
[----:B------:R-:W-:Y:S01]  /*4d50*/  STS [R224], R167 ;  /* 0x000000a7e0007388 */ /* 0x000fe20000000800 */
[----:B------:R-:W-:Y:S02]  /*4d60*/  FFMA.FTZ R2, -R236, R236, 1 ;  /* 0x3f800000ec027423 */ /* 0x000fe400000101ec */
[----:B------:R-:W-:Y:S01]  /*4d70*/  FMUL.FTZ R3, R28, R3 ;  /* 0x000000031c037220 */ /* 0x000fe20000410000 */
[----:B------:R-:W-:Y:S01]  /*4d80*/  STS [R224+0x400], R33 ;  /* 0x00040021e0007388 */ /* 0x000fe20000000800 */
[----:B------:R-:W-:Y:S02]  /*4d90*/  FMUL.FTZ R12, R12, R9 ;  /* 0x000000090c0c7220 */ /* 0x000fe40000410000 */
[----:B------:R-:W-:Y:S01]  /*4da0*/  FMUL.FTZ R9, R25, R8 ;  /* 0x0000000819097220 */ /* 0x000fe20000410000 */
[----:B------:R-:W-:Y:S01]  /*4db0*/  F2FP.PACK_AB R8, R32, R35 ;  /* 0x000000232008723e */ /* 0x000fe200000000ff */
[----:B------:R-:W-:Y:S01]  /*4dc0*/  FMUL.FTZ R2, R6, R2 ;  /* 0x0000000206027220 */ /* 0x000fe20000410000 */
[----:B------:R-:W-:Y:S01]  /*4dd0*/  F2FP.PACK_AB R6, R177, R175 ;  /* 0x000000afb106723e */ /* 0x000fe200000000ff */
[----:B------:R-:W-:Y:S01]  /*4de0*/  FMUL.FTZ R7, R7, R16 ;  /* 0x0000001007077220 */ /* 0x000fe20000410000 */
[----:B------:R-:W-:Y:S02]  /*4df0*/  F2FP.PACK_AB R16, R189, R178 ;  /* 0x000000b2bd10723e */ /* 0x000fe400000000ff */
[----:B------:R-:W-:Y:S02]  /*4e00*/  F2FP.PACK_AB R9, R9, R12 ;  /* 0x0000000c0909723e */ /* 0x000fe400000000ff */
[----:B------:R-:W-:Y:S01]  /*4e10*/  F2FP.PACK_AB R12, R2, R3 ;  /* 0x00000003020c723e */ /* 0x000fe200000000ff */
[----:B------:R-:W-:Y:S01]  /*4e20*/  STS [R223+0x1000], R16 ;  /* 0x00100010df007388 */ /* 0x000fe20000000800 */
[----:B------:R-:W-:Y:S02]  /*4e30*/  F2FP.PACK_AB R3, R187, R183 ;  /* 0x000000b7bb03723e */ /* 0x000fe400000000ff */
[----:B---3--:R-:W-:Y:S02]  /*4e40*/  F2FP.PACK_AB R2, R23, R174 ;  /* 0x000000ae1702723e */ /* 0x008fe400000000ff */
[----:B------:R-:W-:Y:S01]  /*4e50*/  F2FP.PACK_AB R20, R20, R7 ;  /* 0x000000071414723e */ /* 0x000fe200000000ff */
[----:B------:R3:W-:Y:S01]  /*4e60*/  STS [R223+0x1400], R3 ;  /* 0x00140003df007388 */ /* 0x0007e20000000800 */
[----:B------:R-:W-:Y:S02]  /*4e70*/  F2FP.PACK_AB R7, R179, R180 ;  /* 0x000000b4b307723e */ /* 0x000fe400000000ff */
[----:B----4-:R-:W-:Y:S01]  /*4e80*/  SEL R208, R222, 0xffffffe0, !P0 ;  /* 0xffffffe0ded07807 */ /* 0x010fe20004000000 */
[----:B------:R1:W-:Y:S01]  /*4e90*/  STS [R224+0x1400], R2 ;  /* 0x00140002e0007388 */ /* 0x0003e20000000800 */
[--C-:B--2---:R-:W-:Y:S02]  /*4ea0*/  FADD.FTZ R10, R10, -R0.reuse ;  /* 0x800000000a0a7221 */ /* 0x104fe40000010000 */
[--C-:B------:R-:W-:Y:S01]  /*4eb0*/  FADD.FTZ R11, R11, -R0.reuse ;  /* 0x800000000b0b7221 */ /* 0x100fe20000010000 */
[----:B------:R2:W-:Y:S01]  /*4ec0*/  STS [R224+0x1000], R7 ;  /* 0x00100007e0007388 */ /* 0x0005e20000000800 */
[--C-:B------:R-:W-:Y:S02]  /*4ed0*/  FADD.FTZ R14, R14, -R0.reuse ;  /* 0x800000000e0e7221 */ /* 0x100fe40000010000 */
[--C-:B------:R-:W-:Y:S01]  /*4ee0*/  FADD.FTZ R15, R15, -R0.reuse ;  /* 0x800000000f0f7221 */ /* 0x100fe20000010000 */
[----:B------:R-:W-:Y:S01]  /*4ef0*/  STS [R223+0x2000], R166 ;  /* 0x002000a6df007388 */ /* 0x000fe20000000800 */
[----:B------:R-:W-:Y:S02]  /*4f00*/  FMUL.FTZ R14, R174, R14 ;  /* 0x0000000eae0e7220 */ /* 0x000fe40000410000 */
[----:B------:R-:W-:Y:S01]  /*4f10*/  FMUL.FTZ R15, R23, R15 ;  /* 0x0000000f170f7220 */ /* 0x000fe20000410000 */
[----:B------:R-:W-:Y:S01]  /*4f20*/  STS [R223+0x2400], R21 ;  /* 0x00240015df007388 */ /* 0x000fe20000000800 */
[--C-:B------:R-:W-:Y:S02]  /*4f30*/  FADD.FTZ R26, R26, -R0.reuse ;  /* 0x800000001a1a7221 */ /* 0x100fe40000010000 */
[--C-:B------:R-:W-:Y:S01]  /*4f40*/  FADD.FTZ R27, R27, -R0.reuse ;  /* 0x800000001b1b7221 */ /* 0x100fe20000010000 */
[----:B------:R-:W-:Y:S01]  /*4f50*/  STS [R224+0x2000], R164 ;  /* 0x002000a4e0007388 */ /* 0x000fe20000000800 */
[--C-:B------:R-:W-:Y:S02]  /*4f60*/  FADD.FTZ R30, R30, -R0.reuse ;  /* 0x800000001e1e7221 */ /* 0x100fe40000010000 */
[----:B------:R-:W-:Y:S01]  /*4f70*/  FADD.FTZ R31, R31, -R0 ;  /* 0x800000001f1f7221 */ /* 0x000fe20000010000 */
[----:B------:R-:W-:Y:S01]  /*4f80*/  STS [R224+0x2400], R17 ;  /* 0x00240011e0007388 */ /* 0x000fe20000000800 */
[----:B---3--:R-:W-:Y:S02]  /*4f90*/  FFMA.FTZ R3, -R252, R252, 1 ;  /* 0x3f800000fc037423 */ /* 0x008fe400000101fc */
[----:B------:R-:W-:Y:S01]  /*4fa0*/  FFMA.FTZ R0, -R248, R248, 1 ;  /* 0x3f800000f8007423 */ /* 0x000fe200000101f8 */
[----:B------:R3:W-:Y:S01]  /*4fb0*/  STS [R223+0x3000], R4 ;  /* 0x00300004df007388 */ /* 0x0007e20000000800 */
[----:B-1----:R-:W-:Y:S01]  /*4fc0*/  F2FP.PACK_AB R2, R22, R34 ;  /* 0x000000221602723e */ /* 0x002fe200000000ff */
[----:B------:R-:W-:Y:S02]  /*4fd0*/  FMUL.FTZ R31, R190, R31 ;  /* 0x0000001fbe1f7220 */ /* 0x000fe40000410000 */
[----:B--2---:R-:W-:Y:S02]  /*4fe0*/  FMUL.FTZ R7, R183, R10 ;  /* 0x0000000ab7077220 */ /* 0x004fe40000410000 */
[----:B------:R1:W-:Y:S01]  /*4ff0*/  STS [R223+0x3400], R2 ;  /* 0x00340002df007388 */ /* 0x0003e20000000800 */
[----:B------:R-:W-:Y:S03]  /*5000*/  FMUL.FTZ R10, R187, R11 ;  /* 0x0000000bbb0a7220 */ /* 0x000fe60000410000 */
[----:B------:R2:W-:Y:S01]  /*5010*/  STS [R224+0x3000], R5 ;  /* 0x00300005e0007388 */ /* 0x0005e20000000800 */
[----:B------:R-:W-:Y:S02]  /*5020*/  FMUL.FTZ R10, R10, R3 ;  /* 0x000000030a0a7220 */ /* 0x000fe40000410000 */
[----:B------:R-:W-:Y:S04]  /*5030*/  FFMA.FTZ R3, -R250, R250, 1 ;  /* 0x3f800000fa037423 */ /* 0x000fe800000101fa */
[----:B------:R-:W-:Y:S02]  /*5040*/  FMUL.FTZ R3, R15, R3 ;  /* 0x000000030f037220 */ /* 0x000fe40000410000 */
[----:B---3--:R-:W-:Y:S04]  /*5050*/  FFMA.FTZ R4, -R251, R251, 1 ;  /* 0x3f800000fb047423 */ /* 0x008fe800000101fb */
[----:B------:R-:W-:Y:S02]  /*5060*/  FMUL.FTZ R4, R14, R4 ;  /* 0x000000040e047220 */ /* 0x000fe40000410000 */
[----:B-1----:R-:W-:Y:S03]  /*5070*/  FFMA.FTZ R2, -R227, R227, 1 ;  /* 0x3f800000e3027423 */ /* 0x002fe600000101e3 */
[----:B------:R-:W-:Y:S01]  /*5080*/  F2FP.PACK_AB R4, R3, R4 ;  /* 0x000000040304723e */ /* 0x000fe200000000ff */
[----:B------:R-:W-:Y:S01]  /*5090*/  FMUL.FTZ R7, R7, R2 ;  /* 0x0000000207077220 */ /* 0x000fe20000410000 */
[----:B-----5:R-:W-:Y:S01]  /*50a0*/  F2FP.PACK_AB R2, R190, R13 ;  /* 0x0000000dbe02723e */ /* 0x020fe200000000ff */
[----:B------:R-:W-:Y:S02]  /*50b0*/  FFMA.FTZ R3, -R249, R249, 1 ;  /* 0x3f800000f9037423 */ /* 0x000fe400000101f9 */
[----:B--2---:R-:W-:Y:S02]  /*50c0*/  FMUL.FTZ R5, R13, R30 ;  /* 0x0000001e0d057220 */ /* 0x004fe40000410000 */
[----:B------:R1:W-:Y:S04]  /*50d0*/  STS [R224+0x3400], R2 ;  /* 0x00340002e0007388 */ /* 0x0003e80000000800 */
[----:B------:R-:W-:Y:S01]  /*50e0*/  BAR.SYNC.DEFER_BLOCKING 0x0 ;  /* 0x0000000000007b1d */ /* 0x000fe20000010000 */
[----:B-1----:R-:W-:Y:S01]  /*50f0*/  F2FP.PACK_AB R2, R10, R7 ;  /* 0x000000070a02723e */ /* 0x002fe200000000ff */
[----:B------:R-:W-:Y:S06]  /*5100*/  FMUL.FTZ R10, R34, R26 ;  /* 0x0000001a220a7220 */ /* 0x000fec0000410000 */
[----:B------:R-:W-:Y:S01]  /*5110*/  STS [R223+0x4000], R168 ;  /* 0x004000a8df007388 */ /* 0x000fe20000000800 */
[----:B------:R-:W-:Y:S02]  /*5120*/  FMUL.FTZ R7, R22, R27 ;  /* 0x0000001b16077220 */ /* 0x000fe40000410000 */
[----:B------:R-:W-:Y:S01]  /*5130*/  FMUL.FTZ R10, R10, R3 ;  /* 0x000000030a0a7220 */ /* 0x000fe20000410000 */
[----:B------:R-:W-:Y:S01]  /*5140*/  STS [R223+0x4400], R165 ;  /* 0x004400a5df007388 */ /* 0x000fe20000000800 */
[----:B------:R-:W-:Y:S02]  /*5150*/  FMUL.FTZ R7, R7, R0 ;  /* 0x0000000007077220 */ /* 0x000fe40000410000 */
[----:B------:R-:W-:Y:S01]  /*5160*/  FFMA.FTZ R3, -R244, R244, 1 ;  /* 0x3f800000f4037423 */ /* 0x000fe200000101f4 */
[----:B------:R-:W-:Y:S01]  /*5170*/  STS [R224+0x4000], R169 ;  /* 0x004000a9e0007388 */ /* 0x000fe20000000800 */
[----:B------:R-:W-:Y:S02]  /*5180*/  FFMA.FTZ R0, -R242, R242, 1 ;  /* 0x3f800000f2007423 */ /* 0x000fe400000101f2 */
[----:B------:R-:W-:Y:S01]  /*5190*/  FMUL.FTZ R5, R5, R3 ;  /* 0x0000000305057220 */ /* 0x000fe20000410000 */
[----:B------:R-:W-:Y:S01]  /*51a0*/  STS [R224+0x4400], R18 ;  /* 0x00440012e0007388 */ /* 0x000fe20000000800 */
[----:B------:R-:W-:Y:S01]  /*51b0*/  FMUL.FTZ R0, R31, R0 ;  /* 0x000000001f007220 */ /* 0x000fe20000410000 */
[----:B------:R-:W-:Y:S02]  /*51c0*/  F2FP.PACK_AB R3, R7, R10 ;  /* 0x0000000a0703723e */ /* 0x000fe400000000ff */
[----:B------:R1:W-:Y:S02]  /*51d0*/  STS [R223+0x5400], R2 ;  /* 0x00540002df007388 */ /* 0x0003e40000000800 */
[----:B------:R-:W-:Y:S02]  /*51e0*/  F2FP.PACK_AB R0, R0, R5 ;  /* 0x000000050000723e */ /* 0x000fe400000000ff */
[----:B------:R-:W-:Y:S04]  /*51f0*/  STS [R223+0x5000], R6 ;  /* 0x00500006df007388 */ /* 0x000fe80000000800 */
[----:B------:R-:W-:Y:S04]  /*5200*/  STS [R224+0x5000], R8 ;  /* 0x00500008e0007388 */ /* 0x000fe80000000800 */
[----:B------:R-:W-:Y:S04]  /*5210*/  STS [R224+0x5400], R4 ;  /* 0x00540004e0007388 */ /* 0x000fe80000000800 */
[----:B------:R-:W-:Y:S04]  /*5220*/  STS [R223+0x6000], R173 ;  /* 0x006000addf007388 */ /* 0x000fe80000000800 */
[----:B------:R-:W-:Y:S04]  /*5230*/  STS [R223+0x6400], R20 ;  /* 0x00640014df007388 */ /* 0x000fe80000000800 */
[----:B------:R-:W-:Y:S01]  /*5240*/  STS [R224+0x6000], R172 ;  /* 0x006000ace0007388 */ /* 0x000fe20000000800 */
[----:B-1----:R-:W-:Y:S03]  /*5250*/  IADD3 R2, R217, UR4, RZ ;  /* 0x00000004d9027c10 */ /* 0x002fe6000fffe0ff */
[----:B------:R-:W-:Y:S01]  /*5260*/  STS [R224+0x6400], R19 ;  /* 0x00640013e0007388 */ /* 0x000fe20000000800 */
[----:B------:R-:W-:Y:S03]  /*5270*/  SHF.L.U32 R2, R2, 0x1, RZ ;  /* 0x0000000102027819 */ /* 0x000fe600000006ff */
[----:B------:R-:W-:Y:S04]  /*5280*/  STS [R223+0x7000], R9 ;  /* 0x00700009df007388 */ /* 0x000fe80000000800 */
[----:B------:R1:W-:Y:S04]  /*5290*/  STS [R223+0x7400], R3 ;  /* 0x00740003df007388 */ /* 0x0003e80000000800 */
[----:B------:R-:W-:Y:S04]  /*52a0*/  STS [R224+0x7000], R12 ;  /* 0x0070000ce0007388 */ /* 0x000fe80000000800 */
[----:B------:R2:W-:Y:S04]  /*52b0*/  STS [R224+0x7400], R0 ;  /* 0x00740000e0007388 */ /* 0x0005e80000000800 */
[----:B------:R-:W-:Y:S08]  /*52c0*/  LDSM.16.MT88.4 R4, [R207+0x20480] ;  /* 0x02048000cf04783b */ /* 0x000ff00000004200 */
[----:B------:R-:W3:Y:S01]  /*52d0*/  LDSM.16.MT88.4 R8, [R2+0x18080] ;  /* 0x018080000208783b */ /* 0x000ee20000004200 */
[----:B-1----:R-:W-:Y:S07]  /*52e0*/  SHF.L.U32 R3, R214, 0x1, RZ ;  /* 0x00000001d6037819 */ /* 0x002fee00000006ff */
[----:B------:R-:W1:Y:S01]  /*52f0*/  LDSM.16.MT88.4 R12, [R206+0x20480] ;  /* 0x02048000ce0c783b */ /* 0x000e620000004200 */
[----:B------:R-:W-:Y:S02]  /*5300*/  IADD3 R205, R3, R208, RZ ;  /* 0x000000d003cd7210 */ /* 0x000fe40007ffe0ff */
[----:B--2---:R-:W-:Y:S05]  /*5310*/  SHF.L.U32 R0, R217, 0x1, RZ ;  /* 0x00000001d9007819 */ /* 0x004fea00000006ff */
[----:B------:R-:W2:Y:S08]  /*5320*/  LDSM.16.MT88.4 R16, [R207+0x22480] ;  /* 0x02248000cf10783b */ /* 0x000eb00000004200 */
[----:B------:R-:W4:Y:S08]  /*5330*/  LDSM.16.MT88.4 R20, [R206+0x22480] ;  /* 0x02248000ce14783b */ /* 0x000f300000004200 */
[----:B------:R-:W5:Y:S01]  /*5340*/  LDSM.16.MT88.4 R24, [R2+0x1a080] ;  /* 0x01a080000218783b */ /* 0x000f620000004200 */
[-C--:B---3--:R-:W-:Y:S07]  /*5350*/  HMMA.16816.F32 R36, R4, R8.reuse, R36 ;  /* 0x000000080424723c */ /* 0x088fee0000001824 */
[----:B------:R-:W-:Y:S01]  /*5360*/  LDSM.16.MT88.4 R28, [R207+0x20c80] ;  /* 0x020c8000cf1c783b */ /* 0x000fe20000004200 */
[-C--:B-1----:R-:W-:Y:S07]  /*5370*/  HMMA.16816.F32 R40, R12, R8.reuse, R40 ;  /* 0x000000080c28723c */ /* 0x082fee0000001828 */
[----:B------:R-:W1:Y:S01]  /*5380*/  LDSM.16.MT88.4 R32, [R2+0x18880] ;  /* 0x018880000220783b */ /* 0x000e620000004200 */
[-C--:B--2---:R-:W-:Y:S07]  /*5390*/  HMMA.16816.F32 R44, R16, R8.reuse, R44 ;  /* 0x00000008102c723c */ /* 0x084fee000000182c */
        /* <DEDUP_REMOVED lines=11> */
[-C--:B-----5:R-:W-:Y:S07]  /*5450*/  HMMA.16816.F32 R68, R4, R24.reuse, R68 ;  /* 0x000000180444723c */ /* 0x0a0fee0000001844 */
        /* <DEDUP_REMOVED lines=13> */
[----:B------:R-:W5:Y:S07]  /*5530*/  LDSM.16.MT88.4 R4, [R207+0x21480] ;  /* 0x02148000cf04783b */ /* 0x000f6e0000004200 */
        /* <DEDUP_REMOVED lines=18> */
[-C--:B-----5:R-:W-:Y:S08]  /*5660*/  HMMA.16816.F32 R36, R4, R8.reuse, R36 ;  /* 0x000000080424723c */ /* 0x0a0ff00000001824 */
        /* <DEDUP_REMOVED lines=42> */
[----:B-12-4-:R-:W2:Y:S01]  /*5910*/  LDL.64 R228, [R1+0x8] ;  /* 0x0000080001e47983 */ /* 0x016ea20000100a00 */
[----:B------:R-:W-:Y:S01]  /*5920*/  ULDC.64 UR6, c[0x0][0x208] ;  /* 0x0000820000067ab9 */ /* 0x000fe20000000a00 */
[C---:B------:R-:W-:Y:S01]  /*5930*/  LOP3.LUT P6, RZ, R230.reuse, 0x4, RZ, 0xc0, !PT ;  /* 0x00000004e6ff7812 */ /* 0x040fe200078cc0ff */
[----:B------:R-:W-:Y:S01]  /*5940*/  UIMAD.WIDE.U32 UR18, UR15, UR6, URZ ;  /* 0x000000060f1272a5 */ /* 0x000fe2000f8e003f */
[----:B------:R-:W3:Y:S01]  /*5950*/  LDL R204, [R1+0x30] ;  /* 0x0000300001cc7983 */ /* 0x000ee20000100800 */
[----:B------:R-:W-:Y:S01]  /*5960*/  LOP3.LUT P5, RZ, R230, 0x10, RZ, 0xc0, !PT ;  /* 0x00000010e6ff7812 */ /* 0x000fe200078ac0ff */
[----:B------:R-:W-:Y:S01]  /*5970*/  IMAD.MOV.U32 R11, RZ, RZ, c[0x0][0x208] ;  /* 0x00008200ff0b7624 */ /* 0x000fe200078e00ff */
[----:B------:R-:W-:Y:S01]  /*5980*/  USHF.R.S32.HI UR4, URZ, 0x1f, UR15 ;  /* 0x0000001f3f047899 */ /* 0x000fe2000801140f */
[----:B------:R-:W4:Y:S01]  /*5990*/  LDL.64 R226, [R1+0x10] ;  /* 0x0000100001e27983 */ /* 0x000f220000100a00 */
[----:B------:R-:W-:Y:S02]  /*59a0*/  IMAD.U32 R6, RZ, RZ, UR18 ;  /* 0x00000012ff067e24 */ /* 0x000fe4000f8e00ff */
[----:B------:R-:W-:Y:S01]  /*59b0*/  UIMAD UR4, UR4, UR6, URZ ;  /* 0x00000006040472a4 */ /* 0x000fe2000f8e023f */
[----:B------:R-:W1:Y:S01]  /*59c0*/  S2R R237, SR_TID.X ;  /* 0x0000000000ed7919 */ /* 0x000e620000002100 */
[C---:B------:R-:W-:Y:S02]  /*59d0*/  IMAD.SHL.U32 R10, R11.reuse, 0x40, RZ ;  /* 0x000000400b0a7824 */ /* 0x040fe400078e00ff */
[----:B------:R-:W-:Y:S01]  /*59e0*/  UIMAD UR4, UR15, UR7, UR4 ;  /* 0x000000070f0472a4 */ /* 0x000fe2000f8e0204 */
[----:B------:R-:W-:Y:S01]  /*59f0*/  IMAD.U32 R7, RZ, RZ, UR19 ;  /* 0x00000013ff077e24 */ /* 0x000fe2000f8e00ff */
[----:B------:R-:W-:Y:S01]  /*5a00*/  USHF.L.U32 UR15, UR15, 0x6, URZ ;  /* 0x000000060f0f7899 */ /* 0x000fe2000800063f */
[----:B------:R-:W-:Y:S01]  /*5a10*/  IMAD.MOV.U32 R7, RZ, RZ, 0x6 ;  /* 0x00000006ff077424 */ /* 0x000fe200078e00ff */
[----:B------:R-:W-:Y:S04]  /*5a20*/  UIADD3 UR4, UR19, UR4, URZ ;  /* 0x0000000413047290 */ /* 0x000fe8000fffe03f */
[----:B------:R-:W-:Y:S01]  /*5a30*/  SHF.L.U64.HI R11, R11, R7, c[0x0][0x20c] ;  /* 0x000083000b0b7619 */ /* 0x000fe20000010207 */
[----:B------:R-:W-:Y:S02]  /*5a40*/  IMAD.U32 R12, RZ, RZ, UR15 ;  /* 0x0000000fff0c7e24 */ /* 0x000fe4000f8e00ff */
[----:B------:R-:W-:Y:S01]  /*5a50*/  IMAD.U32 R5, RZ, RZ, UR4 ;  /* 0x00000004ff057e24 */ /* 0x000fe2000f8e00ff */
[----:B-1----:R-:W-:Y:S04]  /*5a60*/  SHF.R.S32.HI R225, RZ, 0x1f, R237 ;  /* 0x0000001fffe17819 */ /* 0x002fe800000114ed */
[----:B------:R-:W-:Y:S04]  /*5a70*/  LEA.HI R225, R225, R237, RZ, 0x3 ;  /* 0x000000ede1e17211 */ /* 0x000fe800078f18ff */
[----:B------:R-:W-:Y:S04]  /*5a80*/  SHF.R.S32.HI R225, RZ, 0x3, R225 ;  /* 0x00000003ffe17819 */ /* 0x000fe800000114e1 */
[----:B------:R-:W-:Y:S02]  /*5a90*/  IADD3 R7, -R225, UR14, -R12 ;  /* 0x0000000ee1077c10 */ /* 0x000fe4000fffe90c */
[----:B------:R-:W1:Y:S01]  /*5aa0*/  S2R R225, SR_TID.X ;  /* 0x0000000000e17919 */ /* 0x000e620000002100 */
[C---:B--2---:R-:W-:Y:S04]  /*5ab0*/  LEA R4, P1, R6.reuse, R228, 0x7 ;  /* 0x000000e406047211 */ /* 0x044fe800078238ff */
[----:B------:R-:W-:Y:S01]  /*5ac0*/  LEA.HI.X R5, R6, R229, R5, 0x7, P1 ;  /* 0x000000e506057211 */ /* 0x000fe200008f3c05 */
[----:B------:R-:W-:Y:S01]  /*5ad0*/  IMAD.U32 R6, RZ, RZ, UR12 ;  /* 0x0000000cff067e24 */ /* 0x000fe2000f8e00ff */
[----:B------:R-:W-:Y:S03]  /*5ae0*/  IADD3 R8, P2, P1, R10, 0x80, R4 ;  /* 0x000000800a087810 */ /* 0x000fe6000795e004 */
[----:B---3--:R-:W-:Y:S01]  /*5af0*/  IMAD R6, R6, 0x4000, R204 ;  /* 0x0000400006067824 */ /* 0x008fe200078e02cc */
[C-C-:B------:R-:W-:Y:S02]  /*5b00*/  IADD3.X R9, R11.reuse, RZ, R5.reuse, P2, P1 ;  /* 0x000000ff0b097210 */ /* 0x140fe400017e2405 */
[----:B------:R-:W-:Y:S05]  /*5b10*/  IADD3 R10, P1, R10, R4, RZ ;  /* 0x000000040a0a7210 */ /* 0x000fea0007f3e0ff */
        /* <DEDUP_REMOVED lines=10> */
[----:B------:R-:W-:Y:S02]  /*5bc0*/  ISETP.LT.OR P1, PT, R7, 0x21, P6 ;  /* 0x000000210700780c */ /* 0x000fe40003721670 */
[C---:B-1----:R-:W-:Y:S01]  /*5bd0*/  ISETP.GT.AND P6, PT, R225.reuse, 0xf, PT ;  /* 0x0000000fe100780c */ /* 0x042fe20003fc4270 */
[----:B------:R-:W-:Y:S10]  /*5be0*/  IMAD.SHL.U32 R225, R225, 0x4, RZ ;  /* 0x00000004e1e17824 */ /* 0x000ff400078e00ff */
[----:B------:R1:W-:Y:S01]  /*5bf0*/  LDGSTS.E.BYPASS.LTC128B.128 [R6+0x1000], [R10.64], !P1 ;  /* 0x010000000a067fae */ /* 0x0003e2000c901d50 */
[----:B------:R-:W-:Y:S01]  /*5c00*/  ISETP.LT.OR P1, PT, R7, 0x21, P5 ;  /* 0x000000210700780c */ /* 0x000fe20002f21670 */
[----:B--2---:R-:W-:Y:S11]  /*5c10*/  IMAD.U32 R4, RZ, RZ, UR12 ;  /* 0x0000000cff047e24 */ /* 0x004ff6000f8e00ff */
[----:B------:R-:W-:Y:S01]  /*5c20*/  @!UPT UIADD3 URZ, URZ, URZ, URZ ;  /* 0x0000003f3f3ff290 */ /* 0x000fe2000fffe03f */
[----:B------:R1:W-:Y:S01]  /*5c30*/  LDGSTS.E.BYPASS.LTC128B.128 [R6+0x3000], [R8.64], !P1 ;  /* 0x0300000008067fae */ /* 0x0003e2000c901d50 */
[----:B------:R-:W-:Y:S04]  /*5c40*/  @!P6 IMAD R4, R4, 0x40, R225 ;  /* 0x000000400404e824 */ /* 0x000fe800078e02e1 */
[----:B------:R-:W-:Y:S02]  /*5c50*/  @!P6 IMAD.SHL.U32 R7, R4, 0x4, RZ ;  /* 0x000000040407e824 */ /* 0x000fe400078e00ff */
[----:B----4-:R-:W-:Y:S05]  /*5c60*/  @!P6 IMAD.WIDE R4, R12, 0x4, R226 ;  /* 0x000000040c04e825 */ /* 0x010fea00078e02e2 */
[----:B------:R1:W-:Y:S02]  /*5c70*/  @!P6 LDGSTS.E.BYPASS.LTC128B.128 [R7+0x20280], [R4.64] ;  /* 0x202800000407efae */ /* 0x0003e4000b901d50 */
.L_x_1135:
[-C--:B-12-4-:R-:W-:Y:S01]  /*5c80*/  HMMA.16816.F32 R4, R164, R16.reuse, RZ ;  /* 0x00000010a404723c */ /* 0x096fe200000018ff */
[----:B------:R-:W-:Y:S01]  /*5c90*/  LDSM.16.MT88.4 R184, [R0+0x1080] ;  /* 0x0010800000b8783b */ /* 0x000fe20000004200 */
[----:B------:R-:W-:Y:S02]  /*5ca0*/  USHF.L.U32 UR4, UR8, 0xd, URZ ;  /* 0x0000000d08047899 */ /* 0x000fe4000800063f */
[----:B------:R-:W-:Y:S01]  /*5cb0*/  IMAD.IADD R204, R3, 0x1, R216 ;  /* 0x0000000103cc7824 */ /* 0x000fe200078e02d8 */
[----:B------:R-:W-:Y:S01]  /*5cc0*/  UIADD3 UR8, UR8, 0x1, URZ ;  /* 0x0000000108087890 */ /* 0x000fe2000fffe03f */
[----:B------:R-:W-:Y:S01]  /*5cd0*/  LDSM.16.MT88.4 R192, [R0+0x5080] ;  /* 0x0050800000c0783b */ /* 0x000fe20000004200 */
[----:B------:R-:W-:Y:S01]  /*5ce0*/  UIADD3 UR7, UR5, 0x1, URZ ;  /* 0x0000000105077890 */ /* 0x000fe2000fffe03f */
[C---:B------:R-:W-:Y:S01]  /*5cf0*/  HMMA.16816.F32 R8, R28.reuse, R16, RZ ;  /* 0x000000101c08723c */ /* 0x040fe200000018ff */
[----:B------:R-:W-:Y:S02]  /*5d00*/  UISETP.GE.AND UP0, UPT, UR8, UR9, UPT ;  /* 0x000000090800728c */ /* 0x000fe4000bf06270 */
[----:B------:R-:W1:Y:S01]  /*5d10*/  LDSM.16.M88.4 R180, [R204+0x24480] ;  /* 0x02448000ccb4783b */ /* 0x000e620000000200 */
[----:B------:R-:W-:Y:S02]  /*5d20*/  UISETP.GE.AND UP3, UPT, UR5, 0x1, UPT ;  /* 0x000000010500788c */ /* 0x000fe4000bf66270 */
[----:B------:R-:W-:Y:S02]  /*5d30*/  UIADD3 UR6, UR13, 0x1, URZ ;  /* 0x000000010d067890 */ /* 0x000fe4000fffe03f */
[-C--:B------:R-:W-:Y:S01]  /*5d40*/  HMMA.16816.F32 R12, R28, R18.reuse, RZ ;  /* 0x000000121c0c723c */ /* 0x080fe200000018ff */
[----:B------:R-:W2:Y:S01]  /*5d50*/  LDSM.16.M88.4 R188, [R204+0x25480] ;  /* 0x02548000ccbc783b */ /* 0x000ea20000000200 */
[----:B------:R-:W-:Y:S02]  /*5d60*/  UISETP.GE.AND UP2, UPT, UR13, 0x1, UPT ;  /* 0x000000010d00788c */ /* 0x000fe4000bf46270 */
[----:B------:R-:W-:Y:S02]  /*5d70*/  UISETP.GE.AND UP1, UPT, UR12, 0x1, UPT ;  /* 0x000000010c00788c */ /* 0x000fe4000bf26270 */
[----:B------:R-:W3:Y:S01]  /*5d80*/  LDL.64 R226, [R1+0x20] ;  /* 0x0000200001e27983 */ /* 0x000ee20000100a00 */
[----:B------:R-:W-:Y:S01]  /*5d90*/  USEL UR5, UR7, URZ, !UP3 ;  /* 0x0000003f07057287 */ /* 0x000fe2000d800000 */
[C---:B------:R-:W-:Y:S01]  /*5da0*/  HMMA.16816.F32 R16, R164.reuse, R18, RZ ;  /* 0x00000012a410723c */ /* 0x040fe200000018ff */
[----:B------:R-:W-:Y:S02]  /*5db0*/  USEL UR13, UR6, URZ, !UP2 ;  /* 0x0000003f060d7287 */ /* 0x000fe4000d000000 */
[----:B------:R-:W4:Y:S05]  /*5dc0*/  LDL R209, [R1+0x2c] ;  /* 0x00002c0001d17983 */ /* 0x000f2a0000100800 */
[-C--:B------:R-:W-:Y:S01]  /*5dd0*/  HMMA.16816.F32 R20, R164, R168.reuse, RZ ;  /* 0x000000a8a414723c */ /* 0x080fe200000018ff */
[----:B------:R-:W0:Y:S07]  /*5de0*/  LDGDEPBAR ;  /* 0x00000000000079af */ /* 0x000e2e0000000000 */
[C---:B------:R-:W-:Y:S08]  /*5df0*/  HMMA.16816.F32 R24, R28.reuse, R168, RZ ;  /* 0x000000a81c18723c */ /* 0x040ff000000018ff */
[-C--:B------:R-:W-:Y:S08]  /*5e00*/  HMMA.16816.F32 R28, R28, R170.reuse, RZ ;  /* 0x000000aa1c1c723c */ /* 0x080ff000000018ff */
[----:B------:R-:W-:Y:S01]  /*5e10*/  HMMA.16816.F32 R32, R164, R170, RZ ;  /* 0x000000aaa420723c */ /* 0x000fe200000018ff */
[----:B------:R-:W-:Y:S07]  /*5e20*/  LDSM.16.MT88.4 R168, [R0+0x1880] ;  /* 0x0018800000a8783b */ /* 0x000fee0000004200 */
[-C--:B------:R-:W-:Y:S08]  /*5e30*/  HMMA.16816.F32 R4, R172, R176.reuse, R4 ;  /* 0x000000b0ac04723c */ /* 0x080ff00000001804 */
[C---:B------:R-:W-:Y:S07]  /*5e40*/  HMMA.16816.F32 R8, R196.reuse, R176, R8 ;  /* 0x000000b0c408723c */ /* 0x040fee0000001808 */
[----:B------:R-:W-:Y:S01]  /*5e50*/  IMAD.IADD R176, R208, 0x1, R204 ;  /* 0x00000001d0b07824 */ /* 0x000fe200078e02cc */
[-C--:B------:R-:W-:Y:S04]  /*5e60*/  HMMA.16816.F32 R12, R196, R178.reuse, R12 ;  /* 0x000000b2c40c723c */ /* 0x080fe8000000180c */
[----:B------:R-:W5:Y:S04]  /*5e70*/  LDSM.16.M88.4 R164, [R176+0x24480] ;  /* 0x02448000b0a4783b */ /* 0x000f680000000200 */
[C---:B------:R-:W-:Y:S01]  /*5e80*/  HMMA.16816.F32 R16, R172.reuse, R178, R16 ;  /* 0x000000b2ac10723c */ /* 0x040fe20000001810 */
[----:B------:R-:W2:Y:S07]  /*5e90*/  LDSM.16.M88.4 R176, [R176+0x25480] ;  /* 0x02548000b0b0783b */ /* 0x000eae0000000200 */
[-C--:B------:R-:W-:Y:S08]  /*5ea0*/  HMMA.16816.F32 R20, R172, R200.reuse, R20 ;  /* 0x000000c8ac14723c */ /* 0x080ff00000001814 */
[C---:B------:R-:W-:Y:S08]  /*5eb0*/  HMMA.16816.F32 R24, R196.reuse, R200, R24 ;  /* 0x000000c8c418723c */ /* 0x040ff00000001818 */
[-C--:B------:R-:W-:Y:S01]  /*5ec0*/  HMMA.16816.F32 R28, R196, R202.reuse, R28 ;  /* 0x000000cac41c723c */ /* 0x080fe2000000181c */
[----:B------:R-:W5:Y:S07]  /*5ed0*/  LDSM.16.MT88.4 R196, [R0+0x5880] ;  /* 0x0058800000c4783b */ /* 0x000f6e0000004200 */
[----:B------:R-:W-:Y:S01]  /*5ee0*/  HMMA.16816.F32 R32, R172, R202, R32 ;  /* 0x000000caac20723c */ /* 0x000fe20000001820 */
[----:B------:R-:W-:Y:S05]  /*5ef0*/  LDSM.16.M88.4 R172, [R3+0x26480] ;  /* 0x0264800003ac783b */ /* 0x000fea0000000200 */
[----:B------:R-:W-:Y:S02]  /*5f00*/  LDSM.16.M88.4 R200, [R204+0x27480] ;  /* 0x02748000ccc8783b */ /* 0x000fe40000000200 */
[-C--:B-1----:R-:W-:Y:S08]  /*5f10*/  HMMA.16816.F32 R4, R180, R184.reuse, R4 ;  /* 0x000000b8b404723c */ /* 0x082ff00000001804 */
[C---:B--2---:R-:W-:Y:S08]  /*5f20*/  HMMA.16816.F32 R8, R188.reuse, R184, R8 ;  /* 0x000000b8bc08723c */ /* 0x044ff00000001808 */
[-C--:B------:R-:W-:Y:S08]  /*5f30*/  HMMA.16816.F32 R12, R188, R186.reuse, R12 ;  /* 0x000000babc0c723c */ /* 0x080ff0000000180c */
[C---:B------:R-:W-:Y:S01]  /*5f40*/  HMMA.16816.F32 R16, R180.reuse, R186, R16 ;  /* 0x000000bab410723c */ /* 0x040fe20000001810 */
[----:B------:R-:W1:Y:S07]  /*5f50*/  LDSM.16.MT88.4 R184, [R0+0x2080] ;  /* 0x0020800000b8783b */ /* 0x000e6e0000004200 */
[-C--:B------:R-:W-:Y:S08]  /*5f60*/  HMMA.16816.F32 R20, R180, R192.reuse, R20 ;  /* 0x000000c0b414723c */ /* 0x080ff00000001814 */
[C---:B------:R-:W-:Y:S08]  /*5f70*/  HMMA.16816.F32 R24, R188.reuse, R192, R24 ;  /* 0x000000c0bc18723c */ /* 0x040ff00000001818 */
[-C--:B------:R-:W-:Y:S01]  /*5f80*/  HMMA.16816.F32 R28, R188, R194.reuse, R28 ;  /* 0x000000c2bc1c723c */ /* 0x080fe2000000181c */
[----:B------:R2:W1:Y:S07]  /*5f90*/  LDSM.16.M88.4 R188, [R3+0x27480] ;  /* 0x0274800003bc783b */ /* 0x00046e0000000200 */
[----:B------:R-:W-:Y:S01]  /*5fa0*/  HMMA.16816.F32 R32, R180, R194, R32 ;  /* 0x000000c2b420723c */ /* 0x000fe20000001820 */
[----:B------:R-:W1:Y:S05]  /*5fb0*/  LDSM.16.MT88.4 R180, [R0+0x6080] ;  /* 0x0060800000b4783b */ /* 0x000e6a0000004200 */
[----:B------:R-:W-:Y:S02]  /*5fc0*/  LDSM.16.M88.4 R192, [R205+0x27480] ;  /* 0x02748000cdc0783b */ /* 0x000fe40000000200 */
[-C--:B-----5:R-:W-:Y:S08]  /*5fd0*/  HMMA.16816.F32 R4, R164, R168.reuse, R4 ;  /* 0x000000a8a404723c */ /* 0x0a0ff00000001804 */
[C---:B------:R-:W-:Y:S04]  /*5fe0*/  HMMA.16816.F32 R8, R176.reuse, R168, R8 ;  /* 0x000000a8b008723c */ /* 0x040fe80000001808 */
[----:B--2---:R-:W-:Y:S04]  /*5ff0*/  IADD3 R3, R216, R3, R208 ;  /* 0x00000003d8037210 */ /* 0x004fe80007ffe0d0 */
        /* <DEDUP_REMOVED lines=8> */
[----:B------:R-:W5:Y:S05]  /*6080*/  LDSM.16.MT88.4 R164, [R0+0x6880] ;  /* 0x0068800000a4783b */ /* 0x000f6a0000004200 */
[----:B------:R-:W-:Y:S02]  /*6090*/  LDSM.16.MT88.4 R196, [R0+0x3080] ;  /* 0x0030800000c4783b */ /* 0x000fe40000004200 */
[-C--:B-1----:R-:W-:Y:S08]  /*60a0*/  HMMA.16816.F32 R4, R172, R184.reuse, R4 ;  /* 0x000000b8ac04723c */ /* 0x082ff00000001804 */
[C---:B------:R-:W-:Y:S08]  /*60b0*/  HMMA.16816.F32 R8, R188.reuse, R184, R8 ;  /* 0x000000b8bc08723c */ /* 0x040ff00000001808 */
[-C--:B------:R-:W-:Y:S08]  /*60c0*/  HMMA.16816.F32 R12, R188, R186.reuse, R12 ;  /* 0x000000babc0c723c */ /* 0x080ff0000000180c */
[C---:B------:R-:W-:Y:S01]  /*60d0*/  HMMA.16816.F32 R16, R172.reuse, R186, R16 ;  /* 0x000000baac10723c */ /* 0x040fe20000001810 */
[----:B------:R-:W1:Y:S07]  /*60e0*/  LDSM.16.M88.4 R184, [R204+0x26480] ;  /* 0x02648000ccb8783b */ /* 0x000e6e0000000200 */
[-C--:B------:R-:W-:Y:S08]  /*60f0*/  HMMA.16816.F32 R20, R172, R180.reuse, R20 ;  /* 0x000000b4ac14723c */ /* 0x080ff00000001814 */
[C---:B------:R-:W-:Y:S08]  /*6100*/  HMMA.16816.F32 R24, R188.reuse, R180, R24 ;  /* 0x000000b4bc18723c */ /* 0x040ff00000001818 */
[-C--:B------:R-:W-:Y:S01]  /*6110*/  HMMA.16816.F32 R28, R188, R182.reuse, R28 ;  /* 0x000000b6bc1c723c */ /* 0x080fe2000000181c */
[----:B------:R-:W-:Y:S07]  /*6120*/  LDSM.16.M88.4 R188, [R3+0x27480] ;  /* 0x0274800003bc783b */ /* 0x000fee0000000200 */
[----:B------:R-:W-:Y:S01]  /*6130*/  HMMA.16816.F32 R32, R172, R182, R32 ;  /* 0x000000b6ac20723c */ /* 0x000fe20000001820 */
[----:B------:R-:W1:Y:S05]  /*6140*/  LDSM.16.MT88.4 R172, [R0+0x7080] ;  /* 0x0070800000ac783b */ /* 0x000e6a0000004200 */
[----:B------:R-:W-:Y:S02]  /*6150*/  LDSM.16.MT88.4 R180, [R0+0x3880] ;  /* 0x0038800000b4783b */ /* 0x000fe40000004200 */
[-C--:B--2---:R-:W-:Y:S08]  /*6160*/  HMMA.16816.F32 R4, R168, R176.reuse, R4 ;  /* 0x000000b0a804723c */ /* 0x084ff00000001804 */
[C---:B------:R-:W-:Y:S08]  /*6170*/  HMMA.16816.F32 R8, R192.reuse, R176, R8 ;  /* 0x000000b0c008723c */ /* 0x040ff00000001808 */
[-C--:B------:R-:W-:Y:S08]  /*6180*/  HMMA.16816.F32 R12, R192, R178.reuse, R12 ;  /* 0x000000b2c00c723c */ /* 0x080ff0000000180c */
[C---:B------:R-:W-:Y:S01]  /*6190*/  HMMA.16816.F32 R16, R168.reuse, R178, R16 ;  /* 0x000000b2a810723c */ /* 0x040fe20000001810 */
[----:B------:R2:W3:Y:S07]  /*61a0*/  LDSM.16.M88.4 R176, [R3+0x26480] ;  /* 0x0264800003b0783b */ /* 0x0004ee0000000200 */
[-C--:B-----5:R-:W-:Y:S08]  /*61b0*/  HMMA.16816.F32 R20, R168, R164.reuse, R20 ;  /* 0x000000a4a814723c */ /* 0x0a0ff00000001814 */
[C---:B------:R-:W-:Y:S08]  /*61c0*/  HMMA.16816.F32 R24, R192.reuse, R164, R24 ;  /* 0x000000a4c018723c */ /* 0x040ff00000001818 */
[-C--:B------:R-:W-:Y:S01]  /*61d0*/  HMMA.16816.F32 R28, R192, R166.reuse, R28 ;  /* 0x000000a6c01c723c */ /* 0x080fe2000000181c */
[----:B--2---:R-:W-:Y:S07]  /*61e0*/  IMAD.U32 R3, RZ, RZ, UR4 ;  /* 0x00000004ff037e24 */ /* 0x004fee000f8e00ff */
[----:B------:R-:W-:Y:S01]  /*61f0*/  HMMA.16816.F32 R32, R168, R166, R32 ;  /* 0x000000a6a820723c */ /* 0x000fe20000001820 */
[----:B------:R3:W2:Y:S07]  /*6200*/  LDSM.16.MT88.4 R164, [R0+0x7880] ;  /* 0x0078800000a4783b */ /* 0x0006ae0000004200 */
[-C--:B-1----:R-:W-:Y:S08]  /*6210*/  HMMA.16816.F32 R4, R184, R196.reuse, R4 ;  /* 0x000000c4b804723c */ /* 0x082ff00000001804 */
[C---:B------:R-:W-:Y:S08]  /*6220*/  HMMA.16816.F32 R8, R200.reuse, R196, R8 ;  /* 0x000000c4c808723c */ /* 0x040ff00000001808 */
[-C--:B------:R-:W-:Y:S04]  /*6230*/  HMMA.16816.F32 R12, R200, R198.reuse, R12 ;  /* 0x000000c6c80c723c */ /* 0x080fe8000000180c */
[----:B---3--:R-:W-:Y:S01]  /*6240*/  IADD3 R0, P1, R226, UR4, RZ ;  /* 0x00000004e2007c10 */ /* 0x008fe2000ff3e0ff */
[----:B------:R-:W-:Y:S03]  /*6250*/  UIADD3 UR4, UR12, 0x1, URZ ;  /* 0x000000010c047890 */ /* 0x000fe6000fffe03f */
[C---:B------:R-:W-:Y:S01]  /*6260*/  HMMA.16816.F32 R16, R184.reuse, R198, R16 ;  /* 0x000000c6b810723c */ /* 0x040fe20000001810 */
[----:B------:R-:W-:Y:S03]  /*6270*/  USEL UR12, UR4, URZ, !UP1 ;  /* 0x0000003f040c7287 */ /* 0x000fe6000c800000 */
[----:B----4-:R-:W-:Y:S02]  /*6280*/  LEA.HI.X.SX32 R3, R3, R209, 0x1, P1 ;  /* 0x000000d103037211 */ /* 0x010fe400008f0eff */
[C---:B------:R-:W-:Y:S02]  /*6290*/  LEA R168, P1, R0.reuse, c[0x0][0x220], 0x2 ;  /* 0x0000880000a87a11 */ /* 0x040fe400078210ff */
[-C--:B------:R-:W-:Y:S04]  /*62a0*/  HMMA.16816.F32 R20, R184, R172.reuse, R20 ;  /* 0x000000acb814723c */ /* 0x080fe80000001814 */
[----:B------:R-:W-:Y:S02]  /*62b0*/  LEA.HI.X R169, R0, c[0x0][0x224], R3, 0x2, P1 ;  /* 0x0000890000a97a11 */ /* 0x000fe400008f1403 */
[----:B------:R-:W-:Y:S02]  /*62c0*/  PLOP3.LUT P1, PT, PT, PT, UP0, 0x80, 0x0 ;  /* 0x000000000000781c */ /* 0x000fe40003f2f008 */
[C---:B------:R-:W-:Y:S08]  /*62d0*/  HMMA.16816.F32 R24, R200.reuse, R172, R24 ;  /* 0x000000acc818723c */ /* 0x040ff00000001818 */
[-C--:B------:R-:W-:Y:S08]  /*62e0*/  HMMA.16816.F32 R28, R200, R174.reuse, R28 ;  /* 0x000000aec81c723c */ /* 0x080ff0000000181c */
[----:B------:R-:W-:Y:S01]  /*62f0*/  HMMA.16816.F32 R32, R184, R174, R32 ;  /* 0x000000aeb820723c */ /* 0x000fe20000001820 */
[----:B------:R-:W-:Y:S07]  /*6300*/  LDSM.16.MT88.4 R172, [R206+0x26c80] ;  /* 0x026c8000ceac783b */ /* 0x000fee0000004200 */
[-C--:B------:R-:W-:Y:S08]  /*6310*/  HMMA.16816.F32 R4, R176, R180.reuse, R4 ;  /* 0x000000b4b004723c */ /* 0x080ff00000001804 */
[C---:B------:R-:W-:Y:S08]  /*6320*/  HMMA.16816.F32 R8, R188.reuse, R180, R8 ;  /* 0x000000b4bc08723c */ /* 0x040ff00000001808 */
[-C--:B------:R-:W-:Y:S07]  /*6330*/  HMMA.16816.F32 R12, R188, R182.reuse, R12 ;  /* 0x000000b6bc0c723c */ /* 0x080fee000000180c */
[----:B------:R-:W-:Y:S01]  /*6340*/  RED.E.ADD.F32.FTZ.RN.STRONG.GPU [R168.64], R4 ;  /* 0x00000004a800798e */ /* 0x000fe2000c10e790 */
[C---:B------:R-:W-:Y:S04]  /*6350*/  HMMA.16816.F32 R16, R176.reuse, R182, R16 ;  /* 0x000000b6b010723c */ /* 0x040fe80000001810 */
[----:B------:R-:W-:Y:S04]  /*6360*/  RED.E.ADD.F32.FTZ.RN.STRONG.GPU [R168.64+0x400], R5 ;  /* 0x00040005a800798e */ /* 0x000fe8000c10e790 */
[-C--:B--2---:R-:W-:Y:S01]  /*6370*/  HMMA.16816.F32 R20, R176, R164.reuse, R20 ;  /* 0x000000a4b014723c */ /* 0x084fe20000001814 */
        /* <DEDUP_REMOVED lines=25> */
[-C--:B-1----:R-:W-:Y:S04]  /*6510*/  HMMA.16816.F32 R100, R4, R8.reuse, R100 ;  /* 0x000000080464723c */ /* 0x082fe80000001864 */
        /* <DEDUP_REMOVED lines=40> */
[----:B------:R-:W5:Y:S02]  /*67a0*/  LDSM.16.MT88.4 R24, [R206+0x27480] ;  /* 0x02748000ce18783b */ /* 0x000f640000004200 */
[-C--:B--2---:R-:W-:Y:S08]  /*67b0*/  HMMA.16816.F32 R100, R32, R164.reuse, R100 ;  /* 0x000000a42064723c */ /* 0x084ff00000001864 */
[-C--:B-1----:R-:W-:Y:S08]  /*67c0*/  HMMA.16816.F32 R104, R168, R164.reuse, R104 ;  /* 0x000000a4a868723c */ /* 0x082ff00000001868 */
[-C--:B---3--:R-:W-:Y:S08]  /*67d0*/  HMMA.16816.F32 R108, R28, R164.reuse, R108 ;  /* 0x000000a41c6c723c */ /* 0x088ff0000000186c */
        /* <DEDUP_REMOVED lines=21> */
[C---:B-----5:R-:W-:Y:S08]  /*6930*/  HMMA.16816.F32 R112, R24.reuse, R12, R112 ;  /* 0x0000000c1870723c */ /* 0x060ff00000001870 */
        /* <DEDUP_REMOVED lines=94> */
.L_x_1131:
[----:B------:R-:W-:Y:S05]  /*6f20*/  @P0 BRA `(.L_x_1137) ;  /* 0x00001ec000000947 */ /* 0x000fea0003800000 */
[----:B------:R-:W2:Y:S01]  /*6f30*/  LDL R101, [R1+0x38] ;  /* 0x0000380001657983 */ /* 0x000ea20000100800 */
[----:B------:R-:W-:Y:S02]  /*6f40*/  F2FP.PACK_AB R36, R37, R36 ;  /* 0x000000242524723e */ /* 0x000fe400000000ff */
[----:B------:R-:W-:Y:S01]  /*6f50*/  F2FP.PACK_AB R38, R39, R38 ;  /* 0x000000262726723e */ /* 0x000fe200000000ff */
[----:B------:R-:W3:Y:S01]  /*6f60*/  S2R R37, SR_TID.X ;  /* 0x0000000000257919 */ /* 0x000ee20000002100 */
        /* <DEDUP_REMOVED lines=12> */
[----:B---3--:R-:W-:Y:S02]  /*7030*/  SHF.R.S32.HI R35, RZ, 0x1f, R37 ;  /* 0x0000001fff237819 */ /* 0x008fe40000011425 */
[----:B------:R-:W-:Y:S02]  /*7040*/  F2FP.PACK_AB R52, R53, R52 ;  /* 0x000000343534723e */ /* 0x000fe400000000ff */
[----:B------:R-:W-:-:S02]  /*7050*/  LEA.HI R5, R35, R37, RZ, 0x2 ;  /* 0x0000002523057211 */ /* 0x000fc400078f10ff */
[C---:B-1----:R-:W-:Y:S02]  /*7060*/  LEA.HI R2, R35.reuse, R37, RZ, 0x5 ;  /* 0x0000002523027211 */ /* 0x042fe400078f28ff */
[--C-:B------:R-:W-:Y:S02]  /*7070*/  SHF.R.S32.HI R7, RZ, 0x2, R5.reuse ;  /* 0x00000002ff077819 */ /* 0x100fe40000011405 */
[----:B------:R-:W-:Y:S02]  /*7080*/  SHF.R.S32.HI R0, RZ, 0x1f, R5 ;  /* 0x0000001fff007819 */ /* 0x000fe40000011405 */
[----:B------:R-:W-:Y:S02]  /*7090*/  SHF.R.S32.HI R3, RZ, 0x5, R2 ;  /* 0x00000005ff037819 */ /* 0x000fe40000011402 */
[----:B------:R-:W-:Y:S02]  /*70a0*/  LEA.HI R0, R0, R7, RZ, 0x3 ;  /* 0x0000000700007211 */ /* 0x000fe400078f18ff */
[----:B------:R-:W-:-:S02]  /*70b0*/  LEA.HI R6, R35, R37, RZ, 0x6 ;  /* 0x0000002523067211 */ /* 0x000fc400078f30ff */
[----:B------:R-:W-:Y:S02]  /*70c0*/  LOP3.LUT R0, R0, 0xfffffff8, RZ, 0xc0, !PT ;  /* 0xfffffff800007812 */ /* 0x000fe400078ec0ff */
[----:B------:R-:W-:Y:S02]  /*70d0*/  SHF.R.U32.HI R6, RZ, 0x3, R6 ;  /* 0x00000003ff067819 */ /* 0x000fe40000011606 */
[----:B------:R-:W-:Y:S01]  /*70e0*/  LOP3.LUT R5, R5, 0x3ffffffc, RZ, 0xc0, !PT ;  /* 0x3ffffffc05057812 */ /* 0x000fe200078ec0ff */
[----:B------:R-:W-:Y:S01]  /*70f0*/  IMAD.IADD R7, R7, 0x1, -R0 ;  /* 0x0000000107077824 */ /* 0x000fe200078e0a00 */
[----:B------:R-:W-:Y:S02]  /*7100*/  LEA.HI R0, R2, R3, RZ, 0x1 ;  /* 0x0000000302007211 */ /* 0x000fe400078f08ff */
[----:B------:R-:W-:Y:S01]  /*7110*/  F2FP.PACK_AB R54, R55, R54 ;  /* 0x000000363736723e */ /* 0x000fe200000000ff */
[----:B------:R-:W-:Y:S01]  /*7120*/  IMAD.SHL.U32 R2, R7, 0x40, RZ ;  /* 0x0000004007027824 */ /* 0x000fe200078e00ff */
[----:B------:R-:W-:-:S02]  /*7130*/  LOP3.LUT R4, R0, 0x1ffffe, RZ, 0xc0, !PT ;  /* 0x001ffffe00047812 */ /* 0x000fc400078ec0ff */
[----:B------:R-:W-:Y:S02]  /*7140*/  LOP3.LUT P0, RZ, R7, 0x4, RZ, 0xc0, !PT ;  /* 0x0000000407ff7812 */ /* 0x000fe4000780c0ff */
[----:B------:R-:W-:Y:S01]  /*7150*/  LOP3.LUT R0, R2, 0x1c0, RZ, 0xc0, !PT ;  /* 0x000001c002007812 */ /* 0x000fe200078ec0ff */
[----:B------:R-:W-:Y:S01]  /*7160*/  IMAD.IADD R3, R3, 0x1, -R4 ;  /* 0x0000000103037824 */ /* 0x000fe200078e0a04 */
[----:B------:R-:W-:Y:S01]  /*7170*/  F2FP.PACK_AB R68, R69, R68 ;  /* 0x000000444544723e */ /* 0x000fe200000000ff */
[----:B------:R-:W-:Y:S01]  /*7180*/  IMAD.IADD R2, R37, 0x1, -R5 ;  /* 0x0000000125027824 */ /* 0x000fe200078e0a05 */
[----:B------:R-:W-:Y:S02]  /*7190*/  LOP3.LUT R4, R0, 0x18, R6, 0xf8, !PT ;  /* 0x0000001800047812 */ /* 0x000fe400078ef806 */
[----:B------:R-:W-:Y:S01]  /*71a0*/  SHF.R.U32.HI R0, RZ, 0x3, R0 ;  /* 0x00000003ff007819 */ /* 0x000fe20000011600 */
[----:B------:R-:W-:Y:S01]  /*71b0*/  IMAD R2, R3, 0x200, R2 ;  /* 0x0000020003027824 */ /* 0x000fe200078e0202 */
[----:B------:R-:W-:-:S02]  /*71c0*/  F2FP.PACK_AB R70, R71, R70 ;  /* 0x000000464746723e */ /* 0x000fc400000000ff */
[----:B------:R-:W-:Y:S02]  /*71d0*/  LOP3.LUT R0, R4, R0, RZ, 0x3c, !PT ;  /* 0x0000000004007212 */ /* 0x000fe400078e3cff */
[----:B------:R-:W-:Y:S02]  /*71e0*/  F2FP.PACK_AB R96, R97, R96 ;  /* 0x000000606160723e */ /* 0x000fe400000000ff */
[----:B------:R-:W-:Y:S01]  /*71f0*/  F2FP.PACK_AB R98, R99, R98 ;  /* 0x000000626362723e */ /* 0x000fe200000000ff */
[----:B------:R-:W-:Y:S01]  /*7200*/  IMAD.U32 R0, R2, 0x2, R0 ;  /* 0x0000000202007824 */ /* 0x000fe200078e0000 */
[----:B------:R-:W-:Y:S02]  /*7210*/  F2FP.PACK_AB R72, R73, R72 ;  /* 0x000000484948723e */ /* 0x000fe400000000ff */
[----:B------:R-:W-:Y:S01]  /*7220*/  F2FP.PACK_AB R74, R75, R74 ;  /* 0x0000004a4b4a723e */ /* 0x000fe200000000ff */
[----:B------:R-:W-:Y:S01]  /*7230*/  IMAD.SHL.U32 R0, R0, 0x2, RZ ;  /* 0x0000000200007824 */ /* 0x000fe200078e00ff */
[----:B------:R-:W-:Y:S01]  /*7240*/  BAR.SYNC.DEFER_BLOCKING 0x1, 0x100 ;  /* 0x0044000000007b1d */ /* 0x000fe20000010000 */
[----:B------:R-:W-:-:S02]  /*7250*/  F2FP.PACK_AB R92, R93, R92 ;  /* 0x0000005c5d5c723e */ /* 0x000fc400000000ff */
[----:B------:R-:W-:Y:S02]  /*7260*/  F2FP.PACK_AB R94, R95, R94 ;  /* 0x0000005e5f5e723e */ /* 0x000fe400000000ff */
[C---:B------:R-:W-:Y:S02]  /*7270*/  IADD3 R2, R0.reuse, 0x40, RZ ;  /* 0x0000004000027810 */ /* 0x040fe40007ffe0ff */
[----:B------:R-:W-:Y:S02]  /*7280*/  @P0 IADD3 R2, R0, -0x40, RZ ;  /* 0xffffffc000020810 */ /* 0x000fe40007ffe0ff */
[----:B------:R-:W-:Y:S02]  /*7290*/  F2FP.PACK_AB R76, R77, R76 ;  /* 0x0000004c4d4c723e */ /* 0x000fe400000000ff */
[----:B------:R-:W-:Y:S02]  /*72a0*/  F2FP.PACK_AB R78, R79, R78 ;  /* 0x0000004e4f4e723e */ /* 0x000fe400000000ff */
[----:B------:R-:W-:-:S02]  /*72b0*/  F2FP.PACK_AB R88, R89, R88 ;  /* 0x000000585958723e */ /* 0x000fc400000000ff */
[----:B------:R-:W-:Y:S02]  /*72c0*/  F2FP.PACK_AB R90, R91, R90 ;  /* 0x0000005a5b5a723e */ /* 0x000fe400000000ff */
[----:B------:R-:W-:Y:S02]  /*72d0*/  F2FP.PACK_AB R80, R81, R80 ;  /* 0x000000505150723e */ /* 0x000fe400000000ff */
[----:B------:R-:W-:Y:S02]  /*72e0*/  F2FP.PACK_AB R82, R83, R82 ;  /* 0x000000525352723e */ /* 0x000fe400000000ff */
        /* <DEDUP_REMOVED lines=34> */
[----:B-----5:R-:W-:Y:S01]  /*7510*/  F2FP.PACK_AB R15, R139, R138 ;  /* 0x0000008a8b0f723e */ /* 0x020fe200000000ff */
        /* <DEDUP_REMOVED lines=16> */
[----:B------:R-:W-:-:S03]  /*7620*/  ISETP.NE.U32.AND P0, PT, RZ, c[0x0][0x358], PT ;  /* 0x0000d600ff007a0c */ /* 0x000fc60003f05070 */
[----:B------:R-:W-:Y:S01]  /*7630*/  STS [R0+0xc480], R70 ;  /* 0x00c4804600007388 */ /* 0x000fe20000000800 */
[----:B------:R-:W-:Y:S02]  /*7640*/  ISETP.NE.AND.EX P1, PT, RZ, c[0x0][0x35c], PT, P0 ;  /* 0x0000d700ff007a0c */ /* 0x000fe40003f25300 */
[----:B------:R-:W-:Y:S01]  /*7650*/  ISETP.NE.U32.AND P0, PT, RZ, c[0x0][0x360], PT ;  /* 0x0000d800ff007a0c */ /* 0x000fe20003f05070 */
[----:B------:R-:W-:Y:S03]  /*7660*/  STS [R2+0xc080], R96 ;  /* 0x00c0806002007388 */ /* 0x000fe60000000800 */
[----:B------:R-:W-:Y:S01]  /*7670*/  ISETP.NE.AND.EX P0, PT, RZ, c[0x0][0x364], PT, P0 ;  /* 0x0000d900ff007a0c */ /* 0x000fe20003f05300 */
        /* <DEDUP_REMOVED lines=39> */
[----:B------:R2:W-:Y:S04]  /*78f0*/  STS [R2+0x6080], R4 ;  /* 0x0060800402007388 */ /* 0x0005e80000000800 */
[----:B------:R-:W-:Y:S04]  /*7900*/  STS [R2+0x6480], R3 ;  /* 0x0064800302007388 */ /* 0x000fe80000000800 */
[----:B------:R-:W-:Y:S01]  /*7910*/  STS [R0+0x7080], R9 ;  /* 0x0070800900007388 */ /* 0x000fe20000000800 */
[----:B-1----:R-:W-:-:S03]  /*7920*/  IMAD.MOV.U32 R6, RZ, RZ, 0x4 ;  /* 0x00000004ff067424 */ /* 0x002fc600078e00ff */
[----:B------:R-:W-:Y:S04]  /*7930*/  STS [R0+0x7480], R12 ;  /* 0x0074800c00007388 */ /* 0x000fe80000000800 */
[----:B------:R-:W-:Y:S04]  /*7940*/  STS [R2+0x7080], R11 ;  /* 0x0070800b02007388 */ /* 0x000fe80000000800 */
[----:B------:R1:W-:Y:S01]  /*7950*/  STS [R2+0x7480], R10 ;  /* 0x0074800a02007388 */ /* 0x0003e20000000800 */
[----:B------:R-:W-:Y:S02]  /*7960*/  IMAD.MOV.U32 R8, RZ, RZ, c[0x0][0x2f0] ;  /* 0x0000bc00ff087624 */ /* 0x000fe400078e00ff */
[CC--:B--2---:R-:W-:Y:S01]  /*7970*/  IMAD.WIDE R4, R101.reuse, R6.reuse, c[0x0][0x358] ;  /* 0x0000d60065047625 */ /* 0x0c4fe200078e0206 */
[----:B------:R-:W-:Y:S03]  /*7980*/  BAR.SYNC.DEFER_BLOCKING 0x1, 0x100 ;  /* 0x0044000000007b1d */ /* 0x000fe60000010000 */
[----:B-1----:R-:W-:-:S03]  /*7990*/  @P0 IMAD.WIDE R2, R101, R6, c[0x0][0x360] ;  /* 0x0000d80065020625 */ /* 0x002fc600078e0206 */
[----:B------:R-:W2:Y:S04]  /*79a0*/  @P1 LDG.E R0, [R4.64] ;  /* 0x0000001004001981 */ /* 0x000ea8000c1e1900 */
[----:B------:R1:W5:Y:S01]  /*79b0*/  @P0 LDG.E R8, [R2.64] ;  /* 0x0000001002080981 */ /* 0x000362000c1e1900 */
[----:B------:R-:W-:Y:S02]  /*79c0*/  CS2R R6, SRZ ;  /* 0x0000000000067805 */ /* 0x000fe4000001ff00 */
[--C-:B--2---:R-:W-:Y:S01]  /*79d0*/  @P1 SHF.R.S32.HI R7, RZ, 0x1f, R0.reuse ;  /* 0x0000001fff071819 */ /* 0x104fe20000011400 */
[----:B------:R-:W-:Y:S01]  /*79e0*/  @P1 IMAD.MOV.U32 R6, RZ, RZ, R0 ;  /* 0x000000ffff061224 */ /* 0x000fe200078e0000 */
[----:B------:R-:W-:Y:S05]  /*79f0*/  @P0 BRA `(.L_x_1138) ;  /* 0x0000004000000947 */ /* 0x000fea0003800000 */
[----:B-1----:R-:W-:Y:S05]  /*7a00*/  @!P1 BRA `(.L_x_1138) ;  /* 0x0000003000009947 */ /* 0x002fea0003800000 */
[----:B------:R-:W2:Y:S04]  /*7a10*/  LDG.E R2, [R4.64] ;  /* 0x0000001004027981 */ /* 0x000ea8000c1e1900 */
[----:B------:R-:W2:Y:S02]  /*7a20*/  LDG.E R0, [R4.64+0x4] ;  /* 0x0000041004007981 */ /* 0x000ea4000c1e1900 */
[----:B--2--5:R-:W-:-:S02]  /*7a30*/  IADD3 R8, -R2, R0, RZ ;  /* 0x0000000002087210 */ /* 0x024fc40007ffe1ff */
.L_x_1138:
[CC--:B-1----:R-:W-:Y:S01]  /*7a40*/  LEA.HI R2, R35.reuse, R37.reuse, RZ, 0x4 ;  /* 0x0000002523027211 */ /* 0x0c2fe200078f20ff */
[----:B------:R-:W1:Y:S01]  /*7a50*/  S2R R9, SR_CTAID.X ;  /* 0x0000000000097919 */ /* 0x000e620000002500 */
[----:B------:R-:W-:Y:S01]  /*7a60*/  LEA.HI R4, R35, R37, RZ, 0x7 ;  /* 0x0000002523047211 */ /* 0x000fe200078f38ff */
[----:B------:R-:W-:Y:S01]  /*7a70*/  BSSY B0, `(.L_x_1139) ;  /* 0x0000041000007945 */ /* 0x000fe20003800000 */
[----:B------:R-:W-:Y:S01]  /*7a80*/  LOP3.LUT R0, R2, 0xfffffff0, RZ, 0xc0, !PT ;  /* 0xfffffff002007812 */ /* 0x000fe200078ec0ff */
[----:B------:R-:W2:Y:S01]  /*7a90*/  S2R R31, SR_CTAID.Y ;  /* 0x00000000001f7919 */ /* 0x000ea20000002600 */
[----:B------:R-:W-:Y:S01]  /*7aa0*/  SHF.R.S32.HI R14, RZ, 0x4, R2 ;  /* 0x00000004ff0e7819 */ /* 0x000fe20000011402 */
[----:B------:R-:W-:Y:S01]  /*7ab0*/  IMAD.SHL.U32 R4, R4, 0x4, RZ ;  /* 0x0000000404047824 */ /* 0x000fe200078e00ff */
[----:B------:R-:W-:Y:S01]  /*7ac0*/  SEL R28, R101, RZ, !P1 ;  /* 0x000000ff651c7207 */ /* 0x000fe20004800000 */
[----:B------:R-:W-:Y:S01]  /*7ad0*/  IMAD.IADD R0, R37, 0x1, -R0 ;  /* 0x0000000125007824 */ /* 0x000fe200078e0a00 */
[C---:B------:R-:W-:Y:S01]  /*7ae0*/  IADD3 R6, P0, R14.reuse, R6, RZ ;  /* 0x000000060e067210 */ /* 0x040fe20007f1e0ff */
[----:B------:R-:W-:-:S02]  /*7af0*/  IMAD.SHL.U32 R2, R14, 0x40, RZ ;  /* 0x000000400e027824 */ /* 0x000fc400078e00ff */
[----:B------:R-:W-:Y:S01]  /*7b00*/  IMAD.SHL.U32 R12, R0, 0x8, RZ ;  /* 0x00000008000c7824 */ /* 0x000fe200078e00ff */
[----:B------:R-:W-:Y:S02]  /*7b10*/  SHF.R.S32.HI R3, RZ, 0x1f, R0 ;  /* 0x0000001fff037819 */ /* 0x000fe40000011400 */
[----:B------:R-:W-:Y:S02]  /*7b20*/  LOP3.LUT R2, R2, 0x1c0, RZ, 0xc0, !PT ;  /* 0x000001c002027812 */ /* 0x000fe400078ec0ff */
[----:B------:R-:W-:Y:S02]  /*7b30*/  LEA.HI R3, R3, R0, RZ, 0x3 ;  /* 0x0000000003037211 */ /* 0x000fe400078f18ff */
[----:B------:R-:W-:Y:S02]  /*7b40*/  LOP3.LUT R5, R2, 0x38, R12, 0xf8, !PT ;  /* 0x0000003802057812 */ /* 0x000fe400078ef80c */
[----:B------:R-:W-:Y:S01]  /*7b50*/  SHF.R.U32.HI R0, RZ, 0x3, R2 ;  /* 0x00000003ff007819 */ /* 0x000fe20000011602 */
[----:B------:R-:W-:Y:S01]  /*7b60*/  IMAD.SHL.U32 R2, R3, 0x400, RZ ;  /* 0x0000040003027824 */ /* 0x000fe200078e00ff */
[----:B------:R-:W-:-:S02]  /*7b70*/  LOP3.LUT R3, R4, 0x7ffffe00, RZ, 0xc0, !PT ;  /* 0x7ffffe0004037812 */ /* 0x000fc400078ec0ff */
[----:B------:R-:W-:Y:S01]  /*7b80*/  LOP3.LUT R0, R5, R0, RZ, 0x3c, !PT ;  /* 0x0000000005007212 */ /* 0x000fe200078e3cff */
[----:B-1---5:R-:W-:Y:S01]  /*7b90*/  IMAD R5, R9, -0x80, R8 ;  /* 0xffffff8009057824 */ /* 0x022fe200078e0208 */
[----:B------:R-:W-:Y:S02]  /*7ba0*/  LOP3.LUT R2, R2, 0x7fffe000, RZ, 0xc0, !PT ;  /* 0x7fffe00002027812 */ /* 0x000fe400078ec0ff */
[----:B--2---:R-:W-:Y:S02]  /*7bb0*/  SHF.R.S32.HI R84, RZ, 0x1f, R31 ;  /* 0x0000001fff547819 */ /* 0x004fe4000001141f */
[----:B------:R-:W-:Y:S02]  /*7bc0*/  IADD3 R0, R0, R2, R3 ;  /* 0x0000000200007210 */ /* 0x000fe40007ffe003 */
[----:B------:R-:W-:Y:S01]  /*7bd0*/  IMNMX R15, R5, 0x80, PT ;  /* 0x00000080050f7817 */ /* 0x000fe20003800200 */
[----:B------:R-:W-:Y:S01]  /*7be0*/  IMAD R2, R84, c[0x0][0x338], RZ ;  /* 0x0000ce0054027a24 */ /* 0x000fe200078e02ff */
[----:B------:R-:W-:Y:S01]  /*7bf0*/  SHF.R.S32.HI R13, RZ, 0x1f, R12 ;  /* 0x0000001fff0d7819 */ /* 0x000fe2000001140c */
[----:B------:R-:W-:Y:S01]  /*7c00*/  IMAD.SHL.U32 R0, R0, 0x2, RZ ;  /* 0x0000000200007824 */ /* 0x000fe200078e00ff */
[C---:B------:R-:W-:Y:S01]  /*7c10*/  ISETP.GE.AND P2, PT, R14.reuse, R15, PT ;  /* 0x0000000f0e00720c */ /* 0x040fe20003f46270 */
[C---:B------:R-:W-:Y:S01]  /*7c20*/  IMAD R8, R31.reuse, c[0x0][0x33c], R2 ;  /* 0x0000cf001f087a24 */ /* 0x040fe200078e0202 */
[----:B------:R-:W-:Y:S01]  /*7c30*/  SHF.R.S32.HI R4, RZ, 0x1f, R101 ;  /* 0x0000001fff047819 */ /* 0x000fe20000011465 */
[----:B------:R-:W-:Y:S01]  /*7c40*/  IMAD.WIDE.U32 R2, R31, c[0x0][0x338], R12 ;  /* 0x0000ce001f027a25 */ /* 0x000fe200078e000c */
[----:B------:R1:W2:Y:S01]  /*7c50*/  LDS.128 R20, [R0+0x8880] ;  /* 0x0088800000147984 */ /* 0x0002a20000000c00 */
[----:B------:R-:W-:-:S02]  /*7c60*/  LEA.HI.X.SX32 R7, R14, R7, 0x1, P0 ;  /* 0x000000070e077211 */ /* 0x000fc400000f0eff */
[----:B------:R-:W-:Y:S01]  /*7c70*/  ISETP.GE.OR P0, PT, R12, c[0x0][0x324], P2 ;  /* 0x0000c9000c007a0c */ /* 0x000fe20001706670 */
[----:B------:R1:W3:Y:S01]  /*7c80*/  LDS.128 R24, [R0+0x9080] ;  /* 0x0090800000187984 */ /* 0x0002e20000000c00 */
[----:B------:R-:W-:Y:S01]  /*7c90*/  SEL R29, R4, RZ, !P1 ;  /* 0x000000ff041d7207 */ /* 0x000fe20004800000 */
[----:B------:R-:W-:Y:S01]  /*7ca0*/  IMAD.IADD R3, R3, 0x1, R8 ;  /* 0x0000000103037824 */ /* 0x000fe200078e0208 */
[----:B------:R-:W-:Y:S01]  /*7cb0*/  P2R R30, PR, RZ, 0x4 ;  /* 0x00000004ff1e7803 */ /* 0x000fe20000000000 */
[----:B------:R1:W4:Y:S01]  /*7cc0*/  LDS.128 R32, [R0+0x9880] ;  /* 0x0098800000207984 */ /* 0x0003220000000c00 */
[----:B------:R-:W-:-:S03]  /*7cd0*/  IMAD.WIDE R6, R9, 0x80, R6 ;  /* 0x0000008009067825 */ /* 0x000fc600078e0206 */
[----:B------:R1:W1:Y:S01]  /*7ce0*/  LDS.128 R36, [R0+0xa080] ;  /* 0x00a0800000247984 */ /* 0x0002620000000c00 */
[----:B------:R-:W-:Y:S02]  /*7cf0*/  IMAD R4, R29, c[0x0][0x340], RZ ;  /* 0x0000d0001d047a24 */ /* 0x000fe400078e02ff */
[C---:B------:R-:W-:Y:S01]  /*7d00*/  IMAD.WIDE.U32 R10, R28.reuse, c[0x0][0x340], R2 ;  /* 0x0000d0001c0a7a25 */ /* 0x040fe200078e0002 */
[----:B------:R1:W1:Y:S03]  /*7d10*/  LDS.128 R40, [R0+0xa880] ;  /* 0x00a8800000287984 */ /* 0x0002660000000c00 */
[----:B------:R-:W-:Y:S01]  /*7d20*/  IMAD R4, R28, c[0x0][0x344], R4 ;  /* 0x0000d1001c047a24 */ /* 0x000fe200078e0204 */
[----:B------:R1:W1:Y:S03]  /*7d30*/  LDS.128 R44, [R0+0xb080] ;  /* 0x00b08000002c7984 */ /* 0x0002660000000c00 */
[----:B------:R-:W-:Y:S01]  /*7d40*/  IMAD.IADD R9, R11, 0x1, R4 ;  /* 0x000000010b097824 */ /* 0x000fe200078e0204 */
[----:B------:R1:W1:Y:S04]  /*7d50*/  LDS.128 R48, [R0+0xb880] ;  /* 0x00b8800000307984 */ /* 0x0002680000000c00 */
[----:B------:R1:W1:Y:S04]  /*7d60*/  LDS.128 R52, [R0+0x80] ;  /* 0x0000800000347984 */ /* 0x0002680000000c00 */
[----:B------:R1:W1:Y:S04]  /*7d70*/  LDS.128 R56, [R0+0x880] ;  /* 0x0008800000387984 */ /* 0x0002680000000c00 */
[----:B------:R1:W1:Y:S04]  /*7d80*/  LDS.128 R60, [R0+0x1080] ;  /* 0x00108000003c7984 */ /* 0x0002680000000c00 */
[----:B------:R1:W1:Y:S04]  /*7d90*/  LDS.128 R64, [R0+0x1880] ;  /* 0x0018800000407984 */ /* 0x0002680000000c00 */
[----:B------:R1:W1:Y:S04]  /*7da0*/  LDS.128 R68, [R0+0x2080] ;  /* 0x0020800000447984 */ /* 0x0002680000000c00 */
[----:B------:R1:W1:Y:S04]  /*7db0*/  LDS.128 R72, [R0+0x2880] ;  /* 0x0028800000487984 */ /* 0x0002680000000c00 */
[----:B------:R1:W1:Y:S04]  /*7dc0*/  LDS.128 R76, [R0+0x3080] ;  /* 0x00308000004c7984 */ /* 0x0002680000000c00 */
[----:B------:R1:W1:Y:S01]  /*7dd0*/  LDS.128 R80, [R0+0x3880] ;  /* 0x0038800000507984 */ /* 0x0002620000000c00 */
[----:B------:R-:W-:Y:S05]  /*7de0*/  @P0 BRA `(.L_x_1140) ;  /* 0x0000009000000947 */ /* 0x000fea0003800000 */
[----:B--234-:R2:W3:Y:S01]  /*7df0*/  LDS.128 R16, [R0+0x8080] ;  /* 0x0080800000107984 */ /* 0x01c4e20000000c00 */
[----:B------:R-:W-:-:S05]  /*7e00*/  MOV R8, R10 ;  /* 0x0000000a00087202 */ /* 0x000fca0000000f00 */
[----:B------:R-:W-:-:S05]  /*7e10*/  IMAD.WIDE.U32 R2, R6, c[0x0][0x330], R8 ;  /* 0x0000cc0006027a25 */ /* 0x000fca00078e0008 */
[----:B------:R-:W-:Y:S01]  /*7e20*/  LEA R4, P0, R2, c[0x0][0x318], 0x1 ;  /* 0x0000c60002047a11 */ /* 0x000fe200078008ff */
[----:B-12---:R-:W-:-:S04]  /*7e30*/  IMAD R0, R7, c[0x0][0x330], RZ ;  /* 0x0000cc0007007a24 */ /* 0x006fc800078e02ff */
[----:B------:R-:W-:-:S05]  /*7e40*/  IMAD R0, R6, c[0x0][0x334], R0 ;  /* 0x0000cd0006007a24 */ /* 0x000fca00078e0200 */
[----:B------:R-:W-:-:S04]  /*7e50*/  IADD3 R0, R3, R0, RZ ;  /* 0x0000000003007210 */ /* 0x000fc80007ffe0ff */
[----:B------:R-:W-:-:S05]  /*7e60*/  LEA.HI.X R5, R2, c[0x0][0x31c], R0, 0x1, P0 ;  /* 0x0000c70002057a11 */ /* 0x000fca00000f0c00 */
[----:B---3--:R1:W-:Y:S02]  /*7e70*/  STG.E.128 [R4.64], R16 ;  /* 0x0000001004007986 */ /* 0x0083e4000c101d10 */
.L_x_1140:
[----:B--234-:R-:W-:Y:S05]  /*7e80*/  BSYNC B0 ;  /* 0x0000000000007941 */ /* 0x01cfea0003800000 */
.L_x_1139:
[----:B-1----:R-:W-:Y:S01]  /*7e90*/  IADD3 R0, R14, 0x10, RZ ;  /* 0x000000100e007810 */ /* 0x002fe20007ffe0ff */
[----:B------:R-:W-:Y:S03]  /*7ea0*/  BSSY B0, `(.L_x_1141) ;  /* 0x0000010000007945 */ /* 0x000fe60003800000 */
[----:B------:R-:W-:-:S04]  /*7eb0*/  ISETP.GE.AND P0, PT, R0, R15, PT ;  /* 0x0000000f0000720c */ /* 0x000fc80003f06270 */
[----:B------:R-:W-:Y:S02]  /*7ec0*/  P2R R16, PR, RZ, 0x1 ;  /* 0x00000001ff107803 */ /* 0x000fe40000000000 */
        /* <DEDUP_REMOVED lines=13> */
.L_x_1142:
[----:B------:R-:W-:Y:S05]  /*7fa0*/  BSYNC B0 ;  /* 0x0000000000007941 */ /* 0x000fea0003800000 */
.L_x_1141:
        /* <DEDUP_REMOVED lines=16> */
.L_x_1144:
[----:B------:R-:W-:Y:S05]  /*80b0*/  BSYNC B0 ;  /* 0x0000000000007941 */ /* 0x000fea0003800000 */
.L_x_1143:
        /* <DEDUP_REMOVED lines=16> */
.L_x_1146:
[----:B------:R-:W-:Y:S05]  /*81c0*/  BSYNC B0 ;  /* 0x0000000000007941 */ /* 0x000fea0003800000 */
.L_x_1145:
        /* <DEDUP_REMOVED lines=16> */
.L_x_1148:
[----:B------:R-:W-:Y:S05]  /*82d0*/  BSYNC B0 ;  /* 0x0000000000007941 */ /* 0x000fea0003800000 */
.L_x_1147:
        /* <DEDUP_REMOVED lines=16> */
.L_x_1150:
[----:B------:R-:W-:Y:S05]  /*83e0*/  BSYNC B0 ;  /* 0x0000000000007941 */ /* 0x000fea0003800000 */
.L_x_1149:
        /* <DEDUP_REMOVED lines=16> */
.L_x_1152:
[----:B------:R-:W-:Y:S05]  /*84f0*/  BSYNC B0 ;  /* 0x0000000000007941 */ /* 0x000fea0003800000 */
.L_x_1151:
        /* <DEDUP_REMOVED lines=10> */
[----:B-1----:R-:W-:-:S04]  /*85a0*/  IMAD.WIDE.U32 R4, R0, c[0x0][0x330], R2 ;  /* 0x0000cc0000047a25 */ /* 0x002fc800078e0002 */
[----:B------:R-:W-:Y:S01]  /*85b0*/  IMAD R0, R0, c[0x0][0x334], R8 ;  /* 0x0000cd0000007a24 */ /* 0x000fe200078e0208 */
[----:B------:R-:W-:-:S04]  /*85c0*/  LEA R2, P0, R4, c[0x0][0x318], 0x1 ;  /* 0x0000c60004027a11 */ /* 0x000fc800078008ff */
[----:B------:R-:W-:-:S04]  /*85d0*/  IADD3 R0, R5, R0, RZ ;  /* 0x0000000005007210 */ /* 0x000fc80007ffe0ff */
[----:B------:R-:W-:-:S05]  /*85e0*/  LEA.HI.X R3, R4, c[0x0][0x31c], R0, 0x1, P0 ;  /* 0x0000c70004037a11 */ /* 0x000fca00000f0c00 */
[----:B------:R1:W-:Y:S02]  /*85f0*/  STG.E.128 [R2.64], R48 ;  /* 0x0000003002007986 */ /* 0x0003e4000c101d10 */
.L_x_1154:
[----:B------:R-:W-:Y:S05]  /*8600*/  BSYNC B0 ;  /* 0x0000000000007941 */ /* 0x000fea0003800000 */
.L_x_1153:
[----:B------:R-:W-:Y:S01]  /*8610*/  ISETP.NE.AND P0, PT, R30, RZ, PT ;  /* 0x000000ff1e00720c */ /* 0x000fe20003f05270 */
[----:B------:R-:W-:Y:S01]  /*8620*/  IMAD R0, R84, c[0x0][0x308], RZ ;  /* 0x0000c20054007a24 */ /* 0x000fe200078e02ff */
[----:B------:R-:W-:Y:S01]  /*8630*/  BSSY B0, `(.L_x_1155) ;  /* 0x0000012000007945 */ /* 0x000fe20003800000 */
[----:B-1----:R-:W-:Y:S01]  /*8640*/  IMAD.WIDE.U32 R2, R31, c[0x0][0x308], R12 ;  /* 0x0000c2001f027a25 */ /* 0x002fe200078e000c */
[----:B------:R-:W-:-:S03]  /*8650*/  ISETP.GE.OR P0, PT, R12, c[0x0][0x2f4], P0 ;  /* 0x0000bd000c007a0c */ /* 0x000fc60000706670 */
        /* <DEDUP_REMOVED lines=15> */
.L_x_1156:
[----:B------:R-:W-:Y:S05]  /*8750*/  BSYNC B0 ;  /* 0x0000000000007941 */ /* 0x000fea0003800000 */
.L_x_1155:
[----:B------:R-:W-:Y:S01]  /*8760*/  ISETP.NE.AND P0, PT, R16, RZ, PT ;  /* 0x000000ff1000720c */ /* 0x000fe20003f05270 */
[----:B------:R-:W-:Y:S03]  /*8770*/  BSSY B0, `(.L_x_1157) ;  /* 0x000000e000007945 */ /* 0x000fe60003800000 */
        /* <DEDUP_REMOVED lines=13> */
.L_x_1158:
[----:B------:R-:W-:Y:S05]  /*8850*/  BSYNC B0 ;  /* 0x0000000000007941 */ /* 0x000fea0003800000 */
.L_x_1157:
[----:B------:R-:W-:Y:S01]  /*8860*/  ISETP.GE.OR P0, PT, R12, c[0x0][0x2f4], P6 ;  /* 0x0000bd000c007a0c */ /* 0x000fe20003706670 */
[----:B------:R-:W-:-:S12]  /*8870*/  BSSY B0, `(.L_x_1159) ;  /* 0x000000d000007945 */ /* 0x000fd80003800000 */
        /* <DEDUP_REMOVED lines=12> */
.L_x_1160:
[----:B------:R-:W-:Y:S05]  /*8940*/  BSYNC B0 ;  /* 0x0000000000007941 */ /* 0x000fea0003800000 */
.L_x_1159:
        /* <DEDUP_REMOVED lines=14> */
.L_x_1162:
[----:B------:R-:W-:Y:S05]  /*8a30*/  BSYNC B0 ;  /* 0x0000000000007941 */ /* 0x000fea0003800000 */
.L_x_1161:
        /* <DEDUP_REMOVED lines=14> */
.L_x_1164:
[----:B------:R-:W-:Y:S05]  /*8b20*/  BSYNC B0 ;  /* 0x0000000000007941 */ /* 0x000fea0003800000 */
.L_x_1163:
        /* <DEDUP_REMOVED lines=14> */
.L_x_1166:
[----:B------:R-:W-:Y:S05]  /*8c10*/  BSYNC B0 ;  /* 0x0000000000007941 */ /* 0x000fea0003800000 */
.L_x_1165:
        /* <DEDUP_REMOVED lines=14> */
.L_x_1168:
[----:B------:R-:W-:Y:S05]  /*8d00*/  BSYNC B0 ;  /* 0x0000000000007941 */ /* 0x000fea0003800000 */
.L_x_1167:
[----:B------:R-:W-:-:S13]  /*8d10*/  ISETP.GE.OR P0, PT, R12, c[0x0][0x2f4], P1 ;  /* 0x0000bd000c007a0c */ /* 0x000fda0000f06670 */
[----:B------:R-:W-:Y:S05]  /*8d20*/  @P0 EXIT ;  /* 0x000000000000094d */ /* 0x000fea0003800000 */
[----:B------:R-:W-:Y:S01]  /*8d30*/  IADD3 R6, P0, R6, 0x70, RZ ;  /* 0x0000007006067810 */ /* 0x000fe20007f1e0ff */
[----:B------:R-:W-:Y:S01]  /*8d40*/  IMAD.MOV.U32 R2, RZ, RZ, R10 ;  /* 0x000000ffff027224 */ /* 0x000fe200078e000a */
[----:B------:R-:W-:-:S03]  /*8d50*/  MOV R3, R9 ;  /* 0x0000000900037202 */ /* 0x000fc60000000f00 */
[----:B------:R-:W-:Y:S02]  /*8d60*/  IMAD.X R0, RZ, RZ, R7, P0 ;  /* 0x000000ffff007224 */ /* 0x000fe400000e0607 */
[----:B-1----:R-:W-:-:S04]  /*8d70*/  IMAD.WIDE.U32 R4, R6, c[0x0][0x300], R2 ;  /* 0x0000c00006047a25 */ /* 0x002fc800078e0002 */
[----:B------:R-:W-:Y:S01]  /*8d80*/  IMAD R0, R0, c[0x0][0x300], RZ ;  /* 0x0000c00000007a24 */ /* 0x000fe200078e02ff */
[----:B------:R-:W-:-:S03]  /*8d90*/  LEA R2, P0, R4, c[0x0][0x2e8], 0x1 ;  /* 0x0000ba0004027a11 */ /* 0x000fc600078008ff */
[----:B------:R-:W-:-:S05]  /*8da0*/  IMAD R0, R6, c[0x0][0x304], R0 ;  /* 0x0000c10006007a24 */ /* 0x000fca00078e0200 */
[----:B------:R-:W-:-:S04]  /*8db0*/  IADD3 R0, R5, R0, RZ ;  /* 0x0000000005007210 */ /* 0x000fc80007ffe0ff */
[----:B------:R-:W-:-:S05]  /*8dc0*/  LEA.HI.X R3, R4, c[0x0][0x2ec], R0, 0x1, P0 ;  /* 0x0000bb0004037a11 */ /* 0x000fca00000f0c00 */
[----:B------:R-:W-:Y:S01]  /*8dd0*/  STG.E.128 [R2.64], R80 ;  /* 0x0000005002007986 */ /* 0x000fe2000c101d10 */
[----:B------:R-:W-:Y:S05]  /*8de0*/  EXIT ;  /* 0x000000000000794d */ /* 0x000fea0003800000 */
.L_x_1137:
[----:B------:R-:W2:Y:S01]  /*8df0*/  LDL R8, [R1+0x38] ;  /* 0x0000380001087983 */ /* 0x000ea20000100800 */
[----:B------:R-:W-:Y:S01]  /*8e00*/  ISETP.NE.U32.AND P0, PT, RZ, c[0x0][0x358], PT ;  /* 0x0000d600ff007a0c */ /* 0x000fe20003f05070 */
[----:B-1----:R-:W-:-:S03]  /*8e10*/  IMAD.MOV.U32 R2, RZ, RZ, 0x4 ;  /* 0x00000004ff027424 */ /* 0x002fc600078e00ff */
[----:B------:R-:W-:Y:S02]  /*8e20*/  ISETP.NE.AND.EX P1, PT, RZ, c[0x0][0x35c], PT, P0 ;  /* 0x0000d700ff007a0c */ /* 0x000fe40003f25300 */
[----:B------:R-:W-:-:S04]  /*8e30*/  ISETP.NE.U32.AND P0, PT, RZ, c[0x0][0x360], PT ;  /* 0x0000d800ff007a0c */ /* 0x000fc80003f05070 */
[----:B------:R-:W-:Y:S01]  /*8e40*/  ISETP.NE.AND.EX P0, PT, RZ, c[0x0][0x364], PT, P0 ;  /* 0x0000d900ff007a0c */ /* 0x000fe20003f05300 */
[----:B--2---:R-:W-:-:S06]  /*8e50*/  IMAD.WIDE R4, R8, R2, c[0x0][0x358] ;  /* 0x0000d60008047625 */ /* 0x004fcc00078e0202 */
[----:B------:R-:W2:Y:S01]  /*8e60*/  @P1 LDG.E R0, [R4.64] ;  /* 0x0000001004001981 */ /* 0x000ea2000c1e1900 */
[----:B------:R-:W-:-:S05]  /*8e70*/  IMAD.MOV.U32 R6, RZ, RZ, c[0x0][0x2f0] ;  /* 0x0000bc00ff067624 */ /* 0x000fca00078e00ff */
[----:B------:R-:W-:-:S05]  /*8e80*/  @P0 IMAD.WIDE R2, R8, R2, c[0x0][0x360] ;  /* 0x0000d80008020625 */ /* 0x000fca00078e0202 */
[----:B------:R1:W5:Y:S02]  /*8e90*/  @P0 LDG.E R6, [R2.64] ;  /* 0x0000001002060981 */ /* 0x000364000c1e1900 */
[----:B-1----:R-:W-:Y:S02]  /*8ea0*/  CS2R R2, SRZ ;  /* 0x0000000000027805 */ /* 0x002fe4000001ff00 */
[--C-:B--2---:R-:W-:Y:S01]  /*8eb0*/  @P1 SHF.R.S32.HI R3, RZ, 0x1f, R0.reuse ;  /* 0x0000001fff031819 */ /* 0x104fe20000011400 */
[----:B------:R-:W-:Y:S01]  /*8ec0*/  @P1 IMAD.MOV.U32 R2, RZ, RZ, R0 ;  /* 0x000000ffff021224 */ /* 0x000fe200078e0000 */
[----:B------:R-:W-:Y:S05]  /*8ed0*/  @P0 BRA `(.L_x_1169) ;  /* 0x0000004000000947 */ /* 0x000fea0003800000 */
[----:B------:R-:W-:Y:S05]  /*8ee0*/  @!P1 BRA `(.L_x_1169) ;  /* 0x0000003000009947 */ /* 0x000fea0003800000 */
[----:B------:R1:W2:Y:S04]  /*8ef0*/  LDG.E R0, [R4.64] ;  /* 0x0000001004007981 */ /* 0x0002a8000c1e1900 */
[----:B-1----:R-:W2:Y:S02]  /*8f00*/  LDG.E R4, [R4.64+0x4] ;  /* 0x0000041004047981 */ /* 0x002ea4000c1e1900 */
[----:B--2--5:R-:W-:-:S02]  /*8f10*/  IADD3 R6, -R0, R4, RZ ;  /* 0x0000000400067210 */ /* 0x024fc40007ffe1ff */
.L_x_1169:
[----:B------:R-:W1:Y:S01]  /*8f20*/  S2R R5, SR_TID.X ;  /* 0x0000000000057919 */ /* 0x000e620000002100 */
[----:B------:R-:W-:Y:S01]  /*8f30*/  SEL R16, R8, RZ, !P1 ;  /* 0x000000ff08107207 */ /* 0x000fe20004800000 */
[----:B------:R-:W-:Y:S02]  /*8f40*/  BSSY B0, `(.L_x_1170) ;  /* 0x0000025000007945 */ /* 0x000fe40003800000 */
[----:B------:R-:W2:Y:S04]  /*8f50*/  S2R R9, SR_CTAID.X ;  /* 0x0000000000097919 */ /* 0x000ea80000002500 */
[----:B------:R-:W3:Y:S01]  /*8f60*/  S2R R20, SR_CTAID.Y ;  /* 0x0000000000147919 */ /* 0x000ee20000002600 */
[----:B-1----:R-:W-:-:S04]  /*8f70*/  SHF.R.S32.HI R4, RZ, 0x1f, R5 ;  /* 0x0000001fff047819 */ /* 0x002fc80000011405 */
[----:B------:R-:W-:Y:S01]  /*8f80*/  LEA.HI R4, R4, R5, RZ, 0x4 ;  /* 0x0000000504047211 */ /* 0x000fe200078f20ff */
[----:B--2--5:R-:W-:-:S03]  /*8f90*/  IMAD R15, R9, -0x80, R6 ;  /* 0xffffff80090f7824 */ /* 0x024fc600078e0206 */
[----:B------:R-:W-:Y:S02]  /*8fa0*/  LOP3.LUT R0, R4, 0x1ffffff0, RZ, 0xc0, !PT ;  /* 0x1ffffff004007812 */ /* 0x000fe400078ec0ff */
[----:B------:R-:W-:Y:S02]  /*8fb0*/  SHF.R.S32.HI R14, RZ, 0x4, R4 ;  /* 0x00000004ff0e7819 */ /* 0x000fe40000011404 */
[----:B---3--:R-:W-:Y:S01]  /*8fc0*/  SHF.R.S32.HI R21, RZ, 0x1f, R20 ;  /* 0x0000001fff157819 */ /* 0x008fe20000011414 */
[----:B------:R-:W-:Y:S01]  /*8fd0*/  IMAD.IADD R0, R5, 0x1, -R0 ;  /* 0x0000000105007824 */ /* 0x000fe200078e0a00 */
[C---:B------:R-:W-:Y:S02]  /*8fe0*/  IADD3 R2, P0, R14.reuse, R2, RZ ;  /* 0x000000020e027210 */ /* 0x040fe40007f1e0ff */
[----:B------:R-:W-:Y:S01]  /*8ff0*/  ISETP.GE.AND P2, PT, R14, R15, PT ;  /* 0x0000000f0e00720c */ /* 0x000fe20003f46270 */
[----:B------:R-:W-:Y:S01]  /*9000*/  IMAD.SHL.U32 R12, R0, 0x8, RZ ;  /* 0x00000008000c7824 */ /* 0x000fe200078e00ff */
[----:B------:R-:W-:Y:S01]  /*9010*/  SHF.R.S32.HI R0, RZ, 0x1f, R8 ;  /* 0x0000001fff007819 */ /* 0x000fe20000011408 */
[----:B------:R-:W-:Y:S01]  /*9020*/  IMAD R7, R21, c[0x0][0x308], RZ ;  /* 0x0000c20015077a24 */ /* 0x000fe200078e02ff */
[----:B------:R-:W-:-:S02]  /*9030*/  LEA.HI.X.SX32 R3, R14, R3, 0x1, P0 ;  /* 0x000000030e037211 */ /* 0x000fc400000f0eff */
[--C-:B------:R-:W-:Y:S01]  /*9040*/  SHF.R.S32.HI R13, RZ, 0x1f, R12.reuse ;  /* 0x0000001fff0d7819 */ /* 0x100fe2000001140c */
[----:B------:R-:W-:Y:S01]  /*9050*/  IMAD R7, R20, c[0x0][0x30c], R7 ;  /* 0x0000c30014077a24 */ /* 0x000fe200078e0207 */
[----:B------:R-:W-:Y:S02]  /*9060*/  ISETP.GE.OR P0, PT, R12, c[0x0][0x2f4], P2 ;  /* 0x0000bd000c007a0c */ /* 0x000fe40001706670 */
[----:B------:R-:W-:Y:S01]  /*9070*/  SEL R17, R0, RZ, !P1 ;  /* 0x000000ff00117207 */ /* 0x000fe20004800000 */
[----:B------:R-:W-:Y:S01]  /*9080*/  IMAD.WIDE.U32 R4, R20, c[0x0][0x308], R12 ;  /* 0x0000c20014047a25 */ /* 0x000fe200078e000c */
[----:B------:R-:W-:-:S03]  /*9090*/  P2R R18, PR, RZ, 0x4 ;  /* 0x00000004ff127803 */ /* 0x000fc60000000000 */
[----:B------:R-:W-:Y:S02]  /*90a0*/  IMAD.IADD R5, R7, 0x1, R5 ;  /* 0x0000000107057824 */ /* 0x000fe400078e0205 */
[----:B------:R-:W-:Y:S02]  /*90b0*/  IMAD R8, R17, c[0x0][0x310], RZ ;  /* 0x0000c40011087a24 */ /* 0x000fe400078e02ff */
[----:B------:R-:W-:-:S04]  /*90c0*/  IMAD.WIDE.U32 R10, R16, c[0x0][0x310], R4 ;  /* 0x0000c400100a7a25 */ /* 0x000fc800078e0004 */
[----:B------:R-:W-:Y:S02]  /*90d0*/  IMAD R8, R16, c[0x0][0x314], R8 ;  /* 0x0000c50010087a24 */ /* 0x000fe400078e0208 */
[----:B------:R-:W-:-:S04]  /*90e0*/  IMAD.WIDE R6, R9, 0x80, R2 ;  /* 0x0000008009067825 */ /* 0x000fc800078e0202 */
        /* <DEDUP_REMOVED lines=10> */
.L_x_1171:
[----:B------:R-:W-:Y:S05]  /*9190*/  BSYNC B0 ;  /* 0x0000000000007941 */ /* 0x000fea0003800000 */
.L_x_1170:
[----:B------:R-:W-:Y:S01]  /*91a0*/  IADD3 R0, R14, 0x10, RZ ;  /* 0x000000100e007810 */ /* 0x000fe20007ffe0ff */
        /* <DEDUP_REMOVED lines=16> */
.L_x_1173:
[----:B------:R-:W-:Y:S05]  /*92b0*/  BSYNC B0 ;  /* 0x0000000000007941 */ /* 0x000fea0003800000 */
.L_x_1172:
        /* <DEDUP_REMOVED lines=16> */
.L_x_1175:
[----:B------:R-:W-:Y:S05]  /*93c0*/  BSYNC B0 ;  /* 0x0000000000007941 */ /* 0x000fea0003800000 */
.L_x_1174:
        /* <DEDUP_REMOVED lines=16> */
.L_x_1177:
[----:B------:R-:W-:Y:S05]  /*94d0*/  BSYNC B0 ;  /* 0x0000000000007941 */ /* 0x000fea0003800000 */
.L_x_1176:
        /* <DEDUP_REMOVED lines=16> */
.L_x_1179:
[----:B------:R-:W-:Y:S05]  /*95e0*/  BSYNC B0 ;  /* 0x0000000000007941 */ /* 0x000fea0003800000 */
.L_x_1178:
        /* <DEDUP_REMOVED lines=16> */
.L_x_1181:
[----:B------:R-:W-:Y:S05]  /*96f0*/  BSYNC B0 ;  /* 0x0000000000007941 */ /* 0x000fea0003800000 */
.L_x_1180:
        /* <DEDUP_REMOVED lines=16> */
.L_x_1183:
[----:B------:R-:W-:Y:S05]  /*9800*/  BSYNC B0 ;  /* 0x0000000000007941 */ /* 0x000fea0003800000 */
.L_x_1182:
        /* <DEDUP_REMOVED lines=15> */
[----:B------:R1:W-:Y:S02]  /*9900*/  STG.E.128 [R2.64], RZ ;  /* 0x000000ff02007986 */ /* 0x0003e4000c101d10 */
.L_x_1185:
[----:B------:R-:W-:Y:S05]  /*9910*/  BSYNC B0 ;  /* 0x0000000000007941 */ /* 0x000fea0003800000 */
.L_x_1184:
        /* <DEDUP_REMOVED lines=20> */
.L_x_1187:
[----:B------:R-:W-:Y:S05]  /*9a60*/  BSYNC B0 ;  /* 0x0000000000007941 */ /* 0x000fea0003800000 */
.L_x_1186:
        /* <DEDUP_REMOVED lines=15> */
.L_x_1189:
[----:B------:R-:W-:Y:S05]  /*9b60*/  BSYNC B0 ;  /* 0x0000000000007941 */ /* 0x000fea0003800000 */
.L_x_1188:
        /* <DEDUP_REMOVED lines=14> */
.L_x_1191:
[----:B------:R-:W-:Y:S05]  /*9c50*/  BSYNC B0 ;  /* 0x0000000000007941 */ /* 0x000fea0003800000 */
.L_x_1190:
        /* <DEDUP_REMOVED lines=14> */
.L_x_1193:
[----:B------:R-:W-:Y:S05]  /*9d40*/  BSYNC B0 ;  /* 0x0000000000007941 */ /* 0x000fea0003800000 */
.L_x_1192:
        /* <DEDUP_REMOVED lines=14> */
.L_x_1195:
[----:B------:R-:W-:Y:S05]  /*9e30*/  BSYNC B0 ;  /* 0x0000000000007941 */ /* 0x000fea0003800000 */
.L_x_1194:
        /* <DEDUP_REMOVED lines=14> */
.L_x_1197:
[----:B------:R-:W-:Y:S05]  /*9f20*/  BSYNC B0 ;  /* 0x0000000000007941 */ /* 0x000fea0003800000 */
.L_x_1196:
        /* <DEDUP_REMOVED lines=14> */
.L_x_1199:
[----:B------:R-:W-:Y:S05]  /*a010*/  BSYNC B0 ;  /* 0x0000000000007941 */ /* 0x000fea0003800000 */
.L_x_1198:
        /* <DEDUP_REMOVED lines=12> */
[----:B------:R-:W-:Y:S01]  /*a0e0*/  STG.E.128 [R2.64], RZ ;  /* 0x000000ff02007986 */ /* 0x000fe2000c101d10 */
[----:B------:R-:W-:Y:S05]  /*a0f0*/  EXIT ;  /* 0x000000000000794d */ /* 0x000fea0003800000 */
.L_x_1200:
        /* <DEDUP_REMOVED lines=16> */
.L_x_2321:


//--------------------- .text._ZN7cutlass13device_kernelIN5flash19enable_sm80_to_sm89INS1_16FlashAttnBwdSm80INS1_25CollectiveMainloopBwdSm80ILi2ELi2EN4cute5tupleIJNS5_1CILi64EEENS7_ILi128EEES9_EEENS_6half_tEfNS_4arch4Sm80ELb0ELb0ELb1ELb1ELb1ELb0ELb0ELb0ELi2ELi2ELi2ELi2ELb0EEENS1_21CollectiveEpilogueBwdISA_SB_SD_Li256ELb1ELb0ELi4EEENS1_19SingleTileSchedulerILb1ELb0ELb0ELi128EEEEEEEEEvNT_6ParamsE --------------------------
	.section	.text._ZN7cutlass13device_kernelIN5flash19enable_sm80_to_sm89INS1_16FlashAttnBwdSm80INS1_25CollectiveMainloopBwdSm80ILi2ELi2EN4cute5tupleIJNS5_1CILi64EEENS7_ILi128EEES9_EEENS_6half_tEfNS_4arch4Sm80ELb0ELb0ELb1ELb1ELb1ELb0ELb0ELb0ELi2ELi2ELi2ELi2ELb0EEENS1_21CollectiveEpilogueBwdISA_SB_SD_Li256ELb1ELb0ELi4EEENS1_19SingleTileSchedulerILb1ELb0ELb0ELi128EEEEEEEEEvNT_6ParamsE,"ax",@progbits
	.sectioninfo	@"SHI_REGISTERS=255"
	.align	128
.text._ZN7cutlass13device_kernelIN5flash19enable_sm80_to_sm89INS1_16FlashAttnBwdSm80INS1_25CollectiveMainloopBwdSm80ILi2ELi2EN4cute5tupleIJNS5_1CILi64EEENS7_ILi128EEES9_EEENS_6half_tEfNS_4arch4Sm80ELb0ELb0ELb1ELb1ELb1ELb0ELb0ELb0ELi2ELi2ELi2ELi2ELb0EEENS1_21CollectiveEpilogueBwdISA_SB_SD_Li256ELb1ELb0ELi4EEENS1_19SingleTileSchedulerILb1ELb0ELb0ELi128EEEEEEEEEvNT_6ParamsE:
        .type           _ZN7cutlass13device_kernelIN5flash19enable_sm80_to_sm89INS1_16FlashAttnBwdSm80INS1_25CollectiveMainloopBwdSm80ILi2ELi2EN4cute5tupleIJNS5_1CILi64EEENS7_ILi128EEES9_EEENS_6half_tEfNS_4arch4Sm80ELb0ELb0ELb1ELb1ELb1ELb0ELb0ELb0ELi2ELi2ELi2ELi2ELb0EEENS1_21CollectiveEpilogueBwdISA_SB_SD_Li256ELb1ELb0ELi4EEENS1_19SingleTileSchedulerILb1ELb0ELb0ELi128EEEEEEEEEvNT_6ParamsE,@function
        .size           _ZN7cutlass13device_kernelIN5flash19enable_sm80_to_sm89INS1_16FlashAttnBwdSm80INS1_25CollectiveMainloopBwdSm80ILi2ELi2EN4cute5tupleIJNS5_1CILi64EEENS7_ILi128EEES9_EEENS_6half_tEfNS_4arch4Sm80ELb0ELb0ELb1ELb1ELb1ELb0ELb0ELb0ELi2ELi2ELi2ELi2ELb0EEENS1_21CollectiveEpilogueBwdISA_SB_SD_Li256ELb1ELb0ELi4EEENS1_19SingleTileSchedulerILb1ELb0ELb0ELi128EEEEEEEEEvNT_6ParamsE,(.L_x_2322 - _ZN7cutlass13device_kernelIN5flash19enable_sm80_to_sm89INS1_16FlashAttnBwdSm80INS1_25CollectiveMainloopBwdSm80ILi2ELi2EN4cute5tupleIJNS5_1CILi64EEENS7_ILi128EEES9_EEENS_6half_tEfNS_4arch4Sm80ELb0ELb0ELb1ELb1ELb1ELb0ELb0ELb0ELi2ELi2ELi2ELi2ELb0EEENS1_21CollectiveEpilogueBwdISA_SB_SD_Li256ELb1ELb0ELi4EEENS1_19SingleTileSchedulerILb1ELb0ELb0ELi128EEEEEEEEEvNT_6ParamsE)
        .other          _ZN7cutlass13device_kernelIN5flash19enable_sm80_to_sm89INS1_16FlashAttnBwdSm80INS1_25CollectiveMainloopBwdSm80ILi2ELi2EN4cute5tupleIJNS5_1CILi64EEENS7_ILi128EEES9_EEENS_6half_tEfNS_4arch4Sm80ELb0ELb0ELb1ELb1ELb1ELb0ELb0ELb0ELi2ELi2ELi2ELi2ELb0EEENS1_21CollectiveEpilogueBwdISA_SB_SD_Li256ELb1ELb0ELi4EEENS1_19SingleTileSchedulerILb1ELb0ELb0ELi128EEEEEEEEEvNT_6ParamsE,@"STO_CUDA_ENTRY STV_DEFAULT"
_ZN7cutlass13device_kernelIN5flash19enable_sm80_to_sm89INS1_16FlashAttnBwdSm80INS1_25CollectiveMainloopBwdSm80ILi2ELi2EN4cute5tupleIJNS5_1CILi64EEENS7_ILi128EEES9_EEENS_6half_tEfNS_4arch4Sm80ELb0ELb0ELb1ELb1ELb1ELb0ELb0ELb0ELi2ELi2ELi2ELi2ELb0EEENS1_21CollectiveEpilogueBwdISA_SB_SD_Li256ELb1ELb0ELi4EEENS1_19SingleTileSchedulerILb1ELb0ELb0ELi128EEEEEEEEEvNT_6ParamsE:
        /* <DEDUP_REMOVED lines=18> */
.L_x_1202:
        /* <DEDUP_REMOVED lines=8> */
.L_x_1204:
[----:B------:R-:W-:Y:S02]  /*01a0*/  MOV R0, c[0x0][0x3a4] ;  /* 0x0000e90000007a02 */ /* 0x000fe40000000f00 */
.L_x_1203:
[----:B-1----:R-:W-:-:S05]  /*01b0*/  IMAD.SHL.U32 R2, R101, 0x80, RZ ;  /* 0x0000008065027824 */ /* 0x002fca00078e00ff */
[----:B-----5:R-:W-:-:S04]  /*01c0*/  ISETP.GE.AND P0, PT, R2, R0, PT ;  /* 0x000000000200720c */ /* 0x020fc80003f06270 */
[----:B------:R-:W-:-:S05]  /*01d0*/  SEL R0, R5, 0xffffffff, !P0 ;  /* 0xffffffff05007807 */ /* 0x000fca0004000000 */
[----:B------:R1:W-:Y:S01]  /*01e0*/  STL [R1+0x38], R0 ;  /* 0x0000380001007387 */ /* 0x0003e20000100800 */
[----:B------:R-:W-:Y:S05]  /*01f0*/  BRA `(.L_x_1205) ;  /* 0x0000012000007947 */ /* 0x000fea0003800000 */
.L_x_1201:
[----:B---34-:R-:W-:-:S04]  /*0200*/  ISETP.NE.U32.AND P0, PT, RZ, c[0x0][0x3c0], PT ;  /* 0x0000f000ff007a0c */ /* 0x018fc80003f05070 */
[----:B------:R-:W-:-:S13]  /*0210*/  ISETP.NE.AND.EX P0, PT, RZ, c[0x0][0x3c4], PT, P0 ;  /* 0x0000f100ff007a0c */ /* 0x000fda0003f05300 */
[----:B------:R-:W-:Y:S05]  /*0220*/  @!P0 BRA `(.L_x_1206) ;  /* 0x0000002000008947 */ /* 0x000fea0003800000 */
[----:B------:R1:W5:Y:S01]  /*0230*/  LDG.E R0, [R2.64] ;  /* 0x0000001002007981 */ /* 0x000362000c1e1900 */
[----:B------:R-:W-:Y:S05]  /*0240*/  BRA `(.L_x_1207) ;  /* 0x0000009000007947 */ /* 0x000fea0003800000 */
.L_x_1206:
        /* <DEDUP_REMOVED lines=8> */
.L_x_1208:
[----:B------:R-:W-:Y:S02]  /*02d0*/  MOV R0, c[0x0][0x3a4] ;  /* 0x0000e90000007a02 */ /* 0x000fe40000000f00 */
.L_x_1207:
[----:B-1----:R-:W-:-:S05]  /*02e0*/  IMAD.SHL.U32 R2, R101, 0x80, RZ ;  /* 0x0000008065027824 */ /* 0x002fca00078e00ff */
[----:B-----5:R-:W-:-:S04]  /*02f0*/  ISETP.GE.AND P0, PT, R2, R0, PT ;  /* 0x000000000200720c */ /* 0x020fc80003f06270 */
[----:B------:R-:W-:-:S05]  /*0300*/  SEL R0, R5, 0xffffffff, !P0 ;  /* 0xffffffff05007807 */ /* 0x000fca0004000000 */
[----:B------:R1:W-:Y:S04]  /*0310*/  STL [R1+0x38], R0 ;  /* 0x0000380001007387 */ /* 0x0003e80000100800 */
.L_x_1205:
        /* <DEDUP_REMOVED lines=32> */
.L_x_1209:
[----:B-1-3--:R-:W-:-:S04]  /*0520*/  ISETP.NE.U32.AND P0, PT, RZ, c[0x0][0x2e0], PT ;  /* 0x0000b800ff007a0c */ /* 0x00afc80003f05070 */
[----:B------:R-:W-:-:S13]  /*0530*/  ISETP.NE.AND.EX P0, PT, RZ, c[0x0][0x2e4], PT, P0 ;  /* 0x0000b900ff007a0c */ /* 0x000fda0003f05300 */
[----:B------:R-:W-:Y:S05]  /*0540*/  @!P0 BRA `(.L_x_1210) ;  /* 0x0000003000008947 */ /* 0x000fea0003800000 */
[----:B------:R-:W-:-:S05]  /*0550*/  IMAD.WIDE R2, R105, R9, c[0x0][0x2e0] ;  /* 0x0000b80069027625 */ /* 0x000fca00078e0209 */
[----:B------:R1:W5:Y:S01]  /*0560*/  LDG.E R13, [R2.64] ;  /* 0x00000010020d7981 */ /* 0x000362000c1e1900 */
[----:B------:R-:W-:Y:S05]  /*0570*/  BRA `(.L_x_1211) ;  /* 0x0000004000007947 */ /* 0x000fea0003800000 */
.L_x_1210:
[----:B------:R-:W-:Y:S05]  /*0580*/  @!P4 BRA `(.L_x_1211) ;  /* 0x000000300000c947 */ /* 0x000fea0003800000 */
[----:B------:R-:W2:Y:S04]  /*0590*/  LDG.E R0, [R4.64] ;  /* 0x0000001004007981 */ /* 0x000ea8000c1e1900 */
[----:B------:R-:W2:Y:S02]  /*05a0*/  LDG.E R2, [R4.64+0x4] ;  /* 0x0000041004027981 */ /* 0x000ea4000c1e1900 */
[----:B--2---:R-:W-:Y:S02]  /*05b0*/  IADD3 R13, -R0, R2, RZ ;  /* 0x00000002000d7210 */ /* 0x004fe40007ffe1ff */
.L_x_1211:
        /* <DEDUP_REMOVED lines=422> */
.L_x_1214:
[----:B------:R-:W-:Y:S05]  /*2020*/  BSYNC B0 ;  /* 0x0000000000007941 */ /* 0x000fea0003800000 */
.L_x_1213:
        /* <DEDUP_REMOVED lines=140> */
.L_x_1217:
        /* <DEDUP_REMOVED lines=259> */
.L_x_1215:
        /* <DEDUP_REMOVED lines=566> */
.L_x_1216:
        /* <DEDUP_REMOVED lines=298> */
.L_x_1212:
        /* <DEDUP_REMOVED lines=178> */
.L_x_1219:
        /* <DEDUP_REMOVED lines=68> */
.L_x_1221:
[----:B--234-:R-:W-:Y:S05]  /*7e80*/  BSYNC B0 ;  /* 0x0000000000007941 */ /* 0x01cfea0003800000 */
.L_x_1220:
        /* <DEDUP_REMOVED lines=17> */
.L_x_1223:
[----:B------:R-:W-:Y:S05]  /*7fa0*/  BSYNC B0 ;  /* 0x0000000000007941 */ /* 0x000fea0003800000 */
.L_x_1222:
        /* <DEDUP_REMOVED lines=16> */
.L_x_1225:
[----:B------:R-:W-:Y:S05]  /*80b0*/  BSYNC B0 ;  /* 0x0000000000007941 */ /* 0x000fea0003800000 */
.L_x_1224:
        /* <DEDUP_REMOVED lines=16> */
.L_x_1227:
[----:B------:R-:W-:Y:S05]  /*81c0*/  BSYNC B0 ;  /* 0x0000000000007941 */ /* 0x000fea0003800000 */
.L_x_1226:
        /* <DEDUP_REMOVED lines=16> */
.L_x_1229:
[----:B------:R-:W-:Y:S05]  /*82d0*/  BSYNC B0 ;  /* 0x0000000000007941 */ /* 0x000fea0003800000 */
.L_x_1228:
        /* <DEDUP_REMOVED lines=16> */
.L_x_1231:
[----:B------:R-:W-:Y:S05]  /*83e0*/  BSYNC B0 ;  /* 0x0000000000007941 */ /* 0x000fea0003800000 */
.L_x_1230:
        /* <DEDUP_REMOVED lines=16> */
.L_x_1233:
[----:B------:R-:W-:Y:S05]  /*84f0*/  BSYNC B0 ;  /* 0x0000000000007941 */ /* 0x000fea0003800000 */
.L_x_1232:
        /* <DEDUP_REMOVED lines=16> */
.L_x_1235:
[----:B------:R-:W-:Y:S05]  /*8600*/  BSYNC B0 ;  /* 0x0000000000007941 */ /* 0x000fea0003800000 */
.L_x_1234:
        /* <DEDUP_REMOVED lines=20> */
.L_x_1237:
[----:B------:R-:W-:Y:S05]  /*8750*/  BSYNC B0 ;  /* 0x0000000000007941 */ /* 0x000fea0003800000 */
.L_x_1236:
        /* <DEDUP_REMOVED lines=15> */
.L_x_1239:
[----:B------:R-:W-:Y:S05]  /*8850*/  BSYNC B0 ;  /* 0x0000000000007941 */ /* 0x000fea0003800000 */
.L_x_1238:
        /* <DEDUP_REMOVED lines=14> */
.L_x_1241:
[----:B------:R-:W-:Y:S05]  /*8940*/  BSYNC B0 ;  /* 0x0000000000007941 */ /* 0x000fea0003800000 */
.L_x_1240:
        /* <DEDUP_REMOVED lines=14> */
.L_x_1243:
[----:B------:R-:W-:Y:S05]  /*8a30*/  BSYNC B0 ;  /* 0x0000000000007941 */ /* 0x000fea0003800000 */
.L_x_1242:
        /* <DEDUP_REMOVED lines=14> */
.L_x_1245:
[----:B------:R-:W-:Y:S05]  /*8b20*/  BSYNC B0 ;  /* 0x0000000000007941 */ /* 0x000fea0003800000 */
.L_x_1244:
        /* <DEDUP_REMOVED lines=14> */
.L_x_1247:
[----:B------:R-:W-:Y:S05]  /*8c10*/  BSYNC B0 ;  /* 0x0000000000007941 */ /* 0x000fea0003800000 */
.L_x_1246:
        /* <DEDUP_REMOVED lines=14> */
.L_x_1249:
[----:B------:R-:W-:Y:S05]  /*8d00*/  BSYNC B0 ;  /* 0x0000000000007941 */ /* 0x000fea0003800000 */
.L_x_1248:
        /* <DEDUP_REMOVED lines=14> */
.L_x_1218:
        /* <DEDUP_REMOVED lines=19> */
.L_x_1250:
        /* <DEDUP_REMOVED lines=39> */
.L_x_1252:
[----:B------:R-:W-:Y:S05]  /*9190*/  BSYNC B0 ;  /* 0x0000000000007941 */ /* 0x000fea0003800000 */
.L_x_1251:
        /* <DEDUP_REMOVED lines=17> */
.L_x_1254:
[----:B------:R-:W-:Y:S05]  /*92b0*/  BSYNC B0 ;  /* 0x0000000000007941 */ /* 0x000fea0003800000 */
.L_x_1253:
        /* <DEDUP_REMOVED lines=16> */
.L_x_1256:
[----:B------:R-:W-:Y:S05]  /*93c0*/  BSYNC B0 ;  /* 0x0000000000007941 */ /* 0x000fea0003800000 */
.L_x_1255:
        /* <DEDUP_REMOVED lines=16> */
.L_x_1258:
[----:B------:R-:W-:Y:S05]  /*94d0*/  BSYNC B0 ;  /* 0x0000000000007941 */ /* 0x000fea0003800000 */
.L_x_1257:
        /* <DEDUP_REMOVED lines=16> */
.L_x_1260:
[----:B------:R-:W-:Y:S05]  /*95e0*/  BSYNC B0 ;  /* 0x0000000000007941 */ /* 0x000fea0003800000 */
.L_x_1259:
        /* <DEDUP_REMOVED lines=16> */
.L_x_1262:
[----:B------:R-:W-:Y:S05]  /*96f0*/  BSYNC B0 ;  /* 0x0000000000007941 */ /* 0x000fea0003800000 */
.L_x_1261:
        /* <DEDUP_REMOVED lines=16> */
.L_x_1264:
[----:B------:R-:W-:Y:S05]  /*9800*/  BSYNC B0 ;  /* 0x0000000000007941 */ /* 0x000fea0003800000 */
.L_x_1263:
        /* <DEDUP_REMOVED lines=16> */
.L_x_1266:
[----:B------:R-:W-:Y:S05]  /*9910*/  BSYNC B0 ;  /* 0x0000000000007941 */ /* 0x000fea0003800000 */
.L_x_1265:
        /* <DEDUP_REMOVED lines=20> */
.L_x_1268:
[----:B------:R-:W-:Y:S05]  /*9a60*/  BSYNC B0 ;  /* 0x0000000000007941 */ /* 0x000fea0003800000 */
.L_x_1267:
        /* <DEDUP_REMOVED lines=15> */
.L_x_1270:
[----:B------:R-:W-:Y:S05]  /*9b60*/  BSYNC B0 ;  /* 0x0000000000007941 */ /* 0x000fea0003800000 */
.L_x_1269:
        /* <DEDUP_REMOVED lines=14> */
.L_x_1272:
[----:B------:R-:W-:Y:S05]  /*9c50*/  BSYNC B0 ;  /* 0x0000000000007941 */ /* 0x000fea0003800000 */
.L_x_1271:
        /* <DEDUP_REMOVED lines=14> */
.L_x_1274:
[----:B------:R-:W-:Y:S05]  /*9d40*/  BSYNC B0 ;  /* 0x0000000000007941 */ /* 0x000fea0003800000 */
.L_x_1273:
        /* <DEDUP_REMOVED lines=14> */
.L_x_1276:
[----:B------:R-:W-:Y:S05]  /*9e30*/  BSYNC B0 ;  /* 0x0000000000007941 */ /* 0x000fea0003800000 */
.L_x_1275:
        /* <DEDUP_REMOVED lines=14> */
.L_x_1278:
[----:B------:R-:W-:Y:S05]  /*9f20*/  BSYNC B0 ;  /* 0x0000000000007941 */ /* 0x000fea0003800000 */
.L_x_1277:
        /* <DEDUP_REMOVED lines=14> */
.L_x_1280:
[----:B------:R-:W-:Y:S05]  /*a010*/  BSYNC B0 ;  /* 0x0000000000007941 */ /* 0x000fea0003800000 */
.L_x_1279:
        /* <DEDUP_REMOVED lines=14> */
.L_x_1281:
        /* <DEDUP_REMOVED lines=16> */
.L_x_2322:


//--------------------- .text._ZN7cutlass13device_kernelIN5flash19enable_sm80_to_sm89INS1_16FlashAttnBwdSm80INS1_25CollectiveMainloopBwdSm80ILi2ELi2EN4cute5tupleIJNS5_1CILi64EEENS7_ILi128EEES9_EEENS_6half_tEfNS_4arch4Sm80ELb0ELb0ELb1ELb1ELb0ELb0ELb0ELb0ELi2ELi2ELi2ELi2ELb0EEENS1_24CollectiveEpilogueBwdGQAISA_fSD_Li256ELb1ELb0EEENS1_19SingleTileSchedulerILb1ELb0ELb0ELi128EEEEEEEEEvNT_6ParamsE --------------------------
	.section	.text._ZN7cutlass13device_kernelIN5flash19enable_sm80_to_sm89INS1_16FlashAttnBwdSm80INS1_25CollectiveMainloopBwdSm80ILi2ELi2EN4cute5tupleIJNS5_1CILi64EEENS7_ILi128EEES9_EEENS_6half_tEfNS_4arch4Sm80ELb0ELb0ELb1ELb1ELb0ELb0ELb0ELb0ELi2ELi2ELi2ELi2ELb0EEENS1_24CollectiveEpilogueBwdGQAISA_fSD_Li256ELb1ELb0EEENS1_19SingleTileSchedulerILb1ELb0ELb0ELi128EEEEEEEEEvNT_6ParamsE,"ax",@progbits
	.sectioninfo	@"SHI_REGISTERS=255"
	.align	128
.text._ZN7cutlass13device_kernelIN5flash19enable_sm80_to_sm89INS1_16FlashAttnBwdSm80INS1_25CollectiveMainloopBwdSm80ILi2ELi2EN4cute5tupleIJNS5_1CILi64EEENS7_ILi128EEES9_EEENS_6half_tEfNS_4arch4Sm80ELb0ELb0ELb1ELb1ELb0ELb0ELb0ELb0ELi2ELi2ELi2ELi2ELb0EEENS1_24CollectiveEpilogueBwdGQAISA_fSD_Li256ELb1ELb0EEENS1_19SingleTileSchedulerILb1ELb0ELb0ELi128EEEEEEEEEvNT_6ParamsE:
        .type           _ZN7cutlass13device_kernelIN5flash19enable_sm80_to_sm89INS1_16FlashAttnBwdSm80INS1_25CollectiveMainloopBwdSm80ILi2ELi2EN4cute5tupleIJNS5_1CILi64EEENS7_ILi128EEES9_EEENS_6half_tEfNS_4arch4Sm80ELb0ELb0ELb1ELb1ELb0ELb0ELb0ELb0ELi2ELi2ELi2ELi2ELb0EEENS1_24CollectiveEpilogueBwdGQAISA_fSD_Li256ELb1ELb0EEENS1_19SingleTileSchedulerILb1ELb0ELb0ELi128EEEEEEEEEvNT_6ParamsE,@function
        .size           _ZN7cutlass13device_kernelIN5flash19enable_sm80_to_sm89INS1_16FlashAttnBwdSm80INS1_25CollectiveMainloopBwdSm80ILi2ELi2EN4cute5tupleIJNS5_1CILi64EEENS7_ILi128EEES9_EEENS_6half_tEfNS_4arch4Sm80ELb0ELb0ELb1ELb1ELb0ELb0ELb0ELb0ELi2ELi2ELi2ELi2ELb0EEENS1_24CollectiveEpilogueBwdGQAISA_fSD_Li256ELb1ELb0EEENS1_19SingleTileSchedulerILb1ELb0ELb0ELi128EEEEEEEEEvNT_6ParamsE,(.L_x_2323 - _ZN7cutlass13device_kernelIN5flash19enable_sm80_to_sm89INS1_16FlashAttnBwdSm80INS1_25CollectiveMainloopBwdSm80ILi2ELi2EN4cute5tupleIJNS5_1CILi64EEENS7_ILi128EEES9_EEENS_6half_tEfNS_4arch4Sm80ELb0ELb0ELb1ELb1ELb0ELb0ELb0ELb0ELi2ELi2ELi2ELi2ELb0EEENS1_24CollectiveEpilogueBwdGQAISA_fSD_Li256ELb1ELb0EEENS1_19SingleTileSchedulerILb1ELb0ELb0ELi128EEEEEEEEEvNT_6ParamsE)
        .other          _ZN7cutlass13device_kernelIN5flash19enable_sm80_to_sm89INS1_16FlashAttnBwdSm80INS1_25CollectiveMainloopBwdSm80ILi2ELi2EN4cute5tupleIJNS5_1CILi64EEENS7_ILi128EEES9_EEENS_6half_tEfNS_4arch4Sm80ELb0ELb0ELb1ELb1ELb0ELb0ELb0ELb0ELi2ELi2ELi2ELi2ELb0EEENS1_24CollectiveEpilogueBwdGQAISA_fSD_Li256ELb1ELb0EEENS1_19SingleTileSchedulerILb1ELb0ELb0ELi128EEEEEEEEEvNT_6ParamsE,@"STO_CUDA_ENTRY STV_DEFAULT"
_ZN7cutlass13device_kernelIN5flash19enable_sm80_to_sm89INS1_16FlashAttnBwdSm80INS1_25CollectiveMainloopBwdSm80ILi2ELi2EN4cute5tupleIJNS5_1CILi64EEENS7_ILi128EEES9_EEENS_6half_tEfNS_4arch4Sm80ELb0ELb0ELb1ELb1ELb0ELb0ELb0ELb0ELi2ELi2ELi2ELi2ELb0EEENS1_24CollectiveEpilogueBwdGQAISA_fSD_Li256ELb1ELb0EEENS1_19SingleTileSchedulerILb1ELb0ELb0ELi128EEEEEEEEEvNT_6ParamsE:
        /* <DEDUP_REMOVED lines=18> */
.L_x_1283:
        /* <DEDUP_REMOVED lines=8> */
.L_x_1285:
[----:B------:R-:W-:Y:S02]  /*01a0*/  MOV R0, c[0x0][0x3ac] ;  /* 0x0000eb0000007a02 */ /* 0x000fe40000000f00 */
.L_x_1284:
[----:B-1----:R-:W-:-:S05]  /*01b0*/  IMAD.SHL.U32 R2, R18, 0x80, RZ ;  /* 0x0000008012027824 */ /* 0x002fca00078e00ff */
[----:B-----5:R-:W-:-:S04]  /*01c0*/  ISETP.GE.AND P0, PT, R2, R0, PT ;  /* 0x000000000200720c */ /* 0x020fc80003f06270 */
[----:B------:R-:W-:-:S05]  /*01d0*/  SEL R0, R5, 0xffffffff, !P0 ;  /* 0xffffffff05007807 */ /* 0x000fca0004000000 */
[----:B------:R1:W-:Y:S01]  /*01e0*/  STL [R1+0x38], R0 ;  /* 0x0000380001007387 */ /* 0x0003e20000100800 */
[----:B------:R-:W-:Y:S05]  /*01f0*/  BRA `(.L_x_1286) ;  /* 0x0000012000007947 */ /* 0x000fea0003800000 */
.L_x_1282:
[----:B---34-:R-:W-:-:S04]  /*0200*/  ISETP.NE.U32.AND P0, PT, RZ, c[0x0][0x3c8], PT ;  /* 0x0000f200ff007a0c */ /* 0x018fc80003f05070 */
[----:B------:R-:W-:-:S13]  /*0210*/  ISETP.NE.AND.EX P0, PT, RZ, c[0x0][0x3cc], PT, P0 ;  /* 0x0000f300ff007a0c */ /* 0x000fda0003f05300 */
[----:B------:R-:W-:Y:S05]  /*0220*/  @!P0 BRA `(.L_x_1287) ;  /* 0x0000002000008947 */ /* 0x000fea0003800000 */
[----:B------:R1:W5:Y:S01]  /*0230*/  LDG.E R0, [R2.64] ;  /* 0x0000001002007981 */ /* 0x000362000c1e1900 */
[----:B------:R-:W-:Y:S05]  /*0240*/  BRA `(.L_x_1288) ;  /* 0x0000009000007947 */ /* 0x000fea0003800000 */
.L_x_1287:
        /* <DEDUP_REMOVED lines=8> */
.L_x_1289:
[----:B------:R-:W-:Y:S02]  /*02d0*/  MOV R0, c[0x0][0x3ac] ;  /* 0x0000eb0000007a02 */ /* 0x000fe40000000f00 */
.L_x_1288:
[----:B-1----:R-:W-:-:S05]  /*02e0*/  IMAD.SHL.U32 R2, R18, 0x80, RZ ;  /* 0x0000008012027824 */ /* 0x002fca00078e00ff */
[----:B-----5:R-:W-:-:S04]  /*02f0*/  ISETP.GE.AND P0, PT, R2, R0, PT ;  /* 0x000000000200720c */ /* 0x020fc80003f06270 */
[----:B------:R-:W-:-:S05]  /*0300*/  SEL R0, R5, 0xffffffff, !P0 ;  /* 0xffffffff05007807 */ /* 0x000fca0004000000 */
[----:B------:R1:W-:Y:S04]  /*0310*/  STL [R1+0x38], R0 ;  /* 0x0000380001007387 */ /* 0x0003e80000100800 */
.L_x_1286:
        /* <DEDUP_REMOVED lines=8> */
[----:B------:R-:W-:-:S04]  /*03a0*/  ISETP.NE.U32.AND P4, PT, RZ, c[0x0][0x2d0], PT ;  /* 0x0000b400ff007a0c */ /* 0x000fc80003f85070 */
[----:B------:R-:W-:-:S05]  /*03b0*/  ISETP.NE.AND.EX P4, PT, RZ, c[0x0][0x2d4], PT, P4 ;  /* 0x0000b500ff007a0c */ /* 0x000fca0003f85340 */
[CC--:B------:R-:W-:Y:S02]  /*03c0*/  @P0 IMAD.WIDE R2, R165.reuse, R9.reuse, c[0x0][0x2d8] ;  /* 0x0000b600a5020625 */ /* 0x0c0fe400078e0209 */
[----:B-1----:R-:W2:Y:S04]  /*03d0*/  @P2 LDG.E R0, [R4.64] ;  /* 0x0000001004002981 */ /* 0x002ea8000c1e1900 */
[----:B------:R1:W3:Y:S04]  /*03e0*/  @P0 LDG.E R8, [R2.64] ;  /* 0x0000001002080981 */ /* 0x0002e8000c1e1900 */
[----:B------:R-:W4:Y:S01]  /*03f0*/  @P2 LDG.E R7, [R4.64] ;  /* 0x0000001004072981 */ /* 0x000f22000c1e1900 */
[----:B-1----:R-:W-:-:S05]  /*0400*/  IMAD.WIDE R2, R165, R9, c[0x0][0x2d0] ;  /* 0x0000b400a5027625 */ /* 0x002fca00078e0209 */
[----:B------:R-:W5:Y:S01]  /*0410*/  @P4 LDG.E R6, [R2.64] ;  /* 0x0000001002064981 */ /* 0x000f62000c1e1900 */
[----:B------:R-:W-:Y:S01]  /*0420*/  ULDC UR14, c[0x0][0x168] ;  /* 0x00005a00000e7ab9 */ /* 0x000fe20000000800 */
[----:B------:R-:W-:Y:S01]  /*0430*/  CS2R R10, SRZ ;  /* 0x00000000000a7805 */ /* 0x000fe2000001ff00 */
[----:B------:R-:W-:Y:S01]  /*0440*/  CS2R R14, SRZ ;  /* 0x00000000000e7805 */ /* 0x000fe2000001ff00 */
[----:B------:R-:W-:Y:S02]  /*0450*/  IMAD.MOV.U32 R17, RZ, RZ, c[0x0][0x198] ;  /* 0x00006600ff117624 */ /* 0x000fe400078e00ff */
[----:B--2---:R-:W-:Y:S01]  /*0460*/  @P2 IMAD R0, R165, 0x40, R0 ;  /* 0x00000040a5002824 */ /* 0x004fe200078e0200 */
[----:B---3--:R1:W2:Y:S01]  /*0470*/  @P0 R2UR UR14, R8 ;  /* 0x00000000080e03c2 */ /* 0x0082a200000e0000 */
[--C-:B----4-:R-:W-:Y:S01]  /*0480*/  @P2 SHF.R.S32.HI R11, RZ, 0x1f, R7.reuse ;  /* 0x0000001fff0b2819 */ /* 0x110fe20000011407 */
[----:B------:R-:W-:Y:S02]  /*0490*/  @P2 IMAD.MOV.U32 R10, RZ, RZ, R7 ;  /* 0x000000ffff0a2224 */ /* 0x000fe400078e0007 */
[----:B-1----:R-:W-:-:S04]  /*04a0*/  @P2 SHF.R.S32.HI R8, RZ, 0x1f, R0 ;  /* 0x0000001fff082819 */ /* 0x002fc80000011400 */
[----:B------:R-:W-:Y:S01]  /*04b0*/  @P2 LEA.HI R0, R8, R0, RZ, 0x6 ;  /* 0x0000000008002211 */ /* 0x000fe200078f30ff */
[----:B------:R-:W-:Y:S01]  /*04c0*/  IMAD.MOV.U32 R8, RZ, RZ, RZ ;  /* 0x000000ffff087224 */ /* 0x000fe200078e00ff */
[--C-:B-----5:R-:W-:Y:S01]  /*04d0*/  @P4 SHF.R.S32.HI R15, RZ, 0x1f, R6.reuse ;  /* 0x0000001fff0f4819 */ /* 0x120fe20000011406 */
[----:B------:R-:W-:Y:S01]  /*04e0*/  @P4 IMAD.MOV.U32 R14, RZ, RZ, R6 ;  /* 0x000000ffff0e4224 */ /* 0x000fe200078e0006 */
[----:B------:R-:W-:Y:S01]  /*04f0*/  @P2 LOP3.LUT R8, R0, 0xffffffc0, RZ, 0xc0, !PT ;  /* 0xffffffc000082812 */ /* 0x000fe200078ec0ff */
[----:B------:R-:W-:Y:S05]  /*0500*/  @P0 BRA `(.L_x_1290) ;  /* 0x0000006000000947 */ /* 0x000fea0003800000 */
[----:B--2---:R-:W-:Y:S05]  /*0510*/  @!P2 BRA `(.L_x_1290) ;  /* 0x000000500000a947 */ /* 0x004fea0003800000 */
[----:B------:R1:W2:Y:S04]  /*0520*/  LDG.E R0, [R4.64] ;  /* 0x0000001004007981 */ /* 0x0002a8000c1e1900 */
[----:B-1----:R-:W3:Y:S01]  /*0530*/  LDG.E R4, [R4.64+0x4] ;  /* 0x0000041004047981 */ /* 0x002ee2000c1e1900 */
[----:B--2---:R-:W1:Y:S08]  /*0540*/  R2UR UR14, R0 ;  /* 0x00000000000e73c2 */ /* 0x004e7000000e0000 */
[----:B---3--:R-:W1:Y:S02]  /*0550*/  R2UR UR4, R4 ;  /* 0x00000000040473c2 */ /* 0x008e6400000e0000 */
[----:B-1----:R-:W-:-:S06]  /*0560*/  UIADD3 UR14, -UR14, UR4, URZ ;  /* 0x000000040e0e7290 */ /* 0x002fcc000fffe13f */
.L_x_1290:
[----:B--2---:R-:W-:-:S04]  /*0570*/  ISETP.NE.U32.AND P0, PT, RZ, c[0x0][0x2e0], PT ;  /* 0x0000b800ff007a0c */ /* 0x004fc80003f05070 */
[----:B------:R-:W-:-:S13]  /*0580*/  ISETP.NE.AND.EX P0, PT, RZ, c[0x0][0x2e4], PT, P0 ;  /* 0x0000b900ff007a0c */ /* 0x000fda0003f05300 */
[----:B------:R-:W-:Y:S05]  /*0590*/  @!P0 BRA `(.L_x_1291) ;  /* 0x0000003000008947 */ /* 0x000fea0003800000 */
[----:B------:R-:W-:-:S05]  /*05a0*/  IMAD.WIDE R2, R165, R9, c[0x0][0x2e0] ;  /* 0x0000b800a5027625 */ /* 0x000fca00078e0209 */
[----:B------:R1:W5:Y:S01]  /*05b0*/  LDG.E R17, [R2.64] ;  /* 0x0000001002117981 */ /* 0x000362000c1e1900 */
[----:B------:R-:W-:Y:S05]  /*05c0*/  BRA `(.L_x_1292) ;  /* 0x0000004000007947 */ /* 0x000fea0003800000 */
.L_x_1291:
[----:B------:R-:W-:Y:S05]  /*05d0*/  @!P4 BRA `(.L_x_1292) ;  /* 0x000000300000c947 */ /* 0x000fea0003800000 */
[----:B------:R1:W2:Y:S04]  /*05e0*/  LDG.E R0, [R2.64] ;  /* 0x0000001002007981 */ /* 0x0002a8000c1e1900 */
[----:B-1----:R-:W2:Y:S02]  /*05f0*/  LDG.E R2, [R2.64+0x4] ;  /* 0x0000041002027981 */ /* 0x002ea4000c1e1900 */
[----:B--2---:R-:W-:Y:S02]  /*0600*/  IADD3 R17, -R0, R2, RZ ;  /* 0x0000000200117210 */ /* 0x004fe40007ffe1ff */
.L_x_1292:
        /* <DEDUP_REMOVED lines=69> */
[--C-:B-1----:R-:W-:Y:S01]  /*0a60*/  SHF.R.S32.HI R2, RZ, 0x1f, R164.reuse ;  /* 0x0000001fff027819 */ /* 0x102fe200000114a4 */
[----:B------:R-:W-:Y:S01]  /*0a70*/  IMAD.SHL.U32 R5, R164, 0x4, RZ ;  /* 0x00000004a4057824 */ /* 0x000fe200078e00ff */
[--C-:B------:R-:W-:Y:S01]  /*0a80*/  SHF.R.S32.HI R34, RZ, 0x1f, R35.reuse ;  /* 0x0000001fff227819 */ /* 0x100fe20000011423 */
[----:B------:R-:W-:Y:S01]  /*0a90*/  IMAD.MOV.U32 R3, RZ, RZ, c[0x0][0x248] ;  /* 0x00009200ff037624 */ /* 0x000fe200078e00ff */
[----:B------:R-:W-:Y:S01]  /*0aa0*/  IADD3 R28, P0, R0, R164, RZ ;  /* 0x000000a4001c7210 */ /* 0x000fe20007f1e0ff */
[----:B------:R-:W-:Y:S01]  /*0ab0*/  IMAD.MOV.U32 R12, RZ, RZ, R35 ;  /* 0x000000ffff0c7224 */ /* 0x000fe200078e0023 */
[----:B------:R-:W-:Y:S01]  /*0ac0*/  SHF.R.S32.HI R33, RZ, 0x1f, R164 ;  /* 0x0000001fff217819 */ /* 0x000fe200000114a4 */
[----:B------:R-:W-:Y:S01]  /*0ad0*/  IMAD R4, R34, c[0x0][0x270], RZ ;  /* 0x00009c0022047a24 */ /* 0x000fe200078e02ff */
[----:B------:R-:W-:Y:S01]  /*0ae0*/  LEA.HI.X.SX32 R29, R0, R2, 0x1, P0 ;  /* 0x00000002001d7211 */ /* 0x000fe200000f0eff */
[----:B------:R-:W-:Y:S01]  /*0af0*/  IMAD R7, R34, c[0x0][0x288], RZ ;  /* 0x0000a20022077a24 */ /* 0x000fe200078e02ff */
[----:B------:R-:W-:Y:S01]  /*0b00*/  SHF.R.S32.HI R0, RZ, 0x1f, R8 ;  /* 0x0000001fff007819 */ /* 0x000fe20000011408 */
[----:B-----5:R-:W-:Y:S01]  /*0b10*/  IMAD R32, R18, -0x80, R17 ;  /* 0xffffff8012207824 */ /* 0x020fe200078e0211 */
[----:B------:R-:W-:Y:S01]  /*0b20*/  IADD3 R2, P0, R5, R8, RZ ;  /* 0x0000000805027210 */ /* 0x000fe20007f1e0ff */
[----:B------:R-:W-:Y:S01]  /*0b30*/  IMAD R7, R35, c[0x0][0x28c], R7 ;  /* 0x0000a30023077a24 */ /* 0x000fe200078e0207 */
[----:B------:R-:W-:Y:S01]  /*0b40*/  ISETP.NE.AND P3, PT, R3, 0x1, PT ;  /* 0x000000010300780c */ /* 0x000fe20003f65270 */
[----:B------:R-:W-:Y:S01]  /*0b50*/  ULDC.64 UR4, c[0x0][0x1d8] ;  /* 0x0000760000047ab9 */ /* 0x000fe20000000a00 */
[----:B------:R-:W-:Y:S01]  /*0b60*/  LEA.HI.X.SX32 R3, R5, R0, 0x1, P0 ;  /* 0x0000000005037211 */ /* 0x000fe200000f0eff */
[----:B------:R-:W-:Y:S01]  /*0b70*/  IMAD R0, R35, c[0x0][0x274], R4 ;  /* 0x00009d0023007a24 */ /* 0x000fe200078e0204 */
[----:B------:R-:W-:Y:S01]  /*0b80*/  LEA.HI R9, R33, R164, RZ, 0x3 ;  /* 0x000000a421097211 */ /* 0x000fe200078f18ff */
[----:B------:R-:W-:Y:S01]  /*0b90*/  USHF.L.U32 UR7, UR4, 0x6, URZ ;  /* 0x0000000604077899 */ /* 0x000fe2000800063f */
[----:B------:R-:W-:Y:S01]  /*0ba0*/  SHF.R.S32.HI R23, RZ, 0x1f, R165 ;  /* 0x0000001fff177819 */ /* 0x000fe200000114a5 */
[----:B------:R-:W-:Y:S01]  /*0bb0*/  IMAD.WIDE.U32 R4, R35, c[0x0][0x270], R2 ;  /* 0x00009c0023047a25 */ /* 0x000fe200078e0002 */
[----:B------:R-:W-:Y:S01]  /*0bc0*/  SHF.R.S32.HI R36, RZ, 0x3, R9 ;  /* 0x00000003ff247819 */ /* 0x000fe20000011409 */
[----:B------:R-:W-:Y:S01]  /*0bd0*/  UMOV UR10, 0x6 ;  /* 0x00000006000a7882 */ /* 0x000fe20000000000 */
[----:B------:R-:W-:Y:S01]  /*0be0*/  SEL R25, R23, RZ, !P2 ;  /* 0x000000ff17197207 */ /* 0x000fe20005000000 */
[----:B------:R-:W-:Y:S01]  /*0bf0*/  IMAD.IADD R5, R5, 0x1, R0 ;  /* 0x0000000105057824 */ /* 0x000fe200078e0200 */
[----:B------:R-:W-:Y:S01]  /*0c00*/  SHF.R.S32.HI R13, RZ, 0x1f, R36 ;  /* 0x0000001fff0d7819 */ /* 0x000fe20000011424 */
[----:B------:R-:W-:Y:S01]  /*0c10*/  @P3 IMAD.HI.U32 R16, R35, c[0x0][0x24c], RZ ;  /* 0x0000930023103a27 */ /* 0x000fe200078e00ff */
[C---:B------:R-:W-:Y:S01]  /*0c20*/  IADD3 R8, P1, R36.reuse, R10, RZ ;  /* 0x0000000a24087210 */ /* 0x040fe20007f3e0ff */
[----:B------:R-:W-:Y:S01]  /*0c30*/  USHF.L.U64.HI UR6, UR4, UR10, UR5 ;  /* 0x0000000a04067299 */ /* 0x000fe20008010205 */
[----:B------:R-:W-:Y:S01]  /*0c40*/  LOP3.LUT R0, R9, 0xfffffff8, RZ, 0xc0, !PT ;  /* 0xfffffff809007812 */ /* 0x000fe200078ec0ff */
[----:B------:R-:W-:Y:S01]  /*0c50*/  IMAD.WIDE.U32 R2, R35, c[0x0][0x288], R2 ;  /* 0x0000a20023027a25 */ /* 0x000fe200078e0002 */
[----:B------:R-:W-:Y:S01]  /*0c60*/  LEA.HI R9, R33, R164, RZ, 0x6 ;  /* 0x000000a421097211 */ /* 0x000fe200078f30ff */
[----:B------:R-:W-:Y:S01]  /*0c70*/  UIADD3 UR9, UP0, UR7, 0x80, URZ ;  /* 0x0000008007097890 */ /* 0x000fe2000ff1e03f */
[----:B------:R-:W-:Y:S01]  /*0c80*/  @P3 SHF.R.U32.HI R12, RZ, c[0x0][0x250], R16 ;  /* 0x00009400ff0c3a19 */ /* 0x000fe20000011610 */
[----:B------:R-:W-:Y:S01]  /*0c90*/  IMAD.X R10, R13, 0x1, R11, P1 ;  /* 0x000000010d0a7824 */ /* 0x000fe200008e060b */
[----:B------:R-:W-:Y:S01]  /*0ca0*/  SHF.R.S32.HI R26, RZ, 0x6, R9 ;  /* 0x00000006ff1a7819 */ /* 0x000fe20000011409 */
[C---:B------:R-:W-:Y:S01]  /*0cb0*/  IMAD.SHL.U32 R11, R36.reuse, 0x40, RZ ;  /* 0x00000040240b7824 */ /* 0x040fe200078e00ff */
[----:B------:R-:W-:Y:S01]  /*0cc0*/  IADD3 R6, P0, R36, R14, RZ ;  /* 0x0000000e24067210 */ /* 0x000fe20007f1e0ff */
[----:B------:R-:W-:Y:S01]  /*0cd0*/  IMAD.IADD R27, R164, 0x1, -R0 ;  /* 0x00000001a41b7824 */ /* 0x000fe200078e0a00 */
[----:B------:R-:W-:Y:S01]  /*0ce0*/  SEL R30, R165, RZ, !P2 ;  /* 0x000000ffa51e7207 */ /* 0x000fe20005000000 */
[----:B------:R-:W-:Y:S01]  /*0cf0*/  IMAD.IADD R3, R3, 0x1, R7 ;  /* 0x0000000103037824 */ /* 0x000fe200078e0207 */
[----:B------:R-:W-:Y:S01]  /*0d00*/  LOP3.LUT R0, R11, 0x1c0, RZ, 0xc0, !PT ;  /* 0x000001c00b007812 */ /* 0x000fe200078ec0ff */
[----:B------:R-:W-:Y:S01]  /*0d10*/  IMAD.SHL.U32 R16, R27, 0x8, RZ ;  /* 0x000000081b107824 */ /* 0x000fe200078e00ff */
[----:B------:R-:W-:Y:S01]  /*0d20*/  UIADD3.X UR8, URZ, UR6, URZ, UP0, !UPT ;  /* 0x000000063f087290 */ /* 0x000fe200087fe43f */
[----:B------:R-:W-:Y:S01]  /*0d30*/  IMAD.SHL.U32 R212, R26, 0x200, RZ ;  /* 0x000002001ad47824 */ /* 0x000fe200078e00ff */
[----:B------:R-:W-:Y:S01]  /*0d40*/  ULDC.64 UR4, c[0x0][0x1a8] ;  /* 0x00006a0000047ab9 */ /* 0x000fe20000000a00 */
[----:B------:R-:W-:Y:S01]  /*0d50*/  IMAD.X R7, R13, 0x1, R15, P0 ;  /* 0x000000010d077824 */ /* 0x000fe200000e060f */
[----:B------:R-:W-:Y:S01]  /*0d60*/  LOP3.LUT R9, R0, 0x38, R16, 0xf8, !PT ;  /* 0x0000003800097812 */ /* 0x000fe200078ef810 */
[----:B------:R-:W-:Y:S01]  /*0d70*/  IMAD.WIDE.U32 R2, R30, c[0x0][0x290], R2 ;  /* 0x0000a4001e027a25 */ /* 0x000fe200078e0002 */
[----:B------:R-:W-:Y:S01]  /*0d80*/  SHF.R.U32.HI R0, RZ, 0x3, R0 ;  /* 0x00000003ff007819 */ /* 0x000fe20000011600 */
[----:B------:R-:W-:Y:S01]  /*0d90*/  USHF.L.U64.HI UR5, UR4, UR10, UR5 ;  /* 0x0000000a04057299 */ /* 0x000fe20008010205 */
[----:B------:R-:W-:Y:S01]  /*0da0*/  SHF.R.S32.HI R17, RZ, 0x1f, R16 ;  /* 0x0000001fff117819 */ /* 0x000fe20000011410 */
[----:B------:R-:W-:Y:S01]  /*0db0*/  IMAD.WIDE R14, R18, 0x80, R6 ;  /* 0x00000080120e7825 */ /* 0x000fe200078e0206 */
[----:B------:R-:W-:-:S02]  /*0dc0*/  LOP3.LUT R31, R212, R9, R0, 0xf6, !PT ;  /* 0x00000009d41f7212 */ /* 0x000fc400078ef600 */
[----:B------:R-:W-:Y:S01]  /*0dd0*/  SHF.R.S32.HI R0, RZ, 0x1f, R12 ;  /* 0x0000001fff007819 */ /* 0x000fe2000001140c */
[C---:B------:R-:W-:Y:S01]  /*0de0*/  IMAD R7, R25.reuse, c[0x0][0x278], RZ ;  /* 0x00009e0019077a24 */ /* 0x040fe200078e02ff */
[----:B------:R-:W-:Y:S01]  /*0df0*/  LEA R38, P0, R2, c[0x0][0x280], 0x2 ;  /* 0x0000a00002267a11 */ /* 0x000fe200078010ff */
[----:B------:R-:W-:Y:S01]  /*0e00*/  IMAD R6, R25, c[0x0][0x290], RZ ;  /* 0x0000a40019067a24 */ /* 0x000fe200078e02ff */
[----:B------:R-:W-:Y:S01]  /*0e10*/  LOP3.LUT R229, R229, 0xfffffff7, RZ, 0xc0, !PT ;  /* 0xfffffff7e5e57812 */ /* 0x000fe200078ec0ff */
[C---:B------:R-:W-:Y:S02]  /*0e20*/  IMAD R22, R30.reuse, c[0x0][0x27c], R7 ;  /* 0x00009f001e167a24 */ /* 0x040fe400078e0207 */
[----:B------:R-:W-:Y:S02]  /*0e30*/  IMAD R18, R30, c[0x0][0x294], R6 ;  /* 0x0000a5001e127a24 */ /* 0x000fe400078e0206 */
[----:B------:R-:W-:Y:S02]  /*0e40*/  IMAD R7, R10, c[0x0][0x208], RZ ;  /* 0x000082000a077a24 */ /* 0x000fe400078e02ff */
[----:B------:R-:W-:-:S02]  /*0e50*/  IMAD R6, R0, c[0x0][0x1e0], RZ ;  /* 0x0000780000067a24 */ /* 0x000fc400078e02ff */
[----:B------:R-:W-:Y:S02]  /*0e60*/  IMAD R0, R0, c[0x0][0x1b0], RZ ;  /* 0x00006c0000007a24 */ /* 0x000fe400078e02ff */
[----:B------:R-:W-:Y:S02]  /*0e70*/  IMAD R20, R8, c[0x0][0x20c], R7 ;  /* 0x0000830008147a24 */ /* 0x000fe400078e0207 */
[----:B------:R-:W-:Y:S02]  /*0e80*/  IMAD R21, R12, c[0x0][0x1e4], R6 ;  /* 0x000079000c157a24 */ /* 0x000fe400078e0206 */
[----:B------:R-:W-:-:S04]  /*0e90*/  IMAD.WIDE.U32 R6, R30, c[0x0][0x278], R4 ;  /* 0x00009e001e067a25 */ /* 0x000fc800078e0004 */
[----:B------:R-:W-:Y:S01]  /*0ea0*/  IMAD R9, R10, c[0x0][0x178], RZ ;  /* 0x00005e000a097a24 */ /* 0x000fe200078e02ff */
[----:B------:R-:W-:Y:S01]  /*0eb0*/  LEA R40, P1, R6, c[0x0][0x258], 0x2 ;  /* 0x0000960006287a11 */ /* 0x000fe200078210ff */
[C---:B------:R-:W-:Y:S02]  /*0ec0*/  IMAD R24, R12.reuse, c[0x0][0x1b4], R0 ;  /* 0x00006d000c187a24 */ /* 0x040fe400078e0200 */
[----:B------:R-:W-:Y:S02]  /*0ed0*/  IMAD.IADD R0, R7, 0x1, R22 ;  /* 0x0000000107007824 */ /* 0x000fe400078e0216 */
        /* <DEDUP_REMOVED lines=187> */
[C---:B------:R-:W-:Y:S01]  /*1a90*/  @!P4 IMAD.SHL.U32 R0, R164.reuse, 0x10, RZ ;  /* 0x00000010a400c824 */ /* 0x040fe200078e00ff */
        /* <DEDUP_REMOVED lines=80> */
.L_x_1295:
[----:B------:R-:W-:Y:S05]  /*1fa0*/  BSYNC B0 ;  /* 0x0000000000007941 */ /* 0x000fea0003800000 */
.L_x_1294:
        /* <DEDUP_REMOVED lines=140> */
.L_x_1298:
        /* <DEDUP_REMOVED lines=259> */
.L_x_1296:
        /* <DEDUP_REMOVED lines=17> */
[----:B------:R-:W-:Y:S02]  /*39b0*/  ISETP.GT.AND P2, PT, R231, 0x60, PT ;  /* 0x00000060e700780c */ /* 0x000fe40003f44270 */
        /* <DEDUP_REMOVED lines=548> */
.L_x_1297:
        /* <DEDUP_REMOVED lines=298> */
.L_x_1293:
[----:B------:R-:W-:Y:S05]  /*6ea0*/  @P0 EXIT ;  /* 0x000000000000094d */ /* 0x000fea0003800000 */
[----:B------:R-:W2:Y:S01]  /*6eb0*/  LDL.LU R9, [R1+0x38] ;  /* 0x0000380001097983 */ /* 0x000ea20000300800 */
[----:B------:R-:W-:-:S04]  /*6ec0*/  ISETP.NE.U32.AND P0, PT, RZ, c[0x0][0x360], PT ;  /* 0x0000d800ff007a0c */ /* 0x000fc80003f05070 */
[----:B------:R-:W-:-:S13]  /*6ed0*/  ISETP.NE.AND.EX P0, PT, RZ, c[0x0][0x364], PT, P0 ;  /* 0x0000d900ff007a0c */ /* 0x000fda0003f05300 */
[----:B-1----:R-:W-:-:S04]  /*6ee0*/  @P0 IMAD.MOV.U32 R2, RZ, RZ, 0x4 ;  /* 0x00000004ff020424 */ /* 0x002fc800078e00ff */
[----:B--2---:R-:W-:-:S05]  /*6ef0*/  @P0 IMAD.WIDE R2, R9, R2, c[0x0][0x360] ;  /* 0x0000d80009020625 */ /* 0x004fca00078e0202 */
[----:B------:R1:W2:Y:S01]  /*6f00*/  @P0 LDG.E R0, [R2.64] ;  /* 0x0000001002000981 */ /* 0x0002a2000c1e1900 */
[----:B------:R-:W3:Y:S03]  /*6f10*/  S2UR UR5, SR_CTAID.X ;  /* 0x00000000000579c3 */ /* 0x000ee60000002500 */
[----:B------:R-:W4:Y:S04]  /*6f20*/  S2R R5, SR_TID.X ;  /* 0x0000000000057919 */ /* 0x000f280000002100 */
[----:B-1----:R-:W1:Y:S01]  /*6f30*/  S2R R3, SR_CTAID.Y ;  /* 0x0000000000037919 */ /* 0x002e620000002600 */
[----:B------:R-:W-:Y:S01]  /*6f40*/  IMAD.MOV.U32 R2, RZ, RZ, c[0x0][0x338] ;  /* 0x0000ce00ff027624 */ /* 0x000fe200078e00ff */
[----:B---3--:R-:W-:Y:S01]  /*6f50*/  USHF.L.U32 UR5, UR5, 0xe, URZ ;  /* 0x0000000e05057899 */ /* 0x008fe2000800063f */
[----:B----4-:R-:W-:Y:S01]  /*6f60*/  SHF.R.S32.HI R6, RZ, 0x1f, R5 ;  /* 0x0000001fff067819 */ /* 0x010fe20000011405 */
[----:B------:R-:W-:Y:S02]  /*6f70*/  BAR.SYNC.DEFER_BLOCKING 0x1, 0x100 ;  /* 0x0044000000007b1d */ /* 0x000fe40000010000 */
[----:B------:R-:W-:Y:S01]  /*6f80*/  ISETP.NE.AND P1, PT, R2, 0x1, PT ;  /* 0x000000010200780c */ /* 0x000fe20003f25270 */
[----:B------:R-:W-:-:S12]  /*6f90*/  USHF.R.S32.HI UR4, URZ, 0x1f, UR5 ;  /* 0x0000001f3f047899 */ /* 0x000fd80008011405 */
[----:B-1----:R-:W-:-:S04]  /*6fa0*/  @P1 IMAD.HI.U32 R4, R3, c[0x0][0x33c], RZ ;  /* 0x0000cf0003041a27 */ /* 0x002fc800078e00ff */
[----:B--2---:R-:W-:-:S05]  /*6fb0*/  @P0 IMAD R0, R9, 0x80, R0 ;  /* 0x0000008009000824 */ /* 0x004fca00078e0200 */
[----:B------:R-:W-:-:S04]  /*6fc0*/  @P0 SHF.R.S32.HI R2, RZ, 0x1f, R0 ;  /* 0x0000001fff020819 */ /* 0x000fc80000011400 */
[----:B------:R-:W-:Y:S01]  /*6fd0*/  @P0 LEA.HI R2, R2, R0, RZ, 0x7 ;  /* 0x0000000002020211 */ /* 0x000fe200078f38ff */
[----:B------:R-:W-:Y:S01]  /*6fe0*/  IMAD.MOV.U32 R0, RZ, RZ, R3 ;  /* 0x000000ffff007224 */ /* 0x000fe200078e0003 */
[----:B------:R-:W-:Y:S02]  /*6ff0*/  @P1 SHF.R.U32.HI R0, RZ, c[0x0][0x340], R4 ;  /* 0x0000d000ff001a19 */ /* 0x000fe40000011604 */
[----:B------:R-:W-:Y:S02]  /*7000*/  @P0 SHF.L.U32 R2, R2, 0x7, RZ ;  /* 0x0000000702020819 */ /* 0x000fe400000006ff */
[----:B------:R-:W-:Y:S02]  /*7010*/  SHF.R.S32.HI R4, RZ, 0x1f, R0 ;  /* 0x0000001fff047819 */ /* 0x000fe40000011400 */
[----:B------:R-:W-:-:S04]  /*7020*/  @P0 LOP3.LUT R2, R2, 0xffffc000, RZ, 0xc0, !PT ;  /* 0xffffc00002020812 */ /* 0x000fc800078ec0ff */
[----:B------:R-:W-:Y:S02]  /*7030*/  @P0 SHF.R.S32.HI R3, RZ, 0x1f, R2 ;  /* 0x0000001fff030819 */ /* 0x000fe40000011402 */
[----:B------:R-:W-:-:S06]  /*7040*/  @!P0 CS2R R2, SRZ ;  /* 0x0000000000028805 */ /* 0x000fcc000001ff00 */
[----:B------:R-:W-:Y:S01]  /*7050*/  IADD3 R2, P2, P1, R2, UR5, R5 ;  /* 0x0000000502027c10 */ /* 0x000fe2000f95e005 */
[C---:B------:R-:W-:Y:S02]  /*7060*/  IMAD R5, R4.reuse, c[0x0][0x328], RZ ;  /* 0x0000ca0004057a24 */ /* 0x040fe400078e02ff */
[----:B------:R-:W-:Y:S01]  /*7070*/  IMAD R4, R4, c[0x0][0x300], RZ ;  /* 0x0000c00004047a24 */ /* 0x000fe200078e02ff */
[----:B------:R-:W-:Y:S01]  /*7080*/  IADD3.X R3, R3, UR4, R6, P2, P1 ;  /* 0x0000000403037c10 */ /* 0x000fe200097e2406 */
[C---:B------:R-:W-:Y:S01]  /*7090*/  IMAD R7, R0.reuse, c[0x0][0x32c], R5 ;  /* 0x0000cb0000077a24 */ /* 0x040fe200078e0205 */
[----:B------:R-:W-:Y:S01]  /*70a0*/  SHF.R.S32.HI R6, RZ, 0x1f, R9 ;  /* 0x0000001fff067819 */ /* 0x000fe20000011409 */
[C---:B------:R-:W-:Y:S02]  /*70b0*/  IMAD R8, R0.reuse, c[0x0][0x304], R4 ;  /* 0x0000c10000087a24 */ /* 0x040fe400078e0204 */
[----:B------:R-:W-:-:S04]  /*70c0*/  IMAD.WIDE.U32 R4, R0, c[0x0][0x328], R2 ;  /* 0x0000ca0000047a25 */ /* 0x000fc800078e0002 */
[----:B------:R-:W-:Y:S01]  /*70d0*/  IMAD.WIDE.U32 R2, R0, c[0x0][0x300], R2 ;  /* 0x0000c00000027a25 */ /* 0x000fe200078e0002 */
[----:B------:R-:W-:Y:S02]  /*70e0*/  SEL R0, R6, RZ, !P0 ;  /* 0x000000ff06007207 */ /* 0x000fe40004000000 */
[----:B------:R-:W-:Y:S01]  /*70f0*/  SEL R6, R9, RZ, !P0 ;  /* 0x000000ff09067207 */ /* 0x000fe20004000000 */
[----:B------:R-:W-:Y:S01]  /*7100*/  IMAD.IADD R5, R5, 0x1, R7 ;  /* 0x0000000105057824 */ /* 0x000fe200078e0207 */
[----:B------:R-:W-:Y:S01]  /*7110*/  IADD3 R3, R3, R8, RZ ;  /* 0x0000000803037210 */ /* 0x000fe20007ffe0ff */
[C---:B------:R-:W-:Y:S02]  /*7120*/  IMAD R10, R0.reuse, c[0x0][0x330], RZ ;  /* 0x0000cc00000a7a24 */ /* 0x040fe400078e02ff */
[----:B------:R-:W-:Y:S02]  /*7130*/  IMAD R0, R0, c[0x0][0x308], RZ ;  /* 0x0000c20000007a24 */ /* 0x000fe400078e02ff */
[----:B------:R-:W-:-:S02]  /*7140*/  IMAD R10, R6, c[0x0][0x334], R10 ;  /* 0x0000cd00060a7a24 */ /* 0x000fc400078e020a */
[----:B------:R-:W-:-:S04]  /*7150*/  IMAD.WIDE.U32 R8, R6, c[0x0][0x330], R4 ;  /* 0x0000cc0006087a25 */ /* 0x000fc800078e0004 */
[----:B------:R-:W-:Y:S01]  /*7160*/  IMAD R0, R6, c[0x0][0x30c], R0 ;  /* 0x0000c30006007a24 */ /* 0x000fe200078e0200 */
[----:B------:R-:W-:Y:S01]  /*7170*/  LEA R4, P1, R8, c[0x0][0x310], 0x2 ;  /* 0x0000c40008047a11 */ /* 0x000fe200078210ff */
[----:B------:R-:W-:-:S04]  /*7180*/  IMAD.WIDE.U32 R6, R6, c[0x0][0x308], R2 ;  /* 0x0000c20006067a25 */ /* 0x000fc800078e0002 */
[----:B------:R-:W-:Y:S01]  /*7190*/  IMAD.IADD R3, R9, 0x1, R10 ;  /* 0x0000000109037824 */ /* 0x000fe200078e020a */
[----:B------:R-:W-:Y:S02]  /*71a0*/  IADD3 R0, R7, R0, RZ ;  /* 0x0000000007007210 */ /* 0x000fe40007ffe0ff */
[----:B------:R-:W-:Y:S02]  /*71b0*/  LEA R2, P0, R6, c[0x0][0x2e8], 0x2 ;  /* 0x0000ba0006027a11 */ /* 0x000fe400078010ff */
[----:B------:R-:W-:Y:S02]  /*71c0*/  LEA.HI.X R5, R8, c[0x0][0x314], R3, 0x2, P1 ;  /* 0x0000c50008057a11 */ /* 0x000fe400008f1403 */
[----:B------:R-:W-:-:S03]  /*71d0*/  LEA.HI.X R3, R6, c[0x0][0x2ec], R0, 0x2, P0 ;  /* 0x0000bb0006037a11 */ /* 0x000fc600000f1400 */
        /* <DEDUP_REMOVED lines=129> */
.L_x_1299:
        /* <DEDUP_REMOVED lines=9> */
.L_x_2323:


//--------------------- .text._ZN7cutlass13device_kernelIN5flash19enable_sm80_to_sm89INS1_16FlashAttnBwdSm80INS1_25CollectiveMainloopBwdSm80ILi2ELi2EN4cute5tupleIJNS5_1CILi64EEENS7_ILi128EEES9_EEENS_6half_tEfNS_4arch4Sm80ELb0ELb0ELb1ELb1ELb1ELb0ELb0ELb0ELi2ELi2ELi2ELi2ELb0EEENS1_24CollectiveEpilogueBwdGQAISA_fSD_Li256ELb1ELb1EEENS1_19SingleTileSchedulerILb1ELb0ELb0ELi128EEEEEEEEEvNT_6ParamsE --------------------------
	.section	.text._ZN7cutlass13device_kernelIN5flash19enable_sm80_to_sm89INS1_16FlashAttnBwdSm80INS1_25CollectiveMainloopBwdSm80ILi2ELi2EN4cute5tupleIJNS5_1CILi64EEENS7_ILi128EEES9_EEENS_6half_tEfNS_4arch4Sm80ELb0ELb0ELb1ELb1ELb1ELb0ELb0ELb0ELi2ELi2ELi2ELi2ELb0EEENS1_24CollectiveEpilogueBwdGQAISA_fSD_Li256ELb1ELb1EEENS1_19SingleTileSchedulerILb1ELb0ELb0ELi128EEEEEEEEEvNT_6ParamsE,"ax",@progbits
	.sectioninfo	@"SHI_REGISTERS=255"
	.align	128
.text._ZN7cutlass13device_kernelIN5flash19enable_sm80_to_sm89INS1_16FlashAttnBwdSm80INS1_25CollectiveMainloopBwdSm80ILi2ELi2EN4cute5tupleIJNS5_1CILi64EEENS7_ILi128EEES9_EEENS_6half_tEfNS_4arch4Sm80ELb0ELb0ELb1ELb1ELb1ELb0ELb0ELb0ELi2ELi2ELi2ELi2ELb0EEENS1_24CollectiveEpilogueBwdGQAISA_fSD_Li256ELb1ELb1EEENS1_19SingleTileSchedulerILb1ELb0ELb0ELi128EEEEEEEEEvNT_6ParamsE:
        .type           _ZN7cutlass13device_kernelIN5flash19enable_sm80_to_sm89INS1_16FlashAttnBwdSm80INS1_25CollectiveMainloopBwdSm80ILi2ELi2EN4cute5tupleIJNS5_1CILi64EEENS7_ILi128EEES9_EEENS_6half_tEfNS_4arch4Sm80ELb0ELb0ELb1ELb1ELb1ELb0ELb0ELb0ELi2ELi2ELi2ELi2ELb0EEENS1_24CollectiveEpilogueBwdGQAISA_fSD_Li256ELb1ELb1EEENS1_19SingleTileSchedulerILb1ELb0ELb0ELi128EEEEEEEEEvNT_6ParamsE,@function
        .size           _ZN7cutlass13device_kernelIN5flash19enable_sm80_to_sm89INS1_16FlashAttnBwdSm80INS1_25CollectiveMainloopBwdSm80ILi2ELi2EN4cute5tupleIJNS5_1CILi64EEENS7_ILi128EEES9_EEENS_6half_tEfNS_4arch4Sm80ELb0ELb0ELb1ELb1ELb1ELb0ELb0ELb0ELi2ELi2ELi2ELi2ELb0EEENS1_24CollectiveEpilogueBwdGQAISA_fSD_Li256ELb1ELb1EEENS1_19SingleTileSchedulerILb1ELb0ELb0ELi128EEEEEEEEEvNT_6ParamsE,(.L_x_2324 - _ZN7cutlass13device_kernelIN5flash19enable_sm80_to_sm89INS1_16FlashAttnBwdSm80INS1_25CollectiveMainloopBwdSm80ILi2ELi2EN4cute5tupleIJNS5_1CILi64EEENS7_ILi128EEES9_EEENS_6half_tEfNS_4arch4Sm80ELb0ELb0ELb1ELb1ELb1ELb0ELb0ELb0ELi2ELi2ELi2ELi2ELb0EEENS1_24CollectiveEpilogueBwdGQAISA_fSD_Li256ELb1ELb1EEENS1_19SingleTileSchedulerILb1ELb0ELb0ELi128EEEEEEEEEvNT_6ParamsE)
        .other          _ZN7cutlass13device_kernelIN5flash19enable_sm80_to_sm89INS1_16FlashAttnBwdSm80INS1_25CollectiveMainloopBwdSm80ILi2ELi2EN4cute5tupleIJNS5_1CILi64EEENS7_ILi128EEES9_EEENS_6half_tEfNS_4arch4Sm80ELb0ELb0ELb1ELb1ELb1ELb0ELb0ELb0ELi2ELi2ELi2ELi2ELb0EEENS1_24CollectiveEpilogueBwdGQAISA_fSD_Li256ELb1ELb1EEENS1_19SingleTileSchedulerILb1ELb0ELb0ELi128EEEEEEEEEvNT_6ParamsE,@"STO_CUDA_ENTRY STV_DEFAULT"
_ZN7cutlass13device_kernelIN5flash19enable_sm80_to_sm89INS1_16FlashAttnBwdSm80INS1_25CollectiveMainloopBwdSm80ILi2ELi2EN4cute5tupleIJNS5_1CILi64EEENS7_ILi128EEES9_EEENS_6half_tEfNS_4arch4Sm80ELb0ELb0ELb1ELb1ELb1ELb0ELb0ELb0ELi2ELi2ELi2ELi2ELb0EEENS1_24CollectiveEpilogueBwdGQAISA_fSD_Li256ELb1ELb1EEENS1_19SingleTileSchedulerILb1ELb0ELb0ELi128EEEEEEEEEvNT_6ParamsE:
        /* <DEDUP_REMOVED lines=18> */
.L_x_1301:
        /* <DEDUP_REMOVED lines=8> */
.L_x_1303:
[----:B------:R-:W-:Y:S02]  /*01a0*/  MOV R0, c[0x0][0x3ac] ;  /* 0x0000eb0000007a02 */ /* 0x000fe40000000f00 */
.L_x_1302:
[----:B-1----:R-:W-:-:S05]  /*01b0*/  IMAD.SHL.U32 R2, R18, 0x80, RZ ;  /* 0x0000008012027824 */ /* 0x002fca00078e00ff */
[----:B-----5:R-:W-:-:S04]  /*01c0*/  ISETP.GE.AND P0, PT, R2, R0, PT ;  /* 0x000000000200720c */ /* 0x020fc80003f06270 */
[----:B------:R-:W-:-:S05]  /*01d0*/  SEL R0, R5, 0xffffffff, !P0 ;  /* 0xffffffff05007807 */ /* 0x000fca0004000000 */
[----:B------:R1:W-:Y:S01]  /*01e0*/  STL [R1+0x38], R0 ;  /* 0x0000380001007387 */ /* 0x0003e20000100800 */
[----:B------:R-:W-:Y:S05]  /*01f0*/  BRA `(.L_x_1304) ;  /* 0x0000012000007947 */ /* 0x000fea0003800000 */
.L_x_1300:
[----:B---34-:R-:W-:-:S04]  /*0200*/  ISETP.NE.U32.AND P0, PT, RZ, c[0x0][0x3c8], PT ;  /* 0x0000f200ff007a0c */ /* 0x018fc80003f05070 */
[----:B------:R-:W-:-:S13]  /*0210*/  ISETP.NE.AND.EX P0, PT, RZ, c[0x0][0x3cc], PT, P0 ;  /* 0x0000f300ff007a0c */ /* 0x000fda0003f05300 */
[----:B------:R-:W-:Y:S05]  /*0220*/  @!P0 BRA `(.L_x_1305) ;  /* 0x0000002000008947 */ /* 0x000fea0003800000 */
[----:B------:R1:W5:Y:S01]  /*0230*/  LDG.E R0, [R2.64] ;  /* 0x0000001002007981 */ /* 0x000362000c1e1900 */
[----:B------:R-:W-:Y:S05]  /*0240*/  BRA `(.L_x_1306) ;  /* 0x0000009000007947 */ /* 0x000fea0003800000 */
.L_x_1305:
        /* <DEDUP_REMOVED lines=8> */
.L_x_1307:
[----:B------:R-:W-:Y:S02]  /*02d0*/  MOV R0, c[0x0][0x3ac] ;  /* 0x0000eb0000007a02 */ /* 0x000fe40000000f00 */
.L_x_1306:
[----:B-1----:R-:W-:-:S05]  /*02e0*/  IMAD.SHL.U32 R2, R18, 0x80, RZ ;  /* 0x0000008012027824 */ /* 0x002fca00078e00ff */
[----:B-----5:R-:W-:-:S04]  /*02f0*/  ISETP.GE.AND P0, PT, R2, R0, PT ;  /* 0x000000000200720c */ /* 0x020fc80003f06270 */
[----:B------:R-:W-:-:S05]  /*0300*/  SEL R0, R5, 0xffffffff, !P0 ;  /* 0xffffffff05007807 */ /* 0x000fca0004000000 */
[----:B------:R1:W-:Y:S04]  /*0310*/  STL [R1+0x38], R0 ;  /* 0x0000380001007387 */ /* 0x0003e80000100800 */
.L_x_1304:
        /* <DEDUP_REMOVED lines=37> */
.L_x_1308:
[----:B--2---:R-:W-:-:S04]  /*0570*/  ISETP.NE.U32.AND P0, PT, RZ, c[0x0][0x2e0], PT ;  /* 0x0000b800ff007a0c */ /* 0x004fc80003f05070 */
[----:B------:R-:W-:-:S13]  /*0580*/  ISETP.NE.AND.EX P0, PT, RZ, c[0x0][0x2e4], PT, P0 ;  /* 0x0000b900ff007a0c */ /* 0x000fda0003f05300 */
[----:B------:R-:W-:Y:S05]  /*0590*/  @!P0 BRA `(.L_x_1309) ;  /* 0x0000003000008947 */ /* 0x000fea0003800000 */
[----:B------:R-:W-:-:S05]  /*05a0*/  IMAD.WIDE R2, R165, R9, c[0x0][0x2e0] ;  /* 0x0000b800a5027625 */ /* 0x000fca00078e0209 */
[----:B------:R1:W5:Y:S01]  /*05b0*/  LDG.E R17, [R2.64] ;  /* 0x0000001002117981 */ /* 0x000362000c1e1900 */
[----:B------:R-:W-:Y:S05]  /*05c0*/  BRA `(.L_x_1310) ;  /* 0x0000004000007947 */ /* 0x000fea0003800000 */
.L_x_1309:
[----:B------:R-:W-:Y:S05]  /*05d0*/  @!P4 BRA `(.L_x_1310) ;  /* 0x000000300000c947 */ /* 0x000fea0003800000 */
[----:B------:R1:W2:Y:S04]  /*05e0*/  LDG.E R0, [R2.64] ;  /* 0x0000001002007981 */ /* 0x0002a8000c1e1900 */
[----:B-1----:R-:W2:Y:S02]  /*05f0*/  LDG.E R2, [R2.64+0x4] ;  /* 0x0000041002027981 */ /* 0x002ea4000c1e1900 */
[----:B--2---:R-:W-:Y:S02]  /*0600*/  IADD3 R17, -R0, R2, RZ ;  /* 0x0000000200117210 */ /* 0x004fe40007ffe1ff */
.L_x_1310:
        /* <DEDUP_REMOVED lines=409> */
.L_x_1313:
[----:B------:R-:W-:Y:S05]  /*1fa0*/  BSYNC B0 ;  /* 0x0000000000007941 */ /* 0x000fea0003800000 */
.L_x_1312:
        /* <DEDUP_REMOVED lines=140> */
.L_x_1316:
        /* <DEDUP_REMOVED lines=259> */
.L_x_1314:
        /* <DEDUP_REMOVED lines=566> */
.L_x_1315:
        /* <DEDUP_REMOVED lines=298> */
.L_x_1311:
[----:B------:R-:W-:Y:S05]  /*6ea0*/  @P0 EXIT ;  /* 0x000000000000094d */ /* 0x000fea0003800000 */
[----:B------:R-:W2:Y:S01]  /*6eb0*/  LDL.LU R11, [R1+0x38] ;  /* 0x00003800010b7983 */ /* 0x000ea20000300800 */
[----:B------:R-:W-:-:S04]  /*6ec0*/  ISETP.NE.U32.AND P0, PT, RZ, c[0x0][0x360], PT ;  /* 0x0000d800ff007a0c */ /* 0x000fc80003f05070 */
[----:B------:R-:W-:-:S13]  /*6ed0*/  ISETP.NE.AND.EX P0, PT, RZ, c[0x0][0x364], PT, P0 ;  /* 0x0000d900ff007a0c */ /* 0x000fda0003f05300 */
[----:B-1----:R-:W-:Y:S01]  /*6ee0*/  @P0 IMAD.MOV.U32 R2, RZ, RZ, 0x4 ;  /* 0x00000004ff020424 */ /* 0x002fe200078e00ff */
[----:B------:R-:W1:Y:S01]  /*6ef0*/  S2UR UR6, SR_CTAID.X ;  /* 0x00000000000679c3 */ /* 0x000e620000002500 */
[----:B------:R-:W3:Y:S02]  /*6f00*/  S2R R5, SR_CTAID.Y ;  /* 0x0000000000057919 */ /* 0x000ee40000002600 */
[----:B--2---:R-:W-:-:S06]  /*6f10*/  @P0 IMAD.WIDE R2, R11, R2, c[0x0][0x360] ;  /* 0x0000d8000b020625 */ /* 0x004fcc00078e0202 */
[----:B------:R2:W4:Y:S01]  /*6f20*/  @P0 LDG.E R2, [R2.64] ;  /* 0x0000001002020981 */ /* 0x000522000c1e1900 */
[----:B------:R-:W-:Y:S01]  /*6f30*/  IMAD.MOV.U32 R0, RZ, RZ, c[0x0][0x338] ;  /* 0x0000ce00ff007624 */ /* 0x000fe200078e00ff */
[----:B------:R-:W-:Y:S01]  /*6f40*/  ULDC UR5, c[0x0][0x358] ;  /* 0x0000d60000057ab9 */ /* 0x000fe20000000800 */
[----:B---3--:R-:W-:Y:S01]  /*6f50*/  IMAD.MOV.U32 R7, RZ, RZ, R5 ;  /* 0x000000ffff077224 */ /* 0x008fe200078e0005 */
[----:B------:R-:W3:Y:S01]  /*6f60*/  S2R R10, SR_TID.X ;  /* 0x00000000000a7919 */ /* 0x000ee20000002100 */
[----:B-1----:R-:W-:-:S03]  /*6f70*/  UIMAD UR5, UR6, UR5, URZ ;  /* 0x00000005060572a4 */ /* 0x002fc6000f8e023f */
[----:B------:R-:W-:Y:S01]  /*6f80*/  BAR.SYNC.DEFER_BLOCKING 0x1, 0x100 ;  /* 0x0044000000007b1d */ /* 0x000fe20000010000 */
[----:B------:R-:W-:Y:S01]  /*6f90*/  ISETP.NE.AND P1, PT, R0, 0x1, PT ;  /* 0x000000010000780c */ /* 0x000fe20003f25270 */
[C---:B------:R-:W-:Y:S01]  /*6fa0*/  IMAD R0, R11.reuse, c[0x0][0x2f4], RZ ;  /* 0x0000bd000b007a24 */ /* 0x040fe200078e02ff */
[----:B------:R-:W-:Y:S02]  /*6fb0*/  SHF.R.S32.HI R16, RZ, 0x1f, R11 ;  /* 0x0000001fff107819 */ /* 0x000fe4000001140b */
[----:B------:R-:W-:Y:S01]  /*6fc0*/  SEL R12, R11, RZ, !P0 ;  /* 0x000000ff0b0c7207 */ /* 0x000fe20004000000 */
[----:B------:R-:W-:Y:S01]  /*6fd0*/  ULDC UR4, c[0x0][0x2f4] ;  /* 0x0000bd0000047ab9 */ /* 0x000fe20000000800 */
[----:B------:R-:W-:Y:S01]  /*6fe0*/  SHF.R.S32.HI R15, RZ, 0x1f, R0 ;  /* 0x0000001fff0f7819 */ /* 0x000fe20000011400 */
[----:B------:R-:W-:Y:S01]  /*6ff0*/  UIMAD UR5, UR5, UR4, URZ ;  /* 0x00000004050572a4 */ /* 0x000fe2000f8e023f */
[----:B------:R-:W-:Y:S01]  /*7000*/  BSSY B0, `(.L_x_1317) ;  /* 0x000001c000007945 */ /* 0x000fe20003800000 */
[----:B------:R-:W-:-:S02]  /*7010*/  SEL R16, R16, RZ, !P0 ;  /* 0x000000ff10107207 */ /* 0x000fc40004000000 */
[----:B------:R-:W-:Y:S02]  /*7020*/  USHF.R.S32.HI UR4, URZ, 0x1f, UR5 ;  /* 0x0000001f3f047899 */ /* 0x000fe40008011405 */
[----:B--2---:R-:W-:-:S05]  /*7030*/  @P1 IMAD.HI.U32 R3, R5, c[0x0][0x33c], RZ ;  /* 0x0000cf0005031a27 */ /* 0x004fca00078e00ff */
[----:B------:R-:W-:-:S04]  /*7040*/  @P1 SHF.R.U32.HI R7, RZ, c[0x0][0x340], R3 ;  /* 0x0000d000ff071a19 */ /* 0x000fc80000011603 */
[--C-:B------:R-:W-:Y:S01]  /*7050*/  IADD3 R0, P2, P1, R0, UR5, R7.reuse ;  /* 0x0000000500007c10 */ /* 0x100fe2000f95e007 */
[--C-:B------:R-:W-:Y:S01]  /*7060*/  IMAD.MOV R6, RZ, RZ, -R7.reuse ;  /* 0x000000ffff067224 */ /* 0x100fe200078e0a07 */
[----:B------:R-:W-:-:S03]  /*7070*/  SHF.R.S32.HI R13, RZ, 0x1f, R7 ;  /* 0x0000001fff0d7819 */ /* 0x000fc60000011407 */
[----:B------:R-:W-:Y:S01]  /*7080*/  IMAD.SHL.U32 R14, R0, 0x4, RZ ;  /* 0x00000004000e7824 */ /* 0x000fe200078e00ff */
[----:B------:R-:W-:Y:S01]  /*7090*/  IADD3.X R15, R15, UR4, R13, P2, P1 ;  /* 0x000000040f0f7c10 */ /* 0x000fe200097e240d */
[----:B------:R-:W-:Y:S01]  /*70a0*/  IMAD R6, R6, c[0x0][0x338], R5 ;  /* 0x0000ce0006067a24 */ /* 0x000fe200078e0205 */
[----:B---3--:R-:W-:Y:S02]  /*70b0*/  ISETP.NE.AND P2, PT, R10, RZ, PT ;  /* 0x000000ff0a00720c */ /* 0x008fe40003f45270 */
[----:B------:R-:W-:Y:S02]  /*70c0*/  SHF.L.U64.HI R15, R0, 0x2, R15 ;  /* 0x00000002000f7819 */ /* 0x000fe4000001020f */
[----:B------:R-:W-:-:S04]  /*70d0*/  IADD3 R4, P1, R14, c[0x0][0x350], RZ ;  /* 0x0000d4000e047a10 */ /* 0x000fc80007f3e0ff */
[----:B------:R-:W-:Y:S01]  /*70e0*/  IADD3.X R5, R15, c[0x0][0x354], RZ, P1, !PT ;  /* 0x0000d5000f057a10 */ /* 0x000fe20000ffe4ff */
[----:B----4-:R-:W-:-:S05]  /*70f0*/  @P0 IMAD R2, R11, 0x80, R2 ;  /* 0x000000800b020824 */ /* 0x010fca00078e0202 */
[----:B------:R-:W-:-:S04]  /*7100*/  @P0 SHF.R.S32.HI R3, RZ, 0x1f, R2 ;  /* 0x0000001fff030819 */ /* 0x000fc80000011402 */
[----:B------:R-:W-:-:S05]  /*7110*/  @P0 LEA.HI R2, R3, R2, RZ, 0x7 ;  /* 0x0000000203020211 */ /* 0x000fca00078f38ff */
[----:B------:R-:W-:-:S05]  /*7120*/  @P0 IMAD.SHL.U32 R2, R2, 0x80, RZ ;  /* 0x0000008002020824 */ /* 0x000fca00078e00ff */
[----:B------:R-:W-:-:S04]  /*7130*/  @P0 LOP3.LUT R8, R2, 0xffffc000, RZ, 0xc0, !PT ;  /* 0xffffc00002080812 */ /* 0x000fc800078ec0ff */
[----:B------:R-:W-:Y:S02]  /*7140*/  @P0 SHF.R.S32.HI R9, RZ, 0x1f, R8 ;  /* 0x0000001fff090819 */ /* 0x000fe40000011408 */
[----:B------:R-:W-:Y:S01]  /*7150*/  @!P0 CS2R R8, SRZ ;  /* 0x0000000000088805 */ /* 0x000fe2000001ff00 */
[----:B------:R-:W-:Y:S05]  /*7160*/  @P2 BRA `(.L_x_1318) ;  /* 0x0000005000002947 */ /* 0x000fea0003800000 */
.L_x_1319:
[----:B------:R-:W2:Y:S01]  /*7170*/  LDG.E.STRONG.GPU R0, [R4.64] ;  /* 0x0000001004007981 */ /* 0x000ea2000c1ef900 */
[----:B------:R-:W-:Y:S01]  /*7180*/  YIELD ;  /* 0x0000000000007946 */ /* 0x000fe20003800000 */
[----:B--2---:R-:W-:Y:S01]  /*7190*/  ISETP.NE.AND P0, PT, R0, R6, PT ;  /* 0x000000060000720c */ /* 0x004fe20003f05270 */
[----:B------:R-:W-:-:S12]  /*71a0*/  CCTL.IVALL ;  /* 0x00000000ff00798f */ /* 0x000fd80002000000 */
[----:B------:R-:W-:Y:S05]  /*71b0*/  @P0 BRA `(.L_x_1319) ;  /* 0xffffffb000000947 */ /* 0x000fea000383ffff */
.L_x_1318:
[----:B------:R-:W-:Y:S05]  /*71c0*/  BSYNC B0 ;  /* 0x0000000000007941 */ /* 0x000fea0003800000 */
.L_x_1317:
[----:B-----5:R-:W-:Y:S01]  /*71d0*/  MOV R17, 0xffffffff ;  /* 0xffffffff00117802 */ /* 0x020fe20000000f00 */
[----:B------:R-:W-:Y:S05]  /*71e0*/  BRA.CONV ~URZ, `(.L_x_1320) ;  /* 0x000000237f007947 */ /* 0x000fea000b800000 */
[----:B------:R-:W-:Y:S02]  /*71f0*/  MOV R2, 0x7210 ;  /* 0x0000721000027802 */ /* 0x000fe40000000f00 */
[----:B------:R-:W-:Y:S05]  /*7200*/  CALL.REL.NOINC `($__internal_7_$__cuda_sm70_warpsync) ;  /* 0x00000c9000007944 */ /* 0x000fea0003c00000 */
.L_x_1320:
[----:B------:R-:W-:Y:S01]  /*7210*/  USHF.L.U32 UR5, UR6, 0xe, URZ ;  /* 0x0000000e06057899 */ /* 0x000fe2000800063f */
[----:B------:R-:W-:Y:S01]  /*7220*/  SHF.R.S32.HI R2, RZ, 0x1f, R10 ;  /* 0x0000001fff027819 */ /* 0x000fe2000001140a */
[----:B------:R-:W-:Y:S01]  /*7230*/  IMAD R0, R13, c[0x0][0x328], RZ ;  /* 0x0000ca000d007a24 */ /* 0x000fe200078e02ff */
[----:B------:R-:W-:-:S06]  /*7240*/  NOP ;  /* 0x0000000000007918 */ /* 0x000fcc0000000000 */
[----:B------:R-:W-:Y:S01]  /*7250*/  USHF.R.S32.HI UR4, URZ, 0x1f, UR5 ;  /* 0x0000001f3f047899 */ /* 0x000fe20008011405 */
[----:B------:R-:W-:Y:S01]  /*7260*/  IADD3 R10, P1, P0, R8, UR5, R10 ;  /* 0x00000005080a7c10 */ /* 0x000fe2000f83e00a */
[----:B------:R-:W-:Y:S02]  /*7270*/  IMAD R0, R7, c[0x0][0x32c], R0 ;  /* 0x0000cb0007007a24 */ /* 0x000fe400078e0200 */
[----:B------:R-:W-:Y:S02]  /*7280*/  IMAD R8, R16, c[0x0][0x330], RZ ;  /* 0x0000cc0010087a24 */ /* 0x000fe400078e02ff */
[----:B------:R-:W-:-:S05]  /*7290*/  IADD3.X R11, R9, UR4, R2, P1, P0 ;  /* 0x00000004090b7c10 */ /* 0x000fca0008fe0402 */
        /* <DEDUP_REMOVED lines=73> */
[----:B------:R-:W-:Y:S05]  /*7730*/  CALL.REL.NOINC `($__internal_7_$__cuda_sm70_warpsync) ;  /* 0x0000076000007944 */ /* 0x000fea0003c00000 */
.L_x_1321:
        /* <DEDUP_REMOVED lines=12> */
.L_x_1323:
[----:B------:R-:W-:Y:S05]  /*7800*/  BSYNC B0 ;  /* 0x0000000000007941 */ /* 0x000fea0003800000 */
.L_x_1322:
[----:B--2---:R-:W-:Y:S01]  /*7810*/  IADD3 R4, P0, R14, c[0x0][0x348], RZ ;  /* 0x0000d2000e047a10 */ /* 0x004fe20007f1e0ff */
[----:B------:R-:W-:Y:S03]  /*7820*/  BSSY B0, `(.L_x_1324) ;  /* 0x0000008000007945 */ /* 0x000fe60003800000 */
[----:B------:R-:W-:Y:S01]  /*7830*/  IADD3.X R5, R15, c[0x0][0x34c], RZ, P0, !PT ;  /* 0x0000d3000f057a10 */ /* 0x000fe200007fe4ff */
[----:B------:R-:W-:Y:S05]  /*7840*/  @P2 BRA `(.L_x_1325) ;  /* 0x0000005000002947 */ /* 0x000fea0003800000 */
.L_x_1326:
[----:B------:R-:W2:Y:S01]  /*7850*/  LDG.E.STRONG.GPU R0, [R4.64] ;  /* 0x0000001004007981 */ /* 0x000ea2000c1ef900 */
[----:B------:R-:W-:Y:S01]  /*7860*/  YIELD ;  /* 0x0000000000007946 */ /* 0x000fe20003800000 */
[----:B--2---:R-:W-:Y:S01]  /*7870*/  ISETP.NE.AND P0, PT, R0, R6, PT ;  /* 0x000000060000720c */ /* 0x004fe20003f05270 */
[----:B------:R-:W-:-:S12]  /*7880*/  CCTL.IVALL ;  /* 0x00000000ff00798f */ /* 0x000fd80002000000 */
[----:B------:R-:W-:Y:S05]  /*7890*/  @P0 BRA `(.L_x_1326) ;  /* 0xffffffb000000947 */ /* 0x000fea000383ffff */
.L_x_1325:
[----:B------:R-:W-:Y:S05]  /*78a0*/  BSYNC B0 ;  /* 0x0000000000007941 */ /* 0x000fea0003800000 */
.L_x_1324:
[----:B------:R-:W-:Y:S05]  /*78b0*/  BRA.CONV ~URZ, `(.L_x_1327) ;  /* 0x000000237f007947 */ /* 0x000fea000b800000 */
[----:B-1----:R-:W-:Y:S02]  /*78c0*/  MOV R2, 0x78e0 ;  /* 0x000078e000027802 */ /* 0x002fe40000000f00 */
[----:B------:R-:W-:Y:S05]  /*78d0*/  CALL.REL.NOINC `($__internal_7_$__cuda_sm70_warpsync) ;  /* 0x000005c000007944 */ /* 0x000fea0003c00000 */
.L_x_1327:
        /* <DEDUP_REMOVED lines=80> */
.L_x_1328:
        /* <DEDUP_REMOVED lines=12> */
        .weak           $__internal_7_$__cuda_sm70_warpsync
        .type           $__internal_7_$__cuda_sm70_warpsync,@function
        .size           $__internal_7_$__cuda_sm70_warpsync,(.L_x_2324 - $__internal_7_$__cuda_sm70_warpsync)
$__internal_7_$__cuda_sm70_warpsync:
[----:B------:R-:W-:Y:S01]  /*7ea0*/  MOV R3, 0x0 ;  /* 0x0000000000037802 */ /* 0x000fe20000000f00 */
[----:B------:R-:W-:Y:S04]  /*7eb0*/  WARPSYNC R17 ;  /* 0x0000001100007348 */ /* 0x000fe80003800000 */
[----:B------:R-:W-:Y:S05]  /*7ec0*/  RET.REL.NODEC R2 `(_ZN7cutlass13device_kernelIN5flash19enable_sm80_to_sm89INS1_16FlashAttnBwdSm80INS1_25CollectiveMainloopBwdSm80ILi2ELi2EN4cute5tupleIJNS5_1CILi64EEENS7_ILi128EEES9_EEENS_6half_tEfNS_4arch4Sm80ELb0ELb0ELb1ELb1ELb1ELb0ELb0ELb0ELi2ELi2ELi2ELi2ELb0EEENS1_24CollectiveEpilogueBwdGQAISA_fSD_Li256ELb1ELb1EEENS1_19SingleTileSchedulerILb1ELb0ELb0ELi128EEEEEEEEEvNT_6ParamsE) ;  /* 0xffff813002007950 */ /* 0x000fea0003c3ffff */
.L_x_1329:
        /* <DEDUP_REMOVED lines=11> */
.L_x_2324:


//--------------------- .text._ZN7cutlass13device_kernelIN5flash19enable_sm80_to_sm89INS1_16FlashAttnBwdSm80INS1_25CollectiveMainloopBwdSm80ILi2ELi2EN4cute5tupleIJNS5_1CILi64EEENS7_ILi128EEES9_EEENS_6half_tEfNS_4arch4Sm80ELb0ELb1ELb1ELb0ELb0ELb0ELb0ELb0ELi2ELi2ELi2ELi2ELb0EEENS1_21CollectiveEpilogueBwdISA_SB_SD_Li256ELb0ELb0ELi4EEENS1_19SingleTileSchedulerILb0ELb0ELb0ELi128EEEEEEEEEvNT_6ParamsE --------------------------
	.section	.text._ZN7cutlass13device_kernelIN5flash19enable_sm80_to_sm89INS1_16FlashAttnBwdSm80INS1_25CollectiveMainloopBwdSm80ILi2ELi2EN4cute5tupleIJNS5_1CILi64EEENS7_ILi128EEES9_EEENS_6half_tEfNS_4arch4Sm80ELb0ELb1ELb1ELb0ELb0ELb0ELb0ELb0ELi2ELi2ELi2ELi2ELb0EEENS1_21CollectiveEpilogueBwdISA_SB_SD_Li256ELb0ELb0ELi4EEENS1_19SingleTileSchedulerILb0ELb0ELb0ELi128EEEEEEEEEvNT_6ParamsE,"ax",@progbits
	.sectioninfo	@"SHI_REGISTERS=255"
	.align	128
.text._ZN7cutlass13device_kernelIN5flash19enable_sm80_to_sm89INS1_16FlashAttnBwdSm80INS1_25CollectiveMainloopBwdSm80ILi2ELi2EN4cute5tupleIJNS5_1CILi64EEENS7_ILi128EEES9_EEENS_6half_tEfNS_4arch4Sm80ELb0ELb1ELb1ELb0ELb0ELb0ELb0ELb0ELi2ELi2ELi2ELi2ELb0EEENS1_21CollectiveEpilogueBwdISA_SB_SD_Li256ELb0ELb0ELi4EEENS1_19SingleTileSchedulerILb0ELb0ELb0ELi128EEEEEEEEEvNT_6ParamsE:
        .type           _ZN7cutlass13device_kernelIN5flash19enable_sm80_to_sm89INS1_16FlashAttnBwdSm80INS1_25CollectiveMainloopBwdSm80ILi2ELi2EN4cute5tupleIJNS5_1CILi64EEENS7_ILi128EEES9_EEENS_6half_tEfNS_4arch4Sm80ELb0ELb1ELb1ELb0ELb0ELb0ELb0ELb0ELi2ELi2ELi2ELi2ELb0EEENS1_21CollectiveEpilogueBwdISA_SB_SD_Li256ELb0ELb0ELi4EEENS1_19SingleTileSchedulerILb0ELb0ELb0ELi128EEEEEEEEEvNT_6ParamsE,@function
        .size           _ZN7cutlass13device_kernelIN5flash19enable_sm80_to_sm89INS1_16FlashAttnBwdSm80INS1_25CollectiveMainloopBwdSm80ILi2ELi2EN4cute5tupleIJNS5_1CILi64EEENS7_ILi128EEES9_EEENS_6half_tEfNS_4arch4Sm80ELb0ELb1ELb1ELb0ELb0ELb0ELb0ELb0ELi2ELi2ELi2ELi2ELb0EEENS1_21CollectiveEpilogueBwdISA_SB_SD_Li256ELb0ELb0ELi4EEENS1_19SingleTileSchedulerILb0ELb0ELb0ELi128EEEEEEEEEvNT_6ParamsE,(.L_x_2326 - _ZN7cutlass13device_kernelIN5flash19enable_sm80_to_sm89INS1_16FlashAttnBwdSm80INS1_25CollectiveMainloopBwdSm80ILi2ELi2EN4cute5tupleIJNS5_1CILi64EEENS7_ILi128EEES9_EEENS_6half_tEfNS_4arch4Sm80ELb0ELb1ELb1ELb0ELb0ELb0ELb0ELb0ELi2ELi2ELi2ELi2ELb0EEENS1_21CollectiveEpilogueBwdISA_SB_SD_Li256ELb0ELb0ELi4EEENS1_19SingleTileSchedulerILb0ELb0ELb0ELi128EEEEEEEEEvNT_6ParamsE)
        .other          _ZN7cutlass13device_kernelIN5flash19enable_sm80_to_sm89INS1_16FlashAttnBwdSm80INS1_25CollectiveMainloopBwdSm80ILi2ELi2EN4cute5tupleIJNS5_1CILi64EEENS7_ILi128EEES9_EEENS_6half_tEfNS_4arch4Sm80ELb0ELb1ELb1ELb0ELb0ELb0ELb0ELb0ELi2ELi2ELi2ELi2ELb0EEENS1_21CollectiveEpilogueBwdISA_SB_SD_Li256ELb0ELb0ELi4EEENS1_19SingleTileSchedulerILb0ELb0ELb0ELi128EEEEEEEEEvNT_6ParamsE,@"STO_CUDA_ENTRY STV_DEFAULT"
_ZN7cutlass13device_kernelIN5flash19enable_sm80_to_sm89INS1_16FlashAttnBwdSm80INS1_25CollectiveMainloopBwdSm80ILi2ELi2EN4cute5tupleIJNS5_1CILi64EEENS7_ILi128EEES9_EEENS_6half_tEfNS_4arch4Sm80ELb0ELb1ELb1ELb0ELb0ELb0ELb0ELb0ELi2ELi2ELi2ELi2ELb0EEENS1_21CollectiveEpilogueBwdISA_SB_SD_Li256ELb0ELb0ELi4EEENS1_19SingleTileSchedulerILb0ELb0ELb0ELi128EEEEEEEEEvNT_6ParamsE:
        /* <DEDUP_REMOVED lines=8> */
[----:B------:R-:W-:-:S04]  /*0080*/  UIADD3 UR6, UR6, 0x3f, URZ ;  /* 0x0000003f06067890 */ /* 0x000fc8000fffe03f */
[----:B------:R-:W-:Y:S01]  /*0090*/  USHF.R.S32.HI UR5, URZ, 0x1f, UR6 ;  /* 0x0000001f3f057899 */ /* 0x000fe20008011406 */
[----:B------:R-:W3:Y:S03]  /*00a0*/  S2UR UR4, SR_CTAID.Y ;  /* 0x00000000000479c3 */ /* 0x000ee60000002600 */
[----:B------:R-:W-:-:S04]  /*00b0*/  ULEA.HI UR5, UR5, UR6, URZ, 0x6 ;  /* 0x0000000605057291 */ /* 0x000fc8000f8f303f */
[----:B------:R-:W-:Y:S01]  /*00c0*/  USHF.R.S32.HI UR12, URZ, 0x6, UR5 ;  /* 0x000000063f0c7899 */ /* 0x000fe20008011405 */
[----:B-1----:R1:W-:Y:S01]  /*00d0*/  STL [R1+0x58], R6 ;  /* 0x0000580601007387 */ /* 0x0023e20000100800 */
[----:B--2---:R-:W-:Y:S02]  /*00e0*/  ISETP.LE.AND P0, PT, RZ, UR8, PT ;  /* 0x00000008ff007c0c */ /* 0x004fe4000bf03270 */
[----:B---3--:R-:W-:-:S11]  /*00f0*/  MOV R209, UR4 ;  /* 0x0000000400d17c02 */ /* 0x008fd60008000f00 */
[----:B------:R-:W-:Y:S05]  /*0100*/  @!P0 BRA `(.L_x_1330) ;  /* 0x000000c000008947 */ /* 0x000fea0003800000 */
[----:B------:R-:W-:Y:S02]  /*0110*/  ULDC UR4, c[0x0][0x168] ;  /* 0x00005a0000047ab9 */ /* 0x000fe40000000800 */
[----:B------:R-:W-:-:S04]  /*0120*/  ULEA UR4, UR8, UR4, 0x7 ;  /* 0x0000000408047291 */ /* 0x000fc8000f8e383f */
[----:B------:R-:W-:-:S03]  /*0130*/  UIADD3 UR5, UR4, 0xbf, URZ ;  /* 0x000000bf04057890 */ /* 0x000fc6000fffe03f */
[----:B------:R-:W-:Y:S02]  /*0140*/  ULDC UR4, c[0x0][0x198] ;  /* 0x0000660000047ab9 */ /* 0x000fe40000000800 */
        /* <DEDUP_REMOVED lines=8> */
.L_x_1330:
[----:B------:R-:W-:Y:S01]  /*01d0*/  USHF.L.U32 UR11, UR8, 0x7, URZ ;  /* 0x00000007080b7899 */ /* 0x000fe2000800063f */
[----:B------:R-:W-:Y:S01]  /*01e0*/  PLOP3.LUT P1, PT, PT, PT, PT, 0x80, 0x0 ;  /* 0x000000000000781c */ /* 0x000fe20003f2f070 */
[----:B------:R-:W-:Y:S01]  /*01f0*/  ULDC UR5, c[0x0][0x168] ;  /* 0x00005a0000057ab9 */ /* 0x000fe20000000800 */
[----:B------:R-:W-:Y:S01]  /*0200*/  CS2R R150, SRZ ;  /* 0x0000000000967805 */ /* 0x000fe2000001ff00 */
[----:B------:R-:W-:Y:S01]  /*0210*/  UIADD3 UR5, UR11, UR5, URZ ;  /* 0x000000050b057290 */ /* 0x000fe2000fffe03f */
[----:B------:R-:W-:Y:S01]  /*0220*/  CS2R R148, SRZ ;  /* 0x0000000000947805 */ /* 0x000fe2000001ff00 */
[----:B------:R-:W-:Y:S01]  /*0230*/  ULDC UR4, c[0x0][0x198] ;  /* 0x0000660000047ab9 */ /* 0x000fe20000000800 */
[----:B------:R-:W-:Y:S01]  /*0240*/  IMAD.MOV.U32 R9, RZ, RZ, RZ ;  /* 0x000000ffff097224 */ /* 0x000fe200078e00ff */
[----:B------:R-:W-:Y:S01]  /*0250*/  UIADD3 UR4, UR5, -UR4, URZ ;  /* 0x8000000405047290 */ /* 0x000fe2000fffe03f */
[----:B------:R-:W-:Y:S01]  /*0260*/  MOV R154, RZ ;  /* 0x000000ff009a7202 */ /* 0x000fe20000000f00 */
[----:B------:R-:W-:Y:S01]  /*0270*/  ULDC.64 UR16, c[0x0][0x118] ;  /* 0x0000460000107ab9 */ /* 0x000fe20000000a00 */
[----:B------:R-:W-:Y:S01]  /*0280*/  IMAD.MOV.U32 R11, RZ, RZ, RZ ;  /* 0x000000ffff0b7224 */ /* 0x000fe200078e00ff */
[----:B------:R-:W-:Y:S01]  /*0290*/  CS2R R12, SRZ ;  /* 0x00000000000c7805 */ /* 0x000fe2000001ff00 */
[----:B------:R-:W-:Y:S01]  /*02a0*/  IMAD.MOV.U32 R152, RZ, RZ, RZ ;  /* 0x000000ffff987224 */ /* 0x000fe200078e00ff */
[----:B------:R-:W-:Y:S01]  /*02b0*/  MOV R158, RZ ;  /* 0x000000ff009e7202 */ /* 0x000fe20000000f00 */
[----:B------:R-:W-:Y:S01]  /*02c0*/  IMAD.U32 R0, RZ, RZ, UR4 ;  /* 0x00000004ff007e24 */ /* 0x000fe2000f8e00ff */
[----:B------:R-:W-:Y:S01]  /*02d0*/  CS2R R14, SRZ ;  /* 0x00000000000e7805 */ /* 0x000fe2000001ff00 */
[----:B------:R-:W-:Y:S01]  /*02e0*/  IMAD.MOV.U32 R156, RZ, RZ, RZ ;  /* 0x000000ffff9c7224 */ /* 0x000fe200078e00ff */
[----:B------:R-:W-:Y:S01]  /*02f0*/  MOV R160, RZ ;  /* 0x000000ff00a07202 */ /* 0x000fe20000000f00 */
[----:B------:R-:W-:Y:S01]  /*0300*/  IMAD.MOV.U32 R162, RZ, RZ, RZ ;  /* 0x000000ffffa27224 */ /* 0x000fe200078e00ff */
[----:B------:R-:W-:Y:S01]  /*0310*/  IADD3 R0, R0, -c[0x0][0x2a4], RZ ;  /* 0x8000a90000007a10 */ /* 0x000fe20007ffe0ff */
[----:B------:R-:W-:Y:S01]  /*0320*/  CS2R R16, SRZ ;  /* 0x0000000000107805 */ /* 0x000fe2000001ff00 */
[----:B------:R-:W-:Y:S01]  /*0330*/  IMAD.MOV.U32 R146, RZ, RZ, RZ ;  /* 0x000000ffff927224 */ /* 0x000fe200078e00ff */
[----:B------:R-:W-:Y:S01]  /*0340*/  MOV R144, RZ ;  /* 0x000000ff00907202 */ /* 0x000fe20000000f00 */
[----:B------:R-:W-:Y:S01]  /*0350*/  CS2R R18, SRZ ;  /* 0x0000000000127805 */ /* 0x000fe2000001ff00 */
[----:B------:R-:W-:Y:S01]  /*0360*/  SHF.R.S32.HI R2, RZ, 0x1f, R0 ;  /* 0x0000001fff027819 */ /* 0x000fe20000011400 */
[----:B------:R-:W-:Y:S01]  /*0370*/  IMAD.MOV.U32 R142, RZ, RZ, RZ ;  /* 0x000000ffff8e7224 */ /* 0x000fe200078e00ff */
[----:B------:R-:W-:Y:S01]  /*0380*/  MOV R140, RZ ;  /* 0x000000ff008c7202 */ /* 0x000fe20000000f00 */
[----:B------:R-:W-:Y:S01]  /*0390*/  CS2R R20, SRZ ;  /* 0x0000000000147805 */ /* 0x000fe2000001ff00 */
[----:B------:R-:W-:Y:S01]  /*03a0*/  LEA.HI R0, R2, R0, RZ, 0x6 ;  /* 0x0000000002007211 */ /* 0x000fe200078f30ff */
[----:B------:R-:W-:Y:S01]  /*03b0*/  IMAD.MOV.U32 R138, RZ, RZ, RZ ;  /* 0x000000ffff8a7224 */ /* 0x000fe200078e00ff */
[----:B------:R-:W-:Y:S01]  /*03c0*/  MOV R136, RZ ;  /* 0x000000ff00887202 */ /* 0x000fe20000000f00 */
[----:B------:R-:W-:Y:S01]  /*03d0*/  CS2R R22, SRZ ;  /* 0x0000000000167805 */ /* 0x000fe2000001ff00 */
[----:B------:R-:W2:Y:S01]  /*03e0*/  R2UR UR10, R0 ;  /* 0x00000000000a73c2 */ /* 0x000ea200000e0000 */
[----:B------:R-:W-:Y:S01]  /*03f0*/  IMAD.MOV.U32 R134, RZ, RZ, RZ ;  /* 0x000000ffff867224 */ /* 0x000fe200078e00ff */
[----:B------:R-:W-:Y:S01]  /*0400*/  MOV R132, RZ ;  /* 0x000000ff00847202 */ /* 0x000fe20000000f00 */
[----:B------:R-:W-:Y:S01]  /*0410*/  CS2R R24, SRZ ;  /* 0x0000000000187805 */ /* 0x000fe2000001ff00 */
        /* <DEDUP_REMOVED lines=18> */
[----:B------:R-:W-:Y:S01]  /*0540*/  CS2R R104, SRZ ;  /* 0x0000000000687805 */ /* 0x000fe2000001ff00 */
[----:B------:R-:W-:Y:S01]  /*0550*/  CS2R R102, SRZ ;  /* 0x0000000000667805 */ /* 0x000fe2000001ff00 */
[----:B--2---:R-:W-:Y:S01]  /*0560*/  USHF.R.S32.HI UR10, URZ, 0x6, UR10 ;  /* 0x000000063f0a7899 */ /* 0x004fe2000801140a */
        /* <DEDUP_REMOVED lines=39> */
[--C-:B------:R-:W-:Y:S01]  /*07e0*/  SHF.R.S32.HI R23, RZ, 0x1f, R209.reuse ;  /* 0x0000001fff177819 */ /* 0x100fe200000114d1 */
[--C-:B------:R-:W-:Y:S01]  /*07f0*/  IMAD.MOV.U32 R164, RZ, RZ, R6.reuse ;  /* 0x000000ffffa47224 */ /* 0x100fe200078e0006 */
[----:B------:R-:W-:Y:S01]  /*0800*/  USHF.L.U32 UR13, UR10, 0x6, URZ ;  /* 0x000000060a0d7899 */ /* 0x000fe2000800063f */
[----:B------:R-:W-:Y:S01]  /*0810*/  IMAD.MOV.U32 R164, RZ, RZ, R6 ;  /* 0x000000ffffa47224 */ /* 0x000fe200078e0006 */
[----:B------:R-:W-:Y:S01]  /*0820*/  ISETP.NE.AND P0, PT, R0, 0x1, PT ;  /* 0x000000010000780c */ /* 0x000fe20003f05270 */
[----:B------:R-:W-:Y:S01]  /*0830*/  IMAD.MOV.U32 R4, RZ, RZ, R209 ;  /* 0x000000ffff047224 */ /* 0x000fe200078e00d1 */
[----:B------:R-:W-:Y:S01]  /*0840*/  ULDC.64 UR6, c[0x0][0x278] ;  /* 0x00009e0000067ab9 */ /* 0x000fe20000000a00 */
[----:B------:R-:W-:Y:S01]  /*0850*/  IMAD.SHL.U32 R28, R164, 0x4, RZ ;  /* 0x00000004a41c7824 */ /* 0x000fe200078e00ff */
[----:B------:R-:W-:Y:S01]  /*0860*/  SHF.R.S32.HI R32, RZ, 0x1f, R164 ;  /* 0x0000001fff207819 */ /* 0x000fe200000114a4 */
[----:B------:R-:W-:Y:S01]  /*0870*/  IMAD.MOV.U32 R165, RZ, RZ, R7 ;  /* 0x000000ffffa57224 */ /* 0x000fe200078e0007 */
[----:B------:R-:W-:Y:S01]  /*0880*/  UIMAD.WIDE.U32 UR14, UR9, UR6, URZ ;  /* 0x00000006090e72a5 */ /* 0x000fe2000f8e003f */
[----:B------:R-:W-:Y:S01]  /*0890*/  IMAD.U32 R7, RZ, RZ, UR13 ;  /* 0x0000000dff077e24 */ /* 0x000fe2000f8e00ff */
[----:B------:R-:W-:Y:S01]  /*08a0*/  LEA.HI R31, R32, R164, RZ, 0x3 ;  /* 0x000000a4201f7211 */ /* 0x000fe200078f18ff */
[----:B------:R-:W-:Y:S01]  /*08b0*/  USHF.R.S32.HI UR18, URZ, 0x1f, UR9 ;  /* 0x0000001f3f127899 */ /* 0x000fe20008011409 */
[----:B------:R-:W-:Y:S01]  /*08c0*/  SHF.R.S32.HI R29, RZ, 0x1f, R28 ;  /* 0x0000001fff1d7819 */ /* 0x000fe2000001141c */
[----:B------:R-:W-:Y:S01]  /*08d0*/  ULDC.64 UR4, c[0x0][0x1e8] ;  /* 0x00007a0000047ab9 */ /* 0x000fe20000000a00 */
[----:B------:R-:W-:Y:S01]  /*08e0*/  LOP3.LUT R5, R31, 0xfffffff8, RZ, 0xc0, !PT ;  /* 0xfffffff81f057812 */ /* 0x000fe200078ec0ff */
[----:B------:R-:W-:Y:S01]  /*08f0*/  @P0 IMAD.HI.U32 R0, R209, c[0x0][0x24c], RZ ;  /* 0x00009300d1000a27 */ /* 0x000fe200078e00ff */
[----:B------:R-:W-:Y:S01]  /*0900*/  SHF.R.S32.HI R34, RZ, 0x3, R31 ;  /* 0x00000003ff227819 */ /* 0x000fe2000001141f */
[----:B------:R-:W-:Y:S01]  /*0910*/  UIMAD UR4, UR18, UR4, URZ ;  /* 0x00000004120472a4 */ /* 0x000fe2000f8e023f */
[----:B------:R-:W-:Y:S01]  /*0920*/  STL.64 [R1+0x40], R28 ;  /* 0x0000401c01007387 */ /* 0x000fe20000100a00 */
[----:B------:R-:W-:Y:S01]  /*0930*/  IMAD.IADD R26, R164, 0x1, -R5 ;  /* 0x00000001a41a7824 */ /* 0x000fe200078e0a05 */
[----:B------:R-:W-:Y:S01]  /*0940*/  @P0 SHF.R.U32.HI R4, RZ, c[0x0][0x250], R0 ;  /* 0x00009400ff040a19 */ /* 0x000fe20000011600 */
[----:B------:R-:W-:Y:S01]  /*0950*/  IMAD R0, R23, c[0x0][0x270], RZ ;  /* 0x00009c0017007a24 */ /* 0x000fe200078e02ff */
[----:B------:R-:W-:Y:S01]  /*0960*/  SHF.R.S32.HI R35, RZ, 0x1f, R34 ;  /* 0x0000001fff237819 */ /* 0x000fe20000011422 */
[----:B------:R-:W-:Y:S01]  /*0970*/  IMAD.SHL.U32 R16, R26, 0x8, RZ ;  /* 0x000000081a107824 */ /* 0x000fe200078e00ff */
[----:B-1----:R-:W-:Y:S01]  /*0980*/  SHF.R.S32.HI R6, RZ, 0x1f, R4 ;  /* 0x0000001fff067819 */ /* 0x002fe20000011404 */
[C---:B------:R-:W-:Y:S01]  /*0990*/  IMAD R0, R209.reuse, c[0x0][0x274], R0 ;  /* 0x00009d00d1007a24 */ /* 0x040fe200078e0200 */
[----:B------:R-:W-:Y:S01]  /*09a0*/  UIMAD UR19, UR18, UR6, URZ ;  /* 0x00000006121372a4 */ /* 0x000fe2000f8e023f */
[----:B------:R-:W-:Y:S01]  /*09b0*/  IMAD.WIDE.U32 R2, R209, c[0x0][0x270], R28 ;  /* 0x00009c00d1027a25 */ /* 0x000fe200078e001c */
[----:B------:R-:W-:Y:S01]  /*09c0*/  SHF.R.S32.HI R17, RZ, 0x1f, R16 ;  /* 0x0000001fff117819 */ /* 0x000fe20000011410 */
[----:B------:R-:W-:Y:S01]  /*09d0*/  UIMAD UR6, UR9, UR5, UR4 ;  /* 0x00000005090672a4 */ /* 0x000fe2000f8e0204 */
[----:B------:R-:W-:Y:S01]  /*09e0*/  ISETP.GE.AND P6, PT, R16, c[0x0][0x1cc], PT ;  /* 0x0000730010007a0c */ /* 0x000fe20003fc6270 */
[----:B------:R-:W-:Y:S01]  /*09f0*/  IMAD.IADD R11, R3, 0x1, R0 ;  /* 0x00000001030b7824 */ /* 0x000fe200078e0200 */
[----:B------:R-:W-:Y:S01]  /*0a00*/  IADD3 R21, P1, P0, R7, UR14, R2 ;  /* 0x0000000e07157c10 */ /* 0x000fe2000f83e002 */
[----:B------:R-:W-:Y:S01]  /*0a10*/  IMAD R0, R6, c[0x0][0x1e0], RZ ;  /* 0x0000780006007a24 */ /* 0x000fe200078e02ff */
[----:B------:R-:W-:Y:S01]  /*0a20*/  ULDC.64 UR4, c[0x0][0x1b8] ;  /* 0x00006e0000047ab9 */ /* 0x000fe20000000a00 */
[----:B------:R-:W-:Y:S01]  /*0a30*/  IMAD R5, R35, c[0x0][0x178], RZ ;  /* 0x00005e0023057a24 */ /* 0x000fe200078e02ff */
[----:B------:R-:W-:Y:S01]  /*0a40*/  UIMAD UR4, UR18, UR4, URZ ;  /* 0x00000004120472a4 */ /* 0x000fe2000f8e023f */
[C---:B------:R-:W-:Y:S01]  /*0a50*/  IMAD R0, R4.reuse, c[0x0][0x1e4], R0 ;  /* 0x0000790004007a24 */ /* 0x040fe200078e0200 */
[----:B------:R-:W-:Y:S01]  /*0a60*/  UIMAD UR7, UR9, UR7, UR19 ;  /* 0x00000007090772a4 */ /* 0x000fe2000f8e0213 */
[----:B------:R-:W-:Y:S01]  /*0a70*/  IMAD.WIDE.U32 R2, R4, c[0x0][0x1e0], R16 ;  /* 0x0000780004027a25 */ /* 0x000fe200078e0010 */
[----:B------:R-:W-:Y:S01]  /*0a80*/  UIMAD UR21, UR9, UR5, UR4 ;  /* 0x00000005091572a4 */ /* 0x000fe2000f8e0204 */
[----:B------:R-:W-:Y:S01]  /*0a90*/  IADD3 R33, R16, 0x40, RZ ;  /* 0x0000004010217810 */ /* 0x000fe20007ffe0ff */
[----:B------:R-:W-:Y:S01]  /*0aa0*/  UIADD3 UR19, UR15, UR7, URZ ;  /* 0x000000070f137290 */ /* 0x000fe2000fffe03f */
[----:B------:R-:W-:Y:S01]  /*0ab0*/  IMAD R8, R6, c[0x0][0x1b0], RZ ;  /* 0x00006c0006087a24 */ /* 0x000fe200078e02ff */
[----:B------:R-:W-:Y:S01]  /*0ac0*/  ULDC.64 UR4, c[0x0][0x188] ;  /* 0x0000620000047ab9 */ /* 0x000fe20000000a00 */
[----:B------:R-:W-:Y:S01]  /*0ad0*/  IMAD R10, R34, c[0x0][0x17c], R5 ;  /* 0x00005f00220a7a24 */ /* 0x000fe200078e0205 */
[----:B------:R-:W-:Y:S01]  /*0ae0*/  UIMAD UR4, UR18, UR4, URZ ;  /* 0x00000004120472a4 */ /* 0x000fe2000f8e023f */
[----:B------:R-:W-:Y:S01]  /*0af0*/  IMAD.IADD R5, R3, 0x1, R0 ;  /* 0x0000000103057824 */ /* 0x000fe200078e0200 */
[----:B------:R-:W-:Y:S01]  /*0b00*/  USHF.R.S32.HI UR23, URZ, 0x1f, UR10 ;  /* 0x0000001f3f177899 */ /* 0x000fe2000801140a */
[C---:B------:R-:W-:Y:S01]  /*0b10*/  IMAD R3, R4.reuse, c[0x0][0x1b4], R8 ;  /* 0x00006d0004037a24 */ /* 0x040fe200078e0208 */
[----:B------:R-:W-:Y:S01]  /*0b20*/  UIMAD UR7, UR9, UR5, UR4 ;  /* 0x00000005090772a4 */ /* 0x000fe2000f8e0204 */
[----:B------:R-:W-:Y:S01]  /*0b30*/  IMAD.WIDE.U32 R8, R4, c[0x0][0x1b0], R16 ;  /* 0x00006c0004087a25 */ /* 0x000fe200078e0010 */
[----:B------:R-:W-:Y:S01]  /*0b40*/  USHF.R.S32.HI UR20, URZ, 0x1f, UR13 ;  /* 0x0000001f3f147899 */ /* 0x000fe2000801140d */
[----:B------:R-:W-:Y:S01]  /*0b50*/  ISETP.GE.AND P5, PT, R33, c[0x0][0x1cc], PT ;  /* 0x0000730021007a0c */ /* 0x000fe20003fa6270 */
[----:B------:R-:W-:Y:S01]  /*0b60*/  ULDC.64 UR4, c[0x0][0x178] ;  /* 0x00005e0000047ab9 */ /* 0x000fe20000000a00 */
[----:B------:R-:W-:Y:S01]  /*0b70*/  IMAD.MOV.U32 R4, RZ, RZ, R2 ;  /* 0x000000ffff047224 */ /* 0x000fe200078e0002 */
[----:B------:R-:W-:Y:S01]  /*0b80*/  UIMAD.WIDE.U32 UR24, UR10, UR4, URZ ;  /* 0x000000040a1872a5 */ /* 0x000fe2000f8e003f */
[----:B------:R-:W-:Y:S01]  /*0b90*/  IMAD.U32 R0, RZ, RZ, UR9 ;  /* 0x00000009ff007e24 */ /* 0x000fe2000f8e00ff */
[----:B------:R-:W-:Y:S01]  /*0ba0*/  STL.64 [R1+0x50], R34 ;  /* 0x0000502201007387 */ /* 0x000fe20000100a00 */
[----:B------:R-:W-:Y:S01]  /*0bb0*/  IMAD.WIDE.U32 R6, R34, c[0x0][0x178], R16 ;  /* 0x00005e0022067a25 */ /* 0x000fe200078e0010 */
[----:B------:R-:W-:-:S02]  /*0bc0*/  LOP3.LUT R228, R228, 0xfffffffe, RZ, 0xc0, !PT ;  /* 0xfffffffee4e47812 */ /* 0x000fc400078ec0ff */
[----:B------:R-:W-:Y:S01]  /*0bd0*/  LEA.HI R24, R32, R164, RZ, 0x5 ;  /* 0x000000a420187211 */ /* 0x000fe200078f28ff */
[----:B------:R-:W-:Y:S02]  /*0be0*/  IMAD.MOV.U32 R2, RZ, RZ, R8 ;  /* 0x000000ffff027224 */ /* 0x000fe400078e0008 */
[----:B------:R-:W-:Y:S02]  /*0bf0*/  IMAD.IADD R3, R9, 0x1, R3 ;  /* 0x0000000109037824 */ /* 0x000fe400078e0203 */
[----:B------:R-:W-:Y:S02]  /*0c00*/  IMAD.U32 R8, RZ, RZ, UR9 ;  /* 0x00000009ff087e24 */ /* 0x000fe4000f8e00ff */
[----:B------:R-:W-:-:S04]  /*0c10*/  IMAD.WIDE.U32 R4, R0, c[0x0][0x1e8], R4 ;  /* 0x00007a0000047a25 */ /* 0x000fc800078e0004 */
[----:B------:R-:W-:Y:S02]  /*0c20*/  IMAD.IADD R7, R7, 0x1, R10 ;  /* 0x0000000107077824 */ /* 0x000fe400078e020a */
[----:B------:R-:W-:Y:S02]  /*0c30*/  IMAD R0, R23, c[0x0][0x180], RZ ;  /* 0x0000600017007a24 */ /* 0x000fe400078e02ff */
[----:B------:R-:W-:Y:S02]  /*0c40*/  IMAD.U32 R12, RZ, RZ, UR8 ;  /* 0x00000008ff0c7e24 */ /* 0x000fe4000f8e00ff */
[----:B------:R-:W-:-:S04]  /*0c50*/  IMAD.WIDE.U32 R2, R8, c[0x0][0x1b8], R2 ;  /* 0x00006e0008027a25 */ /* 0x000fc800078e0002 */
[----:B------:R-:W-:Y:S01]  /*0c60*/  IMAD R0, R209, c[0x0][0x184], R0 ;  /* 0x00006100d1007a24 */ /* 0x000fe200078e0200 */
[----:B------:R-:W-:Y:S01]  /*0c70*/  IADD3 R3, R3, UR21, RZ ;  /* 0x0000001503037c10 */ /* 0x000fe2000fffe0ff */
[----:B------:R-:W-:Y:S01]  /*0c80*/  IMAD.WIDE.U32 R8, R209, c[0x0][0x180], R6 ;  /* 0x00006000d1087a25 */ /* 0x000fe200078e0006 */
[----:B------:R-:W-:Y:S01]  /*0c90*/  IADD3 R7, R5, UR6, RZ ;  /* 0x0000000605077c10 */ /* 0x000fe2000fffe0ff */
[----:B------:R-:W-:Y:S02]  /*0ca0*/  UIMAD UR6, UR23, UR4, URZ ;  /* 0x00000004170672a4 */ /* 0x000fe4000f8e023f */
[----:B------:R-:W-:Y:S01]  /*0cb0*/  IMAD.WIDE R12, R12, 0x80, R34 ;  /* 0x000000800c0c7825 */ /* 0x000fe200078e0222 */
[----:B------:R-:W-:Y:S02]  /*0cc0*/  ULDC UR21, c[0x0][0x198] ;  /* 0x0000660000157ab9 */ /* 0x000fe40000000800 */
[----:B------:R-:W-:Y:S01]  /*0cd0*/  UIADD3 UR21, -UR11, UR21, URZ ;  /* 0x000000150b157290 */ /* 0x000fe2000fffe13f */
[----:B------:R-:W-:Y:S01]  /*0ce0*/  IMAD.IADD R5, R9, 0x1, R0 ;  /* 0x0000000109057824 */ /* 0x000fe200078e0200 */
[----:B------:R-:W-:Y:S01]  /*0cf0*/  UIMAD UR6, UR10, UR5, UR6 ;  /* 0x000000050a0672a4 */ /* 0x000fe2000f8e0206 */
[----:B------:R-:W-:-:S02]  /*0d00*/  IMAD R0, R13, c[0x0][0x1a8], RZ ;  /* 0x00006a000d007a24 */ /* 0x000fc400078e02ff */
[----:B------:R-:W-:Y:S01]  /*0d10*/  IMAD.MOV.U32 R6, RZ, RZ, R4 ;  /* 0x000000ffff067224 */ /* 0x000fe200078e0004 */
[----:B------:R-:W-:Y:S01]  /*0d20*/  UIADD3 UR6, UR25, UR6, URZ ;  /* 0x0000000619067290 */ /* 0x000fe2000fffe03f */
[----:B------:R-:W-:Y:S01]  /*0d30*/  IMAD R15, R12, c[0x0][0x1ac], R0 ;  /* 0x00006b000c0f7a24 */ /* 0x000fe200078e0200 */
[----:B------:R-:W-:Y:S01]  /*0d40*/  LEA.HI R0, R32, R164, RZ, 0x6 ;  /* 0x000000a420007211 */ /* 0x000fe200078f30ff */
[----:B------:R-:W-:Y:S01]  /*0d50*/  IMAD.MOV.U32 R4, RZ, RZ, R8 ;  /* 0x000000ffff047224 */ /* 0x000fe200078e0008 */
[C---:B------:R-:W-:Y:S01]  /*0d60*/  IADD3 R14, -R34.reuse, UR21, RZ ;  /* 0x00000015220e7c10 */ /* 0x040fe2000fffe1ff */
[----:B------:R-:W-:Y:S01]  /*0d70*/  IMAD R8, R13, c[0x0][0x1d8], RZ ;  /* 0x000076000d087a24 */ /* 0x000fe200078e02ff */
[----:B------:R-:W-:Y:S01]  /*0d80*/  SHF.R.S32.HI R25, RZ, 0x6, R0 ;  /* 0x00000006ff197819 */ /* 0x000fe20000011400 */
[----:B------:R-:W-:Y:S01]  /*0d90*/  IMAD.SHL.U32 R0, R34, 0x40, RZ ;  /* 0x0000004022007824 */ /* 0x000fe200078e00ff */
[C---:B------:R-:W-:Y:S01]  /*0da0*/  ISETP.LT.OR P4, PT, R14.reuse, 0x1, P6 ;  /* 0x000000010e00780c */ /* 0x040fe20003781670 */
[----:B------:R-:W-:Y:S01]  /*0db0*/  IMAD.U32 R10, RZ, RZ, UR20 ;  /* 0x00000014ff0a7e24 */ /* 0x000fe2000f8e00ff */
[----:B------:R-:W-:Y:S01]  /*0dc0*/  ISETP.LT.OR P3, PT, R14, 0x1, P5 ;  /* 0x000000010e00780c */ /* 0x000fe20002f61670 */
[----:B------:R-:W-:Y:S01]  /*0dd0*/  IMAD.U32 R13, RZ, RZ, UR9 ;  /* 0x00000009ff0d7e24 */ /* 0x000fe2000f8e00ff */
[----:B------:R-:W-:Y:S01]  /*0de0*/  LOP3.LUT R0, R0, 0x1c0, RZ, 0xc0, !PT ;  /* 0x000001c000007812 */ /* 0x000fe200078ec0ff */
[----:B------:R-:W-:Y:S01]  /*0df0*/  IMAD R18, R12, c[0x0][0x1dc], R8 ;  /* 0x000077000c127a24 */ /* 0x000fe200078e0208 */
[----:B------:R-:W-:Y:S01]  /*0e00*/  IADD3.X R22, R10, UR19, R11, P1, P0 ;  /* 0x000000130a167c10 */ /* 0x000fe20008fe040b */
[----:B------:R-:W-:Y:S01]  /*0e10*/  IMAD.WIDE.U32 R38, R13, c[0x0][0x188], R4 ;  /* 0x000062000d267a25 */ /* 0x000fe200078e0004 */
[----:B------:R-:W-:-:S03]  /*0e20*/  LOP3.LUT R13, R0, 0x38, R16, 0xf8, !PT ;  /* 0x00000038000d7812 */ /* 0x000fc600078ef810 */
[----:B------:R-:W-:Y:S01]  /*0e30*/  IMAD.U32 R4, RZ, RZ, UR24 ;  /* 0x00000018ff047e24 */ /* 0x000fe2000f8e00ff */
[----:B------:R-:W-:Y:S01]  /*0e40*/  IADD3 R19, R39, UR7, RZ ;  /* 0x0000000727137c10 */ /* 0x000fe2000fffe0ff */
[C---:B------:R-:W-:Y:S01]  /*0e50*/  IMAD.WIDE.U32 R10, R12.reuse, c[0x0][0x1d8], R6 ;  /* 0x000076000c0a7a25 */ /* 0x040fe200078e0006 */
[----:B------:R-:W-:Y:S01]  /*0e60*/  UMOV UR24, 0x6 ;  /* 0x0000000600187882 */ /* 0x000fe20000000000 */
[----:B------:R-:W-:Y:S02]  /*0e70*/  STL.64 [R1+0x70], R38 ;  /* 0x0000702601007387 */ /* 0x000fe40000100a00 */
[----:B------:R-:W-:Y:S01]  /*0e80*/  IMAD.WIDE.U32 R8, R12, c[0x0][0x1a8], R2 ;  /* 0x00006a000c087a25 */ /* 0x000fe200078e0002 */
[----:B------:R-:W-:Y:S01]  /*0e90*/  SHF.R.U32.HI R12, RZ, 0x3, R0 ;  /* 0x00000003ff0c7819 */ /* 0x000fe20000011600 */
[----:B------:R1:W-:Y:S01]  /*0ea0*/  STL [R1+0x78], R19 ;  /* 0x0000781301007387 */ /* 0x0003e20000100800 */
[----:B------:R-:W-:Y:S01]  /*0eb0*/  LEA R0, P0, R4, R38, 0x6 ;  /* 0x0000002604007211 */ /* 0x000fe200078030ff */
[----:B------:R-:W-:Y:S01]  /*0ec0*/  IMAD.SHL.U32 R27, R25, 0x200, RZ ;  /* 0x00000200191b7824 */ /* 0x000fe200078e00ff */
[----:B------:R-:W-:Y:S01]  /*0ed0*/  LEA R2, P2, R10, c[0x0][0x1c0], 0x1 ;  /* 0x000070000a027a11 */ /* 0x000fe200078408ff */
[----:B------:R-:W-:Y:S01]  /*0ee0*/  IMAD.U32 R5, RZ, RZ, UR25 ;  /* 0x00000019ff057e24 */ /* 0x000fe2000f8e00ff */
[----:B------:R-:W-:Y:S01]  /*0ef0*/  LEA R6, P1, R8, c[0x0][0x190], 0x1 ;  /* 0x0000640008067a11 */ /* 0x000fe200078208ff */
[----:B------:R-:W-:Y:S01]  /*0f00*/  IMAD.U32 R5, RZ, RZ, UR6 ;  /* 0x00000006ff057e24 */ /* 0x000fe2000f8e00ff */
[----:B------:R-:W-:Y:S01]  /*0f10*/  LOP3.LUT R13, R27, R13, R12, 0xf6, !PT ;  /* 0x0000000d1b0d7212 */ /* 0x000fe200078ef60c */
[----:B------:R-:W-:Y:S01]  /*0f20*/  IMAD.IADD R3, R11, 0x1, R18 ;  /* 0x000000010b037824 */ /* 0x000fe200078e0212 */
[----:B------:R-:W-:Y:S01]  /*0f30*/  ULDC.64 UR6, c[0x0][0x1d8] ;  /* 0x0000760000067ab9 */ /* 0x000fe20000000a00 */
[----:B------:R-:W-:Y:S01]  /*0f40*/  IMAD.IADD R7, R9, 0x1, R15 ;  /* 0x0000000109077824 */ /* 0x000fe200078e020f */
[----:B------:R-:W-:Y:S01]  /*0f50*/  LEA.HI.X R4, R4, R19, R5, 0x6, P0 ;  /* 0x0000001304047211 */ /* 0x000fe200000f3405 */
[----:B------:R-:W-:Y:S01]  /*0f60*/  USHF.L.U32 UR25, UR6, 0x6, URZ ;  /* 0x0000000606197899 */ /* 0x000fe2000800063f */
[----:B------:R-:W-:Y:S01]  /*0f70*/  LEA.HI.X R3, R10, c[0x0][0x1c4], R3, 0x1, P2 ;  /* 0x000071000a037a11 */ /* 0x000fe200010f0c03 */
[----:B------:R-:W-:Y:S01]  /*0f80*/  IMAD.SHL.U32 R10, R13, 0x2, RZ ;  /* 0x000000020d0a7824 */ /* 0x000fe200078e00ff */
[----:B------:R-:W-:Y:S01]  /*0f90*/  LEA R12, P0, R0, c[0x0][0x160], 0x1 ;  /* 0x00005800000c7a11 */ /* 0x000fe200078008ff */
[----:B------:R-:W-:Y:S01]  /*0fa0*/  USHF.L.U64.HI UR26, UR6, UR24, UR7 ;  /* 0x00000018061a7299 */ /* 0x000fe20008010207 */
[----:B------:R-:W-:Y:S01]  /*0fb0*/  LEA.HI.X R7, R8, c[0x0][0x194], R7, 0x1, P1 ;  /* 0x0000650008077a11 */ /* 0x000fe200008f0c07 */
[----:B------:R-:W-:Y:S01]  /*0fc0*/  IMAD.U32 R8, RZ, RZ, UR25 ;  /* 0x00000019ff087e24 */ /* 0x000fe2000f8e00ff */
[----:B------:R-:W-:Y:S01]  /*0fd0*/  LEA.HI.X R13, R0, c[0x0][0x164], R4, 0x1, P0 ;  /* 0x00005900000d7a11 */ /* 0x000fe200000f0c04 */
[----:B------:R-:W-:Y:S01]  /*0fe0*/  IMAD.U32 R0, RZ, RZ, UR4 ;  /* 0x00000004ff007e24 */ /* 0x000fe2000f8e00ff */
[----:B------:R-:W-:Y:S01]  /*0ff0*/  IADD3 R4, P0, R2, UR25, RZ ;  /* 0x0000001902047c10 */ /* 0x000fe2000ff1e0ff */
[----:B------:R-:W-:Y:S01]  /*1000*/  @!PT LDS RZ, [RZ] ;  /* 0x00000000fffff984 */ /* 0x000fe20000000800 */
[----:B------:R-:W-:Y:S01]  /*1010*/  @!PT LDS RZ, [RZ] ;  /* 0x00000000fffff984 */ /* 0x000fe20000000800 */
[----:B------:R-:W-:Y:S01]  /*1020*/  @!PT LDS RZ, [RZ] ;  /* 0x00000000fffff984 */ /* 0x000fe20000000800 */
[----:B------:R2:W-:Y:S01]  /*1030*/  LDGSTS.E.BYPASS.LTC128B.128 [R10+0x8080], [R2.64], !P4 ;  /* 0x08080000020a7fae */ /* 0x0005e2000e101d50 */
[----:B------:R-:W-:Y:S01]  /*1040*/  ISETP.LT.OR P4, PT, R14, 0x21, P6 ;  /* 0x000000210e00780c */ /* 0x000fe20003781670 */
[----:B------:R-:W-:Y:S01]  /*1050*/  IMAD.U32 R9, RZ, RZ, UR5 ;  /* 0x00000005ff097e24 */ /* 0x000fe2000f8e00ff */
[----:B------:R-:W-:Y:S01]  /*1060*/  IADD3.X R5, R3, UR26, RZ, P0, !PT ;  /* 0x0000001a03057c10 */ /* 0x000fe200087fe4ff */
[----:B------:R2:W-:Y:S01]  /*1070*/  LDGSTS.E.BYPASS.LTC128B.128 [R10+0xc080], [R2.64+0x80], !P3 ;  /* 0x0c080080020a7fae */ /* 0x0005e2000d901d50 */
[----:B------:R-:W-:Y:S01]  /*1080*/  LEA R18, P0, R0, R12, 0x6 ;  /* 0x0000000c00127211 */ /* 0x000fe200078030ff */
[----:B------:R-:W-:Y:S01]  /*1090*/  UIADD3 UR28, UP0, UR25, 0x80, URZ ;  /* 0x00000080191c7890 */ /* 0x000fe2000ff1e03f */
[----:B------:R-:W-:Y:S01]  /*10a0*/  IADD3 R8, P2, P1, R8, 0x80, R2 ;  /* 0x0000008008087810 */ /* 0x000fe2000795e002 */
[----:B------:R-:W-:Y:S01]  /*10b0*/  ULDC.64 UR6, c[0x0][0x290] ;  /* 0x0000a40000067ab9 */ /* 0x000fe20000000a00 */
[----:B-1----:R-:W-:Y:S01]  /*10c0*/  LEA.HI.X R19, R0, R13, R9, 0x6, P0 ;  /* 0x0000000d00137211 */ /* 0x002fe200000f3409 */
[----:B------:R-:W-:Y:S01]  /*10d0*/  UIADD3.X UR27, URZ, UR26, URZ, UP0, !UPT ;  /* 0x0000001a3f1b7290 */ /* 0x000fe200087fe43f */
[C---:B------:R-:W-:Y:S01]  /*10e0*/  ISETP.LT.OR P3, PT, R14.reuse, 0x21, P5 ;  /* 0x000000210e00780c */ /* 0x040fe20002f61670 */
[----:B------:R-:W-:Y:S01]  /*10f0*/  UIMAD UR22, UR18, UR6, URZ ;  /* 0x00000006121672a4 */ /* 0x000fe2000f8e023f */
[----:B------:R-:W-:Y:S01]  /*1100*/  IADD3.X R9, RZ, UR26, R3, P2, P1 ;  /* 0x0000001aff097c10 */ /* 0x000fe200097e2403 */
[----:B------:R1:W-:Y:S01]  /*1110*/  LDGSTS.E.BYPASS.LTC128B.128 [R10+0x9080], [R4.64], !P4 ;  /* 0x09080000040a7fae */ /* 0x0003e2000e101d50 */
[C---:B------:R-:W-:Y:S01]  /*1120*/  ISETP.LT.OR P1, PT, R14.reuse, 0x41, P6 ;  /* 0x000000410e00780c */ /* 0x040fe20003721670 */
[----:B------:R-:W-:Y:S01]  /*1130*/  UIMAD.WIDE.U32 UR30, UR9, UR6, URZ ;  /* 0x00000006091e72a5 */ /* 0x000fe2000f8e003f */
[C---:B------:R-:W-:Y:S01]  /*1140*/  ISETP.LT.OR P2, PT, R14.reuse, 0x41, P5 ;  /* 0x000000410e00780c */ /* 0x040fe20002f41670 */
[----:B------:R-:W-:Y:S01]  /*1150*/  UIMAD UR22, UR9, UR7, UR22 ;  /* 0x00000007091672a4 */ /* 0x000fe2000f8e0216 */
[C---:B------:R-:W-:Y:S01]  /*1160*/  ISETP.LT.OR P6, PT, R14.reuse, 0x61, P6 ;  /* 0x000000610e00780c */ /* 0x040fe200037c1670 */
[----:B------:R-:W-:Y:S01]  /*1170*/  IMAD R0, R23, c[0x0][0x288], RZ ;  /* 0x0000a20017007a24 */ /* 0x000fe200078e02ff */
[----:B------:R-:W-:Y:S01]  /*1180*/  ISETP.LT.OR P5, PT, R14, 0x61, P5 ;  /* 0x000000610e00780c */ /* 0x000fe20002fa1670 */
[----:B------:R-:W-:Y:S01]  /*1190*/  ULDC.64 UR6, c[0x0][0x1a8] ;  /* 0x00006a0000067ab9 */ /* 0x000fe20000000a00 */
[----:B------:R-:W-:Y:S01]  /*11a0*/  IMAD.MOV.U32 R212, RZ, RZ, 0x10 ;  /* 0x00000010ffd47424 */ /* 0x000fe200078e00ff */
[----:B------:R3:W-:Y:S01]  /*11b0*/  LDGSTS.E.BYPASS.LTC128B.128 [R10+0xd080], [R8.64], !P3 ;  /* 0x0d080000080a7fae */ /* 0x0007e2000d901d50 */
[----:B------:R-:W-:Y:S01]  /*11c0*/  ISETP.GE.AND P3, PT, R16, c[0x0][0x19c], PT ;  /* 0x0000670010007a0c */ /* 0x000fe20003f66270 */
[----:B------:R-:W-:Y:S01]  /*11d0*/  UIADD3 UR22, UR31, UR22, URZ ;  /* 0x000000161f167290 */ /* 0x000fe2000fffe03f */
[----:B------:R-:W-:Y:S01]  /*11e0*/  IMAD R0, R209, c[0x0][0x28c], R0 ;  /* 0x0000a300d1007a24 */ /* 0x000fe200078e0200 */
[----:B------:R-:W-:Y:S01]  /*11f0*/  USHF.L.U64.HI UR7, UR6, UR24, UR7 ;  /* 0x0000001806077299 */ /* 0x000fe20008010207 */
[----:B------:R-:W-:Y:S01]  /*1200*/  IMAD.MOV.U32 R213, RZ, RZ, 0x20 ;  /* 0x00000020ffd57424 */ /* 0x000fe200078e00ff */
[----:B--2---:R-:W-:-:S04]  /*1210*/  IADD3 R2, P0, R4, UR25, RZ ;  /* 0x0000001904027c10 */ /* 0x004fc8000ff1e0ff */
[----:B------:R-:W-:-:S05]  /*1220*/  IADD3.X R3, R5, UR26, RZ, P0, !PT ;  /* 0x0000001a05037c10 */ /* 0x000fca00087fe4ff */
[----:B------:R2:W-:Y:S01]  /*1230*/  LDGSTS.E.BYPASS.LTC128B.128 [R10+0xa080], [R2.64], !P1 ;  /* 0x0a080000020a7fae */ /* 0x0005e2000c901d50 */
[----:B-1----:R-:W-:-:S04]  /*1240*/  IADD3 R4, P0, R4, UR28, RZ ;  /* 0x0000001c04047c10 */ /* 0x002fc8000ff1e0ff */
[----:B------:R-:W-:Y:S02]  /*1250*/  IADD3.X R5, R5, UR27, RZ, P0, !PT ;  /* 0x0000001b05057c10 */ /* 0x000fe400087fe4ff */
[----:B------:R-:W-:-:S03]  /*1260*/  ISETP.GE.AND P0, PT, R33, c[0x0][0x19c], PT ;  /* 0x0000670021007a0c */ /* 0x000fc60003f06270 */
[----:B------:R1:W-:Y:S01]  /*1270*/  LDGSTS.E.BYPASS.LTC128B.128 [R10+0xe080], [R4.64], !P2 ;  /* 0x0e080000040a7fae */ /* 0x0003e2000d101d50 */
[----:B---3--:R-:W-:-:S05]  /*1280*/  IMAD.WIDE.U32 R8, R209, c[0x0][0x288], R28 ;  /* 0x0000a200d1087a25 */ /* 0x008fca00078e001c */
[----:B------:R-:W-:-:S04]  /*1290*/  IADD3 R30, P4, R8, UR30, RZ ;  /* 0x0000001e081e7c10 */ /* 0x000fc8000ff9e0ff */
[----:B------:R-:W-:Y:S01]  /*12a0*/  IADD3.X R29, R9, UR22, R0, P4, !PT ;  /* 0x00000016091d7c10 */ /* 0x000fe2000a7fe400 */
[----:B------:R-:W-:Y:S02]  /*12b0*/  IMAD R0, R35, c[0x0][0x208], RZ ;  /* 0x0000820023007a24 */ /* 0x000fe400078e02ff */
[----:B------:R-:W-:-:S04]  /*12c0*/  IMAD.WIDE.U32 R8, R34, c[0x0][0x208], R16 ;  /* 0x0000820022087a25 */ /* 0x000fc800078e0010 */
[----:B------:R-:W-:Y:S01]  /*12d0*/  IMAD R0, R34, c[0x0][0x20c], R0 ;  /* 0x0000830022007a24 */ /* 0x000fe200078e0200 */
[C---:B-1----:R-:W-:Y:S01]  /*12e0*/  IADD3 R4, P2, R2.reuse, UR25, RZ ;  /* 0x0000001902047c10 */ /* 0x042fe2000ff5e0ff */
[----:B------:R-:W-:Y:S01]  /*12f0*/  USHF.L.U32 UR25, UR6, 0x6, URZ ;  /* 0x0000000606197899 */ /* 0x000fe2000800063f */
[----:B--2---:R-:W-:Y:S02]  /*1300*/  IADD3 R2, P1, R2, UR28, RZ ;  /* 0x0000001c02027c10 */ /* 0x004fe4000ff3e0ff */
[C---:B------:R-:W-:Y:S01]  /*1310*/  IADD3.X R5, R3.reuse, UR26, RZ, P2, !PT ;  /* 0x0000001a03057c10 */ /* 0x040fe200097fe4ff */
[----:B------:R-:W-:Y:S01]  /*1320*/  UIADD3 UR26, UP0, UR25, 0x80, URZ ;  /* 0x00000080191a7890 */ /* 0x000fe2000ff1e03f */
[C---:B------:R-:W-:Y:S02]  /*1330*/  ISETP.LT.OR P2, PT, R14.reuse, 0x1, P3 ;  /* 0x000000010e00780c */ /* 0x040fe40001f41670 */
[----:B------:R-:W-:Y:S01]  /*1340*/  IADD3.X R3, R3, UR27, RZ, P1, !PT ;  /* 0x0000001b03037c10 */ /* 0x000fe20008ffe4ff */
[----:B------:R1:W-:Y:S01]  /*1350*/  LDGSTS.E.BYPASS.LTC128B.128 [R10+0xb080], [R4.64], !P6 ;  /* 0x0b080000040a7fae */ /* 0x0003e2000f101d50 */
[C---:B------:R-:W-:Y:S01]  /*1360*/  ISETP.LT.OR P1, PT, R14.reuse, 0x1, P0 ;  /* 0x000000010e00780c */ /* 0x040fe20000721670 */
[----:B------:R-:W-:Y:S01]  /*1370*/  UIADD3.X UR6, URZ, UR7, URZ, UP0, !UPT ;  /* 0x000000073f067290 */ /* 0x000fe200087fe43f */
[C---:B------:R-:W-:Y:S01]  /*1380*/  ISETP.LT.OR P6, PT, R14.reuse, 0x21, P3 ;  /* 0x000000210e00780c */ /* 0x040fe20001fc1670 */
[----:B------:R2:W-:Y:S01]  /*1390*/  LDGSTS.E.BYPASS.LTC128B.128 [R10+0xf080], [R2.64], !P5 ;  /* 0x0f080000020a7fae */ /* 0x0005e2000e901d50 */
[----:B------:R-:W-:-:S05]  /*13a0*/  ISETP.LT.OR P5, PT, R14, 0x21, P0 ;  /* 0x000000210e00780c */ /* 0x000fca00007a1670 */
[----:B------:R3:W-:Y:S04]  /*13b0*/  LDGSTS.E.BYPASS.LTC128B.128 [R10+0x80], [R6.64], !P2 ;  /* 0x00080000060a7fae */ /* 0x0007e8000d101d50 */
[----:B------:R3:W-:Y:S01]  /*13c0*/  LDGSTS.E.BYPASS.LTC128B.128 [R10+0x4080], [R6.64+0x80], !P1 ;  /* 0x04080080060a7fae */ /* 0x0007e2000c901d50 */
[----:B------:R-:W-:-:S04]  /*13d0*/  LEA R20, P1, R21, c[0x0][0x258], 0x2 ;  /* 0x0000960015147a11 */ /* 0x000fc800078210ff */
[----:B------:R-:W-:Y:S02]  /*13e0*/  LEA.HI.X R21, R21, c[0x0][0x25c], R22, 0x2, P1 ;  /* 0x0000970015157a11 */ /* 0x000fe400008f1416 */
[----:B-1----:R-:W-:Y:S01]  /*13f0*/  IADD3 R4, P2, R6, UR25, RZ ;  /* 0x0000001906047c10 */ /* 0x002fe2000ff5e0ff */
[----:B--2---:R-:W-:-:S03]  /*1400*/  IMAD.U32 R2, RZ, RZ, UR25 ;  /* 0x00000019ff027e24 */ /* 0x004fc6000f8e00ff */
[----:B------:R-:W-:Y:S02]  /*1410*/  IADD3.X R5, R7, UR7, RZ, P2, !PT ;  /* 0x0000000707057c10 */ /* 0x000fe400097fe4ff */
[----:B------:R-:W-:-:S03]  /*1420*/  IADD3 R2, P4, P2, R2, 0x80, R6 ;  /* 0x0000008002027810 */ /* 0x000fc60007a9e006 */
[----:B------:R1:W-:Y:S01]  /*1430*/  LDGSTS.E.BYPASS.LTC128B.128 [R10+0x1080], [R4.64], !P6 ;  /* 0x01080000040a7fae */ /* 0x0003e2000f101d50 */
[----:B------:R-:W-:Y:S02]  /*1440*/  ISETP.GE.AND P6, PT, R33, c[0x0][0x16c], PT ;  /* 0x00005b0021007a0c */ /* 0x000fe40003fc6270 */
[----:B------:R-:W-:Y:S02]  /*1450*/  IADD3.X R3, RZ, UR7, R7, P4, P2 ;  /* 0x00000007ff037c10 */ /* 0x000fe4000a7e4407 */
[----:B---3--:R-:W-:Y:S02]  /*1460*/  IADD3 R6, P1, R4, UR26, RZ ;  /* 0x0000001a04067c10 */ /* 0x008fe4000ff3e0ff */
[C---:B------:R-:W-:Y:S01]  /*1470*/  ISETP.LT.OR P2, PT, R14.reuse, 0x41, P3 ;  /* 0x000000410e00780c */ /* 0x040fe20001f41670 */
[----:B------:R2:W-:Y:S01]  /*1480*/  LDGSTS.E.BYPASS.LTC128B.128 [R10+0x5080], [R2.64], !P5 ;  /* 0x05080000020a7fae */ /* 0x0005e2000e901d50 */
[----:B------:R-:W-:Y:S02]  /*1490*/  IADD3.X R7, R5, UR6, RZ, P1, !PT ;  /* 0x0000000605077c10 */ /* 0x000fe40008ffe4ff */
[----:B------:R-:W-:-:S02]  /*14a0*/  ISETP.LT.OR P1, PT, R14, 0x41, P0 ;  /* 0x000000410e00780c */ /* 0x000fc40000721670 */
[----:B------:R-:W-:Y:S02]  /*14b0*/  ISETP.GE.AND P5, PT, R16, c[0x0][0x16c], PT ;  /* 0x00005b0010007a0c */ /* 0x000fe40003fa6270 */
[C---:B------:R-:W-:Y:S02]  /*14c0*/  ISETP.LT.OR P3, PT, R14.reuse, 0x61, P3 ;  /* 0x000000610e00780c */ /* 0x040fe40001f61670 */
[----:B------:R-:W-:Y:S02]  /*14d0*/  SEL R11, RZ, 0x1, P5 ;  /* 0x00000001ff0b7807 */ /* 0x000fe40002800000 */
[----:B------:R-:W-:Y:S02]  /*14e0*/  ISETP.LT.OR P0, PT, R14, 0x61, P0 ;  /* 0x000000610e00780c */ /* 0x000fe40000701670 */
[----:B------:R-:W-:-:S05]  /*14f0*/  LEA.HI R14, R32, R164, RZ, 0x2 ;  /* 0x000000a4200e7211 */ /* 0x000fca00078f10ff */
[----:B------:R-:W-:Y:S02]  /*1500*/  @P5 LOP3.LUT R228, R228, 0x1, RZ, 0xfc, !PT ;  /* 0x00000001e4e45812 */ /* 0x000fe400078efcff */
[----:B--2---:R-:W-:Y:S02]  /*1510*/  IADD3 R2, P4, R4, UR25, RZ ;  /* 0x0000001904027c10 */ /* 0x004fe4000ff9e0ff */
[----:B-1----:R-:W-:Y:S02]  /*1520*/  SEL R4, RZ, 0x2, P6 ;  /* 0x00000002ff047807 */ /* 0x002fe40003000000 */
[----:B------:R-:W-:Y:S01]  /*1530*/  IADD3.X R3, R5, UR7, RZ, P4, !PT ;  /* 0x0000000705037c10 */ /* 0x000fe2000a7fe4ff */
[----:B------:R-:W-:Y:S02]  /*1540*/  IMAD.IADD R5, R9, 0x1, R0 ;  /* 0x0000000109057824 */ /* 0x000fe400078e0200 */
[----:B------:R-:W-:Y:S01]  /*1550*/  IMAD.IADD R0, R4, 0x1, R11 ;  /* 0x0000000104007824 */ /* 0x000fe200078e020b */
[----:B------:R-:W-:Y:S01]  /*1560*/  SHF.R.S32.HI R11, RZ, 0x1f, R14 ;  /* 0x0000001fff0b7819 */ /* 0x000fe2000001140e */
[----:B------:R1:W-:Y:S01]  /*1570*/  LDGSTS.E.BYPASS.LTC128B.128 [R10+0x2080], [R2.64], !P2 ;  /* 0x02080000020a7fae */ /* 0x0003e2000d101d50 */
[----:B------:R-:W-:-:S02]  /*1580*/  IMAD R9, R23, c[0x0][0x210], RZ ;  /* 0x0000840017097a24 */ /* 0x000fc400078e02ff */
[----:B------:R-:W-:Y:S01]  /*1590*/  IMAD.MOV.U32 R4, RZ, RZ, R8 ;  /* 0x000000ffff047224 */ /* 0x000fe200078e0008 */
[----:B------:R2:W-:Y:S01]  /*15a0*/  LDGSTS.E.BYPASS.LTC128B.128 [R10+0x6080], [R6.64], !P1 ;  /* 0x06080000060a7fae */ /* 0x0005e2000c901d50 */
[C---:B------:R-:W-:Y:S02]  /*15b0*/  IMAD R8, R209.reuse, c[0x0][0x214], R9 ;  /* 0x00008500d1087a24 */ /* 0x040fe400078e0209 */
[----:B------:R-:W-:-:S04]  /*15c0*/  IMAD.WIDE.U32 R4, R209, c[0x0][0x210], R4 ;  /* 0x00008400d1047a25 */ /* 0x000fc800078e0004 */
[----:B------:R-:W-:Y:S02]  /*15d0*/  IMAD.U32 R9, RZ, RZ, UR9 ;  /* 0x00000009ff097e24 */ /* 0x000fe4000f8e00ff */
[----:B------:R-:W-:-:S04]  /*15e0*/  IMAD.IADD R5, R5, 0x1, R8 ;  /* 0x0000000105057824 */ /* 0x000fc800078e0208 */
[----:B------:R-:W-:Y:S01]  /*15f0*/  IMAD.WIDE.U32 R38, R9, c[0x0][0x218], R4 ;  /* 0x0000860009267a25 */ /* 0x000fe200078e0004 */
[----:B------:R-:W-:-:S03]  /*1600*/  SHF.R.S32.HI R9, RZ, 0x2, R14 ;  /* 0x00000002ff097819 */ /* 0x000fc6000001140e */
[----:B------:R-:W-:Y:S01]  /*1610*/  IMAD.MOV.U32 R36, RZ, RZ, R38 ;  /* 0x000000ffff247224 */ /* 0x000fe200078e0026 */
[----:B------:R3:W-:Y:S01]  /*1620*/  STL.64 [R1+0x68], R38 ;  /* 0x0000682601007387 */ /* 0x0007e20000100a00 */
[C---:B--2---:R-:W-:Y:S02]  /*1630*/  IADD3 R6, P2, R2.reuse, UR25, RZ ;  /* 0x0000001902067c10 */ /* 0x044fe4000ff5e0ff */
[----:B-1----:R-:W-:Y:S02]  /*1640*/  IADD3 R2, P1, R2, UR26, RZ ;  /* 0x0000001a02027c10 */ /* 0x002fe4000ff3e0ff */
[C---:B------:R-:W-:Y:S02]  /*1650*/  IADD3.X R7, R3.reuse, UR7, RZ, P2, !PT ;  /* 0x0000000703077c10 */ /* 0x040fe400097fe4ff */
[----:B------:R-:W-:Y:S01]  /*1660*/  IADD3.X R3, R3, UR6, RZ, P1, !PT ;  /* 0x0000000603037c10 */ /* 0x000fe20008ffe4ff */
[----:B------:R-:W-:Y:S01]  /*1670*/  ULDC.64 UR6, c[0x0][0x218] ;  /* 0x0000860000067ab9 */ /* 0x000fe20000000a00 */
[C---:B------:R-:W-:Y:S01]  /*1680*/  LOP3.LUT P2, RZ, R0.reuse, 0x1, RZ, 0xc0, !PT ;  /* 0x0000000100ff7812 */ /* 0x040fe2000784c0ff */
[----:B------:R1:W-:Y:S01]  /*1690*/  LDGSTS.E.BYPASS.LTC128B.128 [R10+0x3080], [R6.64], !P3 ;  /* 0x03080000060a7fae */ /* 0x0003e2000d901d50 */
[----:B------:R-:W-:Y:S01]  /*16a0*/  LOP3.LUT P1, RZ, R0, 0x2, RZ, 0xc0, !PT ;  /* 0x0000000200ff7812 */ /* 0x000fe2000782c0ff */
[----:B------:R-:W-:Y:S01]  /*16b0*/  IMAD.U32 R0, RZ, RZ, UR13 ;  /* 0x0000000dff007e24 */ /* 0x000fe2000f8e00ff */
[----:B------:R-:W-:Y:S01]  /*16c0*/  UIMAD UR18, UR18, UR6, URZ ;  /* 0x00000006121272a4 */ /* 0x000fe2000f8e023f */
[----:B------:R-:W-:Y:S01]  /*16d0*/  ISETP.GE.AND P3, PT, R16, c[0x0][0x1fc], PT ;  /* 0x00007f0010007a0c */ /* 0x000fe20003f66270 */
[----:B------:R2:W-:Y:S01]  /*16e0*/  LDGSTS.E.BYPASS.LTC128B.128 [R10+0x7080], [R2.64], !P0 ;  /* 0x07080000020a7fae */ /* 0x0005e2000c101d50 */
[----:B------:R-:W-:Y:S01]  /*16f0*/  ISETP.GE.AND P0, PT, R33, c[0x0][0x1fc], PT ;  /* 0x00007f0021007a0c */ /* 0x000fe20003f06270 */
[----:B------:R-:W-:-:S02]  /*1700*/  UIMAD UR18, UR9, UR7, UR18 ;  /* 0x00000007091272a4 */ /* 0x000fc4000f8e0212 */
[----:B------:R-:W0:Y:S01]  /*1710*/  LDGDEPBAR ;  /* 0x00000000000079af */ /* 0x000e220000000000 */
[----:B------:R-:W-:Y:S02]  /*1720*/  ULDC.64 UR6, c[0x0][0x208] ;  /* 0x0000820000067ab9 */ /* 0x000fe40000000a00 */
[----:B------:R-:W-:Y:S01]  /*1730*/  USHF.L.U32 UR25, UR6, 0x6, URZ ;  /* 0x0000000606197899 */ /* 0x000fe2000800063f */
[----:B------:R-:W-:Y:S01]  /*1740*/  IADD3 R37, R39, UR18, RZ ;  /* 0x0000001227257c10 */ /* 0x000fe2000fffe0ff */
[----:B------:R-:W-:Y:S02]  /*1750*/  USHF.L.U64.HI UR24, UR6, UR24, UR7 ;  /* 0x0000001806187299 */ /* 0x000fe40008010207 */
[----:B------:R-:W-:Y:S02]  /*1760*/  UMOV UR18, 0x5 ;  /* 0x0000000500127882 */ /* 0x000fe40000000000 */
[----:B------:R-:W-:Y:S01]  /*1770*/  UIMAD UR26, UR24, UR10, URZ ;  /* 0x0000000a181a72a4 */ /* 0x000fe2000f8e023f */
[----:B------:R-:W-:Y:S01]  /*1780*/  IMAD.U32 R28, RZ, RZ, UR25 ;  /* 0x00000019ff1c7e24 */ /* 0x000fe2000f8e00ff */
[----:B------:R-:W-:Y:S01]  /*1790*/  USHF.L.U64.HI UR18, UR6, UR18, UR7 ;  /* 0x0000001206127299 */ /* 0x000fe20008010207 */
[----:B------:R3:W-:Y:S01]  /*17a0*/  STL.64 [R1+0x60], R36 ;  /* 0x0000602401007387 */ /* 0x0007e20000100a00 */
[----:B------:R-:W-:Y:S01]  /*17b0*/  UIMAD UR26, UR23, UR25, UR26 ;  /* 0x00000019171a72a4 */ /* 0x000fe2000f8e021a */
[----:B------:R-:W-:Y:S01]  /*17c0*/  IMAD.WIDE.U32 R4, R28, UR10, R36 ;  /* 0x0000000a1c047c25 */ /* 0x000fe2000f8e0024 */
[----:B------:R-:W-:Y:S01]  /*17d0*/  USHF.L.U32 UR23, UR6, 0x5, URZ ;  /* 0x0000000506177899 */ /* 0x000fe2000800063f */
[----:B-1----:R-:W-:-:S03]  /*17e0*/  IADD3 R6, -R34, c[0x0][0x168], -R0 ;  /* 0x00005a0022067a10 */ /* 0x002fc60007ffe900 */
[----:B------:R-:W-:Y:S01]  /*17f0*/  USHF.L.U32 UR7, UR23, 0x1, URZ ;  /* 0x0000000117077899 */ /* 0x000fe2000800063f */
[----:B------:R-:W-:Y:S01]  /*1800*/  SEL R0, RZ, 0x1, P3 ;  /* 0x00000001ff007807 */ /* 0x000fe20001800000 */
[----:B------:R-:W-:Y:S01]  /*1810*/  USHF.L.U64.HI UR6, UR23, 0x1, UR18 ;  /* 0x0000000117067899 */ /* 0x000fe20008010212 */
[C---:B------:R-:W-:Y:S02]  /*1820*/  ISETP.LT.OR P3, PT, R6.reuse, 0x1, !P2 ;  /* 0x000000010600780c */ /* 0x040fe40005761670 */
[----:B--2---:R-:W-:Y:S02]  /*1830*/  SEL R2, RZ, 0xffffffff, P0 ;  /* 0xffffffffff027807 */ /* 0x004fe40000000000 */
[C---:B------:R-:W-:Y:S02]  /*1840*/  ISETP.LT.OR P0, PT, R6.reuse, 0x1, !P1 ;  /* 0x000000010600780c */ /* 0x040fe40004f01670 */
[----:B------:R-:W-:Y:S01]  /*1850*/  ISETP.LT.OR P2, PT, R6, 0x21, !P2 ;  /* 0x000000210600780c */ /* 0x000fe20005741670 */
[----:B------:R-:W-:Y:S01]  /*1860*/  IMAD.SHL.U32 R2, R2, 0x2, RZ ;  /* 0x0000000202027824 */ /* 0x000fe200078e00ff */
[----:B------:R-:W-:-:S02]  /*1870*/  ISETP.LT.OR P1, PT, R6, 0x21, !P1 ;  /* 0x000000210600780c */ /* 0x000fc40004f21670 */
[----:B------:R-:W-:Y:S02]  /*1880*/  IADD3 R3, R5, UR26, RZ ;  /* 0x0000001a05037c10 */ /* 0x000fe4000fffe0ff */
[----:B------:R-:W-:Y:S01]  /*1890*/  LOP3.LUT R0, R2, 0x2, R0, 0xe2, !PT ;  /* 0x0000000202007812 */ /* 0x000fe200078ee200 */
[----:B------:R1:W-:Y:S01]  /*18a0*/  LDGSTS.E.BYPASS.LTC128B.128 [R10+0x10080], [R12.64], !P3 ;  /* 0x100800000c0a7fae */ /* 0x0003e2000d901d50 */
[----:B------:R-:W-:Y:S02]  /*18b0*/  ISETP.GT.AND P3, PT, R164, 0xf, PT ;  /* 0x0000000fa400780c */ /* 0x000fe40003f64270 */
[----:B------:R-:W-:Y:S01]  /*18c0*/  LOP3.LUT P5, RZ, R0, 0x1, RZ, 0xc0, !PT ;  /* 0x0000000100ff7812 */ /* 0x000fe200078ac0ff */
[----:B------:R1:W-:Y:S01]  /*18d0*/  LDGSTS.E.BYPASS.LTC128B.128 [R10+0x12080], [R12.64+0x80], !P0 ;  /* 0x120800800c0a7fae */ /* 0x0003e2000c101d50 */
[----:B------:R-:W-:Y:S02]  /*18e0*/  LEA R2, P0, R4, c[0x0][0x1f0], 0x1 ;  /* 0x00007c0004027a11 */ /* 0x000fe400078008ff */
[----:B------:R-:W-:Y:S01]  /*18f0*/  LOP3.LUT P4, RZ, R0, 0x2, RZ, 0xc0, !PT ;  /* 0x0000000200ff7812 */ /* 0x000fe2000788c0ff */
[----:B------:R2:W-:Y:S01]  /*1900*/  LDGSTS.E.BYPASS.LTC128B.128 [R10+0x11080], [R18.64], !P2 ;  /* 0x11080000120a7fae */ /* 0x0005e2000d101d50 */
[----:B------:R-:W-:-:S02]  /*1910*/  LEA.HI.X R3, R4, c[0x0][0x1f4], R3, 0x1, P0 ;  /* 0x00007d0004037a11 */ /* 0x000fc400000f0c03 */
[C---:B------:R-:W-:Y:S01]  /*1920*/  ISETP.LT.OR P0, PT, R6.reuse, 0x1, !P4 ;  /* 0x000000010600780c */ /* 0x040fe20006701670 */
[----:B------:R2:W-:Y:S01]  /*1930*/  LDGSTS.E.BYPASS.LTC128B.128 [R10+0x13080], [R18.64+0x80], !P1 ;  /* 0x13080080120a7fae */ /* 0x0005e2000c901d50 */
[----:B------:R-:W-:Y:S01]  /*1940*/  ISETP.LT.OR P1, PT, R6, 0x1, !P5 ;  /* 0x000000010600780c */ /* 0x000fe20006f21670 */
[----:B------:R-:W-:Y:S01]  /*1950*/  @!P3 IMAD.SHL.U32 R0, R164, 0x10, RZ ;  /* 0x00000010a400b824 */ /* 0x000fe200078e00ff */
[----:B------:R-:W-:-:S04]  /*1960*/  SHF.R.S32.HI R4, RZ, 0x5, R24 ;  /* 0x00000005ff047819 */ /* 0x000fc80000011418 */
[----:B------:R4:W-:Y:S04]  /*1970*/  @!P3 LDGSTS.E.BYPASS.LTC128B.128 [R0+0x20080], [R20.64] ;  /* 0x200800001400bfae */ /* 0x0009e8000b901d50 */
[----:B------:R-:W0:Y:S04]  /*1980*/  LDGDEPBAR ;  /* 0x00000000000079af */ /* 0x000e280000000000 */
[----:B------:R5:W-:Y:S04]  /*1990*/  LDGSTS.E.BYPASS.LTC128B.128 [R10+0x18080], [R2.64], !P1 ;  /* 0x18080000020a7fae */ /* 0x000be8000c901d50 */
[----:B------:R5:W-:Y:S01]  /*19a0*/  LDGSTS.E.BYPASS.LTC128B.128 [R10+0x1a080], [R2.64+0x80], !P0 ;  /* 0x1a080080020a7fae */ /* 0x000be2000c101d50 */
[----:B------:R-:W-:-:S02]  /*19b0*/  ISETP.LT.OR P0, PT, R6, 0x21, !P5 ;  /* 0x000000210600780c */ /* 0x000fc40006f01670 */
[----:B----4-:R-:W-:-:S04]  /*19c0*/  LEA.HI R0, R24, R4, RZ, 0x1 ;  /* 0x0000000418007211 */ /* 0x010fc800078f08ff */
[----:B------:R-:W-:Y:S02]  /*19d0*/  LOP3.LUT R5, R0, 0xfffffffe, RZ, 0xc0, !PT ;  /* 0xfffffffe00057812 */ /* 0x000fe400078ec0ff */
[----:B------:R-:W-:-:S03]  /*19e0*/  LEA.HI R0, R32, R164, RZ, 0x4 ;  /* 0x000000a420007211 */ /* 0x000fc600078f20ff */
[----:B------:R-:W-:Y:S01]  /*19f0*/  IMAD.IADD R20, R4, 0x1, -R5 ;  /* 0x0000000104147824 */ /* 0x000fe200078e0a05 */
[----:B------:R-:W-:Y:S02]  /*1a00*/  SHF.R.S32.HI R8, RZ, 0x4, R0 ;  /* 0x00000004ff087819 */ /* 0x000fe40000011400 */
[----:B-----5:R-:W-:Y:S01]  /*1a10*/  IADD3 R2, P1, R2, UR7, RZ ;  /* 0x0000000702027c10 */ /* 0x020fe2000ff3e0ff */
[----:B--2---:R-:W-:Y:S01]  /*1a20*/  IMAD.SHL.U32 R19, R20, 0x10, RZ ;  /* 0x0000001014137824 */ /* 0x004fe200078e00ff */
[----:B------:R-:W-:Y:S02]  /*1a30*/  LEA.HI R5, R0, R8, RZ, 0x1 ;  /* 0x0000000800057211 */ /* 0x000fe400078f08ff */
[----:B------:R-:W-:Y:S02]  /*1a40*/  IADD3.X R3, R3, UR6, RZ, P1, !PT ;  /* 0x0000000603037c10 */ /* 0x000fe40008ffe4ff */
[----:B------:R-:W-:Y:S02]  /*1a50*/  ISETP.LT.OR P1, PT, R6, 0x21, !P4 ;  /* 0x000000210600780c */ /* 0x000fe40006721670 */
[----:B------:R-:W-:Y:S01]  /*1a60*/  LOP3.LUT R4, R0, 0xfffffff0, RZ, 0xc0, !PT ;  /* 0xfffffff000047812 */ /* 0x000fe200078ec0ff */
[----:B------:R2:W-:Y:S01]  /*1a70*/  LDGSTS.E.BYPASS.LTC128B.128 [R10+0x19080], [R2.64], !P0 ;  /* 0x19080000020a7fae */ /* 0x0005e2000c101d50 */
[----:B------:R-:W-:Y:S01]  /*1a80*/  IADD3 R0, P0, R30, UR13, RZ ;  /* 0x0000000d1e007c10 */ /* 0x000fe2000ff1e0ff */
[----:B------:R-:W-:Y:S01]  /*1a90*/  UIADD3 UR13, UR10, 0x1, URZ ;  /* 0x000000010a0d7890 */ /* 0x000fe2000fffe03f */
[----:B------:R-:W-:Y:S01]  /*1aa0*/  LOP3.LUT R5, R5, 0xfffffffe, RZ, 0xc0, !PT ;  /* 0xfffffffe05057812 */ /* 0x000fe200078ec0ff */
[----:B------:R-:W-:Y:S01]  /*1ab0*/  IMAD.IADD R4, R164, 0x1, -R4 ;  /* 0x00000001a4047824 */ /* 0x000fe200078e0a04 */
[----:B------:R-:W-:Y:S01]  /*1ac0*/  IADD3.X R6, R29, UR20, RZ, P0, !PT ;  /* 0x000000141d067c10 */ /* 0x000fe200087fe4ff */
[----:B------:R-:W-:Y:S01]  /*1ad0*/  UISETP.GE.AND UP0, UPT, UR13, UR12, UPT ;  /* 0x0000000c0d00728c */ /* 0x000fe2000bf06270 */
[----:B------:R-:W-:Y:S01]  /*1ae0*/  LEA R22, P0, R0, c[0x0][0x280], 0x2 ;  /* 0x0000a00000167a11 */ /* 0x000fe200078010ff */
[----:B-1----:R-:W-:Y:S01]  /*1af0*/  IMAD.IADD R12, R8, 0x1, -R5 ;  /* 0x00000001080c7824 */ /* 0x002fe200078e0a05 */
[----:B------:R-:W-:Y:S01]  /*1b00*/  LEA.HI R5, R11, R9, RZ, 0x3 ;  /* 0x000000090b057211 */ /* 0x000fe200078f18ff */
[----:B------:R2:W-:Y:S01]  /*1b10*/  LDGSTS.E.BYPASS.LTC128B.128 [R10+0x1b080], [R2.64+0x80], !P1 ;  /* 0x1b080080020a7fae */ /* 0x0005e2000c901d50 */
[----:B------:R-:W-:Y:S01]  /*1b20*/  LEA.HI.X R23, R0, c[0x0][0x284], R6, 0x2, P0 ;  /* 0x0000a10000177a11 */ /* 0x000fe200000f1406 */
[----:B------:R-:W-:Y:S01]  /*1b30*/  IMAD R11, R12, 0x800, R27 ;  /* 0x000008000c0b7824 */ /* 0x000fe200078e021b */
[----:B------:R-:W-:-:S02]  /*1b40*/  LOP3.LUT R0, R5, 0xfffffff8, RZ, 0xc0, !PT ;  /* 0xfffffff805007812 */ /* 0x000fc400078ec0ff */
[----:B------:R-:W-:Y:S02]  /*1b50*/  SHF.R.S32.HI R7, RZ, 0x1f, R4 ;  /* 0x0000001fff077819 */ /* 0x000fe40000011404 */
[----:B------:R-:W-:Y:S01]  /*1b60*/  R2P PR, R26, 0x6 ;  /* 0x000000061a007804 */ /* 0x000fe20000000000 */
[----:B------:R-:W-:Y:S01]  /*1b70*/  IMAD.IADD R21, R9, 0x1, -R0 ;  /* 0x0000000109157824 */ /* 0x000fe200078e0a00 */
[----:B------:R-:W-:Y:S02]  /*1b80*/  LEA.HI R13, R7, R4, RZ, 0x3 ;  /* 0x00000004070d7211 */ /* 0x000fe400078f18ff */
[----:B------:R-:W-:Y:S02]  /*1b90*/  PLOP3.LUT P0, PT, PT, PT, UP0, 0x80, 0x0 ;  /* 0x000000000000781c */ /* 0x000fe40003f0f008 */
[----:B------:R-:W-:Y:S02]  /*1ba0*/  LOP3.LUT R7, R13, 0xfffffff8, RZ, 0xc0, !PT ;  /* 0xfffffff80d077812 */ /* 0x000fe400078ec0ff */
[----:B------:R-:W-:-:S02]  /*1bb0*/  SEL R212, R212, 0xfffffff0, !P1 ;  /* 0xfffffff0d4d47807 */ /* 0x000fc40004800000 */
[----:B------:R-:W-:Y:S01]  /*1bc0*/  SEL R213, R213, 0xffffffe0, !P2 ;  /* 0xffffffe0d5d57807 */ /* 0x000fe20005000000 */
[----:B------:R-:W-:Y:S02]  /*1bd0*/  IMAD.IADD R7, R4, 0x1, -R7 ;  /* 0x0000000104077824 */ /* 0x000fe400078e0a07 */
[----:B------:R-:W-:Y:S02]  /*1be0*/  IMAD.SHL.U32 R4, R12, 0x20, RZ ;  /* 0x000000200c047824 */ /* 0x000fe400078e00ff */
[----:B--2---:R-:W-:Y:S02]  /*1bf0*/  IMAD.SHL.U32 R2, R26, 0x40, RZ ;  /* 0x000000401a027824 */ /* 0x004fe400078e00ff */
[----:B------:R-:W-:-:S03]  /*1c00*/  IMAD.SHL.U32 R3, R25, 0x8, RZ ;  /* 0x0000000819037824 */ /* 0x000fc600078e00ff */
[----:B------:R-:W-:Y:S01]  /*1c10*/  LOP3.LUT R0, R2, 0x1c0, RZ, 0xc0, !PT ;  /* 0x000001c002007812 */ /* 0x000fe200078ec0ff */
[----:B------:R-:W-:Y:S01]  /*1c20*/  IMAD.SHL.U32 R2, R21, 0x40, RZ ;  /* 0x0000004015027824 */ /* 0x000fe200078e00ff */
[----:B------:R-:W-:Y:S02]  /*1c30*/  LOP3.LUT R3, R3, 0x18, RZ, 0xc0, !PT ;  /* 0x0000001803037812 */ /* 0x000fe400078ec0ff */
[----:B------:R-:W-:Y:S02]  /*1c40*/  LOP3.LUT R5, R0, 0x8, R31, 0xf8, !PT ;  /* 0x0000000800057812 */ /* 0x000fe400078ef81f */
[----:B------:R-:W-:Y:S02]  /*1c50*/  LOP3.LUT R2, R2, 0x1c0, RZ, 0xc0, !PT ;  /* 0x000001c002027812 */ /* 0x000fe400078ec0ff */
[----:B------:R-:W-:Y:S02]  /*1c60*/  SHF.R.U32.HI R8, RZ, 0x3, R0 ;  /* 0x00000003ff087819 */ /* 0x000fe40000011600 */
[----:B------:R-:W-:-:S02]  /*1c70*/  LOP3.LUT R0, R0, 0x10, R19, 0xf8, !PT ;  /* 0x0000001000007812 */ /* 0x000fc400078ef813 */
[----:B------:R-:W-:Y:S02]  /*1c80*/  SHF.R.U32.HI R6, RZ, 0x3, R2 ;  /* 0x00000003ff067819 */ /* 0x000fe40000011602 */
[----:B------:R-:W-:Y:S01]  /*1c90*/  LOP3.LUT R9, R0, 0x8, R31, 0xf8, !PT ;  /* 0x0000000800097812 */ /* 0x000fe200078ef81f */
[----:B------:R-:W-:Y:S01]  /*1ca0*/  IMAD.SHL.U32 R0, R7, 0x40, RZ ;  /* 0x0000004007007824 */ /* 0x000fe200078e00ff */
[----:B------:R-:W-:Y:S01]  /*1cb0*/  LOP3.LUT R15, R6, R2, R3, 0x1e, !PT ;  /* 0x00000002060f7212 */ /* 0x000fe200078e1e03 */
[----:B------:R-:W-:Y:S01]  /*1cc0*/  IMAD.SHL.U32 R6, R12, 0x8, RZ ;  /* 0x000000080c067824 */ /* 0x000fe200078e00ff */
[-C--:B------:R-:W-:Y:S02]  /*1cd0*/  LOP3.LUT R5, R5, R8.reuse, RZ, 0x3c, !PT ;  /* 0x0000000805057212 */ /* 0x080fe400078e3cff */
[----:B------:R-:W-:Y:S02]  /*1ce0*/  LOP3.LUT R2, R14, 0x3ffffffc, RZ, 0xc0, !PT ;  /* 0x3ffffffc0e027812 */ /* 0x000fe400078ec0ff */
[----:B------:R-:W-:Y:S01]  /*1cf0*/  LOP3.LUT R18, R3, 0x20, R4, 0xf8, !PT ;  /* 0x0000002003127812 */ /* 0x000fe200078ef804 */
[----:B------:R-:W-:Y:S01]  /*1d00*/  IMAD.IADD R5, R11, 0x1, R5 ;  /* 0x000000010b057824 */ /* 0x000fe200078e0205 */
[----:B------:R-:W-:Y:S01]  /*1d10*/  LOP3.LUT R4, R0, 0x1c0, RZ, 0xc0, !PT ;  /* 0x000001c000047812 */ /* 0x000fe200078ec0ff */
[----:B------:R-:W-:Y:S01]  /*1d20*/  IMAD.IADD R3, R164, 0x1, -R2 ;  /* 0x00000001a4037824 */ /* 0x000fe200078e0a02 */
[----:B------:R-:W-:Y:S01]  /*1d30*/  LOP3.LUT R9, R9, R8, RZ, 0x3c, !PT ;  /* 0x0000000809097212 */ /* 0x000fe200078e3cff */
[----:B------:R-:W-:Y:S01]  /*1d40*/  IMAD.SHL.U32 R2, R20, 0x400, RZ ;  /* 0x0000040014027824 */ /* 0x000fe200078e00ff */
[----:B------:R-:W-:Y:S01]  /*1d50*/  LOP3.LUT R6, R4, 0x8, R6, 0xf8, !PT ;  /* 0x0000000804067812 */ /* 0x000fe200078ef806 */
[----:B------:R-:W-:Y:S01]  /*1d60*/  IMAD.SHL.U32 R11, R13, 0x40, RZ ;  /* 0x000000400d0b7824 */ /* 0x000fe200078e00ff */
[----:B------:R-:W-:Y:S01]  /*1d70*/  SHF.R.U32.HI R8, RZ, 0x3, R4 ;  /* 0x00000003ff087819 */ /* 0x000fe20000011604 */
[----:B------:R-:W-:-:S02]  /*1d80*/  IMAD R0, R12, 0x200, R9 ;  /* 0x000002000c007824 */ /* 0x000fc400078e0209 */
[----:B------:R-:W-:Y:S01]  /*1d90*/  IMAD R9, R3, 0x2, R2 ;  /* 0x0000000203097824 */ /* 0x000fe200078e0202 */
[----:B------:R-:W-:Y:S01]  /*1da0*/  LOP3.LUT R3, R11, 0xfffffe00, RZ, 0xc0, !PT ;  /* 0xfffffe000b037812 */ /* 0x000fe200078ec0ff */
[----:B------:R-:W-:Y:S01]  /*1db0*/  @!P3 IMAD.SHL.U32 R11, R164, 0x10, RZ ;  /* 0x00000010a40bb824 */ /* 0x000fe200078e00ff */
[----:B------:R-:W-:Y:S01]  /*1dc0*/  LOP3.LUT R6, R6, R8, RZ, 0x3c, !PT ;  /* 0x0000000806067212 */ /* 0x000fe200078e3cff */
[----:B------:R-:W-:Y:S01]  /*1dd0*/  IMAD.IADD R9, R9, 0x1, R15 ;  /* 0x0000000109097824 */ /* 0x000fe200078e020f */
[----:B------:R-:W-:Y:S02]  /*1de0*/  LOP3.LUT R4, R8, R18, R4, 0x1e, !PT ;  /* 0x0000001208047212 */ /* 0x000fe400078e1e04 */
[-C--:B------:R-:W-:Y:S01]  /*1df0*/  IADD3 R215, R6, R3.reuse, R2 ;  /* 0x0000000306d77210 */ /* 0x080fe20007ffe002 */
[----:B------:R1:W-:Y:S01]  /*1e00*/  @!P3 LDGSTS.E.BYPASS.LTC128B.128 [R11+0x20280], [R22.64] ;  /* 0x20280000160bbfae */ /* 0x0003e2000b901d50 */
[----:B------:R-:W-:Y:S01]  /*1e10*/  LOP3.LUT R2, R24, 0xffffffe0, RZ, 0xc0, !PT ;  /* 0xffffffe018027812 */ /* 0x000fe200078ec0ff */
[----:B------:R-:W-:Y:S01]  /*1e20*/  IMAD.SHL.U32 R227, R9, 0x2, RZ ;  /* 0x0000000209e37824 */ /* 0x000fe200078e00ff */
[----:B------:R-:W-:Y:S01]  /*1e30*/  LOP3.LUT R218, R4, R3, RZ, 0xfc, !PT ;  /* 0x0000000304da7212 */ /* 0x000fe200078efcff */
[----:B------:R-:W0:Y:S01]  /*1e40*/  LDGDEPBAR ;  /* 0x00000000000079af */ /* 0x000e220000000000 */
[----:B------:R-:W-:Y:S01]  /*1e50*/  IADD3 R3, R10, 0x10080, RZ ;  /* 0x000100800a037810 */ /* 0x000fe20007ffe0ff */
[----:B------:R-:W-:Y:S01]  /*1e60*/  IMAD.IADD R6, R164, 0x1, -R2 ;  /* 0x00000001a4067824 */ /* 0x000fe200078e0a02 */
[----:B------:R-:W-:Y:S01]  /*1e70*/  IADD3 R13, R227, 0x20480, RZ ;  /* 0x00020480e30d7810 */ /* 0x000fe20007ffe0ff */
[----:B------:R-:W0:Y:S03]  /*1e80*/  LDGDEPBAR ;  /* 0x00000000000079af */ /* 0x000e260000000000 */
[----:B------:R-:W-:-:S04]  /*1e90*/  SHF.R.S32.HI R2, RZ, 0x1f, R6 ;  /* 0x0000001fff027819 */ /* 0x000fc80000011406 */
[----:B-1----:R-:W-:Y:S02]  /*1ea0*/  LEA.HI R11, R2, R6, RZ, 0x2 ;  /* 0x00000006020b7211 */ /* 0x002fe400078f10ff */
[----:B------:R-:W-:Y:S02]  /*1eb0*/  IADD3 R2, R10, 0x18080, RZ ;  /* 0x000180800a027810 */ /* 0x000fe40007ffe0ff */
[----:B------:R-:W-:-:S05]  /*1ec0*/  LEA.HI.SX32 R4, R11, R19, 0x1e ;  /* 0x000000130b047211 */ /* 0x000fca00078ff2ff */
[----:B------:R3:W-:Y:S04]  /*1ed0*/  STL [R1+0x4c], R4 ;  /* 0x00004c0401007387 */ /* 0x0007e80000100800 */
[----:B------:R3:W-:Y:S04]  /*1ee0*/  STL [R1+0x80], R3 ;  /* 0x0000800301007387 */ /* 0x0007e80000100800 */
[----:B------:R3:W-:Y:S01]  /*1ef0*/  STL [R1+0x7c], R2 ;  /* 0x00007c0201007387 */ /* 0x0007e20000100800 */
[----:B------:R-:W-:Y:S05]  /*1f00*/  @P0 BRA `(.L_x_1332) ;  /* 0x000001f000000947 */ /* 0x000fea0003800000 */
[----:B------:R-:W-:Y:S01]  /*1f10*/  USHF.R.S32.HI UR20, URZ, 0x1f, UR13 ;  /* 0x0000001f3f147899 */ /* 0x000fe2000801140d */
[----:B------:R-:W-:Y:S01]  /*1f20*/  IMAD.WIDE.U32 R8, R28, UR13, R36 ;  /* 0x0000000d1c087c25 */ /* 0x000fe2000f8e0024 */
[----:B------:R-:W-:Y:S01]  /*1f30*/  UIMAD UR24, UR24, UR13, URZ ;  /* 0x0000000d181872a4 */ /* 0x000fe2000f8e023f */
[----:B------:R-:W-:Y:S01]  /*1f40*/  ISETP.GE.AND P2, PT, R16, c[0x0][0x1fc], PT ;  /* 0x00007f0010007a0c */ /* 0x000fe20003f46270 */
[----:B------:R-:W-:Y:S01]  /*1f50*/  USHF.L.U32 UR26, UR13, 0x6, URZ ;  /* 0x000000060d1a7899 */ /* 0x000fe2000800063f */
[----:B------:R-:W-:Y:S01]  /*1f60*/  ISETP.GE.AND P1, PT, R33, c[0x0][0x1fc], PT ;  /* 0x00007f0021007a0c */ /* 0x000fe20003f26270 */
[----:B------:R-:W-:Y:S01]  /*1f70*/  UIMAD UR20, UR20, UR25, UR24 ;  /* 0x00000019141472a4 */ /* 0x000fe2000f8e0218 */
[----:B---3--:R-:W-:Y:S01]  /*1f80*/  LEA R2, P0, R8, c[0x0][0x1f0], 0x1 ;  /* 0x00007c0008027a11 */ /* 0x008fe200078008ff */
[----:B------:R-:W-:Y:S02]  /*1f90*/  BSSY B0, `(.L_x_1332) ;  /* 0x0000016000007945 */ /* 0x000fe40003800000 */
[----:B------:R-:W-:-:S02]  /*1fa0*/  IMAD.U32 R12, RZ, RZ, UR26 ;  /* 0x0000001aff0c7e24 */ /* 0x000fc4000f8e00ff */
[----:B------:R-:W-:-:S03]  /*1fb0*/  IADD3 R3, R9, UR20, RZ ;  /* 0x0000001409037c10 */ /* 0x000fc6000fffe0ff */
[----:B------:R-:W-:Y:S02]  /*1fc0*/  IADD3 R4, -R12, c[0x0][0x168], -R34 ;  /* 0x00005a000c047a10 */ /* 0x000fe40007ffe922 */
[----:B------:R-:W-:Y:S02]  /*1fd0*/  LEA.HI.X R3, R8, c[0x0][0x1f4], R3, 0x1, P0 ;  /* 0x00007d0008037a11 */ /* 0x000fe400000f0c03 */
[C---:B------:R-:W-:Y:S02]  /*1fe0*/  ISETP.LT.OR P0, PT, R4.reuse, 0x1, P2 ;  /* 0x000000010400780c */ /* 0x040fe40001701670 */
[----:B------:R-:W-:-:S11]  /*1ff0*/  ISETP.LT.OR P2, PT, R4, 0x21, P2 ;  /* 0x000000210400780c */ /* 0x000fd60001741670 */
[----:B------:R1:W-:Y:S01]  /*2000*/  LDGSTS.E.BYPASS.LTC128B.128 [R10+0x1c080], [R2.64], !P0 ;  /* 0x1c080000020a7fae */ /* 0x0003e2000c101d50 */
[----:B------:R-:W-:-:S04]  /*2010*/  IADD3 R8, P0, R2, UR7, RZ ;  /* 0x0000000702087c10 */ /* 0x000fc8000ff1e0ff */
[----:B------:R-:W-:Y:S02]  /*2020*/  IADD3.X R9, R3, UR6, RZ, P0, !PT ;  /* 0x0000000603097c10 */ /* 0x000fe400087fe4ff */
[C---:B------:R-:W-:Y:S02]  /*2030*/  ISETP.LT.OR P0, PT, R4.reuse, 0x1, P1 ;  /* 0x000000010400780c */ /* 0x040fe40000f01670 */
[----:B------:R-:W-:-:S11]  /*2040*/  ISETP.LT.OR P1, PT, R4, 0x21, P1 ;  /* 0x000000210400780c */ /* 0x000fd60000f21670 */
[----:B------:R1:W-:Y:S04]  /*2050*/  LDGSTS.E.BYPASS.LTC128B.128 [R10+0x1e080], [R2.64+0x80], !P0 ;  /* 0x1e080080020a7fae */ /* 0x0003e8000c101d50 */
[----:B------:R2:W-:Y:S04]  /*2060*/  LDGSTS.E.BYPASS.LTC128B.128 [R10+0x1d080], [R8.64], !P2 ;  /* 0x1d080000080a7fae */ /* 0x0005e8000d101d50 */
[----:B------:R2:W-:Y:S01]  /*2070*/  LDGSTS.E.BYPASS.LTC128B.128 [R10+0x1f080], [R8.64+0x80], !P1 ;  /* 0x1f080080080a7fae */ /* 0x0005e2000c901d50 */
[----:B-1----:R-:W-:-:S04]  /*2080*/  IADD3 R3, P0, R30, UR26, RZ ;  /* 0x0000001a1e037c10 */ /* 0x002fc8000ff1e0ff */
[----:B------:R-:W-:Y:S02]  /*2090*/  LEA.HI.X.SX32 R4, R12, R29, 0x1, P0 ;  /* 0x0000001d0c047211 */ /* 0x000fe400000f0eff */
[----:B------:R-:W-:-:S04]  /*20a0*/  LEA R2, P0, R3, c[0x0][0x280], 0x2 ;  /* 0x0000a00003027a11 */ /* 0x000fc800078010ff */
[----:B------:R-:W-:Y:S01]  /*20b0*/  LEA.HI.X R3, R3, c[0x0][0x284], R4, 0x2, P0 ;  /* 0x0000a10003037a11 */ /* 0x000fe200000f1404 */
[----:B------:R-:W-:Y:S05]  /*20c0*/  @P3 BRA `(.L_x_1333) ;  /* 0x0000002000003947 */ /* 0x000fea0003800000 */
[----:B--2---:R-:W-:-:S05]  /*20d0*/  SHF.L.U32 R4, R164, 0x4, RZ ;  /* 0x00000004a4047819 */ /* 0x004fca00000006ff */
[----:B------:R1:W-:Y:S02]  /*20e0*/  LDGSTS.E.BYPASS.LTC128B.128 [R4+0x20380], [R2.64] ;  /* 0x2038000002047fae */ /* 0x0003e4000b901d50 */
.L_x_1333:
[----:B--2---:R-:W-:Y:S05]  /*20f0*/  BSYNC B0 ;  /* 0x0000000000007941 */ /* 0x004fea0003800000 */
.L_x_1332:
[----:B-1-3--:R-:W-:Y:S01]  /*2100*/  SHF.R.S32.HI R2, RZ, 0x1f, R25 ;  /* 0x0000001fff027819 */ /* 0x00afe20000011419 */
[----:B------:R-:W-:Y:S01]  /*2110*/  IMAD.SHL.U32 R207, R0, 0x2, RZ ;  /* 0x0000000200cf7824 */ /* 0x000fe200078e00ff */
[----:B------:R-:W-:Y:S01]  /*2120*/  LOP3.LUT R3, R11, 0x7ffffffc, RZ, 0xc0, !PT ;  /* 0x7ffffffc0b037812 */ /* 0x000fe200078ec0ff */
[----:B------:R-:W-:Y:S01]  /*2130*/  IMAD.IADD R206, R213, 0x1, R0 ;  /* 0x00000001d5ce7824 */ /* 0x000fe200078e0200 */
[----:B------:R-:W-:Y:S01]  /*2140*/  LEA.HI R2, R2, R25, RZ, 0x2 ;  /* 0x0000001902027211 */ /* 0x000fe200078f10ff */
[----:B------:R-:W0:Y:S01]  /*2150*/  LDGDEPBAR ;  /* 0x00000000000079af */ /* 0x000e220000000000 */
[----:B------:R-:W-:Y:S01]  /*2160*/  LOP3.LUT P0, RZ, R21, 0x4, RZ, 0xc0, !PT ;  /* 0x0000000415ff7812 */ /* 0x000fe2000780c0ff */
[----:B------:R-:W-:Y:S01]  /*2170*/  IMAD.IADD R3, R6, 0x1, -R3 ;  /* 0x0000000106037824 */ /* 0x000fe200078e0a03 */
[----:B------:R-:W-:Y:S01]  /*2180*/  LOP3.LUT R2, R2, 0x1ffffffc, RZ, 0xc0, !PT ;  /* 0x1ffffffc02027812 */ /* 0x000fe200078ec0ff */
[----:B------:R-:W-:Y:S01]  /*2190*/  IMAD.MOV.U32 R216, RZ, RZ, 0x40 ;  /* 0x00000040ffd87424 */ /* 0x000fe200078e00ff */
[----:B------:R-:W-:Y:S01]  /*21a0*/  SHF.R.S32.HI R165, RZ, 0x1f, R164 ;  /* 0x0000001fffa57819 */ /* 0x000fe200000114a4 */
[----:B------:R-:W-:Y:S01]  /*21b0*/  IMAD.MOV.U32 R223, RZ, RZ, 0x20 ;  /* 0x00000020ffdf7424 */ /* 0x000fe200078e00ff */
[----:B------:R-:W-:Y:S01]  /*21c0*/  IADD3 R226, R227, 0x204c0, RZ ;  /* 0x000204c0e3e27810 */ /* 0x000fe20007ffe0ff */
[----:B------:R-:W-:Y:S01]  /*21d0*/  IMAD.IADD R2, R25, 0x1, -R2 ;  /* 0x0000000119027824 */ /* 0x000fe200078e0a02 */
[----:B------:R-:W-:Y:S01]  /*21e0*/  UMOV UR28, 0x1 ;  /* 0x00000001001c7882 */ /* 0x000fe20000000000 */
[----:B------:R-:W-:Y:S01]  /*21f0*/  IMAD.MOV.U32 R219, RZ, RZ, 0x10 ;  /* 0x00000010ffdb7424 */ /* 0x000fe200078e00ff */
[----:B------:R-:W-:Y:S01]  /*2200*/  ULDC UR7, c[0x0][0x198] ;  /* 0x0000660000077ab9 */ /* 0x000fe20000000800 */
[----:B------:R-:W-:Y:S01]  /*2210*/  IMAD R2, R2, 0x4, R3 ;  /* 0x0000000402027824 */ /* 0x000fe200078e0203 */
[----:B------:R-:W-:Y:S01]  /*2220*/  UIADD3 UR7, -UR11, UR7, UR28 ;  /* 0x000000070b077290 */ /* 0x000fe2000fffe11c */
[----:B------:R-:W-:Y:S01]  /*2230*/  @P0 IADD3 R226, R13, -0x40, RZ ;  /* 0xffffffc00de20810 */ /* 0x000fe20007ffe0ff */
[----:B------:R-:W-:Y:S01]  /*2240*/  IMAD.SHL.U32 R211, R5, 0x2, RZ ;  /* 0x0000000205d37824 */ /* 0x000fe200078e00ff */
[C---:B------:R-:W-:Y:S01]  /*2250*/  LOP3.LUT P0, RZ, R7.reuse, 0x4, RZ, 0xc0, !PT ;  /* 0x0000000407ff7812 */ /* 0x040fe2000780c0ff */
[----:B------:R-:W-:Y:S01]  /*2260*/  IMAD.SHL.U32 R4, R2, 0x2, RZ ;  /* 0x0000000202047824 */ /* 0x000fe200078e00ff */
[----:B------:R-:W-:Y:S01]  /*2270*/  LOP3.LUT P1, RZ, R7, 0x2, RZ, 0xc0, !PT ;  /* 0x0000000207ff7812 */ /* 0x000fe2000782c0ff */
[----:B------:R-:W-:Y:S01]  /*2280*/  IMAD.U32 R229, RZ, RZ, UR7 ;  /* 0x00000007ffe57e24 */ /* 0x000fe2000f8e00ff */
[----:B------:R-:W-:Y:S01]  /*2290*/  SEL R216, R216, 0xffffffc0, !P0 ;  /* 0xffffffc0d8d87807 */ /* 0x000fe20004000000 */
[--C-:B------:R-:W-:Y:S01]  /*22a0*/  IMAD R212, R212, 0x2, R211.reuse ;  /* 0x00000002d4d47824 */ /* 0x100fe200078e02d3 */
[----:B------:R-:W-:Y:S01]  /*22b0*/  IADD3 R0, -R4, UR21, RZ ;  /* 0x0000001504007c10 */ /* 0x000fe2000fffe1ff */
[----:B------:R-:W-:Y:S01]  /*22c0*/  STL [R1+0x48], R4 ;  /* 0x0000480401007387 */ /* 0x000fe20000100800 */
[----:B------:R-:W-:Y:S01]  /*22d0*/  SEL R217, R223, 0xffffffe0, !P0 ;  /* 0xffffffe0dfd97807 */ /* 0x000fe20004000000 */
[----:B------:R-:W-:Y:S01]  /*22e0*/  IMAD R214, R213, 0x2, R211 ;  /* 0x00000002d5d67824 */ /* 0x000fe200078e02d3 */
[----:B------:R-:W-:Y:S01]  /*22f0*/  SEL R219, R219, 0xfffffff0, !P1 ;  /* 0xfffffff0dbdb7807 */ /* 0x000fe20004800000 */
[----:B------:R1:W-:Y:S01]  /*2300*/  STL [R1+0x38], R0 ;  /* 0x0000380001007387 */ /* 0x0003e20000100800 */
[----:B------:R-:W-:Y:S01]  /*2310*/  LOP3.LUT R228, R228, 0xfffffffd, RZ, 0xc0, !PT ;  /* 0xfffffffde4e47812 */ /* 0x000fe200078ec0ff */
[----:B------:R-:W-:Y:S01]  /*2320*/  IMAD.IADD R220, R215, 0x1, R217 ;  /* 0x00000001d7dc7824 */ /* 0x000fe200078e02d9 */
[----:B------:R-:W-:Y:S01]  /*2330*/  CS2R R162, SRZ ;  /* 0x0000000000a27805 */ /* 0x000fe2000001ff00 */
[----:B------:R2:W-:Y:S01]  /*2340*/  STL [R1+0x5c], R165 ;  /* 0x00005ca501007387 */ /* 0x0005e20000100800 */
        /* <DEDUP_REMOVED lines=20> */
[----:B-1----:R-:W-:Y:S01]  /*2490*/  MOV R0, 0x1 ;  /* 0x0000000100007802 */ /* 0x002fe20000000f00 */
[----:B------:R-:W-:Y:S01]  /*24a0*/  CS2R R120, SRZ ;  /* 0x0000000000787805 */ /* 0x000fe2000001ff00 */
[----:B------:R-:W-:Y:S01]  /*24b0*/  CS2R R118, SRZ ;  /* 0x0000000000767805 */ /* 0x000fe2000001ff00 */
[----:B------:R-:W-:Y:S01]  /*24c0*/  CS2R R116, SRZ ;  /* 0x0000000000747805 */ /* 0x000fe2000001ff00 */
[----:B------:R-:W-:Y:S01]  /*24d0*/  ISETP.LE.AND P0, PT, R0, c[0x0][0x2a8], PT ;  /* 0x0000aa0000007a0c */ /* 0x000fe20003f03270 */
        /* <DEDUP_REMOVED lines=40> */
[----:B------:R-:W-:Y:S01]  /*2760*/  SHF.L.U32 R206, R206, 0x1, RZ ;  /* 0x00000001cece7819 */ /* 0x000fe200000006ff */
[----:B------:R-:W-:Y:S01]  /*2770*/  IMAD R213, R213, 0x2, R212 ;  /* 0x00000002d5d57824 */ /* 0x000fe200078e02d4 */
[----:B------:R-:W-:Y:S01]  /*2780*/  IADD3 R229, R229, -c[0x0][0x168], -R4 ;  /* 0x80005a00e5e57a10 */ /* 0x000fe20007ffe804 */
[----:B------:R-:W-:Y:S01]  /*2790*/  IMAD.IADD R222, R215, 0x1, R219 ;  /* 0x00000001d7de7824 */ /* 0x000fe200078e02db */
[----:B------:R-:W-:Y:S01]  /*27a0*/  @P0 LOP3.LUT R228, R228, 0x2, RZ, 0xfc, !PT ;  /* 0x00000002e4e40812 */ /* 0x000fe200078efcff */
[----:B------:R-:W-:Y:S01]  /*27b0*/  IMAD.IADD R221, R219, 0x1, R220 ;  /* 0x00000001dbdd7824 */ /* 0x000fe200078e02dc */
[----:B------:R-:W-:-:S02]  /*27c0*/  ULDC UR27, c[0x0][0x2a0] ;  /* 0x0000a800001b7ab9 */ /* 0x000fc40000000800 */
[----:B------:R-:W-:Y:S02]  /*27d0*/  ULDC UR6, c[0x0][0x290] ;  /* 0x0000a40000067ab9 */ /* 0x000fe40000000800 */
[----:B------:R-:W-:Y:S02]  /*27e0*/  USHF.L.U64.HI UR20, UR4, 0x5, UR5 ;  /* 0x0000000504147899 */ /* 0x000fe40008010205 */
[----:B------:R-:W-:Y:S02]  /*27f0*/  USHF.L.U32 UR24, UR4, 0x5, URZ ;  /* 0x0000000504187899 */ /* 0x000fe4000800063f */
[----:B------:R-:W-:Y:S02]  /*2800*/  UMOV UR26, 0x1 ;  /* 0x00000001001a7882 */ /* 0x000fe40000000000 */
[----:B------:R-:W-:Y:S02]  /*2810*/  UMOV UR4, URZ ;  /* 0x0000003f00047c82 */ /* 0x000fe40008000000 */
[----:B------:R-:W-:-:S02]  /*2820*/  UMOV UR25, URZ ;  /* 0x0000003f00197c82 */ /* 0x000fc40008000000 */
[----:B------:R-:W-:Y:S02]  /*2830*/  USHF.L.U32 UR13, UR8, 0x7, URZ ;  /* 0x00000007080d7899 */ /* 0x000fe4000800063f */
[----:B------:R-:W-:Y:S02]  /*2840*/  UISETP.GT.AND UP4, UPT, UR8, -0x1, UPT ;  /* 0xffffffff0800788c */ /* 0x000fe4000bf84270 */
[----:B------:R-:W-:Y:S02]  /*2850*/  USHF.R.S32.HI UR5, URZ, 0x1f, UR9 ;  /* 0x0000001f3f057899 */ /* 0x000fe40008011409 */
[----:B------:R-:W-:Y:S02]  /*2860*/  ULOP3.LUT UR27, URZ, UR27, URZ, 0x33, !UPT ;  /* 0x0000001b3f1b7292 */ /* 0x000fe4000f8e333f */
[----:B------:R-:W-:Y:S02]  /*2870*/  UIMAD UR11, UR9, UR6, URZ ;  /* 0x00000006090b72a4 */ /* 0x000fe4000f8e023f */
[----:B--2---:R-:W-:-:S02]  /*2880*/  ULDC UR21, c[0x0][0x168] ;  /* 0x00005a0000157ab9 */ /* 0x004fc40000000800 */
.L_x_1352:
[----:B------:R-:W-:Y:S04]  /*2890*/  DEPBAR.LE SB0, 0x1 ;  /* 0x000080400000791a */ /* 0x000fe80000000000 */
[----:B------:R-:W-:Y:S01]  /*28a0*/  BAR.SYNC.DEFER_BLOCKING 0x0 ;  /* 0x0000000000007b1d */ /* 0x000fe20000010000 */
[----:B------:R-:W-:Y:S02]  /*28b0*/  MOV R0, UR4 ;  /* 0x0000000400007c02 */ /* 0x000fe40008000f00 */
[----:B------:R-:W-:Y:S02]  /*28c0*/  MOV R2, UR4 ;  /* 0x0000000400027c02 */ /* 0x000fe40008000f00 */
[----:B------:R-:W-:Y:S02]  /*28d0*/  LEA R210, R0, R215, 0xd ;  /* 0x000000d700d27211 */ /* 0x000fe400078e68ff */
[----:B------:R-:W-:Y:S02]  /*28e0*/  LEA R184, R2, R219, 0xd ;  /* 0x000000db02b87211 */ /* 0x000fe400078e68ff */
[----:B------:R-:W-:Y:S02]  /*28f0*/  SHF.L.U32 R3, R210, 0x1, RZ ;  /* 0x00000001d2037819 */ /* 0x000fe400000006ff */
[C---:B------:R-:W-:Y:S02]  /*2900*/  IADD3 R2, R215.reuse, R184, RZ ;  /* 0x000000b8d7027210 */ /* 0x040fe40007ffe0ff */
[----:B------:R-:W-:Y:S02]  /*2910*/  LEA R0, R0, R222, 0xd ;  /* 0x000000de00007211 */ /* 0x000fe400078e68ff */
[----:B------:R-:W-:Y:S02]  /*2920*/  SHF.L.U32 R205, R2, 0x1, RZ ;  /* 0x0000000102cd7819 */ /* 0x000fe400000006ff */
[----:B------:R-:W-:Y:S02]  /*2930*/  SHF.L.U32 R0, R0, 0x1, RZ ;  /* 0x0000000100007819 */ /* 0x000fe400000006ff */
[----:B------:R-:W-:Y:S04]  /*2940*/  MOV R2, UR4 ;  /* 0x0000000400027c02 */ /* 0x000fe80008000f00 */
[----:B------:R-:W-:Y:S01]  /*2950*/  LEA R2, R2, R217, 0xd ;  /* 0x000000d902027211 */ /* 0x000fe200078e68ff */
[----:B------:R-:W-:Y:S03]  /*2960*/  LDSM.16.M88.4 R16, [R211+0x80] ;  /* 0x00008000d310783b */ /* 0x000fe60000000200 */
[C---:B------:R-:W-:Y:S04]  /*2970*/  IADD3 R2, R215.reuse, R2, RZ ;  /* 0x00000002d7027210 */ /* 0x040fe80007ffe0ff */
[----:B------:R-:W-:Y:S01]  /*2980*/  SHF.L.U32 R208, R2, 0x1, RZ ;  /* 0x0000000102d07819 */ /* 0x000fe200000006ff */
[----:B------:R-:W1:Y:S01]  /*2990*/  LDSM.16.M88.4 R32, [R3+0x10080] ;  /* 0x010080000320783b */ /* 0x000e620000000200 */
[----:B------:R-:W-:Y:S04]  /*29a0*/  MOV R2, UR4 ;  /* 0x0000000400027c02 */ /* 0x000fe80008000f00 */
[----:B------:R-:W-:Y:S03]  /*29b0*/  LEA R2, R2, R220, 0xd ;  /* 0x000000dc02027211 */ /* 0x000fe600078e68ff */
[----:B------:R-:W2:Y:S01]  /*29c0*/  LDSM.16.M88.4 R28, [R3+0x11080] ;  /* 0x01108000031c783b */ /* 0x000ea20000000200 */
[----:B------:R-:W-:Y:S07]  /*29d0*/  SHF.L.U32 R2, R2, 0x1, RZ ;  /* 0x0000000102027819 */ /* 0x000fee00000006ff */
        /* <DEDUP_REMOVED lines=14> */
[----:B------:R-:W-:Y:S01]  /*2ac0*/  LDSM.16.M88.4 R196, [R3+0x12080] ;  /* 0x0120800003c4783b */ /* 0x000fe20000000200 */
[-C--:B------:R-:W-:Y:S08]  /*2ad0*/  HMMA.16816.F32 R28, R28, R166.reuse, RZ ;  /* 0x000000a61c1c723c */ /* 0x080ff000000018ff */
[----:B------:R-:W-:Y:S01]  /*2ae0*/  HMMA.16816.F32 R32, R32, R166, RZ ;  /* 0x000000a62020723c */ /* 0x000fe200000018ff */
[----:B------:R-:W-:Y:S07]  /*2af0*/  LDSM.16.M88.4 R164, [R208+0x10080] ;  /* 0x01008000d0a4783b */ /* 0x000fee0000000200 */
[-C--:B----4-:R-:W-:Y:S08]  /*2b00*/  HMMA.16816.F32 R4, R168, R172.reuse, R4 ;  /* 0x000000aca804723c */ /* 0x090ff00000001804 */
[C---:B-1----:R-:W-:Y:S08]  /*2b10*/  HMMA.16816.F32 R8, R176.reuse, R172, R8 ;  /* 0x000000acb008723c */ /* 0x042ff00000001808 */
[-C--:B------:R-:W-:Y:S08]  /*2b20*/  HMMA.16816.F32 R12, R176, R174.reuse, R12 ;  /* 0x000000aeb00c723c */ /* 0x080ff0000000180c */
[C---:B------:R-:W-:Y:S01]  /*2b30*/  HMMA.16816.F32 R16, R168.reuse, R174, R16 ;  /* 0x000000aea810723c */ /* 0x040fe20000001810 */
[----:B------:R-:W1:Y:S07]  /*2b40*/  LDSM.16.M88.4 R172, [R214+0x80] ;  /* 0x00008000d6ac783b */ /* 0x000e6e0000000200 */
[-C--:B--2---:R-:W-:Y:S08]  /*2b50*/  HMMA.16816.F32 R20, R168, R180.reuse, R20 ;  /* 0x000000b4a814723c */ /* 0x084ff00000001814 */
[C---:B------:R-:W-:Y:S07]  /*2b60*/  HMMA.16816.F32 R24, R176.reuse, R180, R24 ;  /* 0x000000b4b018723c */ /* 0x040fee0000001818 */
[----:B------:R-:W-:Y:S01]  /*2b70*/  IADD3 R180, R215, R184, R217 ;  /* 0x000000b8d7b47210 */ /* 0x000fe20007ffe0d9 */
[-C--:B------:R-:W-:Y:S01]  /*2b80*/  HMMA.16816.F32 R28, R176, R182.reuse, R28 ;  /* 0x000000b6b01c723c */ /* 0x080fe2000000181c */
[----:B------:R-:W2:Y:S03]  /*2b90*/  LDSM.16.M88.4 R184, [R2+0x11080] ;  /* 0x0110800002b8783b */ /* 0x000ea60000000200 */
[----:B------:R-:W-:Y:S02]  /*2ba0*/  SHF.L.U32 R209, R180, 0x1, RZ ;  /* 0x00000001b4d17819 */ /* 0x000fe400000006ff */
[----:B------:R-:W-:Y:S02]  /*2bb0*/  MOV R180, UR4 ;  /* 0x0000000400b47c02 */ /* 0x000fe40008000f00 */
[----:B------:R-:W-:Y:S01]  /*2bc0*/  HMMA.16816.F32 R32, R168, R182, R32 ;  /* 0x000000b6a820723c */ /* 0x000fe20000001820 */
[----:B------:R-:W3:Y:S06]  /*2bd0*/  LDSM.16.M88.4 R176, [R209+0x10080] ;  /* 0x01008000d1b0783b */ /* 0x000eec0000000200 */
[----:B------:R-:W-:Y:S01]  /*2be0*/  LEA R168, R180, R221, 0xd ;  /* 0x000000ddb4a87211 */ /* 0x000fe200078e68ff */
[-C--:B-1----:R-:W-:Y:S01]  /*2bf0*/  HMMA.16816.F32 R4, R164, R172.reuse, R4 ;  /* 0x000000aca404723c */ /* 0x082fe20000001804 */
[----:B------:R-:W-:Y:S04]  /*2c00*/  LDSM.16.M88.4 R180, [R213+0x2080] ;  /* 0x00208000d5b4783b */ /* 0x000fe80000000200 */
[----:B------:R-:W-:Y:S05]  /*2c10*/  SHF.L.U32 R204, R168, 0x1, RZ ;  /* 0x00000001a8cc7819 */ /* 0x000fea00000006ff */
[----:B------:R-:W1:Y:S01]  /*2c20*/  LDSM.16.M88.4 R168, [R204+0x11080] ;  /* 0x01108000cca8783b */ /* 0x000e620000000200 */
        /* <DEDUP_REMOVED lines=31> */
[----:B------:R-:W2:Y:S07]  /*2e20*/  LDSM.16.M88.4 R164, [R2+0x13080] ;  /* 0x0130800002a4783b */ /* 0x000eae0000000200 */
[----:B------:R-:W-:Y:S01]  /*2e30*/  HMMA.16816.F32 R32, R196, R174, R32 ;  /* 0x000000aec420723c */ /* 0x000fe20000001820 */
[----:B------:R-:W2:Y:S07]  /*2e40*/  LDSM.16.M88.4 R172, [R214+0x6080] ;  /* 0x00608000d6ac783b */ /* 0x000eae0000000200 */
[-C--:B---3--:R-:W-:Y:S01]  /*2e50*/  HMMA.16816.F32 R4, R184, R188.reuse, R4 ;  /* 0x000000bcb804723c */ /* 0x088fe20000001804 */
[----:B------:R-:W3:Y:S07]  /*2e60*/  LDSM.16.M88.4 R196, [R204+0x12080] ;  /* 0x01208000ccc4783b */ /* 0x000eee0000000200 */
[C---:B-1----:R-:W-:Y:S08]  /*2e70*/  HMMA.16816.F32 R8, R168.reuse, R188, R8 ;  /* 0x000000bca808723c */ /* 0x042ff00000001808 */
[-C--:B------:R-:W-:Y:S08]  /*2e80*/  HMMA.16816.F32 R12, R168, R190.reuse, R12 ;  /* 0x000000bea80c723c */ /* 0x080ff0000000180c */
[C---:B------:R-:W-:Y:S07]  /*2e90*/  HMMA.16816.F32 R16, R184.reuse, R190, R16 ;  /* 0x000000beb810723c */ /* 0x040fee0000001810 */
[----:B------:R-:W-:Y:S01]  /*2ea0*/  MOV R190, UR4 ;  /* 0x0000000400be7c02 */ /* 0x000fe20008000f00 */
[-C--:B----4-:R-:W-:Y:S08]  /*2eb0*/  HMMA.16816.F32 R20, R184, R176.reuse, R20 ;  /* 0x000000b0b814723c */ /* 0x090ff00000001814 */
[C---:B------:R-:W-:Y:S08]  /*2ec0*/  HMMA.16816.F32 R24, R168.reuse, R176, R24 ;  /* 0x000000b0a818723c */ /* 0x040ff00000001818 */
[-C--:B------:R-:W-:Y:S01]  /*2ed0*/  HMMA.16816.F32 R28, R168, R178.reuse, R28 ;  /* 0x000000b2a81c723c */ /* 0x080fe2000000181c */
[----:B------:R-:W1:Y:S07]  /*2ee0*/  LDSM.16.M88.4 R168, [R204+0x13080] ;  /* 0x01308000cca8783b */ /* 0x000e6e0000000200 */
[----:B------:R-:W-:Y:S08]  /*2ef0*/  HMMA.16816.F32 R32, R184, R178, R32 ;  /* 0x000000b2b820723c */ /* 0x000ff00000001820 */
[-C--:B-----5:R-:W-:Y:S08]  /*2f00*/  HMMA.16816.F32 R4, R180, R192.reuse, R4 ;  /* 0x000000c0b404723c */ /* 0x0a0ff00000001804 */
[C---:B--2---:R-:W-:Y:S08]  /*2f10*/  HMMA.16816.F32 R8, R164.reuse, R192, R8 ;  /* 0x000000c0a408723c */ /* 0x044ff00000001808 */
[-C--:B------:R-:W-:Y:S08]  /*2f20*/  HMMA.16816.F32 R12, R164, R194.reuse, R12 ;  /* 0x000000c2a40c723c */ /* 0x080ff0000000180c */
[C---:B------:R-:W-:Y:S08]  /*2f30*/  HMMA.16816.F32 R16, R180.reuse, R194, R16 ;  /* 0x000000c2b410723c */ /* 0x040ff00000001810 */
[-C--:B------:R-:W-:Y:S08]  /*2f40*/  HMMA.16816.F32 R20, R180, R172.reuse, R20 ;  /* 0x000000acb414723c */ /* 0x080ff00000001814 */
[C---:B------:R-:W-:Y:S08]  /*2f50*/  HMMA.16816.F32 R24, R164.reuse, R172, R24 ;  /* 0x000000aca418723c */ /* 0x040ff00000001818 */
[-C--:B------:R-:W-:Y:S08]  /*2f60*/  HMMA.16816.F32 R28, R164, R174.reuse, R28 ;  /* 0x000000aea41c723c */ /* 0x080ff0000000181c */
[----:B------:R-:W-:Y:S08]  /*2f70*/  HMMA.16816.F32 R32, R180, R174, R32 ;  /* 0x000000aeb420723c */ /* 0x000ff00000001820 */
[-C--:B---3--:R-:W-:Y:S08]  /*2f80*/  HMMA.16816.F32 R4, R196, R200.reuse, R4 ;  /* 0x000000c8c404723c */ /* 0x088ff00000001804 */
[C---:B-1----:R-:W-:Y:S08]  /*2f90*/  HMMA.16816.F32 R8, R168.reuse, R200, R8 ;  /* 0x000000c8a808723c */ /* 0x042ff00000001808 */
        /* <DEDUP_REMOVED lines=21> */
[----:B------:R-:W-:Y:S09]  /*30f0*/  FMUL.FTZ R19, R19, c[0x0][0x2b4] ;  /* 0x0000ad0013137a20 */ /* 0x000ff20000410000 */
[----:B------:R-:W-:Y:S10]  /*3100*/  MUFU.TANH R247, R6 ;  /* 0x0000000600f77308 */ /* 0x000ff40000002400 */
[----:B------:R1:W-:Y:S10]  /*3110*/  MUFU.TANH R246, R7 ;  /* 0x0000000700f67308 */ /* 0x0003f40000002400 */
[----:B------:R-:W-:Y:S10]  /*3120*/  MUFU.TANH R201, R16 ;  /* 0x0000001000c97308 */ /* 0x000ff40000002400 */
[----:B------:R-:W2:Y:S01]  /*3130*/  MUFU.TANH R225, R8 ;  /* 0x0000000800e17308 */ /* 0x000ea20000002400 */
[----:B-1----:R-:W1:Y:S09]  /*3140*/  LDSM.16.M88.4 R4, [R213+0x6080] ;  /* 0x00608000d504783b */ /* 0x002e720000000200 */
[----:B------:R-:W-:Y:S10]  /*3150*/  MUFU.TANH R245, R18 ;  /* 0x0000001200f57308 */ /* 0x000ff40000002400 */
[----:B------:R-:W-:Y:S01]  /*3160*/  MUFU.TANH R244, R19 ;  /* 0x0000001300f47308 */ /* 0x000fe20000002400 */
[----:B--2---:R-:W-:Y:S04]  /*3170*/  STL [R1+0xc], R225 ;  /* 0x00000ce101007387 */ /* 0x004fe80000100800 */
[----:B------:R2:W-:Y:S01]  /*3180*/  STL [R1+0x8], R0 ;  /* 0x0000080001007387 */ /* 0x0005e20000100800 */
[-C--:B-1----:R-:W-:Y:S08]  /*3190*/  HMMA.16816.F32 R20, R196, R4.reuse, R20 ;  /* 0x00000004c414723c */ /* 0x082ff00000001814 */
[C---:B------:R-:W-:Y:S01]  /*31a0*/  HMMA.16816.F32 R24, R168.reuse, R4, R24 ;  /* 0x00000004a818723c */ /* 0x040fe20000001818 */
[----:B--2---:R-:W1:Y:S07]  /*31b0*/  MUFU.TANH R0, R10 ;  /* 0x0000000a00007308 */ /* 0x004e6e0000002400 */
[-C--:B------:R-:W-:Y:S08]  /*31c0*/  HMMA.16816.F32 R28, R168, R6.reuse, R28 ;  /* 0x00000006a81c723c */ /* 0x080ff0000000181c */
[----:B------:R-:W-:Y:S01]  /*31d0*/  FMUL.FTZ R20, R20, c[0x0][0x2b4] ;  /* 0x0000ad0014147a20 */ /* 0x000fe20000410000 */
[----:B------:R-:W-:Y:S04]  /*31e0*/  HMMA.16816.F32 R32, R196, R6, R32 ;  /* 0x00000006c420723c */ /* 0x000fe80000001820 */
[----:B------:R-:W-:Y:S02]  /*31f0*/  FMUL.FTZ R21, R21, c[0x0][0x2b4] ;  /* 0x0000ad0015157a20 */ /* 0x000fe40000410000 */
[----:B------:R-:W-:Y:S01]  /*3200*/  FMUL.FTZ R22, R22, c[0x0][0x2b4] ;  /* 0x0000ad0016167a20 */ /* 0x000fe20000410000 */
[----:B-1----:R-:W-:Y:S01]  /*3210*/  STL [R1+0x34], R0 ;  /* 0x0000340001007387 */ /* 0x002fe20000100800 */
[----:B------:R-:W-:Y:S02]  /*3220*/  FMUL.FTZ R26, R26, c[0x0][0x2b4] ;  /* 0x0000ad001a1a7a20 */ /* 0x000fe40000410000 */
[----:B------:R-:W-:Y:S01]  /*3230*/  MUFU.TANH R242, R22 ;  /* 0x0000001600f27308 */ /* 0x000fe20000002400 */
[----:B------:R1:W-:Y:S01]  /*3240*/  STL [R1+0x30], R2 ;  /* 0x0000300201007387 */ /* 0x0003e20000100800 */
[----:B------:R-:W-:Y:S01]  /*3250*/  FMUL.FTZ R27, R27, c[0x0][0x2b4] ;  /* 0x0000ad001b1b7a20 */ /* 0x000fe20000410000 */
[----:B------:R-:W-:Y:S02]  /*3260*/  MOV R10, 0x1 ;  /* 0x00000001000a7802 */ /* 0x000fe40000000f00 */
[----:B------:R-:W-:Y:S02]  /*3270*/  FMUL.FTZ R30, R30, c[0x0][0x2b4] ;  /* 0x0000ad001e1e7a20 */ /* 0x000fe40000410000 */
[----:B------:R-:W-:Y:S01]  /*3280*/  FMUL.FTZ R31, R31, c[0x0][0x2b4] ;  /* 0x0000ad001f1f7a20 */ /* 0x000fe20000410000 */
[----:B------:R-:W-:Y:S01]  /*3290*/  ISETP.LE.AND P2, PT, R10, c[0x0][0x2a8], PT ;  /* 0x0000aa000a007a0c */ /* 0x000fe20003f43270 */
        /* <DEDUP_REMOVED lines=10> */
[----:B------:R-:W-:Y:S05]  /*3340*/  FMUL.FTZ R35, R35, c[0x0][0x2b4] ;  /* 0x0000ad0023237a20 */ /* 0x000fea0000410000 */
[----:B-1----:R-:W-:Y:S10]  /*3350*/  MUFU.TANH R2, R14 ;  /* 0x0000000e00027308 */ /* 0x002ff40000002400 */
[----:B------:R-:W-:Y:S10]  /*3360*/  MUFU.TANH R14, R21 ;  /* 0x00000015000e7308 */ /* 0x000ff40000002400 */
[----:B------:R-:W1:Y:S10]  /*3370*/  MUFU.TANH R0, R12 ;  /* 0x0000000c00007308 */ /* 0x000e740000002400 */
[----:B------:R-:W-:Y:S10]  /*3380*/  MUFU.TANH R251, R24 ;  /* 0x0000001800fb7308 */ /* 0x000ff40000002400 */
[----:B------:R-:W-:Y:S01]  /*3390*/  MUFU.TANH R250, R25 ;  /* 0x0000001900fa7308 */ /* 0x000fe20000002400 */
[----:B-1----:R1:W-:Y:S09]  /*33a0*/  STL [R1+0x4], R0 ;  /* 0x0000040001007387 */ /* 0x0023f20000100800 */
[----:B------:R-:W-:Y:S10]  /*33b0*/  MUFU.TANH R249, R28 ;  /* 0x0000001c00f97308 */ /* 0x000ff40000002400 */
[----:B------:R-:W-:Y:S10]  /*33c0*/  MUFU.TANH R248, R29 ;  /* 0x0000001d00f87308 */ /* 0x000ff40000002400 */
[----:B-1----:R-:W1:Y:S10]  /*33d0*/  MUFU.TANH R0, R13 ;  /* 0x0000000d00007308 */ /* 0x002e740000002400 */
[----:B------:R-:W-:Y:S10]  /*33e0*/  MUFU.TANH R202, R32 ;  /* 0x0000002000ca7308 */ /* 0x000ff40000002400 */
[----:B------:R-:W-:Y:S01]  /*33f0*/  MUFU.TANH R252, R33 ;  /* 0x0000002100fc7308 */ /* 0x000fe20000002400 */
[----:B-1----:R1:W-:Y:S04]  /*3400*/  STL [R1], R0 ;  /* 0x0000000001007387 */ /* 0x0023e80000100800 */
[----:B------:R2:W-:Y:S05]  /*3410*/  STL [R1+0x2c], R2 ;  /* 0x00002c0201007387 */ /* 0x0005ea0000100800 */
[----:B------:R-:W-:Y:S10]  /*3420*/  MUFU.TANH R241, R34 ;  /* 0x0000002200f17308 */ /* 0x000ff40000002400 */
[----:B------:R-:W-:Y:S10]  /*3430*/  MUFU.TANH R240, R35 ;  /* 0x0000002300f07308 */ /* 0x000ff40000002400 */
[----:B-1----:R-:W1:Y:S02]  /*3440*/  MUFU.TANH R0, R15 ;  /* 0x0000000f00007308 */ /* 0x002e640000002400 */
[----:B-1----:R1:W-:Y:S04]  /*3450*/  STL [R1+0x28], R0 ;  /* 0x0000280001007387 */ /* 0x0023e80000100800 */
[----:B--2---:R-:W2:Y:S04]  /*3460*/  LDL R2, [R1+0x4c] ;  /* 0x00004c0001027983 */ /* 0x004ea80000100800 */
[----:B-1----:R-:W1:Y:S02]  /*3470*/  MUFU.TANH R0, R17 ;  /* 0x0000001100007308 */ /* 0x002e640000002400 */
[----:B-1----:R1:W-:Y:S08]  /*3480*/  STL [R1+0x10], R0 ;  /* 0x0000100001007387 */ /* 0x0023f00000100800 */
[----:B-1----:R-:W1:Y:S02]  /*3490*/  MUFU.TANH R0, R20 ;  /* 0x0000001400007308 */ /* 0x002e640000002400 */
[----:B-1----:R1:W-:Y:S04]  /*34a0*/  STL [R1+0x14], R0 ;  /* 0x0000140001007387 */ /* 0x0023e80000100800 */
[----:B------:R3:W-:Y:S04]  /*34b0*/  STL [R1+0x20], R4 ;  /* 0x0000200401007387 */ /* 0x0007e80000100800 */
[----:B------:R-:W4:Y:S01]  /*34c0*/  LDL R9, [R1+0x38] ;  /* 0x0000380001097983 */ /* 0x000f220000100800 */
[----:B-1----:R-:W1:Y:S10]  /*34d0*/  MUFU.TANH R0, R27 ;  /* 0x0000001b00007308 */ /* 0x002e740000002400 */
[----:B---3--:R-:W3:Y:S01]  /*34e0*/  MUFU.TANH R4, R30 ;  /* 0x0000001e00047308 */ /* 0x008ee20000002400 */
[----:B-1----:R1:W-:Y:S04]  /*34f0*/  STL [R1+0x24], R0 ;  /* 0x0000240001007387 */ /* 0x0023e80000100800 */
[----:B---3--:R-:W-:Y:S05]  /*3500*/  STL [R1+0x1c], R4 ;  /* 0x00001c0401007387 */ /* 0x008fea0000100800 */
[----:B-1----:R-:W1:Y:S02]  /*3510*/  MUFU.TANH R0, R31 ;  /* 0x0000001f00007308 */ /* 0x002e640000002400 */
[----:B-1----:R1:W-:Y:S02]  /*3520*/  STL [R1+0x18], R0 ;  /* 0x0000180001007387 */ /* 0x0023e40000100800 */
[----:B-1----:R-:W-:Y:S02]  /*3530*/  MOV R0, UR10 ;  /* 0x0000000a00007c02 */ /* 0x002fe40008000f00 */
[-C--:B--2---:R-:W-:Y:S02]  /*3540*/  LEA R190, R190, R2.reuse, 0x6 ;  /* 0x00000002bebe7211 */ /* 0x084fe400078e30ff */
[----:B------:R-:W-:Y:S03]  /*3550*/  LEA R0, R0, R2, 0x6 ;  /* 0x0000000200007211 */ /* 0x000fe600078e30ff */
[----:B------:R1:W2:Y:S01]  /*3560*/  LDS R189, [R190.X4+0x20080] ;  /* 0x02008000bebd7984 */ /* 0x0002a20000004800 */
[C-C-:B------:R-:W-:Y:S02]  /*3570*/  IADD3 R185, R0.reuse, c[0x0][0x2a4], R229.reuse ;  /* 0x0000a90000b97a10 */ /* 0x140fe40007ffe0e5 */
[----:B------:R-:W-:Y:S01]  /*3580*/  IADD3 R184, R0, UR27, R229 ;  /* 0x0000001b00b87c10 */ /* 0x000fe2000fffe0e5 */
[----:B------:R1:W3:Y:S04]  /*3590*/  LDS R188, [R190.X4+0x200a0] ;  /* 0x0200a000bebc7984 */ /* 0x0002e80000004800 */
[----:B------:R1:W1:Y:S04]  /*35a0*/  LDS R187, [R190.X4+0x20100] ;  /* 0x02010000bebb7984 */ /* 0x0002680000004800 */
[----:B------:R1:W1:Y:S01]  /*35b0*/  LDS R186, [R190.X4+0x20120] ;  /* 0x02012000beba7984 */ /* 0x0002620000004800 */
[----:B----4-:R-:W-:Y:S01]  /*35c0*/  IMNMX R185, R9, R185, PT ;  /* 0x000000b909b97217 */ /* 0x010fe20003800200 */
[----:B------:R-:W-:-:S05]  /*35d0*/  @!P2 BRA `(.L_x_1334) ;  /* 0x000001b00000a947 */ /* 0x000fca0003800000 */
[----:B-123--:R-:W-:Y:S01]  /*35e0*/  IMAD.MOV.U32 R2, RZ, RZ, c[0x0][0x168] ;  /* 0x00005a00ff027624 */ /* 0x00efe200078e00ff */
        /* <DEDUP_REMOVED lines=11> */
.L_x_1336:
[----:B------:R-:W-:Y:S11]  /*36a0*/  ISETP.NE.AND P0, PT, R10, c[0x0][0x2a8], PT ;  /* 0x0000aa000a007a0c */ /* 0x000ff60003f05270 */
[----:B------:R-:W-:Y:S02]  /*36b0*/  @!UPT UIADD3 URZ, URZ, URZ, URZ ;  /* 0x0000003f3f3ff290 */ /* 0x000fe4000fffe03f */
[----:B------:R-:W-:Y:S05]  /*36c0*/  @P0 IMAD.HI.U32 R4, R2, c[0x0][0x2ac], RZ ;  /* 0x0000ab0002040a27 */ /* 0x000fea00078e00ff */
[----:B------:R-:W-:Y:S02]  /*36d0*/  @P0 SHF.R.U32.HI R2, RZ, c[0x0][0x2b0], R4 ;  /* 0x0000ac00ff020a19 */ /* 0x000fe40000011604 */
.L_x_1337:
[----:B------:R-:W-:Y:S05]  /*36e0*/  BSYNC B0 ;  /* 0x0000000000007941 */ /* 0x000fea0003800000 */
.L_x_1335:
[--C-:B------:R-:W-:Y:S01]  /*36f0*/  IADD3 R4, R0, c[0x0][0x2a4], R229.reuse ;  /* 0x0000a90000047a10 */ /* 0x100fe20007ffe0e5 */
[----:B------:R-:W2:Y:S01]  /*3700*/  LDL R5, [R1+0x48] ;  /* 0x0000480001057983 */ /* 0x000ea20000100800 */
[----:B------:R-:W-:Y:S02]  /*3710*/  IMAD.MOV.U32 R184, RZ, RZ, c[0x0][0x2a8] ;  /* 0x0000aa00ffb87624 */ /* 0x000fe400078e00ff */
[----:B------:R-:W-:Y:S02]  /*3720*/  IMNMX R4, R9, R4, PT ;  /* 0x0000000409047217 */ /* 0x000fe40003800200 */
[----:B------:R-:W-:Y:S01]  /*3730*/  IMAD R184, R2, R184, -UR13 ;  /* 0x8000000d02b87e24 */ /* 0x000fe2000f8e02b8 */
[----:B------:R-:W-:Y:S03]  /*3740*/  IADD3 R2, R0, UR27, R229 ;  /* 0x0000001b00027c10 */ /* 0x000fe6000fffe0e5 */
[----:B--2---:R-:W-:Y:S05]  /*3750*/  IMAD.IADD R184, R184, 0x1, -R5 ;  /* 0x00000001b8b87824 */ /* 0x004fea00078e0a05 */
[----:B------:R-:W-:Y:S02]  /*3760*/  IADD3 R185, R184, c[0x0][0x2a8], RZ ;  /* 0x0000aa00b8b97a10 */ /* 0x000fe40007ffe0ff */
[----:B------:R-:W-:Y:S02]  /*3770*/  IMNMX R184, R2, R184, !PT ;  /* 0x000000b802b87217 */ /* 0x000fe40007800200 */
[----:B------:R-:W-:Y:S02]  /*3780*/  IMNMX R185, R4, R185, PT ;  /* 0x000000b904b97217 */ /* 0x000fe40003800200 */
.L_x_1334:
[----:B-123--:R-:W-:Y:S04]  /*3790*/  IADD3 R2, R0, 0x8, RZ ;  /* 0x0000000800027810 */ /* 0x00efe80007ffe0ff */
        /* <DEDUP_REMOVED lines=16> */
.L_x_1340:
[----:B------:R-:W-:Y:S11]  /*38a0*/  ISETP.NE.AND P0, PT, R10, c[0x0][0x2a8], PT ;  /* 0x0000aa000a007a0c */ /* 0x000ff60003f05270 */
[----:B------:R-:W-:Y:S02]  /*38b0*/  @!UPT UIADD3 URZ, URZ, URZ, URZ ;  /* 0x0000003f3f3ff290 */ /* 0x000fe4000fffe03f */
[----:B------:R-:W-:Y:S05]  /*38c0*/  @P0 IMAD.HI.U32 R4, R2, c[0x0][0x2ac], RZ ;  /* 0x0000ab0002040a27 */ /* 0x000fea00078e00ff */
[----:B------:R-:W-:Y:S02]  /*38d0*/  @P0 SHF.R.U32.HI R2, RZ, c[0x0][0x2b0], R4 ;  /* 0x0000ac00ff020a19 */ /* 0x000fe40000011604 */
.L_x_1341:
[----:B------:R-:W-:Y:S05]  /*38e0*/  BSYNC B0 ;  /* 0x0000000000007941 */ /* 0x000fea0003800000 */
.L_x_1339:
[----:B------:R-:W2:Y:S01]  /*38f0*/  LDL R5, [R1+0x48] ;  /* 0x0000480001057983 */ /* 0x000ea20000100800 */
[----:B------:R-:W-:Y:S04]  /*3900*/  IMAD.MOV.U32 R4, RZ, RZ, c[0x0][0x2a8] ;  /* 0x0000aa00ff047624 */ /* 0x000fe800078e00ff */
[----:B------:R-:W-:Y:S04]  /*3910*/  IMAD R2, R2, R4, -UR13 ;  /* 0x8000000d02027e24 */ /* 0x000fe8000f8e0204 */
[----:B--2---:R-:W-:Y:S05]  /*3920*/  IMAD.IADD R2, R2, 0x1, -R5 ;  /* 0x0000000102027824 */ /* 0x004fea00078e0a05 */
[----:B------:R-:W-:Y:S02]  /*3930*/  IADD3 R4, R2, c[0x0][0x2a8], RZ ;  /* 0x0000aa0002047a10 */ /* 0x000fe40007ffe0ff */
[----:B------:R-:W-:Y:S02]  /*3940*/  IMNMX R7, R7, R2, !PT ;  /* 0x0000000207077217 */ /* 0x000fe40007800200 */
[----:B------:R-:W-:Y:S02]  /*3950*/  IMNMX R8, R8, R4, PT ;  /* 0x0000000408087217 */ /* 0x000fe40003800200 */
.L_x_1338:
        /* <DEDUP_REMOVED lines=17> */
.L_x_1344:
[----:B------:R-:W-:Y:S11]  /*3a70*/  ISETP.NE.AND P0, PT, R10, c[0x0][0x2a8], PT ;  /* 0x0000aa000a007a0c */ /* 0x000ff60003f05270 */
[----:B------:R-:W-:Y:S02]  /*3a80*/  @!UPT UIADD3 URZ, URZ, URZ, URZ ;  /* 0x0000003f3f3ff290 */ /* 0x000fe4000fffe03f */
[----:B------:R-:W-:Y:S05]  /*3a90*/  @P0 IMAD.HI.U32 R4, R2, c[0x0][0x2ac], RZ ;  /* 0x0000ab0002040a27 */ /* 0x000fea00078e00ff */
[----:B------:R-:W-:Y:S02]  /*3aa0*/  @P0 SHF.R.U32.HI R2, RZ, c[0x0][0x2b0], R4 ;  /* 0x0000ac00ff020a19 */ /* 0x000fe40000011604 */
.L_x_1345:
[----:B------:R-:W-:Y:S05]  /*3ab0*/  BSYNC B0 ;  /* 0x0000000000007941 */ /* 0x000fea0003800000 */
.L_x_1343:
[----:B------:R-:W2:Y:S01]  /*3ac0*/  LDL R11, [R1+0x48] ;  /* 0x00004800010b7983 */ /* 0x000ea20000100800 */
[----:B------:R-:W-:Y:S04]  /*3ad0*/  IMAD.MOV.U32 R4, RZ, RZ, c[0x0][0x2a8] ;  /* 0x0000aa00ff047624 */ /* 0x000fe800078e00ff */
[----:B------:R-:W-:Y:S04]  /*3ae0*/  IMAD R2, R2, R4, -UR13 ;  /* 0x8000000d02027e24 */ /* 0x000fe8000f8e0204 */
[----:B--2---:R-:W-:Y:S05]  /*3af0*/  IMAD.IADD R2, R2, 0x1, -R11 ;  /* 0x0000000102027824 */ /* 0x004fea00078e0a0b */
[----:B------:R-:W-:Y:S02]  /*3b00*/  IADD3 R4, R2, c[0x0][0x2a8], RZ ;  /* 0x0000aa0002047a10 */ /* 0x000fe40007ffe0ff */
[----:B------:R-:W-:Y:S02]  /*3b10*/  IMNMX R5, R5, R2, !PT ;  /* 0x0000000205057217 */ /* 0x000fe40007800200 */
[----:B------:R-:W-:Y:S02]  /*3b20*/  IMNMX R6, R6, R4, PT ;  /* 0x0000000406067217 */ /* 0x000fe40003800200 */
.L_x_1342:
        /* <DEDUP_REMOVED lines=17> */
.L_x_1348:
[----:B------:R-:W-:Y:S11]  /*3c40*/  ISETP.NE.AND P0, PT, R10, c[0x0][0x2a8], PT ;  /* 0x0000aa000a007a0c */ /* 0x000ff60003f05270 */
[----:B------:R-:W-:Y:S02]  /*3c50*/  @!UPT UIADD3 URZ, URZ, URZ, URZ ;  /* 0x0000003f3f3ff290 */ /* 0x000fe4000fffe03f */
[----:B------:R-:W-:Y:S05]  /*3c60*/  @P0 IMAD.HI.U32 R9, R0, c[0x0][0x2ac], RZ ;  /* 0x0000ab0000090a27 */ /* 0x000fea00078e00ff */
[----:B------:R-:W-:Y:S02]  /*3c70*/  @P0 SHF.R.U32.HI R0, RZ, c[0x0][0x2b0], R9 ;  /* 0x0000ac00ff000a19 */ /* 0x000fe40000011609 */
.L_x_1349:
[----:B------:R-:W-:Y:S05]  /*3c80*/  BSYNC B0 ;  /* 0x0000000000007941 */ /* 0x000fea0003800000 */
.L_x_1347:
[----:B------:R-:W2:Y:S01]  /*3c90*/  LDL R10, [R1+0x48] ;  /* 0x00004800010a7983 */ /* 0x000ea20000100800 */
[----:B------:R-:W-:Y:S04]  /*3ca0*/  IMAD.MOV.U32 R9, RZ, RZ, c[0x0][0x2a8] ;  /* 0x0000aa00ff097624 */ /* 0x000fe800078e00ff */
[----:B------:R-:W-:Y:S04]  /*3cb0*/  IMAD R0, R0, R9, -UR13 ;  /* 0x8000000d00007e24 */ /* 0x000fe8000f8e0209 */
[----:B--2---:R-:W-:Y:S05]  /*3cc0*/  IMAD.IADD R0, R0, 0x1, -R10 ;  /* 0x0000000100007824 */ /* 0x004fea00078e0a0a */
[----:B------:R-:W-:Y:S02]  /*3cd0*/  IADD3 R9, R0, c[0x0][0x2a8], RZ ;  /* 0x0000aa0000097a10 */ /* 0x000fe40007ffe0ff */
[----:B------:R-:W-:Y:S02]  /*3ce0*/  IMNMX R2, R2, R0, !PT ;  /* 0x0000000002027217 */ /* 0x000fe40007800200 */
[----:B------:R-:W-:Y:S02]  /*3cf0*/  IMNMX R4, R4, R9, PT ;  /* 0x0000000904047217 */ /* 0x000fe40003800200 */
.L_x_1346:
[----:B------:R-:W-:Y:S04]  /*3d00*/  DEPBAR.LE SB0, 0x1 ;  /* 0x000080400000791a */ /* 0x000fe80000000000 */
[----:B------:R-:W-:Y:S01]  /*3d10*/  BAR.SYNC.DEFER_BLOCKING 0x0 ;  /* 0x0000000000007b1d */ /* 0x000fe20000010000 */
[----:B------:R-:W-:Y:S01]  /*3d20*/  UIADD3 UR28, UR10, 0x1, URZ ;  /* 0x000000010a1c7890 */ /* 0x000fe2000fffe03f */
[----:B------:R-:W-:Y:S03]  /*3d30*/  LEA R0, R210, 0x18080, 0x1 ;  /* 0x00018080d2007811 */ /* 0x000fe600078e08ff */
[----:B------:R-:W-:Y:S06]  /*3d40*/  UISETP.GE.AND UP0, UPT, UR28, UR12, UPT ;  /* 0x0000000c1c00728c */ /* 0x000fec000bf06270 */
[----:B------:R-:W-:Y:S01]  /*3d50*/  PLOP3.LUT P0, PT, PT, PT, UP0, 0x80, 0x0 ;  /* 0x000000000000781c */ /* 0x000fe20003f0f008 */
[----:B------:R1:W2:Y:S04]  /*3d60*/  LDSM.16.M88.4 R32, [R3+0x18080] ;  /* 0x018080000320783b */ /* 0x0002a80000000200 */
[----:B------:R1:W3:Y:S04]  /*3d70*/  LDSM.16.M88.4 R28, [R3+0x19080] ;  /* 0x01908000031c783b */ /* 0x0002e80000000200 */
[----:B------:R1:W4:Y:S04]  /*3d80*/  LDSM.16.M88.4 R16, [R211+0x8080] ;  /* 0x00808000d310783b */ /* 0x0003280000000200 */
[----:B------:R1:W1:Y:S04]  /*3d90*/  LDSM.16.M88.4 R164, [R211+0xa080] ;  /* 0x00a08000d3a4783b */ /* 0x0002680000000200 */
[----:B------:R1:W1:Y:S04]  /*3da0*/  LDSM.16.M88.4 R168, [R205+0x18080] ;  /* 0x01808000cda8783b */ /* 0x0002680000000200 */
[----:B------:R1:W1:Y:S04]  /*3db0*/  LDSM.16.M88.4 R176, [R205+0x19080] ;  /* 0x01908000cdb0783b */ /* 0x0002680000000200 */
[----:B------:R1:W1:Y:S04]  /*3dc0*/  LDSM.16.M88.4 R172, [R212+0x8080] ;  /* 0x00808000d4ac783b */ /* 0x0002680000000200 */
[----:B------:R1:W1:Y:S01]  /*3dd0*/  LDSM.16.M88.4 R180, [R212+0xa080] ;  /* 0x00a08000d4b4783b */ /* 0x0002620000000200 */
[----:B------:R-:W-:-:S05]  /*3de0*/  @P0 BRA `(.L_x_1350) ;  /* 0x0000041000000947 */ /* 0x000fca0003800000 */
[----:B------:R-:W-:Y:S01]  /*3df0*/  LOP3.LUT R228, R228, 0xffffffdf, RZ, 0xc0, !PT ;  /* 0xffffffdfe4e47812 */ /* 0x000fe200078ec0ff */
[----:B------:R-:W5:Y:S01]  /*3e00*/  LDL.64 R20, [R1+0x40] ;  /* 0x0000400001147983 */ /* 0x000f620000100a00 */
[----:B------:R-:W-:Y:S02]  /*3e10*/  USHF.R.S32.HI UR29, URZ, 0x1f, UR28 ;  /* 0x0000001f3f1d7899 */ /* 0x000fe4000801141c */
[----:B------:R-:W-:Y:S01]  /*3e20*/  @P4 LOP3.LUT R228, R228, 0x20, RZ, 0xfc, !PT ;  /* 0x00000020e4e44812 */ /* 0x000fe200078efcff */
[----:B----4-:R-:W4:Y:S01]  /*3e30*/  LDL.64 R22, [R1+0x70] ;  /* 0x0000700001167983 */ /* 0x010f220000100a00 */
[----:B------:R-:W-:Y:S02]  /*3e40*/  ULDC.64 UR6, c[0x0][0x178] ;  /* 0x00005e0000067ab9 */ /* 0x000fe40000000a00 */
[C---:B------:R-:W-:Y:S01]  /*3e50*/  LOP3.LUT P4, RZ, R228.reuse, 0x1, RZ, 0xc0, !PT ;  /* 0x00000001e4ff7812 */ /* 0x040fe2000788c0ff */
[----:B---3--:R-:W3:Y:S01]  /*3e60*/  LDL R15, [R1+0x78] ;  /* 0x00007800010f7983 */ /* 0x008ee20000100800 */
[----:B------:R-:W-:Y:S01]  /*3e70*/  LOP3.LUT R228, R228, 0xffffffef, RZ, 0xc0, !PT ;  /* 0xffffffefe4e47812 */ /* 0x000fe200078ec0ff */
[----:B------:R-:W-:Y:S02]  /*3e80*/  UIMAD UR29, UR29, UR6, URZ ;  /* 0x000000061d1d72a4 */ /* 0x000fe4000f8e023f */
[----:B--2---:R-:W2:Y:S01]  /*3e90*/  LDL.64 R26, [R1+0x50] ;  /* 0x00005000011a7983 */ /* 0x004ea20000100a00 */
[----:B------:R-:W-:Y:S01]  /*3ea0*/  @P1 LOP3.LUT R228, R228, 0x10, RZ, 0xfc, !PT ;  /* 0x00000010e4e41812 */ /* 0x000fe200078efcff */
[----:B------:R-:W-:Y:S02]  /*3eb0*/  UIMAD.WIDE.U32 UR30, UR28, UR6, URZ ;  /* 0x000000061c1e72a5 */ /* 0x000fe4000f8e003f */
[----:B------:R-:W2:Y:S01]  /*3ec0*/  LDL R24, [R1+0x80] ;  /* 0x0000800001187983 */ /* 0x000ea20000100800 */
[----:B------:R-:W-:Y:S02]  /*3ed0*/  UIMAD UR29, UR28, UR7, UR29 ;  /* 0x000000071c1d72a4 */ /* 0x000fe4000f8e021d */
[----:B------:R-:W-:Y:S01]  /*3ee0*/  USHF.L.U32 UR6, UR30, 0x6, URZ ;  /* 0x000000061e067899 */ /* 0x000fe2000800063f */
[----:B-1----:R-:W1:Y:S01]  /*3ef0*/  @!P3 S2R R3, SR_CTAID.Y ;  /* 0x000000000003b919 */ /* 0x002e620000002600 */
[----:B------:R-:W-:Y:S02]  /*3f00*/  UIMAD UR7, UR28, -0x40, UR21 ;  /* 0xffffffc01c0778a4 */ /* 0x000fe4000f8e0215 */
[----:B------:R-:W-:Y:S04]  /*3f10*/  UIADD3 UR29, UR31, UR29, URZ ;  /* 0x0000001d1f1d7290 */ /* 0x000fe8000fffe03f */
[----:B------:R-:W-:Y:S01]  /*3f20*/  USHF.L.U64.HI UR29, UR30, 0x6, UR29 ;  /* 0x000000061e1d7899 */ /* 0x000fe2000801021d */
[----:B-1----:R-:W-:Y:S05]  /*3f30*/  @!P3 SHF.R.S32.HI R9, RZ, 0x1f, R3 ;  /* 0x0000001fff09b819 */ /* 0x002fea0000011403 */
[----:B------:R-:W-:Y:S04]  /*3f40*/  @!P3 IMAD R9, R9, c[0x0][0x270], RZ ;  /* 0x00009c000909ba24 */ /* 0x000fe800078e02ff */
[C---:B------:R-:W-:Y:S02]  /*3f50*/  @!P3 IMAD R9, R3.reuse, c[0x0][0x274], R9 ;  /* 0x00009d000309ba24 */ /* 0x040fe400078e0209 */
[----:B-----5:R-:W-:Y:S02]  /*3f60*/  @!P3 IMAD.MOV.U32 R10, RZ, RZ, R20 ;  /* 0x000000ffff0ab224 */ /* 0x020fe400078e0014 */
[----:B------:R-:W-:Y:S04]  /*3f70*/  @!P3 IMAD.MOV.U32 R11, RZ, RZ, R21 ;  /* 0x000000ffff0bb224 */ /* 0x000fe800078e0015 */
[----:B------:R-:W-:Y:S04]  /*3f80*/  @!P3 IMAD.WIDE.U32 R10, R3, c[0x0][0x270], R10 ;  /* 0x00009c00030aba25 */ /* 0x000fe800078e000a */
[----:B------:R-:W-:Y:S02]  /*3f90*/  IMAD.U32 R3, RZ, RZ, UR10 ;  /* 0x0000000aff037e24 */ /* 0x000fe4000f8e00ff */
[----:B------:R-:W-:Y:S03]  /*3fa0*/  @!P3 IMAD.IADD R9, R11, 0x1, R9 ;  /* 0x000000010b09b824 */ /* 0x000fe600078e0209 */
[----:B------:R-:W-:Y:S04]  /*3fb0*/  @!P3 LEA R3, R3, 0x40, 0x6 ;  /* 0x000000400303b811 */ /* 0x000fe800078e30ff */
[----:B------:R-:W-:Y:S02]  /*3fc0*/  @!P3 SHF.R.S32.HI R13, RZ, 0x1f, R3 ;  /* 0x0000001fff0db819 */ /* 0x000fe40000011403 */
[----:B------:R-:W-:Y:S04]  /*3fd0*/  @!P3 IADD3 R12, P2, P0, R3, UR14, R10 ;  /* 0x0000000e030cbc10 */ /* 0x000fe8000f85e00a */
[----:B------:R-:W-:Y:S02]  /*3fe0*/  @!P3 IADD3.X R13, R13, UR19, R9, P2, P0 ;  /* 0x000000130d0dbc10 */ /* 0x000fe400097e0409 */
[----:B----4-:R-:W-:Y:S04]  /*3ff0*/  IADD3 R3, P0, R22, UR6, RZ ;  /* 0x0000000616037c10 */ /* 0x010fe8000ff1e0ff */
[----:B---3--:R-:W-:Y:S02]  /*4000*/  IADD3.X R9, R15, UR29, RZ, P0, !PT ;  /* 0x0000001d0f097c10 */ /* 0x008fe400087fe4ff */
[C---:B------:R-:W-:Y:S04]  /*4010*/  LEA R10, P0, R3.reuse, c[0x0][0x160], 0x1 ;  /* 0x00005800030a7a11 */ /* 0x040fe800078008ff */
[----:B------:R-:W-:Y:S01]  /*4020*/  LEA.HI.X R11, R3, c[0x0][0x164], R9, 0x1, P0 ;  /* 0x00005900030b7a11 */ /* 0x000fe200000f0c09 */
[----:B------:R-:W-:Y:S01]  /*4030*/  IMAD.U32 R3, RZ, RZ, UR26 ;  /* 0x0000001aff037e24 */ /* 0x000fe2000f8e00ff */
[----:B--2---:R-:W-:Y:S03]  /*4040*/  IADD3 R9, -R26, UR7, RZ ;  /* 0x000000071a097c10 */ /* 0x004fe6000fffe1ff */
[----:B------:R-:W-:Y:S01]  /*4050*/  IMAD R3, R3, 0x4000, R24 ;  /* 0x0000400003037824 */ /* 0x000fe200078e0218 */
[C---:B------:R-:W-:Y:S02]  /*4060*/  ISETP.LT.OR P0, PT, R9.reuse, 0x1, P4 ;  /* 0x000000010900780c */ /* 0x040fe40002701670 */
[C---:B------:R-:W-:Y:S02]  /*4070*/  ISETP.LT.OR P4, PT, R9.reuse, 0x21, P4 ;  /* 0x000000210900780c */ /* 0x040fe40002781670 */
[C---:B------:R-:W-:Y:S09]  /*4080*/  ISETP.LT.OR P1, PT, R9.reuse, 0x21, P6 ;  /* 0x000000210900780c */ /* 0x040ff20003721670 */
[----:B------:R-:W-:Y:S01]  /*4090*/  @!PT LDS RZ, [RZ] ;  /* 0x00000000fffff984 */ /* 0x000fe20000000800 */
[----:B------:R-:W-:Y:S01]  /*40a0*/  @!PT LDS RZ, [RZ] ;  /* 0x00000000fffff984 */ /* 0x000fe20000000800 */
[----:B------:R-:W-:Y:S01]  /*40b0*/  @!PT LDS RZ, [RZ] ;  /* 0x00000000fffff984 */ /* 0x000fe20000000800 */
[----:B------:R1:W-:Y:S01]  /*40c0*/  LDGSTS.E.BYPASS.LTC128B.128 [R3], [R10.64], !P0 ;  /* 0x000000000a037fae */ /* 0x0003e2000c101d50 */
[----:B------:R-:W-:Y:S01]  /*40d0*/  ISETP.LT.OR P0, PT, R9, 0x1, P6 ;  /* 0x000000010900780c */ /* 0x000fe20003701670 */
[----:B------:R-:W-:Y:S11]  /*40e0*/  IMAD.U32 R9, RZ, RZ, UR24 ;  /* 0x00000018ff097e24 */ /* 0x000ff6000f8e00ff */
[----:B------:R-:W-:Y:S01]  /*40f0*/  @!UPT UIADD3 URZ, URZ, URZ, URZ ;  /* 0x0000003f3f3ff290 */ /* 0x000fe2000fffe03f */
[----:B------:R1:W-:Y:S01]  /*4100*/  LDGSTS.E.BYPASS.LTC128B.128 [R3+0x2000], [R10.64+0x80], !P0 ;  /* 0x020000800a037fae */ /* 0x0003e2000c101d50 */
[----:B------:R-:W-:Y:S01]  /*4110*/  IADD3 R9, P2, P0, R22, UR6, R9 ;  /* 0x0000000616097c10 */ /* 0x000fe2000f85e009 */
[----:B-1----:R-:W-:Y:S05]  /*4120*/  IMAD.U32 R11, RZ, RZ, UR20 ;  /* 0x00000014ff0b7e24 */ /* 0x002fea000f8e00ff */
[----:B------:R-:W-:Y:S02]  /*4130*/  IADD3.X R11, R15, UR29, R11, P2, P0 ;  /* 0x0000001d0f0b7c10 */ /* 0x000fe400097e040b */
[C---:B------:R-:W-:Y:S04]  /*4140*/  LEA R10, P0, R9.reuse, c[0x0][0x160], 0x1 ;  /* 0x00005800090a7a11 */ /* 0x040fe800078008ff */
[----:B------:R-:W-:Y:S05]  /*4150*/  LEA.HI.X R11, R9, c[0x0][0x164], R11, 0x1, P0 ;  /* 0x00005900090b7a11 */ /* 0x000fea00000f0c0b */
[----:B------:R1:W-:Y:S01]  /*4160*/  LDGSTS.E.BYPASS.LTC128B.128 [R3+0x1000], [R10.64], !P4 ;  /* 0x010000000a037fae */ /* 0x0003e2000e101d50 */
[C---:B------:R-:W-:Y:S03]  /*4170*/  LOP3.LUT P4, RZ, R228.reuse, 0x20, RZ, 0xc0, !PT ;  /* 0x00000020e4ff7812 */ /* 0x040fe6000788c0ff */
[----:B------:R1:W-:Y:S01]  /*4180*/  LDGSTS.E.BYPASS.LTC128B.128 [R3+0x3000], [R10.64+0x80], !P1 ;  /* 0x030000800a037fae */ /* 0x0003e2000c901d50 */
[----:B------:R-:W-:Y:S01]  /*4190*/  LOP3.LUT P1, RZ, R228, 0x10, RZ, 0xc0, !PT ;  /* 0x00000010e4ff7812 */ /* 0x000fe2000782c0ff */
[----:B-1----:R-:W-:Y:S01]  /*41a0*/  IMAD.U32 R3, RZ, RZ, UR26 ;  /* 0x0000001aff037e24 */ /* 0x002fe2000f8e00ff */
[C---:B------:R-:W-:Y:S03]  /*41b0*/  @!P3 LEA R10, P0, R12.reuse, c[0x0][0x258], 0x2 ;  /* 0x000096000c0aba11 */ /* 0x040fe600078010ff */
[----:B------:R-:W-:Y:S01]  /*41c0*/  @!P3 IMAD R3, R3, 0x40, R20 ;  /* 0x000000400303b824 */ /* 0x000fe200078e0214 */
[----:B------:R-:W-:Y:S03]  /*41d0*/  @!P3 LEA.HI.X R11, R12, c[0x0][0x25c], R13, 0x2, P0 ;  /* 0x000097000c0bba11 */ /* 0x000fe600000f140d */
[----:B------:R-:W-:Y:S05]  /*41e0*/  @!P3 IMAD.SHL.U32 R3, R3, 0x4, RZ ;  /* 0x000000040303b824 */ /* 0x000fea00078e00ff */
[----:B------:R1:W-:Y:S02]  /*41f0*/  @!P3 LDGSTS.E.BYPASS.LTC128B.128 [R3+0x20080], [R10.64] ;  /* 0x200800000a03bfae */ /* 0x0003e4000b901d50 */
.L_x_1350:
[----:B------:R4:W-:Y:S01]  /*4200*/  STL [R1+0xa8], R109 ;  /* 0x0000a86d01007387 */ /* 0x0009e20000100800 */
[----:B------:R-:W-:Y:S01]  /*4210*/  PLOP3.LUT P0, PT, PT, PT, UP4, 0x80, 0x0 ;  /* 0x000000000000781c */ /* 0x000fe20003f0f048 */
[----:B------:R-:W-:Y:S01]  /*4220*/  IMAD.MOV.U32 R196, RZ, RZ, R201 ;  /* 0x000000ffffc47224 */ /* 0x000fe200078e00c9 */
[----:B------:R-:W-:Y:S01]  /*4230*/  UIADD3 UR29, UR10, 0x2, URZ ;  /* 0x000000020a1d7890 */ /* 0x000fe2000fffe03f */
[----:B------:R-:W0:Y:S01]  /*4240*/  LDGDEPBAR ;  /* 0x00000000000079af */ /* 0x000e220000000000 */
[----:B------:R-:W-:Y:S02]  /*4250*/  ISETP.GT.AND P0, PT, R7, RZ, P0 ;  /* 0x000000ff0700720c */ /* 0x000fe40000704270 */
[----:B------:R-:W-:Y:S02]  /*4260*/  UISETP.GE.AND UP0, UPT, UR29, UR12, UPT ;  /* 0x0000000c1d00728c */ /* 0x000fe4000bf06270 */
[C---:B------:R-:W-:Y:S04]  /*4270*/  ISETP.LT.OR P0, PT, R8.reuse, 0x1, P0 ;  /* 0x000000010800780c */ /* 0x040fe80000701670 */
[----:B------:R-:W-:Y:S02]  /*4280*/  FSEL R191, R247, -INF , !P0 ;  /* 0xff800000f7bf7808 */ /* 0x000fe40004000000 */
[----:B------:R-:W-:Y:S03]  /*4290*/  PLOP3.LUT P0, PT, PT, PT, UP4, 0x80, 0x0 ;  /* 0x000000000000781c */ /* 0x000fe60003f0f048 */
[----:B------:R-:W-:Y:S01]  /*42a0*/  FFMA.FTZ R191, R191, c[0x0][0x29c], -R188 ;  /* 0x0000a700bfbf7a23 */ /* 0x000fe200000108bc */
[C---:B------:R-:W-:Y:S04]  /*42b0*/  ISETP.GT.AND P0, PT, R7.reuse, 0x1, P0 ;  /* 0x000000010700780c */ /* 0x040fe80000704270 */
[----:B------:R-:W-:Y:S01]  /*42c0*/  ISETP.LT.OR P0, PT, R8, 0x2, P0 ;  /* 0x000000020800780c */ /* 0x000fe20000701670 */
[----:B------:R-:W3:Y:S01]  /*42d0*/  MUFU.EX2 R191, R191 ;  /* 0x000000bf00bf7308 */ /* 0x000ee20000000800 */
[----:B----4-:R-:W4:Y:S02]  /*42e0*/  LDL.LU R109, [R1+0x8] ;  /* 0x00000800016d7983 */ /* 0x010f240000300800 */
[----:B-1----:R-:W-:Y:S02]  /*42f0*/  FSEL R3, R246, -INF , !P0 ;  /* 0xff800000f6037808 */ /* 0x002fe40004000000 */
[----:B------:R1:W-:Y:S01]  /*4300*/  STL [R1+0xa4], R108 ;  /* 0x0000a46c01007387 */ /* 0x0003e20000100800 */
[----:B------:R-:W-:Y:S04]  /*4310*/  PLOP3.LUT P0, PT, PT, PT, UP4, 0x80, 0x0 ;  /* 0x000000000000781c */ /* 0x000fe80003f0f048 */
[----:B------:R-:W-:Y:S04]  /*4320*/  ISETP.GT.AND P0, PT, R7, 0x20, P0 ;  /* 0x000000200700780c */ /* 0x000fe80000704270 */
[C---:B------:R-:W-:Y:S04]  /*4330*/  ISETP.LT.OR P0, PT, R8.reuse, 0x21, P0 ;  /* 0x000000210800780c */ /* 0x040fe80000701670 */
[----:B------:R-:W-:Y:S02]  /*4340*/  FSEL R192, R245, -INF , !P0 ;  /* 0xff800000f5c07808 */ /* 0x000fe40004000000 */
[----:B------:R-:W-:Y:S04]  /*4350*/  PLOP3.LUT P0, PT, PT, PT, UP4, 0x80, 0x0 ;  /* 0x000000000000781c */ /* 0x000fe80003f0f048 */
[C---:B------:R-:W-:Y:S04]  /*4360*/  ISETP.GT.AND P0, PT, R7.reuse, 0x21, P0 ;  /* 0x000000210700780c */ /* 0x040fe80000704270 */
[----:B------:R-:W-:Y:S01]  /*4370*/  ISETP.LT.OR P0, PT, R8, 0x22, P0 ;  /* 0x000000220800780c */ /* 0x000fe20000701670 */
[----:B-12---:R-:W2:Y:S03]  /*4380*/  LDL.LU R108, [R1+0x4] ;  /* 0x00000400016c7983 */ /* 0x006ea60000300800 */
[----:B------:R-:W-:Y:S01]  /*4390*/  FSEL R193, R244, -INF , !P0 ;  /* 0xff800000f4c17808 */ /* 0x000fe20004000000 */
[----:B------:R1:W-:Y:S01]  /*43a0*/  STL [R1+0xa0], R107 ;  /* 0x0000a06b01007387 */ /* 0x0003e20000100800 */
[----:B------:R-:W-:Y:S04]  /*43b0*/  PLOP3.LUT P0, PT, PT, PT, UP4, 0x80, 0x0 ;  /* 0x000000000000781c */ /* 0x000fe80003f0f048 */
[C---:B------:R-:W-:Y:S04]  /*43c0*/  ISETP.GT.AND P0, PT, R7.reuse, 0x40, P0 ;  /* 0x000000400700780c */ /* 0x040fe80000704270 */
[----:B------:R-:W-:Y:S04]  /*43d0*/  ISETP.LT.OR P0, PT, R8, 0x41, P0 ;  /* 0x000000410800780c */ /* 0x000fe80000701670 */
[----:B------:R-:W-:Y:S02]  /*43e0*/  FSEL R195, R242, -INF , !P0 ;  /* 0xff800000f2c37808 */ /* 0x000fe40004000000 */
[----:B------:R-:W-:Y:S04]  /*43f0*/  PLOP3.LUT P0, PT, PT, PT, UP4, 0x80, 0x0 ;  /* 0x000000000000781c */ /* 0x000fe80003f0f048 */
[----:B------:R-:W-:Y:S04]  /*4400*/  ISETP.GT.AND P0, PT, R7, 0x41, P0 ;  /* 0x000000410700780c */ /* 0x000fe80000704270 */
[C---:B------:R-:W-:Y:S01]  /*4410*/  ISETP.LT.OR P0, PT, R8.reuse, 0x42, P0 ;  /* 0x000000420800780c */ /* 0x040fe20000701670 */
[----:B-1----:R-:W3:Y:S03]  /*4420*/  LDL.LU R107, [R1] ;  /* 0x00000000016b7983 */ /* 0x002ee60000300800 */
[----:B------:R-:W-:Y:S01]  /*4430*/  FSEL R198, R243, -INF , !P0 ;  /* 0xff800000f3c67808 */ /* 0x000fe20004000000 */
[----:B------:R1:W-:Y:S01]  /*4440*/  STL [R1+0x9c], R106 ;  /* 0x00009c6a01007387 */ /* 0x0003e20000100800 */
[----:B------:R-:W-:Y:S04]  /*4450*/  PLOP3.LUT P0, PT, PT, PT, UP4, 0x80, 0x0 ;  /* 0x000000000000781c */ /* 0x000fe80003f0f048 */
[----:B------:R-:W-:Y:S04]  /*4460*/  ISETP.GT.AND P0, PT, R7, 0x60, P0 ;  /* 0x000000600700780c */ /* 0x000fe80000704270 */
[C---:B------:R-:W-:Y:S04]  /*4470*/  ISETP.LT.OR P0, PT, R8.reuse, 0x61, P0 ;  /* 0x000000610800780c */ /* 0x040fe80000701670 */
[----:B------:R-:W-:Y:S02]  /*4480*/  FSEL R199, R241, -INF , !P0 ;  /* 0xff800000f1c77808 */ /* 0x000fe40004000000 */
[----:B------:R-:W-:Y:S04]  /*4490*/  PLOP3.LUT P0, PT, PT, PT, UP4, 0x80, 0x0 ;  /* 0x000000000000781c */ /* 0x000fe80003f0f048 */
[----:B------:R-:W-:Y:S04]  /*44a0*/  ISETP.GT.AND P0, PT, R7, 0x61, P0 ;  /* 0x000000610700780c */ /* 0x000fe80000704270 */
[----:B------:R-:W-:Y:S01]  /*44b0*/  ISETP.LT.OR P0, PT, R8, 0x62, P0 ;  /* 0x000000620800780c */ /* 0x000fe20000701670 */
[----:B-1----:R-:W3:Y:S03]  /*44c0*/  LDL.LU R106, [R1+0x34] ;  /* 0x00003400016a7983 */ /* 0x002ee60000300800 */
[----:B------:R-:W-:Y:S01]  /*44d0*/  FSEL R197, R240, -INF , !P0 ;  /* 0xff800000f0c57808 */ /* 0x000fe20004000000 */
[----:B------:R1:W-:Y:S01]  /*44e0*/  STL [R1+0x98], R105 ;  /* 0x0000986901007387 */ /* 0x0003e20000100800 */
[----:B------:R-:W-:Y:S04]  /*44f0*/  PLOP3.LUT P0, PT, PT, PT, UP4, 0x80, 0x0 ;  /* 0x000000000000781c */ /* 0x000fe80003f0f048 */
[----:B------:R-:W-:Y:S04]  /*4500*/  ISETP.GT.AND P0, PT, R5, RZ, P0 ;  /* 0x000000ff0500720c */ /* 0x000fe80000704270 */
[C---:B------:R-:W-:Y:S04]  /*4510*/  ISETP.LT.OR P0, PT, R6.reuse, 0x1, P0 ;  /* 0x000000010600780c */ /* 0x040fe80000701670 */
[----:B------:R-:W-:Y:S02]  /*4520*/  FSEL R200, R225, -INF , !P0 ;  /* 0xff800000e1c87808 */ /* 0x000fe40004000000 */
[----:B------:R-:W-:Y:S04]  /*4530*/  PLOP3.LUT P0, PT, PT, PT, UP4, 0x80, 0x0 ;  /* 0x000000000000781c */ /* 0x000fe80003f0f048 */
[----:B------:R-:W-:Y:S04]  /*4540*/  ISETP.GT.AND P0, PT, R5, 0x1, P0 ;  /* 0x000000010500780c */ /* 0x000fe80000704270 */
[C---:B------:R-:W-:Y:S01]  /*4550*/  ISETP.LT.OR P0, PT, R6.reuse, 0x2, P0 ;  /* 0x000000020600780c */ /* 0x040fe20000701670 */
[----:B-1----:R-:W3:Y:S04]  /*4560*/  LDL.LU R105, [R1+0x30] ;  /* 0x0000300001697983 */ /* 0x002ee80000300800 */
[----:B------:R1:W-:Y:S04]  /*4570*/  STL [R1+0x94], R104 ;  /* 0x0000946801007387 */ /* 0x0003e80000100800 */
        /* <DEDUP_REMOVED lines=9> */
[----:B------:R-:W3:Y:S01]  /*4610*/  LDL.LU R223, [R1+0x18] ;  /* 0x0000180001df7983 */ /* 0x000ee20000300800 */
[----:B----4-:R-:W-:Y:S02]  /*4620*/  FSEL R201, R109, -INF , !P0 ;  /* 0xff8000006dc97808 */ /* 0x010fe40004000000 */
[----:B------:R-:W-:Y:S04]  /*4630*/  PLOP3.LUT P0, PT, PT, PT, UP4, 0x80, 0x0 ;  /* 0x000000000000781c */ /* 0x000fe80003f0f048 */
[C---:B------:R-:W-:Y:S04]  /*4640*/  ISETP.GT.AND P0, PT, R5.reuse, 0x20, P0 ;  /* 0x000000200500780c */ /* 0x040fe80000704270 */
[----:B------:R-:W-:Y:S04]  /*4650*/  ISETP.LT.OR P0, PT, R6, 0x21, P0 ;  /* 0x000000210600780c */ /* 0x000fe80000701670 */
[----:B--2---:R-:W-:Y:S02]  /*4660*/  FSEL R203, R108, -INF , !P0 ;  /* 0xff8000006ccb7808 */ /* 0x004fe40004000000 */
[----:B------:R-:W-:Y:S04]  /*4670*/  PLOP3.LUT P0, PT, PT, PT, UP4, 0x80, 0x0 ;  /* 0x000000000000781c */ /* 0x000fe80003f0f048 */
[----:B------:R-:W-:Y:S04]  /*4680*/  ISETP.GT.AND P0, PT, R5, 0x21, P0 ;  /* 0x000000210500780c */ /* 0x000fe80000704270 */
[C---:B------:R-:W-:Y:S04]  /*4690*/  ISETP.LT.OR P0, PT, R6.reuse, 0x22, P0 ;  /* 0x000000220600780c */ /* 0x040fe80000701670 */
[----:B---3--:R-:W-:Y:S02]  /*46a0*/  FSEL R204, R107, -INF , !P0 ;  /* 0xff8000006bcc7808 */ /* 0x008fe40004000000 */
[----:B------:R-:W-:Y:S04]  /*46b0*/  PLOP3.LUT P0, PT, PT, PT, UP4, 0x80, 0x0 ;  /* 0x000000000000781c */ /* 0x000fe80003f0f048 */
[----:B------:R-:W-:Y:S04]  /*46c0*/  ISETP.GT.AND P0, PT, R5, 0x40, P0 ;  /* 0x000000400500780c */ /* 0x000fe80000704270 */
[C---:B------:R-:W-:Y:S04]  /*46d0*/  ISETP.LT.OR P0, PT, R6.reuse, 0x41, P0 ;  /* 0x000000410600780c */ /* 0x040fe80000701670 */
[----:B------:R-:W-:Y:S02]  /*46e0*/  FSEL R210, R251, -INF , !P0 ;  /* 0xff800000fbd27808 */ /* 0x000fe40004000000 */
[----:B------:R-:W-:Y:S04]  /*46f0*/  PLOP3.LUT P0, PT, PT, PT, UP4, 0x80, 0x0 ;  /* 0x000000000000781c */ /* 0x000fe80003f0f048 */
[C---:B------:R-:W-:Y:S04]  /*4700*/  ISETP.GT.AND P0, PT, R5.reuse, 0x41, P0 ;  /* 0x000000410500780c */ /* 0x040fe80000704270 */
[----:B------:R-:W-:Y:S04]  /*4710*/  ISETP.LT.OR P0, PT, R6, 0x42, P0 ;  /* 0x000000420600780c */ /* 0x000fe80000701670 */
[----:B------:R-:W-:Y:S02]  /*4720*/  FSEL R230, R250, -INF , !P0 ;  /* 0xff800000fae67808 */ /* 0x000fe40004000000 */
[----:B------:R-:W-:Y:S04]  /*4730*/  PLOP3.LUT P0, PT, PT, PT, UP4, 0x80, 0x0 ;  /* 0x000000000000781c */ /* 0x000fe80003f0f048 */
[----:B------:R-:W-:Y:S04]  /*4740*/  ISETP.GT.AND P0, PT, R5, 0x60, P0 ;  /* 0x000000600500780c */ /* 0x000fe80000704270 */
[C---:B------:R-:W-:Y:S04]  /*4750*/  ISETP.LT.OR P0, PT, R6.reuse, 0x61, P0 ;  /* 0x000000610600780c */ /* 0x040fe80000701670 */
[----:B------:R-:W-:Y:S02]  /*4760*/  FSEL R231, R249, -INF , !P0 ;  /* 0xff800000f9e77808 */ /* 0x000fe40004000000 */
[----:B------:R-:W-:Y:S04]  /*4770*/  PLOP3.LUT P0, PT, PT, PT, UP4, 0x80, 0x0 ;  /* 0x000000000000781c */ /* 0x000fe80003f0f048 */
[----:B------:R-:W-:Y:S04]  /*4780*/  ISETP.GT.AND P0, PT, R5, 0x61, P0 ;  /* 0x000000610500780c */ /* 0x000fe80000704270 */
[----:B------:R-:W-:Y:S04]  /*4790*/  ISETP.LT.OR P0, PT, R6, 0x62, P0 ;  /* 0x000000620600780c */ /* 0x000fe80000701670 */
[----:B------:R-:W-:Y:S02]  /*47a0*/  FSEL R225, R248, -INF , !P0 ;  /* 0xff800000f8e17808 */ /* 0x000fe40004000000 */
[----:B------:R-:W-:Y:S04]  /*47b0*/  PLOP3.LUT P0, PT, PT, PT, UP4, 0x80, 0x0 ;  /* 0x000000000000781c */ /* 0x000fe80003f0f048 */
[----:B------:R-:W-:Y:S04]  /*47c0*/  ISETP.GT.AND P0, PT, R2, RZ, P0 ;  /* 0x000000ff0200720c */ /* 0x000fe80000704270 */
[----:B------:R-:W-:Y:S04]  /*47d0*/  ISETP.LT.OR P0, PT, R4, 0x1, P0 ;  /* 0x000000010400780c */ /* 0x000fe80000701670 */
[----:B------:R-:W-:Y:S02]  /*47e0*/  FSEL R232, R106, -INF , !P0 ;  /* 0xff8000006ae87808 */ /* 0x000fe40004000000 */
[----:B------:R-:W-:Y:S04]  /*47f0*/  PLOP3.LUT P0, PT, PT, PT, UP4, 0x80, 0x0 ;  /* 0x000000000000781c */ /* 0x000fe80003f0f048 */
[----:B------:R-:W-:Y:S04]  /*4800*/  ISETP.GT.AND P0, PT, R2, 0x1, P0 ;  /* 0x000000010200780c */ /* 0x000fe80000704270 */
        /* <DEDUP_REMOVED lines=23> */
[----:B------:R-:W-:Y:S02]  /*4980*/  ISETP.GT.AND P0, PT, R2, 0x61, P0 ;  /* 0x000000610200780c */ /* 0x000fe40000704270 */
[----:B------:R-:W-:Y:S02]  /*4990*/  MOV R2, R14 ;  /* 0x0000000e00027202 */ /* 0x000fe40000000f00 */
[----:B------:R-:W-:Y:S02]  /*49a0*/  ISETP.LT.OR P0, PT, R4, 0x62, P0 ;  /* 0x000000620400780c */ /* 0x000fe40000701670 */
[-C--:B------:R-:W-:Y:S03]  /*49b0*/  HMMA.16816.F32 R4, R32, R16.reuse, RZ ;  /* 0x000000102004723c */ /* 0x080fe600000018ff */
[----:B------:R-:W-:Y:S02]  /*49c0*/  FSEL R237, R223, -INF , !P0 ;  /* 0xff800000dfed7808 */ /* 0x000fe40004000000 */
[----:B------:R-:W-:Y:S03]  /*49d0*/  PLOP3.LUT P0, PT, PT, PT, UP4, 0x80, 0x0 ;  /* 0x000000000000781c */ /* 0x000fe60003f0f048 */
[C---:B------:R-:W-:Y:S02]  /*49e0*/  HMMA.16816.F32 R8, R28.reuse, R16, RZ ;  /* 0x000000101c08723c */ /* 0x040fe400000018ff */
[----:B------:R-:W-:Y:S04]  /*49f0*/  ISETP.GT.AND P0, PT, R184, 0x1, P0 ;  /* 0x00000001b800780c */ /* 0x000fe80000704270 */
[----:B------:R-:W-:Y:S02]  /*4a00*/  ISETP.LT.OR P0, PT, R185, 0x2, P0 ;  /* 0x00000002b900780c */ /* 0x000fe40000701670 */
[-C--:B------:R-:W-:Y:S08]  /*4a10*/  HMMA.16816.F32 R12, R28, R18.reuse, RZ ;  /* 0x000000121c0c723c */ /* 0x080ff000000018ff */
[C---:B------:R-:W-:Y:S08]  /*4a20*/  HMMA.16816.F32 R16, R32.reuse, R18, RZ ;  /* 0x000000122010723c */ /* 0x040ff000000018ff */
[-C--:B------:R-:W-:Y:S08]  /*4a30*/  HMMA.16816.F32 R20, R32, R164.reuse, RZ ;  /* 0x000000a42014723c */ /* 0x080ff000000018ff */
[C---:B------:R-:W-:Y:S01]  /*4a40*/  HMMA.16816.F32 R24, R28.reuse, R164, RZ ;  /* 0x000000a41c18723c */ /* 0x040fe200000018ff */
[----:B------:R-:W2:Y:S04]  /*4a50*/  LDL.LU R164, [R1+0x10] ;  /* 0x0000100001a47983 */ /* 0x000ea80000300800 */
[----:B------:R-:W3:Y:S03]  /*4a60*/  LDL.LU R165, [R1+0x14] ;  /* 0x0000140001a57983 */ /* 0x000ee60000300800 */
[-C--:B------:R-:W-:Y:S08]  /*4a70*/  HMMA.16816.F32 R28, R28, R166.reuse, RZ ;  /* 0x000000a61c1c723c */ /* 0x080ff000000018ff */
[----:B------:R-:W-:Y:S08]  /*4a80*/  HMMA.16816.F32 R32, R32, R166, RZ ;  /* 0x000000a62020723c */ /* 0x000ff000000018ff */
[-C--:B------:R-:W-:Y:S08]  /*4a90*/  HMMA.16816.F32 R4, R168, R172.reuse, R4 ;  /* 0x000000aca804723c */ /* 0x080ff00000001804 */
[C---:B------:R-:W-:Y:S08]  /*4aa0*/  HMMA.16816.F32 R8, R176.reuse, R172, R8 ;  /* 0x000000acb008723c */ /* 0x040ff00000001808 */
[-C--:B------:R-:W-:Y:S08]  /*4ab0*/  HMMA.16816.F32 R12, R176, R174.reuse, R12 ;  /* 0x000000aeb00c723c */ /* 0x080ff0000000180c */
[C---:B------:R-:W-:Y:S01]  /*4ac0*/  HMMA.16816.F32 R16, R168.reuse, R174, R16 ;  /* 0x000000aea810723c */ /* 0x040fe20000001810 */
[----:B------:R-:W-:Y:S07]  /*4ad0*/  LDSM.16.M88.4 R172, [R208+0x19080] ;  /* 0x01908000d0ac783b */ /* 0x000fee0000000200 */
[-C--:B------:R-:W-:Y:S08]  /*4ae0*/  HMMA.16816.F32 R20, R168, R180.reuse, R20 ;  /* 0x000000b4a814723c */ /* 0x080ff00000001814 */
[C---:B------:R-:W-:Y:S08]  /*4af0*/  HMMA.16816.F32 R24, R176.reuse, R180, R24 ;  /* 0x000000b4b018723c */ /* 0x040ff00000001818 */
[-C--:B------:R-:W-:Y:S07]  /*4b00*/  HMMA.16816.F32 R28, R176, R182.reuse, R28 ;  /* 0x000000b6b01c723c */ /* 0x080fee000000181c */
[----:B------:R-:W-:Y:S01]  /*4b10*/  MOV R179, R202 ;  /* 0x000000ca00b37202 */ /* 0x000fe20000000f00 */
[----:B------:R-:W-:Y:S01]  /*4b20*/  HMMA.16816.F32 R32, R168, R182, R32 ;  /* 0x000000b6a820723c */ /* 0x000fe20000001820 */
[----:B------:R-:W-:Y:S03]  /*4b30*/  LDSM.16.M88.4 R168, [R214+0x8080] ;  /* 0x00808000d6a8783b */ /* 0x000fe60000000200 */
[----:B------:R-:W-:Y:S01]  /*4b40*/  IMAD.MOV.U32 R178, RZ, RZ, R224 ;  /* 0x000000ffffb27224 */ /* 0x000fe200078e00e0 */
[----:B------:R-:W-:Y:S01]  /*4b50*/  MOV R177, R179 ;  /* 0x000000b300b17202 */ /* 0x000fe20000000f00 */
[--C-:B------:R-:W-:Y:S02]  /*4b60*/  FFMA.FTZ R176, R210, c[0x0][0x29c], -R187.reuse ;  /* 0x0000a700d2b07a23 */ /* 0x100fe400000108bb */
[--C-:B------:R-:W-:Y:S01]  /*4b70*/  FFMA.FTZ R183, R3, c[0x0][0x29c], -R188.reuse ;  /* 0x0000a70003b77a23 */ /* 0x100fe200000108bc */
[----:B------:R-:W-:Y:S02]  /*4b80*/  FSEL R224, R178, -INF , !P0 ;  /* 0xff800000b2e07808 */ /* 0x000fe40004000000 */
[----:B------:R-:W-:Y:S01]  /*4b90*/  PLOP3.LUT P0, PT, PT, PT, UP4, 0x80, 0x0 ;  /* 0x000000000000781c */ /* 0x000fe20003f0f048 */
[--C-:B------:R-:W-:Y:S02]  /*4ba0*/  FFMA.FTZ R182, R192, c[0x0][0x29c], -R188.reuse ;  /* 0x0000a700c0b67a23 */ /* 0x100fe400000108bc */
[----:B------:R-:W-:Y:S01]  /*4bb0*/  FFMA.FTZ R192, R199, c[0x0][0x29c], -R188 ;  /* 0x0000a700c7c07a23 */ /* 0x000fe200000108bc */
[----:B------:R-:W-:Y:S01]  /*4bc0*/  ISETP.GT.AND P0, PT, R184, RZ, P0 ;  /* 0x000000ffb800720c */ /* 0x000fe20000704270 */
[--C-:B------:R-:W-:Y:S01]  /*4bd0*/  FFMA.FTZ R210, R233, c[0x0][0x29c], -R186.reuse ;  /* 0x0000a700e9d27a23 */ /* 0x100fe200000108ba */
[----:B------:R-:W1:Y:S01]  /*4be0*/  MUFU.EX2 R183, R183 ;  /* 0x000000b700b77308 */ /* 0x000e620000000800 */
[--C-:B------:R-:W-:Y:S01]  /*4bf0*/  FFMA.FTZ R233, R239, c[0x0][0x29c], -R186.reuse ;  /* 0x0000a700efe97a23 */ /* 0x100fe200000108ba */
[----:B------:R-:W-:Y:S01]  /*4c00*/  ISETP.LT.OR P0, PT, R185, 0x1, P0 ;  /* 0x00000001b900780c */ /* 0x000fe20000701670 */
[----:B------:R-:W-:Y:S02]  /*4c10*/  FFMA.FTZ R3, R230, c[0x0][0x29c], -R187 ;  /* 0x0000a700e6037a23 */ /* 0x000fe400000108bb */
[----:B------:R-:W-:Y:S01]  /*4c20*/  FFMA.FTZ R230, R235, c[0x0][0x29c], -R186 ;  /* 0x0000a700ebe67a23 */ /* 0x000fe200000108ba */
[----:B------:R-:W-:Y:S02]  /*4c30*/  FSEL R202, R194, -INF , !P0 ;  /* 0xff800000c2ca7808 */ /* 0x000fe40004000000 */
[----:B------:R-:W-:Y:S02]  /*4c40*/  PLOP3.LUT P0, PT, PT, PT, UP4, 0x80, 0x0 ;  /* 0x000000000000781c */ /* 0x000fe40003f0f048 */
[----:B------:R-:W4:Y:S02]  /*4c50*/  MUFU.EX2 R182, R182 ;  /* 0x000000b600b67308 */ /* 0x000f240000000800 */
[----:B------:R-:W-:Y:S04]  /*4c60*/  ISETP.GT.AND P0, PT, R184, 0x20, P0 ;  /* 0x00000020b800780c */ /* 0x000fe80000704270 */
[----:B------:R-:W-:Y:S04]  /*4c70*/  ISETP.LT.OR P0, PT, R185, 0x21, P0 ;  /* 0x00000021b900780c */ /* 0x000fe80000701670 */
[----:B------:R-:W-:Y:S01]  /*4c80*/  MUFU.EX2 R192, R192 ;  /* 0x000000c000c07308 */ /* 0x000fe20000000800 */
[----:B--2---:R-:W-:Y:S01]  /*4c90*/  IMAD.MOV.U32 R180, RZ, RZ, R164 ;  /* 0x000000ffffb47224 */ /* 0x004fe200078e00a4 */
[----:B---3--:R-:W-:Y:S03]  /*4ca0*/  MOV R181, R165 ;  /* 0x000000a500b57202 */ /* 0x008fe60000000f00 */
[----:B------:R-:W-:Y:S01]  /*4cb0*/  IMAD.MOV.U32 R199, RZ, RZ, R180 ;  /* 0x000000ffffc77224 */ /* 0x000fe200078e00b4 */
[----:B------:R-:W2:Y:S01]  /*4cc0*/  LDSM.16.M88.4 R164, [R208+0x18080] ;  /* 0x01808000d0a4783b */ /* 0x000ea20000000200 */
[----:B------:R-:W-:Y:S02]  /*4cd0*/  IMAD.MOV.U32 R179, RZ, RZ, R181 ;  /* 0x000000ffffb37224 */ /* 0x000fe400078e00b5 */
[--C-:B------:R-:W-:Y:S02]  /*4ce0*/  FFMA.FTZ R181, R193, c[0x0][0x29c], -R188.reuse ;  /* 0x0000a700c1b57a23 */ /* 0x100fe400000108bc */
[----:B------:R-:W-:Y:S04]  /*4cf0*/  FFMA.FTZ R193, R198, c[0x0][0x29c], -R188 ;  /* 0x0000a700c6c17a23 */ /* 0x000fe800000108bc */
[----:B------:R-:W3:Y:S10]  /*4d00*/  MUFU.EX2 R181, R181 ;  /* 0x000000b500b57308 */ /* 0x000ef40000000800 */
[----:B------:R-:W-:Y:S01]  /*4d10*/  MUFU.EX2 R193, R193 ;  /* 0x000000c100c17308 */ /* 0x000fe20000000800 */
[-C--:B--2---:R-:W-:Y:S08]  /*4d20*/  HMMA.16816.F32 R4, R164, R168.reuse, R4 ;  /* 0x000000a8a404723c */ /* 0x084ff00000001804 */
[C---:B------:R-:W-:Y:S08]  /*4d30*/  HMMA.16816.F32 R8, R172.reuse, R168, R8 ;  /* 0x000000a8ac08723c */ /* 0x040ff00000001808 */
[-C--:B------:R-:W-:Y:S08]  /*4d40*/  HMMA.16816.F32 R12, R172, R170.reuse, R12 ;  /* 0x000000aaac0c723c */ /* 0x080ff0000000180c */
[C---:B------:R-:W-:Y:S01]  /*4d50*/  HMMA.16816.F32 R16, R164.reuse, R170, R16 ;  /* 0x000000aaa410723c */ /* 0x040fe20000001810 */
[----:B------:R-:W2:Y:S07]  /*4d60*/  LDSM.16.M88.4 R168, [R214+0xa080] ;  /* 0x00a08000d6a8783b */ /* 0x000eae0000000200 */
[-C--:B--2---:R-:W-:Y:S08]  /*4d70*/  HMMA.16816.F32 R20, R164, R168.reuse, R20 ;  /* 0x000000a8a414723c */ /* 0x084ff00000001814 */
[C---:B------:R-:W-:Y:S08]  /*4d80*/  HMMA.16816.F32 R24, R172.reuse, R168, R24 ;  /* 0x000000a8ac18723c */ /* 0x040ff00000001818 */
[-C--:B------:R-:W-:Y:S01]  /*4d90*/  HMMA.16816.F32 R28, R172, R170.reuse, R28 ;  /* 0x000000aaac1c723c */ /* 0x080fe2000000181c */
[----:B------:R-:W-:Y:S07]  /*4da0*/  LDSM.16.M88.4 R172, [R209+0x19080] ;  /* 0x01908000d1ac783b */ /* 0x000fee0000000200 */
[----:B------:R-:W-:Y:S01]  /*4db0*/  HMMA.16816.F32 R32, R164, R170, R32 ;  /* 0x000000aaa420723c */ /* 0x000fe20000001820 */
[----:B------:R-:W-:Y:S08]  /*4dc0*/  LDSM.16.M88.4 R164, [R209+0x18080] ;  /* 0x01808000d1a4783b */ /* 0x000ff00000000200 */
[----:B------:R-:W2:Y:S02]  /*4dd0*/  LDSM.16.M88.4 R168, [R213+0x8080] ;  /* 0x00808000d5a8783b */ /* 0x000ea40000000200 */
        /* <DEDUP_REMOVED lines=10> */
[----:B------:R2:W-:Y:S08]  /*4e80*/  LDSM.16.M88.4 R164, [R0+0x2000] ;  /* 0x0020000000a4783b */ /* 0x0005f00000000200 */
[----:B------:R-:W1:Y:S03]  /*4e90*/  LDSM.16.M88.4 R168, [R211+0xc080] ;  /* 0x00c08000d3a8783b */ /* 0x000e660000000200 */
[--C-:B--2---:R-:W-:Y:S02]  /*4ea0*/  FFMA.FTZ R0, R231, c[0x0][0x29c], -R187.reuse ;  /* 0x0000a700e7007a23 */ /* 0x104fe400000108bb */
[----:B------:R-:W-:Y:S01]  /*4eb0*/  FFMA.FTZ R231, R236, c[0x0][0x29c], -R186 ;  /* 0x0000a700ece77a23 */ /* 0x000fe200000108ba */
[-C--:B-1----:R-:W-:Y:S08]  /*4ec0*/  HMMA.16816.F32 R4, R164, R168.reuse, R4 ;  /* 0x000000a8a404723c */ /* 0x082ff00000001804 */
[C---:B------:R-:W-:Y:S08]  /*4ed0*/  HMMA.16816.F32 R8, R172.reuse, R168, R8 ;  /* 0x000000a8ac08723c */ /* 0x040ff00000001808 */
[-C--:B------:R-:W-:Y:S08]  /*4ee0*/  HMMA.16816.F32 R12, R172, R170.reuse, R12 ;  /* 0x000000aaac0c723c */ /* 0x080ff0000000180c */
[C---:B------:R-:W-:Y:S01]  /*4ef0*/  HMMA.16816.F32 R16, R164.reuse, R170, R16 ;  /* 0x000000aaa410723c */ /* 0x040fe20000001810 */
[----:B------:R-:W1:Y:S07]  /*4f00*/  LDSM.16.M88.4 R168, [R211+0xe080] ;  /* 0x00e08000d3a8783b */ /* 0x000e6e0000000200 */
[-C--:B-1----:R-:W-:Y:S08]  /*4f10*/  HMMA.16816.F32 R20, R164, R168.reuse, R20 ;  /* 0x000000a8a414723c */ /* 0x082ff00000001814 */
[C---:B------:R-:W-:Y:S08]  /*4f20*/  HMMA.16816.F32 R24, R172.reuse, R168, R24 ;  /* 0x000000a8ac18723c */ /* 0x040ff00000001818 */
[-C--:B------:R-:W-:Y:S01]  /*4f30*/  HMMA.16816.F32 R28, R172, R170.reuse, R28 ;  /* 0x000000aaac1c723c */ /* 0x080fe2000000181c */
[----:B------:R-:W-:Y:S07]  /*4f40*/  LDSM.16.M88.4 R172, [R205+0x1b080] ;  /* 0x01b08000cdac783b */ /* 0x000fee0000000200 */
[----:B------:R-:W-:Y:S01]  /*4f50*/  HMMA.16816.F32 R32, R164, R170, R32 ;  /* 0x000000aaa420723c */ /* 0x000fe20000001820 */
[----:B------:R1:W-:Y:S08]  /*4f60*/  LDSM.16.M88.4 R164, [R205+0x1a080] ;  /* 0x01a08000cda4783b */ /* 0x0003f00000000200 */
[----:B------:R-:W2:Y:S03]  /*4f70*/  LDSM.16.M88.4 R168, [R212+0xc080] ;  /* 0x00c08000d4a8783b */ /* 0x000ea60000000200 */
[----:B-1----:R-:W-:Y:S01]  /*4f80*/  IMAD.MOV.U32 R205, RZ, RZ, R178 ;  /* 0x000000ffffcd7224 */ /* 0x002fe200078e00b2 */
[----:B------:R-:W-:Y:S01]  /*4f90*/  MOV R178, R2 ;  /* 0x0000000200b27202 */ /* 0x000fe20000000f00 */
[--C-:B------:R-:W-:Y:S02]  /*4fa0*/  FFMA.FTZ R2, R195, c[0x0][0x29c], -R188.reuse ;  /* 0x0000a700c3027a23 */ /* 0x100fe400000108bc */
[----:B------:R-:W-:Y:S06]  /*4fb0*/  FFMA.FTZ R188, R197, c[0x0][0x29c], -R188 ;  /* 0x0000a700c5bc7a23 */ /* 0x000fec00000108bc */
[----:B------:R-:W-:Y:S01]  /*4fc0*/  MUFU.EX2 R188, R188 ;  /* 0x000000bc00bc7308 */ /* 0x000fe20000000800 */
[-C--:B--2---:R-:W-:Y:S08]  /*4fd0*/  HMMA.16816.F32 R4, R164, R168.reuse, R4 ;  /* 0x000000a8a404723c */ /* 0x084ff00000001804 */
[C---:B------:R-:W-:Y:S08]  /*4fe0*/  HMMA.16816.F32 R8, R172.reuse, R168, R8 ;  /* 0x000000a8ac08723c */ /* 0x040ff00000001808 */
[-C--:B------:R-:W-:Y:S08]  /*4ff0*/  HMMA.16816.F32 R12, R172, R170.reuse, R12 ;  /* 0x000000aaac0c723c */ /* 0x080ff0000000180c */
[C---:B------:R-:W-:Y:S01]  /*5000*/  HMMA.16816.F32 R16, R164.reuse, R170, R16 ;  /* 0x000000aaa410723c */ /* 0x040fe20000001810 */
[----:B------:R-:W1:Y:S07]  /*5010*/  LDSM.16.M88.4 R168, [R212+0xe080] ;  /* 0x00e08000d4a8783b */ /* 0x000e6e0000000200 */
[-C--:B-1----:R-:W-:Y:S08]  /*5020*/  HMMA.16816.F32 R20, R164, R168.reuse, R20 ;  /* 0x000000a8a414723c */ /* 0x082ff00000001814 */
[C---:B------:R-:W-:Y:S07]  /*5030*/  HMMA.16816.F32 R24, R172.reuse, R168, R24 ;  /* 0x000000a8ac18723c */ /* 0x040fee0000001818 */
[----:B------:R-:W-:Y:S01]  /*5040*/  IMAD.MOV.U32 R168, RZ, RZ, R196 ;  /* 0x000000ffffa87224 */ /* 0x000fe200078e00c4 */
[-C--:B------:R-:W-:Y:S01]  /*5050*/  HMMA.16816.F32 R28, R172, R170.reuse, R28 ;  /* 0x000000aaac1c723c */ /* 0x080fe2000000181c */
[----:B------:R-:W-:Y:S03]  /*5060*/  LDSM.16.M88.4 R172, [R208+0x1b080] ;  /* 0x01b08000d0ac783b */ /* 0x000fe60000000200 */
[----:B------:R-:W-:Y:S01]  /*5070*/  MOV R169, R194 ;  /* 0x000000c200a97202 */ /* 0x000fe20000000f00 */
[----:B------:R-:W-:Y:S01]  /*5080*/  IMAD.MOV.U32 R239, RZ, RZ, R168 ;  /* 0x000000ffffef7224 */ /* 0x000fe200078e00a8 */
[----:B------:R-:W-:Y:S02]  /*5090*/  FSEL R194, R168, -INF , !P0 ;  /* 0xff800000a8c27808 */ /* 0x000fe40004000000 */
[----:B------:R-:W-:Y:S01]  /*50a0*/  HMMA.16816.F32 R32, R164, R170, R32 ;  /* 0x000000aaa420723c */ /* 0x000fe20000001820 */
[----:B------:R-:W-:Y:S01]  /*50b0*/  PLOP3.LUT P0, PT, PT, PT, UP4, 0x80, 0x0 ;  /* 0x000000000000781c */ /* 0x000fe20003f0f048 */
[----:B------:R1:W-:Y:S03]  /*50c0*/  LDSM.16.M88.4 R164, [R208+0x1a080] ;  /* 0x01a08000d0a4783b */ /* 0x0003e60000000200 */
[----:B------:R-:W-:Y:S04]  /*50d0*/  ISETP.GT.AND P0, PT, R184, 0x21, P0 ;  /* 0x00000021b800780c */ /* 0x000fe80000704270 */
[C---:B------:R-:W-:Y:S04]  /*50e0*/  ISETP.LT.OR P0, PT, R185.reuse, 0x22, P0 ;  /* 0x00000022b900780c */ /* 0x040fe80000701670 */
[----:B------:R-:W-:Y:S01]  /*50f0*/  FSEL R196, R180, -INF , !P0 ;  /* 0xff800000b4c47808 */ /* 0x000fe20004000000 */
[--C-:B------:R-:W-:Y:S01]  /*5100*/  FFMA.FTZ R180, R200, c[0x0][0x29c], -R187.reuse ;  /* 0x0000a700c8b47a23 */ /* 0x100fe200000108bb */
[----:B------:R-:W-:Y:S02]  /*5110*/  PLOP3.LUT P0, PT, PT, PT, UP4, 0x80, 0x0 ;  /* 0x000000000000781c */ /* 0x000fe40003f0f048 */
[----:B------:R-:W-:Y:S02]  /*5120*/  MOV R200, R179 ;  /* 0x000000b300c87202 */ /* 0x000fe40000000f00 */
[----:B------:R-:W-:Y:S03]  /*5130*/  ISETP.GT.AND P0, PT, R184, 0x40, P0 ;  /* 0x00000040b800780c */ /* 0x000fe60000704270 */
[----:B------:R-:W-:Y:S01]  /*5140*/  IMAD.MOV.U32 R236, RZ, RZ, R200 ;  /* 0x000000ffffec7224 */ /* 0x000fe200078e00c8 */
[----:B------:R-:W-:Y:S01]  /*5150*/  ISETP.LT.OR P0, PT, R185, 0x41, P0 ;  /* 0x00000041b900780c */ /* 0x000fe20000701670 */
[----:B-1----:R1:W-:Y:S03]  /*5160*/  MUFU.EX2 R208, R0 ;  /* 0x0000000000d07308 */ /* 0x0023e60000000800 */
[----:B------:R-:W-:Y:S01]  /*5170*/  FSEL R195, R179, -INF , !P0 ;  /* 0xff800000b3c37808 */ /* 0x000fe20004000000 */
[--C-:B------:R-:W-:Y:S01]  /*5180*/  FFMA.FTZ R179, R201, c[0x0][0x29c], -R187.reuse ;  /* 0x0000a700c9b37a23 */ /* 0x100fe200000108bb */
[----:B------:R-:W-:Y:S01]  /*5190*/  PLOP3.LUT P0, PT, PT, PT, UP4, 0x80, 0x0 ;  /* 0x000000000000781c */ /* 0x000fe20003f0f048 */
[----:B------:R-:W-:Y:S02]  /*51a0*/  IMAD.MOV.U32 R201, RZ, RZ, R178 ;  /* 0x000000ffffc97224 */ /* 0x000fe400078e00b2 */
[--C-:B------:R-:W-:Y:S01]  /*51b0*/  FFMA.FTZ R178, R203, c[0x0][0x29c], -R187.reuse ;  /* 0x0000a700cbb27a23 */ /* 0x100fe200000108bb */
[----:B------:R-:W-:Y:S01]  /*51c0*/  MOV R203, R177 ;  /* 0x000000b100cb7202 */ /* 0x000fe20000000f00 */
[--C-:B------:R-:W-:Y:S01]  /*51d0*/  FFMA.FTZ R177, R204, c[0x0][0x29c], -R187.reuse ;  /* 0x0000a700ccb17a23 */ /* 0x100fe200000108bb */
[----:B------:R-:W-:Y:S01]  /*51e0*/  ISETP.GT.AND P0, PT, R184, 0x41, P0 ;  /* 0x00000041b800780c */ /* 0x000fe20000704270 */
[----:B------:R-:W-:Y:S01]  /*51f0*/  FFMA.FTZ R187, R225, c[0x0][0x29c], -R187 ;  /* 0x0000a700e1bb7a23 */ /* 0x000fe200000108bb */
[----:B------:R-:W-:Y:S01]  /*5200*/  MOV R235, R201 ;  /* 0x000000c900eb7202 */ /* 0x000fe20000000f00 */
[--C-:B------:R-:W-:Y:S01]  /*5210*/  FFMA.FTZ R204, R232, c[0x0][0x29c], -R186.reuse ;  /* 0x0000a700e8cc7a23 */ /* 0x100fe200000108ba */
[----:B------:R-:W-:Y:S01]  /*5220*/  ISETP.LT.OR P0, PT, R185, 0x42, P0 ;  /* 0x00000042b900780c */ /* 0x000fe20000701670 */
[--C-:B------:R-:W-:Y:S01]  /*5230*/  FFMA.FTZ R225, R234, c[0x0][0x29c], -R186.reuse ;  /* 0x0000a700eae17a23 */ /* 0x100fe200000108ba */
[----:B------:R-:W-:Y:S01]  /*5240*/  MUFU.EX2 R200, R179 ;  /* 0x000000b300c87308 */ /* 0x000fe20000000800 */
[--C-:B------:R-:W-:Y:S01]  /*5250*/  FFMA.FTZ R232, R238, c[0x0][0x29c], -R186.reuse ;  /* 0x0000a700eee87a23 */ /* 0x100fe200000108ba */
[----:B------:R-:W-:Y:S01]  /*5260*/  FSEL R197, R201, -INF , !P0 ;  /* 0xff800000c9c57808 */ /* 0x000fe20004000000 */
[----:B------:R-:W-:Y:S01]  /*5270*/  FFMA.FTZ R186, R237, c[0x0][0x29c], -R186 ;  /* 0x0000a700edba7a23 */ /* 0x000fe200000108ba */
[----:B------:R-:W-:Y:S01]  /*5280*/  MOV R237, R169 ;  /* 0x000000a900ed7202 */ /* 0x000fe20000000f00 */
[----:B------:R-:W-:Y:S01]  /*5290*/  IMAD.MOV.U32 R234, RZ, RZ, R203 ;  /* 0x000000ffffea7224 */ /* 0x000fe200078e00cb */
[----:B------:R-:W2:Y:S01]  /*52a0*/  LDSM.16.M88.4 R168, [R214+0xc080] ;  /* 0x00c08000d6a8783b */ /* 0x000ea20000000200 */
[----:B------:R-:W-:Y:S01]  /*52b0*/  MOV R238, R199 ;  /* 0x000000c700ee7202 */ /* 0x000fe20000000f00 */
[----:B-1----:R-:W-:Y:S01]  /*52c0*/  FFMA.FTZ R0, R224, c[0x0][0x29c], -R189 ;  /* 0x0000a700e0007a23 */ /* 0x002fe200000108bd */
[----:B------:R-:W-:Y:S01]  /*52d0*/  PLOP3.LUT P0, PT, PT, PT, UP4, 0x80, 0x0 ;  /* 0x000000000000781c */ /* 0x000fe20003f0f048 */
[----:B------:R-:W-:Y:S03]  /*52e0*/  MUFU.EX2 R199, R180 ;  /* 0x000000b400c77308 */ /* 0x000fe60000000800 */
[C---:B------:R-:W-:Y:S04]  /*52f0*/  ISETP.GT.AND P0, PT, R184.reuse, 0x60, P0 ;  /* 0x00000060b800780c */ /* 0x040fe80000704270 */
[----:B------:R-:W-:Y:S02]  /*5300*/  ISETP.LT.OR P2, PT, R185, 0x61, P0 ;  /* 0x00000061b900780c */ /* 0x000fe40000741670 */
[----:B------:R-:W-:Y:S01]  /*5310*/  PLOP3.LUT P0, PT, PT, PT, UP4, 0x80, 0x0 ;  /* 0x000000000000781c */ /* 0x000fe20003f0f048 */
[----:B------:R-:W-:Y:S01]  /*5320*/  MUFU.EX2 R201, R178 ;  /* 0x000000b200c97308 */ /* 0x000fe20000000800 */
[----:B------:R-:W-:Y:S02]  /*5330*/  FSEL R198, R203, -INF , !P2 ;  /* 0xff800000cbc67808 */ /* 0x000fe40005000000 */
[----:B------:R-:W-:Y:S04]  /*5340*/  ISETP.GT.AND P0, PT, R184, 0x61, P0 ;  /* 0x00000061b800780c */ /* 0x000fe80000704270 */
[----:B------:R-:W-:Y:S03]  /*5350*/  ISETP.LT.OR P0, PT, R185, 0x62, P0 ;  /* 0x00000062b900780c */ /* 0x000fe60000701670 */
[----:B------:R1:W-:Y:S01]  /*5360*/  MUFU.EX2 R185, R2 ;  /* 0x0000000200b97308 */ /* 0x0003e20000000800 */
[----:B------:R-:W-:Y:S02]  /*5370*/  FSEL R184, R252, -INF , !P0 ;  /* 0xff800000fcb87808 */ /* 0x000fe40004000000 */
[----:B------:R-:W-:Y:S07]  /*5380*/  PLOP3.LUT P0, PT, PT, PT, UP0, 0x80, 0x0 ;  /* 0x000000000000781c */ /* 0x000fee0003f0f008 */
[----:B------:R-:W-:Y:S01]  /*5390*/  MUFU.EX2 R203, R187 ;  /* 0x000000bb00cb7308 */ /* 0x000fe20000000800 */
[-C--:B--2---:R-:W-:Y:S09]  /*53a0*/  HMMA.16816.F32 R4, R164, R168.reuse, R4 ;  /* 0x000000a8a404723c */ /* 0x084ff20000001804 */
[----:B------:R-:W-:Y:S01]  /*53b0*/  MUFU.EX2 R186, R186 ;  /* 0x000000ba00ba7308 */ /* 0x000fe20000000800 */
[C---:B------:R-:W-:Y:S01]  /*53c0*/  HMMA.16816.F32 R8, R172.reuse, R168, R8 ;  /* 0x000000a8ac08723c */ /* 0x040fe20000001808 */
[----:B-1----:R-:W-:Y:S08]  /*53d0*/  LDS R2, [R190.X4+0x202a0] ;  /* 0x0202a000be027984 */ /* 0x002ff00000004800 */
[----:B------:R-:W1:Y:S01]  /*53e0*/  MUFU.EX2 R178, R177 ;  /* 0x000000b100b27308 */ /* 0x000e620000000800 */
        /* <DEDUP_REMOVED lines=10> */
[----:B--2---:R-:W-:Y:S02]  /*5490*/  IMAD.MOV.U32 R209, RZ, RZ, R205 ;  /* 0x000000ffffd17224 */ /* 0x004fe400078e00cd */
[----:B------:R-:W-:Y:S03]  /*54a0*/  MUFU.EX2 R205, R176 ;  /* 0x000000b000cd7308 */ /* 0x000fe60000000800 */
[----:B------:R-:W-:Y:S07]  /*54b0*/  MOV R224, R209 ;  /* 0x000000d100e07202 */ /* 0x000fee0000000f00 */
[----:B------:R2:W-:Y:S10]  /*54c0*/  MUFU.EX2 R209, R0 ;  /* 0x0000000000d17308 */ /* 0x0005f40000000800 */
[----:B------:R3:W3:Y:S01]  /*54d0*/  MUFU.EX2 R176, R3 ;  /* 0x0000000300b07308 */ /* 0x0006e20000000800 */
[-C--:B-1----:R-:W-:Y:S08]  /*54e0*/  HMMA.16816.F32 R4, R164, R168.reuse, R4 ;  /* 0x000000a8a404723c */ /* 0x082ff00000001804 */
[C---:B------:R-:W-:Y:S04]  /*54f0*/  HMMA.16816.F32 R8, R172.reuse, R168, R8 ;  /* 0x000000a8ac08723c */ /* 0x040fe80000001808 */
[--C-:B--2---:R-:W-:Y:S04]  /*5500*/  FFMA.FTZ R0, R202, c[0x0][0x29c], -R189.reuse ;  /* 0x0000a700ca007a23 */ /* 0x104fe800000108bd */
[-C--:B------:R-:W-:Y:S04]  /*5510*/  HMMA.16816.F32 R12, R172, R170.reuse, R12 ;  /* 0x000000aaac0c723c */ /* 0x080fe8000000180c */
[----:B---3--:R-:W-:Y:S04]  /*5520*/  FFMA.FTZ R3, -R246, R246, 1 ;  /* 0x3f800000f6037423 */ /* 0x008fe800000101f6 */
[C---:B------:R-:W-:Y:S01]  /*5530*/  HMMA.16816.F32 R16, R164.reuse, R170, R16 ;  /* 0x000000aaa410723c */ /* 0x040fe20000001810 */
[----:B------:R-:W1:Y:S03]  /*5540*/  LDSM.16.M88.4 R168, [R213+0xe080] ;  /* 0x00e08000d5a8783b */ /* 0x000e660000000200 */
[--C-:B------:R-:W-:Y:S02]  /*5550*/  FADD.FTZ R6, R6, -R2.reuse ;  /* 0x8000000206067221 */ /* 0x100fe40000010000 */
[--C-:B------:R-:W-:Y:S02]  /*5560*/  FADD.FTZ R7, R7, -R2.reuse ;  /* 0x8000000207077221 */ /* 0x100fe40000010000 */
[----:B------:R-:W-:Y:S04]  /*5570*/  FMUL.FTZ R6, R191, R6 ;  /* 0x00000006bf067220 */ /* 0x000fe80000410000 */
[----:B------:R-:W-:Y:S04]  /*5580*/  FMUL.FTZ R7, R183, R7 ;  /* 0x00000007b7077220 */ /* 0x000fe80000410000 */
[----:B------:R-:W-:Y:S02]  /*5590*/  FMUL.FTZ R3, R7, R3 ;  /* 0x0000000307037220 */ /* 0x000fe40000410000 */
[----:B------:R-:W-:Y:S06]  /*55a0*/  FFMA.FTZ R7, -R245, R245, 1 ;  /* 0x3f800000f5077423 */ /* 0x000fec00000101f5 */
[--C-:B------:R-:W-:Y:S02]  /*55b0*/  FADD.FTZ R18, R18, -R2.reuse ;  /* 0x8000000212127221 */ /* 0x100fe40000010000 */
[--C-:B------:R-:W-:Y:S02]  /*55c0*/  FADD.FTZ R19, R19, -R2.reuse ;  /* 0x8000000213137221 */ /* 0x100fe40000010000 */
[----:B----4-:R-:W-:Y:S02]  /*55d0*/  FMUL.FTZ R18, R182, R18 ;  /* 0x00000012b6127220 */ /* 0x010fe40000410000 */
[C---:B------:R-:W-:Y:S02]  /*55e0*/  FMUL.FTZ R19, R181.reuse, R19 ;  /* 0x00000013b5137220 */ /* 0x040fe40000410000 */
[----:B------:R-:W-:Y:S01]  /*55f0*/  FMUL.FTZ R7, R18, R7 ;  /* 0x0000000712077220 */ /* 0x000fe20000410000 */
[----:B------:R-:W-:Y:S01]  /*5600*/  F2FP.PACK_AB R18, R178, R201 ;  /* 0x000000c9b212723e */ /* 0x000fe200000000ff */
[-C--:B-1----:R-:W-:Y:S08]  /*5610*/  HMMA.16816.F32 R20, R164, R168.reuse, R20 ;  /* 0x000000a8a414723c */ /* 0x082ff00000001814 */
[C---:B------:R-:W-:Y:S07]  /*5620*/  HMMA.16816.F32 R24, R172.reuse, R168, R24 ;  /* 0x000000a8ac18723c */ /* 0x040fee0000001818 */
[----:B------:R-:W-:Y:S01]  /*5630*/  F2FP.PACK_AB R169, R181, R182 ;  /* 0x000000b6b5a9723e */ /* 0x000fe200000000ff */
[-C--:B------:R-:W-:Y:S01]  /*5640*/  HMMA.16816.F32 R28, R172, R170.reuse, R28 ;  /* 0x000000aaac1c723c */ /* 0x080fe2000000181c */
[----:B------:R-:W2:Y:S01]  /*5650*/  LDL.LU R175, [R1+0xc] ;  /* 0x00000c0001af7983 */ /* 0x000ea20000300800 */
[----:B------:R1:W3:Y:S05]  /*5660*/  MUFU.EX2 R173, R0 ;  /* 0x0000000000ad7308 */ /* 0x0002ea0000000800 */
[--C-:B------:R-:W-:Y:S01]  /*5670*/  FFMA.FTZ R172, R198, c[0x0][0x29c], -R189.reuse ;  /* 0x0000a700c6ac7a23 */ /* 0x100fe200000108bd */
[----:B------:R-:W-:Y:S04]  /*5680*/  HMMA.16816.F32 R32, R164, R170, R32 ;  /* 0x000000aaa420723c */ /* 0x000fe80000001820 */
[--C-:B------:R-:W-:Y:S01]  /*5690*/  FADD.FTZ R22, R22, -R2.reuse ;  /* 0x8000000216167221 */ /* 0x100fe20000010000 */
[----:B------:R-:W-:Y:S01]  /*56a0*/  MUFU.EX2 R177, R172 ;  /* 0x000000ac00b17308 */ /* 0x000fe20000000800 */
[--C-:B------:R-:W-:Y:S01]  /*56b0*/  FADD.FTZ R23, R23, -R2.reuse ;  /* 0x8000000217177221 */ /* 0x100fe20000010000 */
[----:B------:R-:W-:Y:S01]  /*56c0*/  F2FP.PACK_AB R170, R183, R191 ;  /* 0x000000bfb7aa723e */ /* 0x000fe200000000ff */
[--C-:B------:R-:W-:Y:S04]  /*56d0*/  FFMA.FTZ R167, R195, c[0x0][0x29c], -R189.reuse ;  /* 0x0000a700c3a77a23 */ /* 0x100fe800000108bd */
[--C-:B------:R-:W-:Y:S02]  /*56e0*/  FFMA.FTZ R165, R194, c[0x0][0x29c], -R189.reuse ;  /* 0x0000a700c2a57a23 */ /* 0x100fe400000108bd */
[----:B------:R-:W-:Y:S01]  /*56f0*/  FFMA.FTZ R164, -R247, R247, 1 ;  /* 0x3f800000f7a47423 */ /* 0x000fe200000101f7 */
[----:B------:R4:W-:Y:S01]  /*5700*/  MUFU.EX2 R180, R167 ;  /* 0x000000a700b47308 */ /* 0x0009e20000000800 */
[----:B------:R-:W-:Y:S01]  /*5710*/  FMUL.FTZ R22, R185, R22 ;  /* 0x00000016b9167220 */ /* 0x000fe20000410000 */
[----:B-1----:R-:W1:Y:S01]  /*5720*/  LDS R0, [R190.X4+0x20300] ;  /* 0x02030000be007984 */ /* 0x002e620000004800 */
[----:B------:R-:W-:Y:S02]  /*5730*/  FMUL.FTZ R164, R6, R164 ;  /* 0x000000a406a47220 */ /* 0x000fe40000410000 */
[----:B------:R-:W-:Y:S02]  /*5740*/  FFMA.FTZ R6, -R244, R244, 1 ;  /* 0x3f800000f4067423 */ /* 0x000fe400000101f4 */
[--C-:B------:R-:W-:Y:S01]  /*5750*/  FFMA.FTZ R166, R196, c[0x0][0x29c], -R189.reuse ;  /* 0x0000a700c4a67a23 */ /* 0x100fe200000108bd */
[----:B------:R-:W-:Y:S02]  /*5760*/  F2FP.PACK_AB R171, R3, R164 ;  /* 0x000000a403ab723e */ /* 0x000fe400000000ff */
[----:B------:R3:W-:Y:S01]  /*5770*/  MUFU.EX2 R187, R165 ;  /* 0x000000a500bb7308 */ /* 0x0007e20000000800 */
[--C-:B------:R-:W-:Y:S02]  /*5780*/  FADD.FTZ R34, R34, -R2.reuse ;  /* 0x8000000222227221 */ /* 0x100fe40000010000 */
[----:B------:R-:W-:Y:S01]  /*5790*/  FADD.FTZ R2, R35, -R2 ;  /* 0x8000000223027221 */ /* 0x000fe20000010000 */
[----:B------:R-:W-:Y:S01]  /*57a0*/  F2FP.PACK_AB R35, R188, R192 ;  /* 0x000000c0bc23723e */ /* 0x000fe200000000ff */
[----:B------:R-:W-:Y:S02]  /*57b0*/  FFMA.FTZ R3, -R242, R242, 1 ;  /* 0x3f800000f2037423 */ /* 0x000fe400000101f2 */
[----:B------:R-:W-:Y:S01]  /*57c0*/  FMUL.FTZ R168, R19, R6 ;  /* 0x0000000613a87220 */ /* 0x000fe20000410000 */
[----:B------:R-:W-:Y:S01]  /*57d0*/  F2FP.PACK_AB R19, R200, R199 ;  /* 0x000000c7c813723e */ /* 0x000fe200000000ff */
[----:B------:R-:W-:Y:S01]  /*57e0*/  FMUL.FTZ R23, R193, R23 ;  /* 0x00000017c1177220 */ /* 0x000fe20000410000 */
[----:B------:R1:W1:Y:S01]  /*57f0*/  MUFU.EX2 R174, R166 ;  /* 0x000000a600ae7308 */ /* 0x0002620000000800 */
[----:B------:R-:W-:Y:S01]  /*5800*/  FMUL.FTZ R164, R22, R3 ;  /* 0x0000000316a47220 */ /* 0x000fe20000410000 */
[----:B------:R-:W-:Y:S01]  /*5810*/  F2FP.PACK_AB R168, R168, R7 ;  /* 0x00000007a8a8723e */ /* 0x000fe200000000ff */
[----:B------:R-:W-:Y:S02]  /*5820*/  FMUL.FTZ R22, R192, R34 ;  /* 0x00000022c0167220 */ /* 0x000fe40000410000 */
[----:B----4-:R-:W-:Y:S02]  /*5830*/  FMUL.FTZ R167, R188, R2 ;  /* 0x00000002bca77220 */ /* 0x010fe40000410000 */
[----:B------:R-:W-:Y:S02]  /*5840*/  FFMA.FTZ R2, -R240, R240, 1 ;  /* 0x3f800000f0027423 */ /* 0x000fe400000101f0 */
[----:B------:R-:W-:Y:S01]  /*5850*/  FFMA.FTZ R6, -R243, R243, 1 ;  /* 0x3f800000f3067423 */ /* 0x000fe200000101f3 */
[----:B------:R-:W-:Y:S01]  /*5860*/  MUFU.EX2 R172, R232 ;  /* 0x000000e800ac7308 */ /* 0x000fe20000000800 */
[----:B------:R-:W-:Y:S02]  /*5870*/  FMUL.FTZ R167, R167, R2 ;  /* 0x00000002a7a77220 */ /* 0x000fe40000410000 */
[----:B------:R-:W4:Y:S01]  /*5880*/  LDS R2, [R190.X4+0x20280] ;  /* 0x02028000be027984 */ /* 0x000f220000004800 */
[--C-:B---3--:R-:W-:Y:S02]  /*5890*/  FFMA.FTZ R165, R197, c[0x0][0x29c], -R189.reuse ;  /* 0x0000a700c5a57a23 */ /* 0x108fe400000108bd */
[----:B------:R-:W-:Y:S02]  /*58a0*/  FFMA.FTZ R3, -R241, R241, 1 ;  /* 0x3f800000f1037423 */ /* 0x000fe400000101f1 */
[----:B------:R-:W-:Y:S02]  /*58b0*/  FFMA.FTZ R7, -R109, R109, 1 ;  /* 0x3f8000006d077423 */ /* 0x000fe4000001016d */
[----:B------:R3:W3:Y:S01]  /*58c0*/  MUFU.EX2 R179, R165 ;  /* 0x000000a500b37308 */ /* 0x0006e20000000800 */
[----:B------:R-:W-:Y:S01]  /*58d0*/  FMUL.FTZ R22, R22, R3 ;  /* 0x0000000316167220 */ /* 0x000fe20000410000 */
[----:B------:R2:W5:Y:S01]  /*58e0*/  LDL.LU R109, [R1+0xa8] ;  /* 0x0000a800016d7983 */ /* 0x0005620000300800 */
[--C-:B-1----:R-:W-:Y:S01]  /*58f0*/  FADD.FTZ R8, R8, -R0.reuse ;  /* 0x8000000008087221 */ /* 0x102fe20000010000 */
[----:B------:R-:W-:Y:S01]  /*5900*/  F2FP.PACK_AB R166, R193, R185 ;  /* 0x000000b9c1a6723e */ /* 0x000fe200000000ff */
[--C-:B------:R-:W-:Y:S01]  /*5910*/  FADD.FTZ R9, R9, -R0.reuse ;  /* 0x8000000009097221 */ /* 0x100fe20000010000 */
[----:B------:R-:W-:Y:S01]  /*5920*/  F2FP.PACK_AB R167, R167, R22 ;  /* 0x00000016a7a7723e */ /* 0x000fe200000000ff */
[--C-:B------:R-:W-:Y:S02]  /*5930*/  FADD.FTZ R12, R12, -R0.reuse ;  /* 0x800000000c0c7221 */ /* 0x100fe40000010000 */
[--C-:B------:R-:W-:Y:S02]  /*5940*/  FADD.FTZ R13, R13, -R0.reuse ;  /* 0x800000000d0d7221 */ /* 0x100fe40000010000 */
[----:B------:R-:W-:Y:S02]  /*5950*/  FMUL.FTZ R9, R200, R9 ;  /* 0x00000009c8097220 */ /* 0x000fe40000410000 */
[----:B------:R-:W-:Y:S02]  /*5960*/  FMUL.FTZ R12, R201, R12 ;  /* 0x0000000cc90c7220 */ /* 0x000fe40000410000 */
[----:B------:R-:W-:Y:S02]  /*5970*/  FFMA.FTZ R3, -R107, R107, 1 ;  /* 0x3f8000006b037423 */ /* 0x000fe4000001016b */
[----:B------:R-:W-:Y:S02]  /*5980*/  FMUL.FTZ R13, R178, R13 ;  /* 0x0000000db20d7220 */ /* 0x000fe40000410000 */
[--C-:B------:R-:W-:Y:S01]  /*5990*/  FADD.FTZ R29, R29, -R0.reuse ;  /* 0x800000001d1d7221 */ /* 0x100fe20000010000 */
[----:B------:R-:W-:Y:S01]  /*59a0*/  MUFU.EX2 R178, R204 ;  /* 0x000000cc00b27308 */ /* 0x000fe20000000800 */
[----:B------:R-:W-:Y:S02]  /*59b0*/  FMUL.FTZ R7, R9, R7 ;  /* 0x0000000709077220 */ /* 0x000fe40000410000 */
[----:B------:R-:W-:Y:S01]  /*59c0*/  FMUL.FTZ R3, R13, R3 ;  /* 0x000000030d037220 */ /* 0x000fe20000410000 */
[----:B------:R-:W-:Y:S01]  /*59d0*/  F2FP.PACK_AB R13, R203, R208 ;  /* 0x000000d0cb0d723e */ /* 0x000fe200000000ff */
[----:B---3--:R-:W-:Y:S02]  /*59e0*/  FMUL.FTZ R165, R23, R6 ;  /* 0x0000000617a57220 */ /* 0x008fe40000410000 */
[----:B------:R-:W-:Y:S02]  /*59f0*/  FMUL.FTZ R23, R199, R8 ;  /* 0x00000008c7177220 */ /* 0x000fe40000410000 */
[----:B------:R-:W-:Y:S01]  /*5a00*/  FFMA.FTZ R6, -R108, R108, 1 ;  /* 0x3f8000006c067423 */ /* 0x000fe2000001016c */
[----:B------:R-:W-:Y:S01]  /*5a10*/  F2FP.PACK_AB R165, R165, R164 ;  /* 0x000000a4a5a5723e */ /* 0x000fe200000000ff */
[----:B------:R-:W-:Y:S01]  /*5a20*/  FMUL.FTZ R22, R203, R29 ;  /* 0x0000001dcb167220 */ /* 0x000fe20000410000 */
[----:B------:R1:W5:Y:S01]  /*5a30*/  LDL.LU R108, [R1+0xa4] ;  /* 0x0000a400016c7983 */ /* 0x0003620000300800 */
[----:B------:R-:W-:Y:S01]  /*5a40*/  FMUL.FTZ R6, R12, R6 ;  /* 0x000000060c067220 */ /* 0x000fe20000410000 */
[----:B------:R-:W-:Y:S01]  /*5a50*/  F2FP.PACK_AB R12, R176, R205 ;  /* 0x000000cdb00c723e */ /* 0x000fe200000000ff */
[--C-:B------:R-:W-:Y:S01]  /*5a60*/  FADD.FTZ R25, R25, -R0.reuse ;  /* 0x8000000019197221 */ /* 0x100fe20000010000 */
[----:B------:R1:W5:Y:S01]  /*5a70*/  LDL.LU R107, [R1+0xa0] ;  /* 0x0000a000016b7983 */ /* 0x0003620000300800 */
[--C-:B------:R-:W-:Y:S01]  /*5a80*/  FADD.FTZ R28, R28, -R0.reuse ;  /* 0x800000001c1c7221 */ /* 0x100fe20000010000 */
[----:B------:R-:W-:Y:S01]  /*5a90*/  F2FP.PACK_AB R164, R3, R6 ;  /* 0x0000000603a4723e */ /* 0x000fe200000000ff */
[----:B------:R-:W-:Y:S02]  /*5aa0*/  FADD.FTZ R24, R24, -R0 ;  /* 0x8000000018187221 */ /* 0x000fe40000010000 */
[----:B------:R-:W-:Y:S02]  /*5ab0*/  FFMA.FTZ R0, -R248, R248, 1 ;  /* 0x3f800000f8007423 */ /* 0x000fe400000101f8 */
[----:B------:R-:W-:Y:S02]  /*5ac0*/  FMUL.FTZ R28, R208, R28 ;  /* 0x0000001cd01c7220 */ /* 0x000fe40000410000 */
[----:B------:R-:W-:Y:S02]  /*5ad0*/  FMUL.FTZ R22, R22, R0 ;  /* 0x0000000016167220 */ /* 0x000fe40000410000 */
[--C-:B----4-:R-:W-:Y:S02]  /*5ae0*/  FADD.FTZ R5, R5, -R2.reuse ;  /* 0x8000000205057221 */ /* 0x110fe40000010000 */
[--C-:B------:R-:W-:Y:S01]  /*5af0*/  FADD.FTZ R0, R4, -R2.reuse ;  /* 0x8000000204007221 */ /* 0x100fe20000010000 */
[----:B------:R-:W-:Y:S01]  /*5b00*/  F2FP.PACK_AB R4, R209, R173 ;  /* 0x000000add104723e */ /* 0x000fe200000000ff */
[----:B------:R-:W-:Y:S02]  /*5b10*/  FMUL.FTZ R24, R205, R24 ;  /* 0x00000018cd187220 */ /* 0x000fe40000410000 */
[----:B------:R-:W-:Y:S02]  /*5b20*/  FFMA.FTZ R3, -R249, R249, 1 ;  /* 0x3f800000f9037423 */ /* 0x000fe400000101f9 */
[----:B------:R-:W-:Y:S02]  /*5b30*/  FMUL.FTZ R25, R176, R25 ;  /* 0x00000019b0197220 */ /* 0x000fe40000410000 */
[----:B------:R-:W-:Y:S01]  /*5b40*/  FMUL.FTZ R3, R28, R3 ;  /* 0x000000031c037220 */ /* 0x000fe20000410000 */
[----:B------:R-:W-:Y:S01]  /*5b50*/  MUFU.EX2 R176, R210 ;  /* 0x000000d200b07308 */ /* 0x000fe20000000800 */
[----:B------:R-:W-:Y:S02]  /*5b60*/  FMUL.FTZ R5, R209, R5 ;  /* 0x00000005d1057220 */ /* 0x000fe40000410000 */
[----:B------:R-:W-:Y:S01]  /*5b70*/  FFMA.FTZ R6, -R250, R250, 1 ;  /* 0x3f800000fa067423 */ /* 0x000fe200000101fa */
[----:B------:R-:W-:Y:S01]  /*5b80*/  F2FP.PACK_AB R22, R22, R3 ;  /* 0x000000031616723e */ /* 0x000fe200000000ff */
[----:B------:R-:W-:Y:S02]  /*5b90*/  FFMA.FTZ R3, -R237, R237, 1 ;  /* 0x3f800000ed037423 */ /* 0x000fe400000101ed */
[----:B------:R-:W-:Y:S02]  /*5ba0*/  FMUL.FTZ R6, R25, R6 ;  /* 0x0000000619067220 */ /* 0x000fe40000410000 */
[----:B------:R-:W-:Y:S02]  /*5bb0*/  FFMA.FTZ R189, R184, c[0x0][0x29c], -R189 ;  /* 0x0000a700b8bd7a23 */ /* 0x000fe400000108bd */
[--C-:B------:R-:W-:Y:S02]  /*5bc0*/  FADD.FTZ R32, R32, -R2.reuse ;  /* 0x8000000220207221 */ /* 0x100fe40000010000 */
[--C-:B------:R-:W-:Y:S02]  /*5bd0*/  FADD.FTZ R16, R16, -R2.reuse ;  /* 0x8000000210107221 */ /* 0x100fe40000010000 */
[----:B------:R-:W3:Y:S01]  /*5be0*/  MUFU.EX2 R189, R189 ;  /* 0x000000bd00bd7308 */ /* 0x000ee20000000800 */
[--C-:B------:R-:W-:Y:S02]  /*5bf0*/  FADD.FTZ R17, R17, -R2.reuse ;  /* 0x8000000211117221 */ /* 0x100fe40000010000 */
[--C-:B------:R-:W-:Y:S02]  /*5c00*/  FADD.FTZ R20, R20, -R2.reuse ;  /* 0x8000000214147221 */ /* 0x100fe40000010000 */
[--C-:B------:R-:W-:Y:S02]  /*5c10*/  FADD.FTZ R21, R21, -R2.reuse ;  /* 0x8000000215157221 */ /* 0x100fe40000010000 */
[----:B------:R-:W-:Y:S02]  /*5c20*/  FADD.FTZ R33, R33, -R2 ;  /* 0x8000000221217221 */ /* 0x000fe40000010000 */
[----:B------:R-:W-:Y:S02]  /*5c30*/  FMUL.FTZ R17, R174, R17 ;  /* 0x00000011ae117220 */ /* 0x000fe40000410000 */
[----:B------:R-:W-:Y:S02]  /*5c40*/  FMUL.FTZ R28, R179, R21 ;  /* 0x00000015b31c7220 */ /* 0x000fe40000410000 */
[----:B------:R-:W-:Y:S02]  /*5c50*/  FMUL.FTZ R16, R187, R16 ;  /* 0x00000010bb107220 */ /* 0x000fe40000410000 */
[----:B------:R-:W-:Y:S02]  /*5c60*/  FMUL.FTZ R29, R180, R20 ;  /* 0x00000014b41d7220 */ /* 0x000fe40000410000 */
[----:B------:R-:W-:Y:S01]  /*5c70*/  FFMA.FTZ R9, -R236, R236, 1 ;  /* 0x3f800000ec097423 */ /* 0x000fe200000101ec */
[C---:B---3--:R-:W-:Y:S01]  /*5c80*/  F2FP.PACK_AB R2, R189.reuse, R177 ;  /* 0x000000b1bd02723e */ /* 0x048fe200000000ff */
[----:B------:R-:W-:Y:S02]  /*5c90*/  FMUL.FTZ R33, R189, R33 ;  /* 0x00000021bd217220 */ /* 0x000fe40000410000 */
[----:B--2---:R-:W-:Y:S02]  /*5ca0*/  FFMA.FTZ R8, -R175, R175, 1 ;  /* 0x3f800000af087423 */ /* 0x004fe400000101af */
[----:B------:R-:W-:Y:S02]  /*5cb0*/  MUFU.EX2 R175, R225 ;  /* 0x000000e100af7308 */ /* 0x000fe40000000800 */
[----:B------:R-:W-:Y:S05]  /*5cc0*/  FMUL.FTZ R8, R23, R8 ;  /* 0x0000000817087220 */ /* 0x000fea0000410000 */
[----:B------:R-:W-:Y:S01]  /*5cd0*/  F2FP.PACK_AB R34, R7, R8 ;  /* 0x000000080722723e */ /* 0x000fe200000000ff */
[----:B------:R-:W-:Y:S02]  /*5ce0*/  FFMA.FTZ R7, -R251, R251, 1 ;  /* 0x3f800000fb077423 */ /* 0x000fe400000101fb */
[----:B------:R-:W-:Y:S02]  /*5cf0*/  FFMA.FTZ R8, -R235, R235, 1 ;  /* 0x3f800000eb087423 */ /* 0x000fe400000101eb */
[----:B------:R-:W-:Y:S02]  /*5d00*/  FMUL.FTZ R7, R24, R7 ;  /* 0x0000000718077220 */ /* 0x000fe40000410000 */
[----:B------:R-:W-:Y:S02]  /*5d10*/  FMUL.FTZ R24, R173, R0 ;  /* 0x00000000ad187220 */ /* 0x000fe40000410000 */
[----:B------:R-:W-:Y:S01]  /*5d20*/  FFMA.FTZ R0, -R224, R224, 1 ;  /* 0x3f800000e0007423 */ /* 0x000fe200000101e0 */
[----:B------:R-:W2:Y:S01]  /*5d30*/  MUFU.EX2 R173, R230 ;  /* 0x000000e600ad7308 */ /* 0x000ea20000000800 */
[----:B------:R-:W-:Y:S01]  /*5d40*/  FMUL.FTZ R24, R24, R3 ;  /* 0x0000000318187220 */ /* 0x000fe20000410000 */
[----:B------:R-:W-:Y:S01]  /*5d50*/  F2FP.PACK_AB R3, R174, R187 ;  /* 0x000000bbae03723e */ /* 0x000fe200000000ff */
[----:B------:R-:W-:Y:S01]  /*5d60*/  FMUL.FTZ R25, R5, R0 ;  /* 0x0000000005197220 */ /* 0x000fe20000410000 */
[----:B------:R-:W-:Y:S01]  /*5d70*/  F2FP.PACK_AB R23, R6, R7 ;  /* 0x000000070617723e */ /* 0x000fe200000000ff */
[----:B------:R-:W3:Y:S01]  /*5d80*/  LDS R0, [R190.X4+0x20320] ;  /* 0x02032000be007984 */ /* 0x000ee20000004800 */
[----:B------:R-:W-:Y:S01]  /*5d90*/  F2FP.PACK_AB R6, R179, R180 ;  /* 0x000000b4b306723e */ /* 0x000fe200000000ff */
[----:B------:R-:W-:Y:S02]  /*5da0*/  FMUL.FTZ R8, R28, R8 ;  /* 0x000000081c087220 */ /* 0x000fe40000410000 */
[----:B------:R-:W-:Y:S01]  /*5db0*/  STS [R227+0x20880], R170 ;  /* 0x020880aae3007388 */ /* 0x000fe20000000800 */
[----:B------:R-:W-:Y:S01]  /*5dc0*/  MUFU.EX2 R174, R231 ;  /* 0x000000e700ae7308 */ /* 0x000fe20000000800 */
[----:B------:R-:W-:Y:S02]  /*5dd0*/  FFMA.FTZ R5, -R239, R239, 1 ;  /* 0x3f800000ef057423 */ /* 0x000fe400000101ef */
[----:B------:R4:W-:Y:S01]  /*5de0*/  STS [R227+0x20480], R4 ;  /* 0x02048004e3007388 */ /* 0x0009e20000000800 */
[----:B------:R-:W-:Y:S02]  /*5df0*/  FFMA.FTZ R7, -R238, R238, 1 ;  /* 0x3f800000ee077423 */ /* 0x000fe400000101ee */
[----:B------:R-:W-:Y:S01]  /*5e00*/  FMUL.FTZ R21, R16, R5 ;  /* 0x0000000510157220 */ /* 0x000fe20000410000 */
[----:B------:R2:W-:Y:S01]  /*5e10*/  STS [R226], R3 ;  /* 0x00000003e2007388 */ /* 0x0005e20000000800 */
[----:B------:R-:W-:Y:S02]  /*5e20*/  FFMA.FTZ R5, -R252, R252, 1 ;  /* 0x3f800000fc057423 */ /* 0x000fe400000101fc */
[----:B------:R-:W1:Y:S01]  /*5e30*/  MUFU.EX2 R28, R233 ;  /* 0x000000e9001c7308 */ /* 0x000e620000000800 */
[----:B------:R-:W-:Y:S01]  /*5e40*/  STS [R226+0x400], R169 ;  /* 0x000400a9e2007388 */ /* 0x000fe20000000800 */
[----:B------:R-:W-:Y:S02]  /*5e50*/  FMUL.FTZ R20, R17, R7 ;  /* 0x0000000711147220 */ /* 0x000fe40000410000 */
[----:B------:R-:W-:Y:S01]  /*5e60*/  FMUL.FTZ R17, R29, R9 ;  /* 0x000000091d117220 */ /* 0x000fe20000410000 */
[----:B------:R-:W-:Y:S01]  /*5e70*/  STS [R227+0x21480], R19 ;  /* 0x02148013e3007388 */ /* 0x000fe20000000800 */
[----:B------:R-:W-:Y:S01]  /*5e80*/  FMUL.FTZ R9, R33, R5 ;  /* 0x0000000521097220 */ /* 0x000fe20000410000 */
[----:B------:R-:W-:Y:S01]  /*5e90*/  F2FP.PACK_AB R5, R25, R24 ;  /* 0x000000181905723e */ /* 0x000fe200000000ff */
[----:B------:R-:W-:Y:S01]  /*5ea0*/  FMUL.FTZ R16, R177, R32 ;  /* 0x00000020b1107220 */ /* 0x000fe20000410000 */
[----:B------:R-:W-:Y:S01]  /*5eb0*/  F2FP.PACK_AB R8, R8, R17 ;  /* 0x000000110808723e */ /* 0x000fe200000000ff */
[----:B------:R-:W-:Y:S04]  /*5ec0*/  FFMA.FTZ R7, -R234, R234, 1 ;  /* 0x3f800000ea077423 */ /* 0x000fe800000101ea */
[----:B------:R-:W-:Y:S01]  /*5ed0*/  FMUL.FTZ R16, R16, R7 ;  /* 0x0000000710107220 */ /* 0x000fe20000410000 */
[----:B------:R-:W-:Y:S02]  /*5ee0*/  F2FP.PACK_AB R7, R20, R21 ;  /* 0x000000151407723e */ /* 0x000fe400000000ff */
[----:B----4-:R-:W-:Y:S02]  /*5ef0*/  F2FP.PACK_AB R4, R176, R178 ;  /* 0x000000b2b004723e */ /* 0x010fe400000000ff */
[----:B------:R-:W-:Y:S02]  /*5f00*/  F2FP.PACK_AB R9, R9, R16 ;  /* 0x000000100909723e */ /* 0x000fe400000000ff */
[----:B--2---:R-:W-:Y:S01]  /*5f10*/  F2FP.PACK_AB R3, R173, R175 ;  /* 0x000000afad03723e */ /* 0x004fe200000000ff */
[----:B------:R2:W-:Y:S01]  /*5f20*/  STS [R227+0x21880], R4 ;  /* 0x02188004e3007388 */ /* 0x0005e20000000800 */
[--C-:B---3--:R-:W-:Y:S03]  /*5f30*/  FADD.FTZ R10, R10, -R0.reuse ;  /* 0x800000000a0a7221 */ /* 0x108fe60000010000 */
[----:B------:R-:W-:Y:S01]  /*5f40*/  STS [R226+0x1000], R18 ;  /* 0x00100012e2007388 */ /* 0x000fe20000000800 */
[--C-:B------:R-:W-:Y:S02]  /*5f50*/  FADD.FTZ R11, R11, -R0.reuse ;  /* 0x800000000b0b7221 */ /* 0x100fe40000010000 */
[----:B------:R-:W-:Y:S01]  /*5f60*/  FMUL.FTZ R10, R178, R10 ;  /* 0x0000000ab20a7220 */ /* 0x000fe20000410000 */
[----:B------:R3:W-:Y:S01]  /*5f70*/  STS [R226+0x1400], R3 ;  /* 0x00140003e2007388 */ /* 0x0007e20000000800 */
[--C-:B------:R-:W-:Y:S02]  /*5f80*/  FADD.FTZ R14, R14, -R0.reuse ;  /* 0x800000000e0e7221 */ /* 0x100fe40000010000 */
[--C-:B------:R-:W-:Y:S01]  /*5f90*/  FADD.FTZ R15, R15, -R0.reuse ;  /* 0x800000000f0f7221 */ /* 0x100fe20000010000 */
[----:B------:R4:W-:Y:S01]  /*5fa0*/  STS [R227+0x22480], R6 ;  /* 0x02248006e3007388 */ /* 0x0009e20000000800 */
[----:B------:R-:W-:Y:S02]  /*5fb0*/  FMUL.FTZ R14, R175, R14 ;  /* 0x0000000eaf0e7220 */ /* 0x000fe40000410000 */
[----:B------:R-:W-:Y:S01]  /*5fc0*/  FMUL.FTZ R15, R173, R15 ;  /* 0x0000000fad0f7220 */ /* 0x000fe20000410000 */
[----:B------:R-:W-:Y:S01]  /*5fd0*/  STS [R227+0x22880], R166 ;  /* 0x022880a6e3007388 */ /* 0x000fe20000000800 */
[--C-:B------:R-:W-:Y:S02]  /*5fe0*/  FADD.FTZ R26, R26, -R0.reuse ;  /* 0x800000001a1a7221 */ /* 0x100fe40000010000 */
[--C-:B------:R-:W-:Y:S01]  /*5ff0*/  FADD.FTZ R27, R27, -R0.reuse ;  /* 0x800000001b1b7221 */ /* 0x100fe20000010000 */
[----:B------:R4:W-:Y:S01]  /*6000*/  STS [R226+0x2000], R2 ;  /* 0x00200002e2007388 */ /* 0x0009e20000000800 */
[--C-:B------:R-:W-:Y:S02]  /*6010*/  FADD.FTZ R30, R30, -R0.reuse ;  /* 0x800000001e1e7221 */ /* 0x100fe40000010000 */
[----:B------:R-:W-:Y:S01]  /*6020*/  FADD.FTZ R31, R31, -R0 ;  /* 0x800000001f1f7221 */ /* 0x000fe20000010000 */
[----:B------:R-:W-:Y:S01]  /*6030*/  STS [R226+0x2400], R35 ;  /* 0x00240023e2007388 */ /* 0x000fe20000000800 */
[----:B--2---:R-:W-:Y:S02]  /*6040*/  FFMA.FTZ R4, -R104, R104, 1 ;  /* 0x3f80000068047423 */ /* 0x004fe40000010168 */
[----:B------:R-:W-:Y:S01]  /*6050*/  FFMA.FTZ R0, -R102, R102, 1 ;  /* 0x3f80000066007423 */ /* 0x000fe20000010166 */
[----:B------:R-:W-:Y:S01]  /*6060*/  STS [R227+0x23480], R12 ;  /* 0x0234800ce3007388 */ /* 0x000fe20000000800 */
[----:B------:R-:W-:Y:S02]  /*6070*/  FMUL.FTZ R4, R14, R4 ;  /* 0x000000040e047220 */ /* 0x000fe40000410000 */
[----:B-1----:R-:W-:Y:S02]  /*6080*/  FMUL.FTZ R30, R28, R30 ;  /* 0x0000001e1c1e7220 */ /* 0x002fe40000410000 */
[----:B---3--:R-:W-:Y:S02]  /*6090*/  FFMA.FTZ R3, -R105, R105, 1 ;  /* 0x3f80000069037423 */ /* 0x008fe40000010169 */
[----:B------:R-:W-:Y:S02]  /*60a0*/  FMUL.FTZ R31, R186, R31 ;  /* 0x0000001fba1f7220 */ /* 0x000fe40000410000 */
[----:B----4-:R-:W-:Y:S04]  /*60b0*/  FMUL.FTZ R6, R176, R11 ;  /* 0x0000000bb0067220 */ /* 0x010fe80000410000 */
[----:B------:R-:W-:Y:S02]  /*60c0*/  FMUL.FTZ R6, R6, R3 ;  /* 0x0000000306067220 */ /* 0x000fe40000410000 */
[----:B------:R-:W-:Y:S01]  /*60d0*/  FFMA.FTZ R3, -R103, R103, 1 ;  /* 0x3f80000067037423 */ /* 0x000fe20000010167 */
[----:B------:R-:W-:Y:S03]  /*60e0*/  F2FP.PACK_AB R2, R172, R174 ;  /* 0x000000aeac02723e */ /* 0x000fe600000000ff */
[----:B------:R-:W-:Y:S02]  /*60f0*/  FMUL.FTZ R3, R15, R3 ;  /* 0x000000030f037220 */ /* 0x000fe40000410000 */
[----:B------:R1:W-:Y:S03]  /*6100*/  STS [R227+0x23880], R2 ;  /* 0x02388002e3007388 */ /* 0x0003e60000000800 */
[----:B------:R-:W-:Y:S01]  /*6110*/  F2FP.PACK_AB R3, R3, R4 ;  /* 0x000000040303723e */ /* 0x000fe200000000ff */
[----:B------:R-:W-:Y:S01]  /*6120*/  FFMA.FTZ R4, -R100, R100, 1 ;  /* 0x3f80000064047423 */ /* 0x000fe20000010164 */
[----:B------:R-:W-:Y:S01]  /*6130*/  STS [R226+0x3000], R13 ;  /* 0x0030000de2007388 */ /* 0x000fe20000000800 */
[----:B-1----:R-:W-:Y:S03]  /*6140*/  FFMA.FTZ R2, -R106, R106, 1 ;  /* 0x3f8000006a027423 */ /* 0x002fe6000001016a */
[----:B------:R1:W5:Y:S01]  /*6150*/  LDL.LU R106, [R1+0x9c] ;  /* 0x00009c00016a7983 */ /* 0x0003620000300800 */
[----:B------:R-:W-:Y:S01]  /*6160*/  FMUL.FTZ R10, R10, R2 ;  /* 0x000000020a0a7220 */ /* 0x000fe20000410000 */
[----:B------:R-:W-:Y:S02]  /*6170*/  F2FP.PACK_AB R2, R186, R28 ;  /* 0x0000001cba02723e */ /* 0x000fe400000000ff */
[----:B------:R1:W5:Y:S04]  /*6180*/  LDL.LU R105, [R1+0x98] ;  /* 0x0000980001697983 */ /* 0x0003680000300800 */
[----:B------:R2:W-:Y:S04]  /*6190*/  STS [R226+0x3400], R2 ;  /* 0x00340002e2007388 */ /* 0x0005e80000000800 */
[----:B------:R-:W-:Y:S01]  /*61a0*/  BAR.SYNC.DEFER_BLOCKING 0x0 ;  /* 0x0000000000007b1d */ /* 0x000fe20000010000 */
[----:B--2---:R-:W-:Y:S01]  /*61b0*/  F2FP.PACK_AB R2, R6, R10 ;  /* 0x0000000a0602723e */ /* 0x004fe200000000ff */
[----:B------:R-:W-:Y:S06]  /*61c0*/  FMUL.FTZ R10, R174, R26 ;  /* 0x0000001aae0a7220 */ /* 0x000fec0000410000 */
[----:B------:R2:W-:Y:S01]  /*61d0*/  STS [R227+0x24480], R5 ;  /* 0x02448005e3007388 */ /* 0x0005e20000000800 */
[----:B------:R-:W-:Y:S02]  /*61e0*/  FMUL.FTZ R6, R172, R27 ;  /* 0x0000001bac067220 */ /* 0x000fe40000410000 */
[----:B------:R-:W-:Y:S01]  /*61f0*/  FMUL.FTZ R10, R10, R0 ;  /* 0x000000000a0a7220 */ /* 0x000fe20000410000 */
[----:B------:R-:W-:Y:S01]  /*6200*/  STS [R227+0x24880], R171 ;  /* 0x024880abe3007388 */ /* 0x000fe20000000800 */
[----:B------:R-:W-:Y:S02]  /*6210*/  FFMA.FTZ R0, -R223, R223, 1 ;  /* 0x3f800000df007423 */ /* 0x000fe400000101df */
[----:B------:R-:W-:Y:S01]  /*6220*/  IMAD.MOV.U32 R223, RZ, RZ, 0x20 ;  /* 0x00000020ffdf7424 */ /* 0x000fe200078e00ff */
[----:B------:R-:W-:Y:S01]  /*6230*/  STS [R226+0x4000], R7 ;  /* 0x00400007e2007388 */ /* 0x000fe20000000800 */
[----:B------:R-:W-:Y:S03]  /*6240*/  FMUL.FTZ R0, R31, R0 ;  /* 0x000000001f007220 */ /* 0x000fe60000410000 */
[----:B------:R-:W-:Y:S01]  /*6250*/  STS [R226+0x4400], R168 ;  /* 0x004400a8e2007388 */ /* 0x000fe20000000800 */
[----:B------:R-:W-:Y:S03]  /*6260*/  SEL R208, R223, 0xffffffe0, !P1 ;  /* 0xffffffe0dfd07807 */ /* 0x000fe60004800000 */
[----:B------:R3:W-:Y:S04]  /*6270*/  STS [R227+0x25880], R2 ;  /* 0x02588002e3007388 */ /* 0x0007e80000000800 */
[----:B------:R-:W-:Y:S04]  /*6280*/  STS [R227+0x25480], R34 ;  /* 0x02548022e3007388 */ /* 0x000fe80000000800 */
[----:B------:R4:W-:Y:S01]  /*6290*/  STS [R226+0x5400], R3 ;  /* 0x00540003e2007388 */ /* 0x0009e20000000800 */
[----:B--2---:R-:W-:Y:S03]  /*62a0*/  FFMA.FTZ R5, -R101, R101, 1 ;  /* 0x3f80000065057423 */ /* 0x004fe60000010165 */
[----:B------:R-:W-:Y:S01]  /*62b0*/  STS [R226+0x5000], R164 ;  /* 0x005000a4e2007388 */ /* 0x000fe20000000800 */
[----:B------:R-:W-:Y:S02]  /*62c0*/  FMUL.FTZ R6, R6, R5 ;  /* 0x0000000506067220 */ /* 0x000fe40000410000 */
[----:B------:R-:W-:Y:S01]  /*62d0*/  FMUL.FTZ R5, R30, R4 ;  /* 0x000000041e057220 */ /* 0x000fe20000410000 */
[----:B------:R-:W-:Y:S02]  /*62e0*/  STS [R227+0x26480], R8 ;  /* 0x02648008e3007388 */ /* 0x000fe40000000800 */
[----:B------:R-:W-:Y:S02]  /*62f0*/  F2FP.PACK_AB R4, R6, R10 ;  /* 0x0000000a0604723e */ /* 0x000fe400000000ff */
[----:B------:R-:W-:Y:S04]  /*6300*/  STS [R227+0x26880], R165 ;  /* 0x026880a5e3007388 */ /* 0x000fe80000000800 */
[----:B------:R-:W-:Y:S01]  /*6310*/  STS [R226+0x6000], R9 ;  /* 0x00600009e2007388 */ /* 0x000fe20000000800 */
[----:B---3--:R-:W-:Y:S02]  /*6320*/  F2FP.PACK_AB R2, R0, R5 ;  /* 0x000000050002723e */ /* 0x008fe400000000ff */
[----:B------:R-:W-:Y:S01]  /*6330*/  MOV R0, UR4 ;  /* 0x0000000400007c02 */ /* 0x000fe20008000f00 */
[----:B------:R-:W-:Y:S04]  /*6340*/  STS [R226+0x6400], R167 ;  /* 0x006400a7e2007388 */ /* 0x000fe80000000800 */
[----:B------:R-:W-:Y:S01]  /*6350*/  IMAD R0, R0, 0x2000, R218 ;  /* 0x0000200000007824 */ /* 0x000fe200078e02da */
[----:B------:R-:W-:Y:S04]  /*6360*/  STS [R227+0x27480], R23 ;  /* 0x02748017e3007388 */ /* 0x000fe80000000800 */
[----:B------:R-:W-:Y:S01]  /*6370*/  STS [R227+0x27880], R4 ;  /* 0x02788004e3007388 */ /* 0x000fe20000000800 */
[----:B----4-:R-:W-:Y:S02]  /*6380*/  SHF.L.U32 R3, R0, 0x1, RZ ;  /* 0x0000000100037819 */ /* 0x010fe400000006ff */
[----:B------:R-:W-:Y:S01]  /*6390*/  SHF.L.U32 R0, R218, 0x1, RZ ;  /* 0x00000001da007819 */ /* 0x000fe200000006ff */
[----:B------:R-:W-:Y:S04]  /*63a0*/  STS [R226+0x7000], R22 ;  /* 0x00700016e2007388 */ /* 0x000fe80000000800 */
[----:B------:R2:W-:Y:S04]  /*63b0*/  STS [R226+0x7400], R2 ;  /* 0x00740002e2007388 */ /* 0x0005e80000000800 */
[----:B------:R-:W-:Y:S08]  /*63c0*/  LDSM.16.MT88.4 R4, [R207+0x20480] ;  /* 0x02048000cf04783b */ /* 0x000ff00000004200 */
[----:B------:R-:W3:Y:S08]  /*63d0*/  LDSM.16.MT88.4 R8, [R3+0x18080] ;  /* 0x018080000308783b */ /* 0x000ef00000004200 */
[----:B------:R-:W4:Y:S01]  /*63e0*/  LDSM.16.MT88.4 R12, [R206+0x20480] ;  /* 0x02048000ce0c783b */ /* 0x000f220000004200 */
[----:B--2---:R-:W-:Y:S07]  /*63f0*/  IMAD.SHL.U32 R2, R215, 0x2, RZ ;  /* 0x00000002d7027824 */ /* 0x004fee00078e00ff */
[----:B------:R-:W2:Y:S01]  /*6400*/  LDSM.16.MT88.4 R16, [R207+0x22480] ;  /* 0x02248000cf10783b */ /* 0x000ea20000004200 */
[----:B------:R-:W-:Y:S07]  /*6410*/  IMAD.IADD R204, R2, 0x1, R208 ;  /* 0x0000000102cc7824 */ /* 0x000fee00078e02d0 */
[----:B------:R-:W1:Y:S08]  /*6420*/  LDSM.16.MT88.4 R20, [R206+0x22480] ;  /* 0x02248000ce14783b */ /* 0x000e700000004200 */
[----:B------:R-:W1:Y:S01]  /*6430*/  LDSM.16.MT88.4 R24, [R3+0x1a080] ;  /* 0x01a080000318783b */ /* 0x000e620000004200 */
[-C--:B---3--:R-:W-:Y:S07]  /*6440*/  HMMA.16816.F32 R36, R4, R8.reuse, R36 ;  /* 0x000000080424723c */ /* 0x088fee0000001824 */
[----:B------:R-:W-:Y:S01]  /*6450*/  LDSM.16.MT88.4 R28, [R207+0x20c80] ;  /* 0x020c8000cf1c783b */ /* 0x000fe20000004200 */
[-C--:B----4-:R-:W-:Y:S07]  /*6460*/  HMMA.16816.F32 R40, R12, R8.reuse, R40 ;  /* 0x000000080c28723c */ /* 0x090fee0000001828 */
[----:B------:R-:W3:Y:S01]  /*6470*/  LDSM.16.MT88.4 R32, [R3+0x18880] ;  /* 0x018880000320783b */ /* 0x000ee20000004200 */
[-C--:B--2---:R-:W-:Y:S07]  /*6480*/  HMMA.16816.F32 R44, R16, R8.reuse, R44 ;  /* 0x00000008102c723c */ /* 0x084fee000000182c */
[----:B------:R-:W2:Y:S01]  /*6490*/  LDSM.16.MT88.4 R164, [R206+0x20c80] ;  /* 0x020c8000cea4783b */ /* 0x000ea20000004200 */
[C---:B-1----:R-:W-:Y:S07]  /*64a0*/  HMMA.16816.F32 R48, R20.reuse, R8, R48 ;  /* 0x000000081430723c */ /* 0x042fee0000001830 */
[----:B------:R-:W1:Y:S01]  /*64b0*/  LDSM.16.MT88.4 R168, [R207+0x22c80] ;  /* 0x022c8000cfa8783b */ /* 0x000e620000004200 */
        /* <DEDUP_REMOVED lines=14> */
[C---:B------:R-:W-:Y:S07]  /*65a0*/  HMMA.16816.F32 R80, R20.reuse, R24, R80 ;  /* 0x000000181450723c */ /* 0x040fee0000001850 */
[----:B------:R1:W5:Y:S04]  /*65b0*/  LDL.LU R104, [R1+0x94] ;  /* 0x0000940001687983 */ /* 0x0003680000300800 */
[----:B------:R1:W5:Y:S01]  /*65c0*/  LDL.LU R103, [R1+0x90] ;  /* 0x0000900001677983 */ /* 0x0003620000300800 */
[-C--:B------:R-:W-:Y:S03]  /*65d0*/  HMMA.16816.F32 R84, R20, R26.reuse, R84 ;  /* 0x0000001a1454723c */ /* 0x080fe60000001854 */
[----:B------:R-:W-:Y:S05]  /*65e0*/  LDSM.16.MT88.4 R20, [R206+0x23480] ;  /* 0x02348000ce14783b */ /* 0x000fea0000004200 */
[-C--:B------:R-:W-:Y:S03]  /*65f0*/  HMMA.16816.F32 R88, R16, R26.reuse, R88 ;  /* 0x0000001a1058723c */ /* 0x080fe60000001858 */
[----:B------:R-:W-:Y:S05]  /*6600*/  LDSM.16.MT88.4 R16, [R207+0x23480] ;  /* 0x02348000cf10783b */ /* 0x000fea0000004200 */
[-C--:B------:R-:W-:Y:S03]  /*6610*/  HMMA.16816.F32 R92, R12, R26.reuse, R92 ;  /* 0x0000001a0c5c723c */ /* 0x080fe6000000185c */
[----:B------:R-:W-:Y:S05]  /*6620*/  LDSM.16.MT88.4 R12, [R206+0x21480] ;  /* 0x02148000ce0c783b */ /* 0x000fea0000004200 */
[----:B------:R-:W-:Y:S03]  /*6630*/  HMMA.16816.F32 R96, R4, R26, R96 ;  /* 0x0000001a0460723c */ /* 0x000fe60000001860 */
[----:B------:R-:W4:Y:S05]  /*6640*/  LDSM.16.MT88.4 R4, [R207+0x21480] ;  /* 0x02148000cf04783b */ /* 0x000f2a0000004200 */
[-C--:B---3--:R-:W-:Y:S03]  /*6650*/  HMMA.16816.F32 R36, R28, R32.reuse, R36 ;  /* 0x000000201c24723c */ /* 0x088fe60000001824 */
[----:B------:R-:W3:Y:S05]  /*6660*/  LDSM.16.MT88.4 R24, [R3+0x1b080] ;  /* 0x01b080000318783b */ /* 0x000eea0000004200 */
[-C--:B--2---:R-:W-:Y:S03]  /*6670*/  HMMA.16816.F32 R40, R164, R32.reuse, R40 ;  /* 0x00000020a428723c */ /* 0x084fe60000001828 */
[----:B------:R2:W5:Y:S04]  /*6680*/  LDL.LU R102, [R1+0x8c] ;  /* 0x00008c0001667983 */ /* 0x0005680000300800 */
[----:B------:R2:W5:Y:S01]  /*6690*/  LDL.LU R101, [R1+0x88] ;  /* 0x0000880001657983 */ /* 0x0005620000300800 */
[-C--:B-1----:R-:W-:Y:S03]  /*66a0*/  HMMA.16816.F32 R44, R168, R32.reuse, R44 ;  /* 0x00000020a82c723c */ /* 0x082fe6000000182c */
[----:B------:R2:W5:Y:S05]  /*66b0*/  LDL.LU R100, [R1+0x84] ;  /* 0x0000840001647983 */ /* 0x00056a0000300800 */
[C---:B----4-:R-:W-:Y:S08]  /*66c0*/  HMMA.16816.F32 R48, R172.reuse, R32, R48 ;  /* 0x00000020ac30723c */ /* 0x050ff00000001830 */
        /* <DEDUP_REMOVED lines=21> */
[----:B------:R-:W4:Y:S07]  /*6820*/  LDSM.16.MT88.4 R8, [R3+0x1b880] ;  /* 0x01b880000308783b */ /* 0x000f2e0000004200 */
[-C--:B---3--:R-:W-:Y:S01]  /*6830*/  HMMA.16816.F32 R68, R4, R24.reuse, R68 ;  /* 0x000000180444723c */ /* 0x088fe20000001844 */
        /* <DEDUP_REMOVED lines=8> */
[----:B------:R2:W3:Y:S07]  /*68c0*/  LDSM.16.M88.4 R164, [R2+0x24480] ;  /* 0x0244800002a4783b */ /* 0x0004ee0000000200 */
[-C--:B-1----:R-:W-:Y:S01]  /*68d0*/  HMMA.16816.F32 R36, R32, R180.reuse, R36 ;  /* 0x000000b42024723c */ /* 0x082fe20000001824 */
[----:B------:R2:W1:Y:S07]  /*68e0*/  LDSM.16.M88.4 R28, [R2+0x25480] ;  /* 0x02548000021c783b */ /* 0x00046e0000000200 */
        /* <DEDUP_REMOVED lines=13> */
[-C--:B----4-:R-:W-:Y:S08]  /*69c0*/  HMMA.16816.F32 R68, R32, R8.reuse, R68 ;  /* 0x000000082044723c */ /* 0x090ff00000001844 */
        /* <DEDUP_REMOVED lines=8> */
[----:B-123--:R-:W2:Y:S01]  /*6a50*/  LDL.64 R234, [R1+0x40] ;  /* 0x0000400001ea7983 */ /* 0x00eea20000100a00 */
[----:B------:R-:W-:Y:S02]  /*6a60*/  USHF.L.U32 UR31, UR29, 0x6, URZ ;  /* 0x000000061d1f7899 */ /* 0x000fe4000800063f */
[----:B------:R-:W-:Y:S01]  /*6a70*/  USHF.R.S32.HI UR30, URZ, 0x1f, UR29 ;  /* 0x0000001f3f1e7899 */ /* 0x000fe2000801141d */
[----:B------:R-:W3:Y:S01]  /*6a80*/  LDL.64 R230, [R1+0x68] ;  /* 0x0000680001e67983 */ /* 0x000ee20000100a00 */
[----:B------:R-:W-:Y:S02]  /*6a90*/  USHF.R.S32.HI UR6, URZ, 0x1f, UR31 ;  /* 0x0000001f3f067899 */ /* 0x000fe4000801141f */
[----:B------:R-:W-:Y:S01]  /*6aa0*/  IMAD.U32 R11, RZ, RZ, UR31 ;  /* 0x0000001fff0b7e24 */ /* 0x000fe2000f8e00ff */
[----:B------:R-:W4:Y:S03]  /*6ab0*/  LDL.64 R224, [R1+0x60] ;  /* 0x0000600001e07983 */ /* 0x000f260000100a00 */
[----:B------:R-:W-:Y:S01]  /*6ac0*/  IMAD.U32 R12, RZ, RZ, UR6 ;  /* 0x00000006ff0c7e24 */ /* 0x000fe2000f8e00ff */
[----:B------:R-:W3:Y:S01]  /*6ad0*/  LDL.64 R238, [R1+0x50] ;  /* 0x0000500001ee7983 */ /* 0x000ee20000100a00 */
[----:B------:R-:W-:Y:S02]  /*6ae0*/  ULDC.64 UR6, c[0x0][0x208] ;  /* 0x0000820000067ab9 */ /* 0x000fe40000000a00 */
[----:B------:R-:W-:Y:S01]  /*6af0*/  UIMAD UR30, UR30, UR6, URZ ;  /* 0x000000061e1e72a4 */ /* 0x000fe2000f8e023f */
[----:B------:R-:W3:Y:S01]  /*6b00*/  LDL R205, [R1+0x7c] ;  /* 0x00007c0001cd7983 */ /* 0x000ee20000100800 */
[----:B------:R-:W-:Y:S02]  /*6b10*/  UIMAD.WIDE.U32 UR32, UR29, UR6, URZ ;  /* 0x000000061d2072a5 */ /* 0x000fe4000f8e003f */
[----:B------:R-:W-:Y:S01]  /*6b20*/  UIMAD UR30, UR29, UR7, UR30 ;  /* 0x000000071d1e72a4 */ /* 0x000fe2000f8e021e */
[----:B------:R-:W1:Y:S01]  /*6b30*/  S2R R7, SR_CTAID.Y ;  /* 0x0000000000077919 */ /* 0x000e620000002600 */
[----:B------:R-:W-:Y:S02]  /*6b40*/  USHF.L.U32 UR6, UR32, 0x6, URZ ;  /* 0x0000000620067899 */ /* 0x000fe4000800063f */
[----:B------:R-:W-:Y:S04]  /*6b50*/  UIADD3 UR30, UR33, UR30, URZ ;  /* 0x0000001e211e7290 */ /* 0x000fe8000fffe03f */
[----:B------:R-:W-:Y:S01]  /*6b60*/  USHF.L.U64.HI UR30, UR32, 0x6, UR30 ;  /* 0x00000006201e7899 */ /* 0x000fe2000801021e */
[----:B-1----:R-:W-:Y:S05]  /*6b70*/  SHF.R.S32.HI R6, RZ, 0x1f, R7 ;  /* 0x0000001fff067819 */ /* 0x002fea0000011407 */
[----:B------:R-:W-:Y:S04]  /*6b80*/  IMAD R6, R6, c[0x0][0x288], RZ ;  /* 0x0000a20006067a24 */ /* 0x000fe800078e02ff */
[C---:B------:R-:W-:Y:S02]  /*6b90*/  IMAD R6, R7.reuse, c[0x0][0x28c], R6 ;  /* 0x0000a30007067a24 */ /* 0x040fe400078e0206 */
[----:B--2---:R-:W-:Y:S02]  /*6ba0*/  IMAD.MOV.U32 R4, RZ, RZ, R234 ;  /* 0x000000ffff047224 */ /* 0x004fe400078e00ea */
[----:B------:R-:W-:Y:S04]  /*6bb0*/  IMAD.MOV.U32 R5, RZ, RZ, R235 ;  /* 0x000000ffff057224 */ /* 0x000fe800078e00eb */
        /* <DEDUP_REMOVED lines=13> */
[C---:B------:R-:W-:Y:S03]  /*6c90*/  LEA R6, P0, R5.reuse, c[0x0][0x1f0], 0x1 ;  /* 0x00007c0005067a11 */ /* 0x040fe600078008ff */
[----:B------:R-:W-:Y:S01]  /*6ca0*/  IMAD R4, R4, 0x4000, R205 ;  /* 0x0000400004047824 */ /* 0x000fe200078e02cd */
[----:B------:R-:W-:Y:S01]  /*6cb0*/  LEA.HI.X R7, R5, c[0x0][0x1f4], R7, 0x1, P0 ;  /* 0x00007d0005077a11 */ /* 0x000fe200000f0c07 */
[----:B------:R-:W-:Y:S01]  /*6cc0*/  IMAD.U32 R5, RZ, RZ, UR31 ;  /* 0x0000001fff057e24 */ /* 0x000fe2000f8e00ff */
[C---:B------:R-:W-:Y:S04]  /*6cd0*/  LEA R10, P0, R11.reuse, c[0x0][0x280], 0x2 ;  /* 0x0000a0000b0a7a11 */ /* 0x040fe800078010ff */
[----:B------:R-:W-:Y:S02]  /*6ce0*/  IADD3 R5, -R238, c[0x0][0x168], -R5 ;  /* 0x00005a00ee057a10 */ /* 0x000fe40007ffe905 */
[----:B------:R-:W-:Y:S02]  /*6cf0*/  LEA.HI.X R11, R11, c[0x0][0x284], R12, 0x2, P0 ;  /* 0x0000a1000b0b7a11 */ /* 0x000fe400000f140c */
[C---:B------:R-:W-:Y:S11]  /*6d00*/  ISETP.LT.OR P0, PT, R5.reuse, 0x1, !P5 ;  /* 0x000000010500780c */ /* 0x040ff60006f01670 */
[----:B------:R-:W-:Y:S02]  /*6d10*/  @!UPT UIADD3 URZ, URZ, URZ, URZ ;  /* 0x0000003f3f3ff290 */ /* 0x000fe4000fffe03f */
[----:B------:R-:W-:Y:S01]  /*6d20*/  @!PT LDS RZ, [RZ] ;  /* 0x00000000fffff984 */ /* 0x000fe20000000800 */
[----:B------:R-:W-:Y:S01]  /*6d30*/  @!PT LDS RZ, [RZ] ;  /* 0x00000000fffff984 */ /* 0x000fe20000000800 */
[----:B------:R-:W-:Y:S01]  /*6d40*/  @!PT LDS RZ, [RZ] ;  /* 0x00000000fffff984 */ /* 0x000fe20000000800 */
[----:B------:R1:W-:Y:S01]  /*6d50*/  LDGSTS.E.BYPASS.LTC128B.128 [R4], [R8.64], !P0 ;  /* 0x0000000008047fae */ /* 0x0003e2000c101d50 */
[C---:B------:R-:W-:Y:S11]  /*6d60*/  ISETP.LT.OR P0, PT, R5.reuse, 0x1, !P4 ;  /* 0x000000010500780c */ /* 0x040ff60006701670 */
[----:B------:R-:W-:Y:S02]  /*6d70*/  @!UPT UIADD3 URZ, URZ, URZ, URZ ;  /* 0x0000003f3f3ff290 */ /* 0x000fe4000fffe03f */
[----:B------:R1:W-:Y:S01]  /*6d80*/  LDGSTS.E.BYPASS.LTC128B.128 [R4+0x2000], [R8.64+0x80], !P0 ;  /* 0x0200008008047fae */ /* 0x0003e2000c101d50 */
[C---:B------:R-:W-:Y:S11]  /*6d90*/  ISETP.LT.OR P0, PT, R5.reuse, 0x21, !P5 ;  /* 0x000000210500780c */ /* 0x040ff60006f01670 */
[----:B------:R-:W-:Y:S02]  /*6da0*/  @!UPT UIADD3 URZ, URZ, URZ, URZ ;  /* 0x0000003f3f3ff290 */ /* 0x000fe4000fffe03f */
[----:B------:R1:W-:Y:S01]  /*6db0*/  LDGSTS.E.BYPASS.LTC128B.128 [R4+0x1000], [R6.64], !P0 ;  /* 0x0100000006047fae */ /* 0x0003e2000c101d50 */
[----:B------:R-:W-:Y:S11]  /*6dc0*/  ISETP.LT.OR P0, PT, R5, 0x21, !P4 ;  /* 0x000000210500780c */ /* 0x000ff60006701670 */
[----:B------:R-:W-:Y:S02]  /*6dd0*/  @!UPT UIADD3 URZ, URZ, URZ, URZ ;  /* 0x0000003f3f3ff290 */ /* 0x000fe4000fffe03f */
[----:B------:R1:W-:Y:S02]  /*6de0*/  LDGSTS.E.BYPASS.LTC128B.128 [R4+0x3000], [R6.64+0x80], !P0 ;  /* 0x0300008006047fae */ /* 0x0003e4000c101d50 */
[----:B-1----:R-:W-:Y:S04]  /*6df0*/  IMAD.U32 R4, RZ, RZ, UR25 ;  /* 0x00000019ff047e24 */ /* 0x002fe8000f8e00ff */
[----:B------:R-:W-:Y:S04]  /*6e00*/  @!P3 IMAD R4, R4, 0x40, R234 ;  /* 0x000000400404b824 */ /* 0x000fe800078e02ea */
[----:B------:R-:W-:Y:S05]  /*6e10*/  @!P3 IMAD.SHL.U32 R4, R4, 0x4, RZ ;  /* 0x000000040404b824 */ /* 0x000fea00078e00ff */
[----:B------:R1:W-:Y:S02]  /*6e20*/  @!P3 LDGSTS.E.BYPASS.LTC128B.128 [R4+0x20280], [R10.64] ;  /* 0x202800000a04bfae */ /* 0x0003e4000b901d50 */
.L_x_1351:
[----:B-123--:R-:W2:Y:S01]  /*6e30*/  LDL.64 R8, [R1+0x58] ;  /* 0x0000580001087983 */ /* 0x00eea20000100a00 */
[----:B------:R-:W-:Y:S01]  /*6e40*/  ULDC.64 UR6, c[0x0][0x240] ;  /* 0x0000900000067ab9 */ /* 0x000fe20000000a00 */
[----:B------:R-:W-:Y:S01]  /*6e50*/  IMAD.IADD R205, R2, 0x1, R216 ;  /* 0x0000000102cd7824 */ /* 0x000fe200078e02d8 */
[----:B------:R-:W-:Y:S02]  /*6e60*/  UIMAD UR6, UR5, UR6, URZ ;  /* 0x00000006050672a4 */ /* 0x000fe4000f8e023f */
[----:B------:R-:W1:Y:S01]  /*6e70*/  S2R R209, SR_CTAID.Y ;  /* 0x0000000000d17919 */ /* 0x000e620000002600 */
[----:B------:R-:W-:Y:S02]  /*6e80*/  USHF.L.U32 UR10, UR10, 0xd, URZ ;  /* 0x0000000d0a0a7899 */ /* 0x000fe4000800063f */
[----:B------:R-:W-:Y:S02]  /*6e90*/  UIMAD UR6, UR9, UR7, UR6 ;  /* 0x00000007090672a4 */ /* 0x000fe4000f8e0206 */
[----:B------:R-:W-:Y:S01]  /*6ea0*/  USHF.R.S32.HI UR7, URZ, 0x1f, UR10 ;  /* 0x0000001f3f077899 */ /* 0x000fe2000801140a */
[----:B------:R-:W-:Y:S01]  /*6eb0*/  LDSM.16.MT88.4 R184, [R0+0x1080] ;  /* 0x0010800000b8783b */ /* 0x000fe20000004200 */
[----:B------:R-:W-:Y:S02]  /*6ec0*/  UISETP.GE.AND UP0, UPT, UR28, UR12, UPT ;  /* 0x0000000c1c00728c */ /* 0x000fe4000bf06270 */
[----:B------:R-:W-:Y:S02]  /*6ed0*/  UIADD3 UR29, UR4, 0x1, URZ ;  /* 0x00000001041d7890 */ /* 0x000fe4000fffe03f */
[----:B------:R-:W3:Y:S01]  /*6ee0*/  LDSM.16.M88.4 R180, [R205+0x24480] ;  /* 0x02448000cdb4783b */ /* 0x000ee20000000200 */
[----:B------:R-:W-:Y:S02]  /*6ef0*/  UISETP.GE.AND UP3, UPT, UR4, 0x1, UPT ;  /* 0x000000010400788c */ /* 0x000fe4000bf66270 */
[----:B------:R-:W-:Y:S02]  /*6f00*/  UISETP.GE.AND UP2, UPT, UR26, 0x1, UPT ;  /* 0x000000011a00788c */ /* 0x000fe4000bf46270 */
[----:B------:R-:W4:Y:S01]  /*6f10*/  LDSM.16.M88.4 R188, [R205+0x25480] ;  /* 0x02548000cdbc783b */ /* 0x000f220000000200 */
[----:B------:R-:W-:Y:S02]  /*6f20*/  UISETP.GE.AND UP1, UPT, UR25, 0x1, UPT ;  /* 0x000000011900788c */ /* 0x000fe4000bf26270 */
[----:B------:R-:W-:Y:S02]  /*6f30*/  USEL UR4, UR29, URZ, !UP3 ;  /* 0x0000003f1d047287 */ /* 0x000fe4000d800000 */
[----:B------:R-:W2:Y:S05]  /*6f40*/  LDSM.16.MT88.4 R192, [R0+0x5080] ;  /* 0x0050800000c0783b */ /* 0x000eaa0000004200 */
[----:B------:R-:W0:Y:S01]  /*6f50*/  LDGDEPBAR ;  /* 0x00000000000079af */ /* 0x000e220000000000 */
[----:B-1----:R-:W-:Y:S05]  /*6f60*/  SHF.R.S32.HI R4, RZ, 0x1f, R209 ;  /* 0x0000001fff047819 */ /* 0x002fea00000114d1 */
[----:B------:R-:W-:Y:S04]  /*6f70*/  IMAD R6, R4, c[0x0][0x238], RZ ;  /* 0x00008e0004067a24 */ /* 0x000fe800078e02ff */
[C---:B------:R-:W-:Y:S02]  /*6f80*/  IMAD R6, R209.reuse, c[0x0][0x23c], R6 ;  /* 0x00008f00d1067a24 */ /* 0x040fe400078e0206 */
[----:B--2---:R-:W-:Y:S04]  /*6f90*/  IMAD.WIDE.U32 R4, R209, c[0x0][0x238], R8 ;  /* 0x00008e00d1047a25 */ /* 0x004fe800078e0008 */
[----:B------:R-:W-:Y:S02]  /*6fa0*/  IMAD.IADD R5, R5, 0x1, R6 ;  /* 0x0000000105057824 */ /* 0x000fe400078e0206 */
[----:B------:R-:W-:Y:S04]  /*6fb0*/  IMAD.U32 R6, RZ, RZ, UR9 ;  /* 0x00000009ff067e24 */ /* 0x000fe8000f8e00ff */
[----:B------:R-:W-:Y:S01]  /*6fc0*/  IMAD.WIDE.U32 R4, R6, c[0x0][0x240], R4 ;  /* 0x0000900006047a25 */ /* 0x000fe200078e0004 */
[----:B------:R-:W-:Y:S01]  /*6fd0*/  MOV R6, UR6 ;  /* 0x0000000600067c02 */ /* 0x000fe20008000f00 */
[----:B------:R-:W-:Y:S03]  /*6fe0*/  UIADD3 UR6, UR25, 0x1, URZ ;  /* 0x0000000119067890 */ /* 0x000fe6000fffe03f */
[----:B------:R-:W-:Y:S01]  /*6ff0*/  IADD3 R4, P0, R4, UR10, RZ ;  /* 0x0000000a04047c10 */ /* 0x000fe2000ff1e0ff */
[----:B------:R-:W-:Y:S02]  /*7000*/  UMOV UR10, UR28 ;  /* 0x0000001c000a7c82 */ /* 0x000fe40008000000 */
[----:B------:R-:W-:Y:S01]  /*7010*/  USEL UR25, UR6, URZ, !UP1 ;  /* 0x0000003f06197287 */ /* 0x000fe2000c800000 */
[----:B------:R-:W-:Y:S01]  /*7020*/  IADD3.X R6, R5, UR7, R6, P0, !PT ;  /* 0x0000000705067c10 */ /* 0x000fe200087fe406 */
[----:B------:R-:W-:Y:S01]  /*7030*/  UIADD3 UR7, UR26, 0x1, URZ ;  /* 0x000000011a077890 */ /* 0x000fe2000fffe03f */
[C---:B------:R-:W-:Y:S03]  /*7040*/  LEA R224, P0, R4.reuse, c[0x0][0x220], 0x2 ;  /* 0x0000880004e07a11 */ /* 0x040fe600078010ff */
[----:B------:R-:W-:Y:S01]  /*7050*/  USEL UR26, UR7, URZ, !UP2 ;  /* 0x0000003f071a7287 */ /* 0x000fe2000d000000 */
[----:B------:R-:W-:Y:S02]  /*7060*/  LEA.HI.X R225, R4, c[0x0][0x224], R6, 0x2, P0 ;  /* 0x0000890004e17a11 */ /* 0x000fe400000f1406 */
[-C--:B------:R-:W-:Y:S01]  /*7070*/  HMMA.16816.F32 R4, R164, R16.reuse, RZ ;  /* 0x00000010a404723c */ /* 0x080fe200000018ff */
[----:B------:R-:W-:Y:S07]  /*7080*/  PLOP3.LUT P0, PT, PT, PT, UP0, 0x80, 0x0 ;  /* 0x000000000000781c */ /* 0x000fee0003f0f008 */
[C---:B------:R-:W-:Y:S08]  /*7090*/  HMMA.16816.F32 R8, R28.reuse, R16, RZ ;  /* 0x000000101c08723c */ /* 0x040ff000000018ff */
[-C--:B------:R-:W-:Y:S08]  /*70a0*/  HMMA.16816.F32 R12, R28, R18.reuse, RZ ;  /* 0x000000121c0c723c */ /* 0x080ff000000018ff */
[C---:B------:R-:W-:Y:S08]  /*70b0*/  HMMA.16816.F32 R16, R164.reuse, R18, RZ ;  /* 0x00000012a410723c */ /* 0x040ff000000018ff */
[-C--:B------:R-:W-:Y:S08]  /*70c0*/  HMMA.16816.F32 R20, R164, R168.reuse, RZ ;  /* 0x000000a8a414723c */ /* 0x080ff000000018ff */
[C---:B------:R-:W-:Y:S08]  /*70d0*/  HMMA.16816.F32 R24, R28.reuse, R168, RZ ;  /* 0x000000a81c18723c */ /* 0x040ff000000018ff */
[-C--:B------:R-:W-:Y:S08]  /*70e0*/  HMMA.16816.F32 R28, R28, R170.reuse, RZ ;  /* 0x000000aa1c1c723c */ /* 0x080ff000000018ff */
[----:B------:R-:W-:Y:S01]  /*70f0*/  HMMA.16816.F32 R32, R164, R170, RZ ;  /* 0x000000aaa420723c */ /* 0x000fe200000018ff */
[----:B------:R-:W-:Y:S07]  /*7100*/  LDSM.16.MT88.4 R168, [R0+0x1880] ;  /* 0x0018800000a8783b */ /* 0x000fee0000004200 */
[-C--:B------:R-:W-:Y:S08]  /*7110*/  HMMA.16816.F32 R4, R172, R176.reuse, R4 ;  /* 0x000000b0ac04723c */ /* 0x080ff00000001804 */
[C---:B------:R-:W-:Y:S07]  /*7120*/  HMMA.16816.F32 R8, R196.reuse, R176, R8 ;  /* 0x000000b0c408723c */ /* 0x040fee0000001808 */
[----:B------:R-:W-:Y:S01]  /*7130*/  IADD3 R176, R208, R205, RZ ;  /* 0x000000cdd0b07210 */ /* 0x000fe20007ffe0ff */
[-C--:B------:R-:W-:Y:S04]  /*7140*/  HMMA.16816.F32 R12, R196, R178.reuse, R12 ;  /* 0x000000b2c40c723c */ /* 0x080fe8000000180c */
[----:B------:R-:W1:Y:S04]  /*7150*/  LDSM.16.M88.4 R164, [R176+0x24480] ;  /* 0x02448000b0a4783b */ /* 0x000e680000000200 */
[C---:B------:R-:W-:Y:S01]  /*7160*/  HMMA.16816.F32 R16, R172.reuse, R178, R16 ;  /* 0x000000b2ac10723c */ /* 0x040fe20000001810 */
[----:B------:R-:W2:Y:S07]  /*7170*/  LDSM.16.M88.4 R176, [R176+0x25480] ;  /* 0x02548000b0b0783b */ /* 0x000eae0000000200 */
[-C--:B------:R-:W-:Y:S08]  /*7180*/  HMMA.16816.F32 R20, R172, R200.reuse, R20 ;  /* 0x000000c8ac14723c */ /* 0x080ff00000001814 */
[C---:B------:R-:W-:Y:S08]  /*7190*/  HMMA.16816.F32 R24, R196.reuse, R200, R24 ;  /* 0x000000c8c418723c */ /* 0x040ff00000001818 */
[-C--:B------:R-:W-:Y:S01]  /*71a0*/  HMMA.16816.F32 R28, R196, R202.reuse, R28 ;  /* 0x000000cac41c723c */ /* 0x080fe2000000181c */
[----:B------:R-:W1:Y:S07]  /*71b0*/  LDSM.16.MT88.4 R196, [R0+0x5880] ;  /* 0x0058800000c4783b */ /* 0x000e6e0000004200 */
[----:B------:R-:W-:Y:S01]  /*71c0*/  HMMA.16816.F32 R32, R172, R202, R32 ;  /* 0x000000caac20723c */ /* 0x000fe20000001820 */
[----:B------:R-:W-:Y:S05]  /*71d0*/  LDSM.16.M88.4 R172, [R2+0x26480] ;  /* 0x0264800002ac783b */ /* 0x000fea0000000200 */
[----:B------:R-:W-:Y:S02]  /*71e0*/  LDSM.16.M88.4 R200, [R205+0x27480] ;  /* 0x02748000cdc8783b */ /* 0x000fe40000000200 */
[-C--:B---3--:R-:W-:Y:S08]  /*71f0*/  HMMA.16816.F32 R4, R180, R184.reuse, R4 ;  /* 0x000000b8b404723c */ /* 0x088ff00000001804 */
[C---:B----4-:R-:W-:Y:S08]  /*7200*/  HMMA.16816.F32 R8, R188.reuse, R184, R8 ;  /* 0x000000b8bc08723c */ /* 0x050ff00000001808 */
[-C--:B------:R-:W-:Y:S08]  /*7210*/  HMMA.16816.F32 R12, R188, R186.reuse, R12 ;  /* 0x000000babc0c723c */ /* 0x080ff0000000180c */
[C---:B------:R-:W-:Y:S01]  /*7220*/  HMMA.16816.F32 R16, R180.reuse, R186, R16 ;  /* 0x000000bab410723c */ /* 0x040fe20000001810 */
[----:B------:R-:W3:Y:S07]  /*7230*/  LDSM.16.MT88.4 R184, [R0+0x2080] ;  /* 0x0020800000b8783b */ /* 0x000eee0000004200 */
[-C--:B------:R-:W-:Y:S08]  /*7240*/  HMMA.16816.F32 R20, R180, R192.reuse, R20 ;  /* 0x000000c0b414723c */ /* 0x080ff00000001814 */
[C---:B------:R-:W-:Y:S08]  /*7250*/  HMMA.16816.F32 R24, R188.reuse, R192, R24 ;  /* 0x000000c0bc18723c */ /* 0x040ff00000001818 */
[-C--:B------:R-:W-:Y:S01]  /*7260*/  HMMA.16816.F32 R28, R188, R194.reuse, R28 ;  /* 0x000000c2bc1c723c */ /* 0x080fe2000000181c */
[----:B------:R4:W3:Y:S07]  /*7270*/  LDSM.16.M88.4 R188, [R2+0x27480] ;  /* 0x0274800002bc783b */ /* 0x0008ee0000000200 */
[----:B------:R-:W-:Y:S01]  /*7280*/  HMMA.16816.F32 R32, R180, R194, R32 ;  /* 0x000000c2b420723c */ /* 0x000fe20000001820 */
[----:B------:R-:W3:Y:S05]  /*7290*/  LDSM.16.MT88.4 R180, [R0+0x6080] ;  /* 0x0060800000b4783b */ /* 0x000eea0000004200 */
[----:B------:R-:W-:Y:S02]  /*72a0*/  LDSM.16.M88.4 R192, [R204+0x27480] ;  /* 0x02748000ccc0783b */ /* 0x000fe40000000200 */
[-C--:B-1----:R-:W-:Y:S08]  /*72b0*/  HMMA.16816.F32 R4, R164, R168.reuse, R4 ;  /* 0x000000a8a404723c */ /* 0x082ff00000001804 */
[C---:B--2---:R-:W-:Y:S04]  /*72c0*/  HMMA.16816.F32 R8, R176.reuse, R168, R8 ;  /* 0x000000a8b008723c */ /* 0x044fe80000001808 */
[----:B----4-:R-:W-:Y:S04]  /*72d0*/  IADD3 R2, R216, R2, R208 ;  /* 0x00000002d8027210 */ /* 0x010fe80007ffe0d0 */
        /* <DEDUP_REMOVED lines=8> */
[----:B------:R-:W2:Y:S05]  /*7360*/  LDSM.16.MT88.4 R164, [R0+0x6880] ;  /* 0x0068800000a4783b */ /* 0x000eaa0000004200 */
[----:B------:R-:W-:Y:S02]  /*7370*/  LDSM.16.MT88.4 R196, [R0+0x3080] ;  /* 0x0030800000c4783b */ /* 0x000fe40000004200 */
[-C--:B---3--:R-:W-:Y:S08]  /*7380*/  HMMA.16816.F32 R4, R172, R184.reuse, R4 ;  /* 0x000000b8ac04723c */ /* 0x088ff00000001804 */
[C---:B------:R-:W-:Y:S08]  /*7390*/  HMMA.16816.F32 R8, R188.reuse, R184, R8 ;  /* 0x000000b8bc08723c */ /* 0x040ff00000001808 */
[-C--:B------:R-:W-:Y:S08]  /*73a0*/  HMMA.16816.F32 R12, R188, R186.reuse, R12 ;  /* 0x000000babc0c723c */ /* 0x080ff0000000180c */
[C---:B------:R-:W-:Y:S01]  /*73b0*/  HMMA.16816.F32 R16, R172.reuse, R186, R16 ;  /* 0x000000baac10723c */ /* 0x040fe20000001810 */
[----:B------:R-:W3:Y:S07]  /*73c0*/  LDSM.16.M88.4 R184, [R205+0x26480] ;  /* 0x02648000cdb8783b */ /* 0x000eee0000000200 */
[-C--:B------:R-:W-:Y:S08]  /*73d0*/  HMMA.16816.F32 R20, R172, R180.reuse, R20 ;  /* 0x000000b4ac14723c */ /* 0x080ff00000001814 */
[C---:B------:R-:W-:Y:S08]  /*73e0*/  HMMA.16816.F32 R24, R188.reuse, R180, R24 ;  /* 0x000000b4bc18723c */ /* 0x040ff00000001818 */
[-C--:B------:R-:W-:Y:S01]  /*73f0*/  HMMA.16816.F32 R28, R188, R182.reuse, R28 ;  /* 0x000000b6bc1c723c */ /* 0x080fe2000000181c */
[----:B------:R-:W-:Y:S07]  /*7400*/  LDSM.16.M88.4 R188, [R2+0x27480] ;  /* 0x0274800002bc783b */ /* 0x000fee0000000200 */
[----:B------:R-:W-:Y:S01]  /*7410*/  HMMA.16816.F32 R32, R172, R182, R32 ;  /* 0x000000b6ac20723c */ /* 0x000fe20000001820 */
[----:B------:R-:W4:Y:S05]  /*7420*/  LDSM.16.MT88.4 R172, [R0+0x7080] ;  /* 0x0070800000ac783b */ /* 0x000f2a0000004200 */
[----:B------:R-:W-:Y:S02]  /*7430*/  LDSM.16.MT88.4 R180, [R0+0x3880] ;  /* 0x0038800000b4783b */ /* 0x000fe40000004200 */
[-C--:B-1----:R-:W-:Y:S08]  /*7440*/  HMMA.16816.F32 R4, R168, R176.reuse, R4 ;  /* 0x000000b0a804723c */ /* 0x082ff00000001804 */
[C---:B------:R-:W-:Y:S08]  /*7450*/  HMMA.16816.F32 R8, R192.reuse, R176, R8 ;  /* 0x000000b0c008723c */ /* 0x040ff00000001808 */
[-C--:B------:R-:W-:Y:S08]  /*7460*/  HMMA.16816.F32 R12, R192, R178.reuse, R12 ;  /* 0x000000b2c00c723c */ /* 0x080ff0000000180c */
[C---:B------:R-:W-:Y:S01]  /*7470*/  HMMA.16816.F32 R16, R168.reuse, R178, R16 ;  /* 0x000000b2a810723c */ /* 0x040fe20000001810 */
[----:B------:R-:W1:Y:S07]  /*7480*/  LDSM.16.M88.4 R176, [R2+0x26480] ;  /* 0x0264800002b0783b */ /* 0x000e6e0000000200 */
[-C--:B--2---:R-:W-:Y:S08]  /*7490*/  HMMA.16816.F32 R20, R168, R164.reuse, R20 ;  /* 0x000000a4a814723c */ /* 0x084ff00000001814 */
[C---:B------:R-:W-:Y:S08]  /*74a0*/  HMMA.16816.F32 R24, R192.reuse, R164, R24 ;  /* 0x000000a4c018723c */ /* 0x040ff00000001818 */
[-C--:B------:R-:W-:Y:S08]  /*74b0*/  HMMA.16816.F32 R28, R192, R166.reuse, R28 ;  /* 0x000000a6c01c723c */ /* 0x080ff0000000181c */
[----:B------:R-:W-:Y:S01]  /*74c0*/  HMMA.16816.F32 R32, R168, R166, R32 ;  /* 0x000000a6a820723c */ /* 0x000fe20000001820 */
[----:B------:R-:W2:Y:S05]  /*74d0*/  LDSM.16.MT88.4 R164, [R0+0x7880] ;  /* 0x0078800000a4783b */ /* 0x000eaa0000004200 */
[----:B------:R-:W-:Y:S02]  /*74e0*/  LDSM.16.MT88.4 R168, [R206+0x24c80] ;  /* 0x024c8000cea8783b */ /* 0x000fe40000004200 */
[-C--:B---3--:R-:W-:Y:S08]  /*74f0*/  HMMA.16816.F32 R4, R184, R196.reuse, R4 ;  /* 0x000000c4b804723c */ /* 0x088ff00000001804 */
[C---:B------:R-:W-:Y:S08]  /*7500*/  HMMA.16816.F32 R8, R200.reuse, R196, R8 ;  /* 0x000000c4c808723c */ /* 0x040ff00000001808 */
[-C--:B------:R-:W-:Y:S08]  /*7510*/  HMMA.16816.F32 R12, R200, R198.reuse, R12 ;  /* 0x000000c6c80c723c */ /* 0x080ff0000000180c */
[C---:B------:R-:W-:Y:S08]  /*7520*/  HMMA.16816.F32 R16, R184.reuse, R198, R16 ;  /* 0x000000c6b810723c */ /* 0x040ff00000001810 */
[-C--:B----4-:R-:W-:Y:S08]  /*7530*/  HMMA.16816.F32 R20, R184, R172.reuse, R20 ;  /* 0x000000acb814723c */ /* 0x090ff00000001814 */
[C---:B------:R-:W-:Y:S08]  /*7540*/  HMMA.16816.F32 R24, R200.reuse, R172, R24 ;  /* 0x000000acc818723c */ /* 0x040ff00000001818 */
[-C--:B------:R-:W-:Y:S08]  /*7550*/  HMMA.16816.F32 R28, R200, R174.reuse, R28 ;  /* 0x000000aec81c723c */ /* 0x080ff0000000181c */
[----:B------:R-:W-:Y:S01]  /*7560*/  HMMA.16816.F32 R32, R184, R174, R32 ;  /* 0x000000aeb820723c */ /* 0x000fe20000001820 */
[----:B------:R-:W-:Y:S07]  /*7570*/  LDSM.16.MT88.4 R172, [R206+0x26c80] ;  /* 0x026c8000ceac783b */ /* 0x000fee0000004200 */
[-C--:B-1----:R-:W-:Y:S08]  /*7580*/  HMMA.16816.F32 R4, R176, R180.reuse, R4 ;  /* 0x000000b4b004723c */ /* 0x082ff00000001804 */
        /* <DEDUP_REMOVED lines=61> */
[----:B------:R-:W1:Y:S07]  /*7960*/  LDSM.16.MT88.4 R28, [R207+0x26c80] ;  /* 0x026c8000cf1c783b */ /* 0x000e6e0000004200 */
        /* <DEDUP_REMOVED lines=10> */
[-C--:B--2---:R-:W-:Y:S08]  /*7a10*/  HMMA.16816.F32 R100, R32, R164.reuse, R100 ;  /* 0x000000a42064723c */ /* 0x084ff00000001864 */
[-C--:B------:R-:W-:Y:S08]  /*7a20*/  HMMA.16816.F32 R104, R168, R164.reuse, R104 ;  /* 0x000000a4a868723c */ /* 0x080ff00000001868 */
[-C--:B-1----:R-:W-:Y:S08]  /*7a30*/  HMMA.16816.F32 R108, R28, R164.reuse, R108 ;  /* 0x000000a41c6c723c */ /* 0x082ff0000000186c */
        /* <DEDUP_REMOVED lines=116> */
.L_x_1331:
[----:B------:R-:W-:Y:S01]  /*8180*/  USHF.L.U32 UR5, UR8, 0x7, URZ ;  /* 0x0000000708057899 */ /* 0x000fe2000800063f */
[----:B------:R-:W-:Y:S05]  /*8190*/  @P1 BRA `(.L_x_1353) ;  /* 0x00001d7000001947 */ /* 0x000fea0003800000 */
[----:B------:R-:W2:Y:S01]  /*81a0*/  LDL.LU.64 R164, [R1+0x58] ;  /* 0x0000580001a47983 */ /* 0x000ea20000300a00 */
[----:B------:R-:W-:Y:S01]  /*81b0*/  F2FP.PACK_AB R41, R41, R40 ;  /* 0x000000282929723e */ /* 0x000fe200000000ff */
[----:B------:R-:W-:Y:S01]  /*81c0*/  ULDC UR4, c[0x0][0x2f0] ;  /* 0x0000bc0000047ab9 */ /* 0x000fe20000000800 */
[----:B------:R-:W-:Y:S01]  /*81d0*/  F2FP.PACK_AB R111, R37, R36 ;  /* 0x00000024256f723e */ /* 0x000fe200000000ff */
[----:B------:R-:W-:Y:S01]  /*81e0*/  UIADD3 UR4, -UR5, UR4, URZ ;  /* 0x0000000405047290 */ /* 0x000fe2000fffe13f */
[----:B------:R-:W-:Y:S01]  /*81f0*/  F2FP.PACK_AB R109, R39, R38 ;  /* 0x00000026276d723e */ /* 0x000fe200000000ff */
[----:B------:R-:W-:Y:S01]  /*8200*/  BSSY B0, `(.L_x_1354) ;  /* 0x00000db000007945 */ /* 0x000fe20003800000 */
[----:B------:R-:W-:Y:S01]  /*8210*/  F2FP.PACK_AB R64, R65, R64 ;  /* 0x000000404140723e */ /* 0x000fe200000000ff */
[----:B------:R-:W-:Y:S01]  /*8220*/  UISETP.LT.AND UP0, UPT, UR4, 0x80, UPT ;  /* 0x000000800400788c */ /* 0x000fe2000bf01270 */
[----:B------:R-:W-:-:S02]  /*8230*/  F2FP.PACK_AB R66, R67, R66 ;  /* 0x000000424342723e */ /* 0x000fc400000000ff */
[----:B------:R-:W-:Y:S01]  /*8240*/  F2FP.PACK_AB R42, R43, R42 ;  /* 0x0000002a2b2a723e */ /* 0x000fe200000000ff */
[----:B------:R-:W-:Y:S01]  /*8250*/  USEL UR4, UR4, 0x80, UP0 ;  /* 0x0000008004047887 */ /* 0x000fe20008000000 */
        /* <DEDUP_REMOVED lines=56> */
[----:B--2---:R-:W-:-:S04]  /*85e0*/  SHF.R.S32.HI R5, RZ, 0x1f, R164 ;  /* 0x0000001fff057819 */ /* 0x004fc800000114a4 */
[CC--:B------:R-:W-:Y:S02]  /*85f0*/  LEA.HI R3, R5.reuse, R164.reuse, RZ, 0x2 ;  /* 0x000000a405037211 */ /* 0x0c0fe400078f10ff */
[CC--:B------:R-:W-:Y:S02]  /*8600*/  LEA.HI R10, R5.reuse, R164.reuse, RZ, 0x4 ;  /* 0x000000a4050a7211 */ /* 0x0c0fe400078f20ff */
[--C-:B------:R-:W-:Y:S02]  /*8610*/  SHF.R.S32.HI R4, RZ, 0x2, R3.reuse ;  /* 0x00000002ff047819 */ /* 0x100fe40000011403 */
[----:B------:R-:W-:Y:S02]  /*8620*/  SHF.R.S32.HI R0, RZ, 0x1f, R3 ;  /* 0x0000001fff007819 */ /* 0x000fe40000011403 */
[----:B------:R-:W-:Y:S02]  /*8630*/  LEA.HI R40, R5, R164, RZ, 0x7 ;  /* 0x000000a405287211 */ /* 0x000fe400078f38ff */
[----:B------:R-:W-:-:S04]  /*8640*/  LEA.HI R0, R0, R4, RZ, 0x3 ;  /* 0x0000000400007211 */ /* 0x000fc800078f18ff */
[----:B------:R-:W-:Y:S02]  /*8650*/  LOP3.LUT R2, R0, 0xfffffff8, RZ, 0xc0, !PT ;  /* 0xfffffff800027812 */ /* 0x000fe400078ec0ff */
[----:B------:R-:W-:-:S03]  /*8660*/  LEA.HI R0, R5, R164, RZ, 0x5 ;  /* 0x000000a405007211 */ /* 0x000fc600078f28ff */
[----:B------:R-:W-:Y:S01]  /*8670*/  IMAD.IADD R8, R4, 0x1, -R2 ;  /* 0x0000000104087824 */ /* 0x000fe200078e0a02 */
[----:B------:R-:W-:Y:S02]  /*8680*/  LEA.HI R2, R5, R164, RZ, 0x6 ;  /* 0x000000a405027211 */ /* 0x000fe400078f30ff */
[----:B-1----:R-:W-:Y:S02]  /*8690*/  SHF.R.S32.HI R6, RZ, 0x5, R0 ;  /* 0x00000005ff067819 */ /* 0x002fe40000011400 */
[----:B------:R-:W-:Y:S02]  /*86a0*/  LOP3.LUT R4, R3, 0x3ffffffc, RZ, 0xc0, !PT ;  /* 0x3ffffffc03047812 */ /* 0x000fe400078ec0ff */
[----:B------:R-:W-:Y:S01]  /*86b0*/  SHF.R.U32.HI R5, RZ, 0x3, R2 ;  /* 0x00000003ff057819 */ /* 0x000fe20000011602 */
[----:B------:R-:W-:Y:S01]  /*86c0*/  IMAD.SHL.U32 R2, R8, 0x40, RZ ;  /* 0x0000004008027824 */ /* 0x000fe200078e00ff */
[----:B------:R-:W-:Y:S01]  /*86d0*/  LEA.HI R0, R0, R6, RZ, 0x1 ;  /* 0x0000000600007211 */ /* 0x000fe200078f08ff */
[----:B------:R-:W-:Y:S01]  /*86e0*/  IMAD.IADD R7, R164, 0x1, -R4 ;  /* 0x00000001a4077824 */ /* 0x000fe200078e0a04 */
[----:B------:R-:W-:-:S02]  /*86f0*/  LOP3.LUT R3, R10, 0xfffffff0, RZ, 0xc0, !PT ;  /* 0xfffffff00a037812 */ /* 0x000fc400078ec0ff */
[----:B------:R-:W-:Y:S02]  /*8700*/  LOP3.LUT R4, R0, 0x1ffffe, RZ, 0xc0, !PT ;  /* 0x001ffffe00047812 */ /* 0x000fe400078ec0ff */
[----:B------:R-:W-:Y:S01]  /*8710*/  LOP3.LUT R0, R2, 0x1c0, RZ, 0xc0, !PT ;  /* 0x000001c002007812 */ /* 0x000fe200078ec0ff */
[----:B------:R-:W-:Y:S01]  /*8720*/  IMAD.IADD R2, R164, 0x1, -R3 ;  /* 0x00000001a4027824 */ /* 0x000fe200078e0a03 */
[----:B------:R-:W-:Y:S01]  /*8730*/  SHF.R.S32.HI R10, RZ, 0x4, R10 ;  /* 0x00000004ff0a7819 */ /* 0x000fe2000001140a */
[----:B------:R-:W-:Y:S01]  /*8740*/  IMAD.IADD R4, R6, 0x1, -R4 ;  /* 0x0000000106047824 */ /* 0x000fe200078e0a04 */
[----:B------:R-:W-:Y:S01]  /*8750*/  LOP3.LUT R5, R0, 0x18, R5, 0xf8, !PT ;  /* 0x0000001800057812 */ /* 0x000fe200078ef805 */
[----:B------:R-:W-:Y:S01]  /*8760*/  IMAD.SHL.U32 R6, R2, 0x8, RZ ;  /* 0x0000000802067824 */ /* 0x000fe200078e00ff */
[----:B------:R-:W-:Y:S01]  /*8770*/  SHF.R.U32.HI R0, RZ, 0x3, R0 ;  /* 0x00000003ff007819 */ /* 0x000fe20000011600 */
[----:B------:R-:W-:Y:S01]  /*8780*/  IMAD R7, R4, 0x200, R7 ;  /* 0x0000020004077824 */ /* 0x000fe200078e0207 */
[----:B------:R-:W-:Y:S01]  /*8790*/  BAR.SYNC.DEFER_BLOCKING 0x1, 0x100 ;  /* 0x0044000000007b1d */ /* 0x000fe20000010000 */
[----:B------:R-:W-:Y:S01]  /*87a0*/  LOP3.LUT P0, RZ, R8, 0x4, RZ, 0xc0, !PT ;  /* 0x0000000408ff7812 */ /* 0x000fe2000780c0ff */
[----:B------:R-:W-:Y:S01]  /*87b0*/  IMAD.SHL.U32 R3, R10, 0x40, RZ ;  /* 0x000000400a037824 */ /* 0x000fe200078e00ff */
[----:B------:R-:W-:Y:S01]  /*87c0*/  LOP3.LUT R0, R5, R0, RZ, 0x3c, !PT ;  /* 0x0000000005007212 */ /* 0x000fe200078e3cff */
[----:B------:R-:W-:Y:S01]  /*87d0*/  IMAD.SHL.U32 R8, R40, 0x4, RZ ;  /* 0x0000000428087824 */ /* 0x000fe200078e00ff */
[----:B------:R-:W-:-:S02]  /*87e0*/  SHF.R.S32.HI R4, RZ, 0x1f, R2 ;  /* 0x0000001fff047819 */ /* 0x000fc40000011402 */
[----:B------:R-:W-:Y:S01]  /*87f0*/  LOP3.LUT R3, R3, 0x1c0, RZ, 0xc0, !PT ;  /* 0x000001c003037812 */ /* 0x000fe200078ec0ff */
[----:B------:R-:W-:Y:S01]  /*8800*/  IMAD.U32 R0, R7, 0x2, R0 ;  /* 0x0000000207007824 */ /* 0x000fe200078e0000 */
[----:B------:R-:W-:Y:S02]  /*8810*/  LEA.HI R2, R4, R2, RZ, 0x3 ;  /* 0x0000000204027211 */ /* 0x000fe400078f18ff */
[----:B------:R-:W-:Y:S01]  /*8820*/  LOP3.LUT R4, R3, 0x38, R6, 0xf8, !PT ;  /* 0x0000003803047812 */ /* 0x000fe200078ef806 */
[----:B------:R-:W-:Y:S01]  /*8830*/  IMAD.SHL.U32 R0, R0, 0x2, RZ ;  /* 0x0000000200007824 */ /* 0x000fe200078e00ff */
[----:B------:R-:W-:Y:S01]  /*8840*/  SHF.R.U32.HI R7, RZ, 0x3, R3 ;  /* 0x00000003ff077819 */ /* 0x000fe20000011603 */
[----:B------:R-:W-:Y:S01]  /*8850*/  IMAD.SHL.U32 R3, R2, 0x400, RZ ;  /* 0x0000040002037824 */ /* 0x000fe200078e00ff */
[----:B------:R-:W-:Y:S02]  /*8860*/  LOP3.LUT R8, R8, 0x7ffffe00, RZ, 0xc0, !PT ;  /* 0x7ffffe0008087812 */ /* 0x000fe400078ec0ff */
[----:B------:R-:W-:-:S02]  /*8870*/  IADD3 R2, R0, 0x40, RZ ;  /* 0x0000004000027810 */ /* 0x000fc40007ffe0ff */
[----:B------:R-:W-:Y:S02]  /*8880*/  @P0 IADD3 R2, R0, -0x40, RZ ;  /* 0xffffffc000020810 */ /* 0x000fe40007ffe0ff */
[----:B------:R-:W-:Y:S02]  /*8890*/  LOP3.LUT R7, R4, R7, RZ, 0x3c, !PT ;  /* 0x0000000704077212 */ /* 0x000fe400078e3cff */
[----:B------:R-:W-:Y:S01]  /*88a0*/  LOP3.LUT R5, R3, 0x7fffe000, RZ, 0xc0, !PT ;  /* 0x7fffe00003057812 */ /* 0x000fe200078ec0ff */
[----:B------:R-:W-:Y:S01]  /*88b0*/  STS [R0+0x8080], R111 ;  /* 0x0080806f00007388 */ /* 0x000fe20000000800 */
[----:B------:R-:W-:Y:S02]  /*88c0*/  F2FP.PACK_AB R4, R149, R148 ;  /* 0x000000949504723e */ /* 0x000fe400000000ff */
[----:B------:R-:W-:Y:S01]  /*88d0*/  F2FP.PACK_AB R3, R151, R150 ;  /* 0x000000969703723e */ /* 0x000fe200000000ff */
[----:B------:R-:W-:Y:S01]  /*88e0*/  STS [R0+0x8480], R109 ;  /* 0x0084806d00007388 */ /* 0x000fe20000000800 */
[----:B------:R-:W-:-:S02]  /*88f0*/  IADD3 R5, R7, R5, R8 ;  /* 0x0000000507057210 */ /* 0x000fc40007ffe008 */
[----:B------:R-:W-:Y:S01]  /*8900*/  ISETP.GE.AND P1, PT, R10, UR4, PT ;  /* 0x000000040a007c0c */ /* 0x000fe2000bf26270 */
[----:B------:R-:W-:Y:S01]  /*8910*/  STS [R2+0x8080], R64 ;  /* 0x0080804002007388 */ /* 0x000fe20000000800 */
[----:B------:R-:W-:Y:S02]  /*8920*/  SHF.R.S32.HI R7, RZ, 0x1f, R6 ;  /* 0x0000001fff077819 */ /* 0x000fe40000011406 */
[----:B------:R-:W-:Y:S01]  /*8930*/  ISETP.GE.OR P0, PT, R6, c[0x0][0x324], P1 ;  /* 0x0000c90006007a0c */ /* 0x000fe20000f06670 */
[----:B------:R-:W-:Y:S01]  /*8940*/  STS [R2+0x8480], R66 ;  /* 0x0084804202007388 */ /* 0x000fe20000000800 */
[----:B------:R-:W-:-:S03]  /*8950*/  P2R R45, PR, RZ, 0x2 ;  /* 0x00000002ff2d7803 */ /* 0x000fc60000000000 */
[----:B------:R-:W-:Y:S04]  /*8960*/  STS [R0+0x9080], R41 ;  /* 0x0090802900007388 */ /* 0x000fe80000000800 */
[----:B------:R-:W-:Y:S04]  /*8970*/  STS [R0+0x9480], R42 ;  /* 0x0094802a00007388 */ /* 0x000fe80000000800 */
[----:B------:R-:W-:Y:S04]  /*8980*/  STS [R2+0x9080], R60 ;  /* 0x0090803c02007388 */ /* 0x000fe80000000800 */
[----:B------:R-:W-:Y:S04]  /*8990*/  STS [R2+0x9480], R62 ;  /* 0x0094803e02007388 */ /* 0x000fe80000000800 */
[----:B------:R1:W-:Y:S04]  /*89a0*/  STS [R0+0xa080], R44 ;  /* 0x00a0802c00007388 */ /* 0x0003e80000000800 */
[----:B------:R2:W-:Y:S04]  /*89b0*/  STS [R0+0xa480], R46 ;  /* 0x00a4802e00007388 */ /* 0x0005e80000000800 */
[----:B------:R-:W-:Y:S04]  /*89c0*/  STS [R2+0xa080], R56 ;  /* 0x00a0803802007388 */ /* 0x000fe80000000800 */
[----:B------:R-:W-:Y:S04]  /*89d0*/  STS [R2+0xa480], R58 ;  /* 0x00a4803a02007388 */ /* 0x000fe80000000800 */
[----:B------:R-:W-:Y:S04]  /*89e0*/  STS [R0+0xb080], R48 ;  /* 0x00b0803000007388 */ /* 0x000fe80000000800 */
[----:B------:R-:W-:Y:S04]  /*89f0*/  STS [R0+0xb480], R50 ;  /* 0x00b4803200007388 */ /* 0x000fe80000000800 */
[----:B------:R-:W-:Y:S01]  /*8a00*/  STS [R2+0xb080], R52 ;  /* 0x00b0803402007388 */ /* 0x000fe20000000800 */
[----:B-1----:R-:W-:-:S03]  /*8a10*/  SHF.R.S32.HI R44, RZ, 0x1f, R209 ;  /* 0x0000001fff2c7819 */ /* 0x002fc600000114d1 */
        /* <DEDUP_REMOVED lines=46> */
[----:B------:R3:W-:Y:S04]  /*8d00*/  STS [R0+0x7480], R16 ;  /* 0x0074801000007388 */ /* 0x0007e80000000800 */
[----:B------:R-:W-:Y:S04]  /*8d10*/  STS [R2+0x7080], R4 ;  /* 0x0070800402007388 */ /* 0x000fe80000000800 */
[----:B------:R4:W-:Y:S04]  /*8d20*/  STS [R2+0x7480], R3 ;  /* 0x0074800302007388 */ /* 0x0009e80000000800 */
[----:B--2---:R-:W2:Y:S01]  /*8d30*/  S2R R46, SR_CTAID.Z ;  /* 0x00000000002e7919 */ /* 0x004ea20000002700 */
[----:B-1----:R-:W-:Y:S01]  /*8d40*/  SHF.R.S32.HI R11, RZ, 0x1f, R10 ;  /* 0x0000001fff0b7819 */ /* 0x002fe2000001140a */
[----:B---3--:R-:W-:-:S02]  /*8d50*/  IMAD.SHL.U32 R0, R5, 0x2, RZ ;  /* 0x0000000205007824 */ /* 0x008fc400078e00ff */
[----:B------:R-:W-:Y:S01]  /*8d60*/  BAR.SYNC.DEFER_BLOCKING 0x1, 0x100 ;  /* 0x0044000000007b1d */ /* 0x000fe20000010000 */
[----:B------:R-:W-:Y:S02]  /*8d70*/  IMAD.U32 R5, RZ, RZ, UR8 ;  /* 0x00000008ff057e24 */ /* 0x000fe4000f8e00ff */
[----:B----4-:R-:W-:Y:S01]  /*8d80*/  IMAD R2, R44, c[0x0][0x338], RZ ;  /* 0x0000ce002c027a24 */ /* 0x010fe200078e02ff */
[----:B--2---:R-:W-:-:S03]  /*8d90*/  SHF.R.S32.HI R47, RZ, 0x1f, R46 ;  /* 0x0000001fff2f7819 */ /* 0x004fc6000001142e */
[C---:B------:R-:W-:Y:S02]  /*8da0*/  IMAD R4, R209.reuse, c[0x0][0x33c], R2 ;  /* 0x0000cf00d1047a24 */ /* 0x040fe400078e0202 */
[----:B------:R-:W-:-:S04]  /*8db0*/  IMAD.WIDE.U32 R2, R209, c[0x0][0x338], R6 ;  /* 0x0000ce00d1027a25 */ /* 0x000fc800078e0006 */
[----:B------:R-:W-:Y:S02]  /*8dc0*/  IMAD.IADD R3, R3, 0x1, R4 ;  /* 0x0000000103037824 */ /* 0x000fe400078e0204 */
[----:B------:R-:W-:Y:S02]  /*8dd0*/  IMAD R4, R47, c[0x0][0x340], RZ ;  /* 0x0000d0002f047a24 */ /* 0x000fe400078e02ff */
[C---:B------:R-:W-:Y:S01]  /*8de0*/  IMAD.WIDE.U32 R8, R46.reuse, c[0x0][0x340], R2 ;  /* 0x0000d0002e087a25 */ /* 0x040fe200078e0002 */
[----:B------:R1:W2:Y:S03]  /*8df0*/  LDS.128 R20, [R0+0x8880] ;  /* 0x0088800000147984 */ /* 0x0002a60000000c00 */
[----:B------:R-:W-:Y:S02]  /*8e00*/  IMAD R4, R46, c[0x0][0x344], R4 ;  /* 0x0000d1002e047a24 */ /* 0x000fe400078e0204 */
[----:B------:R-:W-:Y:S01]  /*8e10*/  IMAD.WIDE R2, R5, 0x80, R10 ;  /* 0x0000008005027825 */ /* 0x000fe200078e020a */
[----:B------:R1:W3:Y:S03]  /*8e20*/  LDS.128 R24, [R0+0x9080] ;  /* 0x0090800000187984 */ /* 0x0002e60000000c00 */
[----:B------:R-:W-:Y:S01]  /*8e30*/  IMAD.IADD R5, R9, 0x1, R4 ;  /* 0x0000000109057824 */ /* 0x000fe200078e0204 */
[----:B------:R1:W4:Y:S04]  /*8e40*/  LDS.128 R28, [R0+0x9880] ;  /* 0x00988000001c7984 */ /* 0x0003280000000c00 */
        /* <DEDUP_REMOVED lines=22> */
.L_x_1355:
[----:B--234-:R-:W-:Y:S05]  /*8fb0*/  BSYNC B0 ;  /* 0x0000000000007941 */ /* 0x01cfea0003800000 */
.L_x_1354:
[----:B-1----:R-:W-:Y:S01]  /*8fc0*/  IADD3 R0, R10, 0x10, RZ ;  /* 0x000000100a007810 */ /* 0x002fe20007ffe0ff */
[----:B------:R-:W-:Y:S03]  /*8fd0*/  BSSY B0, `(.L_x_1356) ;  /* 0x0000010000007945 */ /* 0x000fe60003800000 */
[----:B------:R-:W-:-:S04]  /*8fe0*/  ISETP.GE.AND P0, PT, R0, UR4, PT ;  /* 0x0000000400007c0c */ /* 0x000fc8000bf06270 */
        /* <DEDUP_REMOVED lines=14> */
.L_x_1357:
[----:B------:R-:W-:Y:S05]  /*90d0*/  BSYNC B0 ;  /* 0x0000000000007941 */ /* 0x000fea0003800000 */
.L_x_1356:
[----:B------:R-:W-:Y:S01]  /*90e0*/  IADD3 R0, R10, 0x20, RZ ;  /* 0x000000200a007810 */ /* 0x000fe20007ffe0ff */
[----:B------:R-:W-:Y:S03]  /*90f0*/  BSSY B0, `(.L_x_1358) ;  /* 0x000000f000007945 */ /* 0x000fe60003800000 */
[----:B------:R-:W-:-:S04]  /*9100*/  ISETP.GE.AND P6, PT, R0, UR4, PT ;  /* 0x0000000400007c0c */ /* 0x000fc8000bfc6270 */
        /* <DEDUP_REMOVED lines=13> */
.L_x_1359:
[----:B------:R-:W-:Y:S05]  /*91e0*/  BSYNC B0 ;  /* 0x0000000000007941 */ /* 0x000fea0003800000 */
.L_x_1358:
        /* <DEDUP_REMOVED lines=16> */
.L_x_1361:
[----:B------:R-:W-:Y:S05]  /*92f0*/  BSYNC B0 ;  /* 0x0000000000007941 */ /* 0x000fea0003800000 */
.L_x_1360:
        /* <DEDUP_REMOVED lines=16> */
.L_x_1363:
[----:B------:R-:W-:Y:S05]  /*9400*/  BSYNC B0 ;  /* 0x0000000000007941 */ /* 0x000fea0003800000 */
.L_x_1362:
        /* <DEDUP_REMOVED lines=16> */
.L_x_1365:
[----:B------:R-:W-:Y:S05]  /*9510*/  BSYNC B0 ;  /* 0x0000000000007941 */ /* 0x000fea0003800000 */
.L_x_1364:
        /* <DEDUP_REMOVED lines=16> */
.L_x_1367:
[----:B------:R-:W-:Y:S05]  /*9620*/  BSYNC B0 ;  /* 0x0000000000007941 */ /* 0x000fea0003800000 */
.L_x_1366:
[----:B------:R-:W-:Y:S01]  /*9630*/  IADD3 R0, R10, 0x70, RZ ;  /* 0x000000700a007810 */ /* 0x000fe20007ffe0ff */
[----:B------:R-:W-:Y:S03]  /*9640*/  BSSY B0, `(.L_x_1368) ;  /* 0x000000e000007945 */ /* 0x000fe60003800000 */
[----:B------:R-:W-:-:S04]  /*9650*/  ISETP.GE.AND P1, PT, R0, UR4, PT ;  /* 0x0000000400007c0c */ /* 0x000fc8000bf26270 */
        /* <DEDUP_REMOVED lines=12> */
.L_x_1369:
[----:B------:R-:W-:Y:S05]  /*9720*/  BSYNC B0 ;  /* 0x0000000000007941 */ /* 0x000fea0003800000 */
.L_x_1368:
[----:B------:R-:W-:Y:S01]  /*9730*/  ISETP.NE.AND P0, PT, R45, RZ, PT ;  /* 0x000000ff2d00720c */ /* 0x000fe20003f05270 */
[----:B------:R-:W-:Y:S01]  /*9740*/  IMAD R0, R44, c[0x0][0x308], RZ ;  /* 0x0000c2002c007a24 */ /* 0x000fe200078e02ff */
[----:B------:R-:W-:Y:S01]  /*9750*/  BSSY B0, `(.L_x_1370) ;  /* 0x0000012000007945 */ /* 0x000fe20003800000 */
[----:B--2---:R-:W-:Y:S01]  /*9760*/  IMAD.WIDE.U32 R4, R209, c[0x0][0x308], R6 ;  /* 0x0000c200d1047a25 */ /* 0x004fe200078e0006 */
        /* <DEDUP_REMOVED lines=16> */
.L_x_1371:
[----:B------:R-:W-:Y:S05]  /*9870*/  BSYNC B0 ;  /* 0x0000000000007941 */ /* 0x000fea0003800000 */
.L_x_1370:
[----:B------:R-:W-:Y:S01]  /*9880*/  ISETP.NE.AND P0, PT, R16, RZ, PT ;  /* 0x000000ff1000720c */ /* 0x000fe20003f05270 */
[----:B------:R-:W-:Y:S03]  /*9890*/  BSSY B0, `(.L_x_1372) ;  /* 0x000000e000007945 */ /* 0x000fe60003800000 */
[----:B------:R-:W-:-:S13]  /*98a0*/  ISETP.GE.OR P0, PT, R6, c[0x0][0x2f4], P0 ;  /* 0x0000bd0006007a0c */ /* 0x000fda0000706670 */
        /* <DEDUP_REMOVED lines=12> */
.L_x_1373:
[----:B------:R-:W-:Y:S05]  /*9970*/  BSYNC B0 ;  /* 0x0000000000007941 */ /* 0x000fea0003800000 */
.L_x_1372:
        /* <DEDUP_REMOVED lines=14> */
.L_x_1375:
[----:B------:R-:W-:Y:S05]  /*9a60*/  BSYNC B0 ;  /* 0x0000000000007941 */ /* 0x000fea0003800000 */
.L_x_1374:
        /* <DEDUP_REMOVED lines=14> */
.L_x_1377:
[----:B------:R-:W-:Y:S05]  /*9b50*/  BSYNC B0 ;  /* 0x0000000000007941 */ /* 0x000fea0003800000 */
.L_x_1376:
        /* <DEDUP_REMOVED lines=14> */
.L_x_1379:
[----:B------:R-:W-:Y:S05]  /*9c40*/  BSYNC B0 ;  /* 0x0000000000007941 */ /* 0x000fea0003800000 */
.L_x_1378:
        /* <DEDUP_REMOVED lines=14> */
.L_x_1381:
[----:B------:R-:W-:Y:S05]  /*9d30*/  BSYNC B0 ;  /* 0x0000000000007941 */ /* 0x000fea0003800000 */
.L_x_1380:
        /* <DEDUP_REMOVED lines=14> */
.L_x_1383:
[----:B------:R-:W-:Y:S05]  /*9e20*/  BSYNC B0 ;  /* 0x0000000000007941 */ /* 0x000fea0003800000 */
.L_x_1382:
        /* <DEDUP_REMOVED lines=14> */
.L_x_1353:
[----:B------:R-:W2:Y:S01]  /*9f10*/  LDL.LU.64 R2, [R1+0x58] ;  /* 0x0000580001027983 */ /* 0x000ea20000300a00 */
[----:B------:R-:W-:Y:S01]  /*9f20*/  ULDC UR4, c[0x0][0x2f0] ;  /* 0x0000bc0000047ab9 */ /* 0x000fe20000000800 */
[----:B------:R-:W-:Y:S01]  /*9f30*/  SHF.R.S32.HI R16, RZ, 0x1f, R209 ;  /* 0x0000001fff107819 */ /* 0x000fe200000114d1 */
[----:B------:R-:W-:Y:S01]  /*9f40*/  UIADD3 UR4, -UR5, UR4, URZ ;  /* 0x0000000405047290 */ /* 0x000fe2000fffe13f */
[----:B------:R-:W3:Y:S01]  /*9f50*/  S2R R19, SR_CTAID.Z ;  /* 0x0000000000137919 */ /* 0x000ee20000002700 */
[----:B------:R-:W-:Y:S01]  /*9f60*/  BSSY B0, `(.L_x_1384) ;  /* 0x0000020000007945 */ /* 0x000fe20003800000 */
[----:B---3--:R-:W-:-:S05]  /*9f70*/  SHF.R.S32.HI R20, RZ, 0x1f, R19 ;  /* 0x0000001fff147819 */ /* 0x008fca0000011413 */
[----:B------:R-:W-:-:S04]  /*9f80*/  IMAD R8, R20, c[0x0][0x310], RZ ;  /* 0x0000c40014087a24 */ /* 0x000fc800078e02ff */
[----:B------:R-:W-:Y:S01]  /*9f90*/  IMAD R8, R19, c[0x0][0x314], R8 ;  /* 0x0000c50013087a24 */ /* 0x000fe200078e0208 */
[----:B--2---:R-:W-:-:S04]  /*9fa0*/  SHF.R.S32.HI R0, RZ, 0x1f, R2 ;  /* 0x0000001fff007819 */ /* 0x004fc80000011402 */
[----:B-1----:R-:W-:Y:S01]  /*9fb0*/  LEA.HI R6, R0, R2, RZ, 0x4 ;  /* 0x0000000200067211 */ /* 0x002fe200078f20ff */
[----:B------:R-:W-:-:S03]  /*9fc0*/  IMAD R0, R16, c[0x0][0x308], RZ ;  /* 0x0000c20010007a24 */ /* 0x000fc600078e02ff */
[----:B------:R-:W-:Y:S01]  /*9fd0*/  LOP3.LUT R4, R6, 0x1ffffff0, RZ, 0xc0, !PT ;  /* 0x1ffffff006047812 */ /* 0x000fe200078ec0ff */
[----:B------:R-:W-:Y:S01]  /*9fe0*/  IMAD R0, R209, c[0x0][0x30c], R0 ;  /* 0x0000c300d1007a24 */ /* 0x000fe200078e0200 */
[----:B------:R-:W-:-:S03]  /*9ff0*/  SHF.R.S32.HI R6, RZ, 0x4, R6 ;  /* 0x00000004ff067819 */ /* 0x000fc60000011406 */
[----:B------:R-:W-:Y:S01]  /*a000*/  IMAD.IADD R4, R2, 0x1, -R4 ;  /* 0x0000000102047824 */ /* 0x000fe200078e0a04 */
[----:B------:R-:W-:Y:S01]  /*a010*/  ISETP.GE.AND P0, PT, R6, UR4, PT ;  /* 0x0000000406007c0c */ /* 0x000fe2000bf06270 */
[----:B------:R-:W-:Y:S01]  /*a020*/  IMAD.U32 R2, RZ, RZ, UR8 ;  /* 0x00000008ff027e24 */ /* 0x000fe2000f8e00ff */
[----:B------:R-:W-:Y:S01]  /*a030*/  SHF.R.S32.HI R7, RZ, 0x1f, R6 ;  /* 0x0000001fff077819 */ /* 0x000fe20000011406 */
[----:B------:R-:W-:Y:S01]  /*a040*/  IMAD.SHL.U32 R4, R4, 0x8, RZ ;  /* 0x0000000804047824 */ /* 0x000fe200078e00ff */
[----:B------:R-:W-:-:S03]  /*a050*/  P2R R17, PR, RZ, 0x1 ;  /* 0x00000001ff117803 */ /* 0x000fc60000000000 */
[----:B------:R-:W-:Y:S01]  /*a060*/  IMAD.WIDE R2, R2, 0x80, R6 ;  /* 0x0000008002027825 */ /* 0x000fe200078e0206 */
[----:B------:R-:W-:Y:S02]  /*a070*/  SHF.R.S32.HI R5, RZ, 0x1f, R4 ;  /* 0x0000001fff057819 */ /* 0x000fe40000011404 */
[----:B------:R-:W-:-:S03]  /*a080*/  ISETP.GE.OR P0, PT, R4, c[0x0][0x2f4], P0 ;  /* 0x0000bd0004007a0c */ /* 0x000fc60000706670 */
[----:B------:R-:W-:-:S05]  /*a090*/  IMAD.WIDE.U32 R10, R209, c[0x0][0x308], R4 ;  /* 0x0000c200d10a7a25 */ /* 0x000fca00078e0004 */
[----:B------:R-:W-:-:S05]  /*a0a0*/  IADD3 R11, R0, R11, RZ ;  /* 0x0000000b000b7210 */ /* 0x000fca0007ffe0ff */
        /* <DEDUP_REMOVED lines=11> */
.L_x_1385:
[----:B------:R-:W-:Y:S05]  /*a160*/  BSYNC B0 ;  /* 0x0000000000007941 */ /* 0x000fea0003800000 */
.L_x_1384:
[----:B------:R-:W-:Y:S01]  /*a170*/  IADD3 R0, R6, 0x10, RZ ;  /* 0x0000001006007810 */ /* 0x000fe20007ffe0ff */
        /* <DEDUP_REMOVED lines=16> */
.L_x_1387:
[----:B------:R-:W-:Y:S05]  /*a280*/  BSYNC B0 ;  /* 0x0000000000007941 */ /* 0x000fea0003800000 */
.L_x_1386:
        /* <DEDUP_REMOVED lines=16> */
.L_x_1389:
[----:B------:R-:W-:Y:S05]  /*a390*/  BSYNC B0 ;  /* 0x0000000000007941 */ /* 0x000fea0003800000 */
.L_x_1388:
        /* <DEDUP_REMOVED lines=16> */
.L_x_1391:
[----:B------:R-:W-:Y:S05]  /*a4a0*/  BSYNC B0 ;  /* 0x0000000000007941 */ /* 0x000fea0003800000 */
.L_x_1390:
        /* <DEDUP_REMOVED lines=16> */
.L_x_1393:
[----:B------:R-:W-:Y:S05]  /*a5b0*/  BSYNC B0 ;  /* 0x0000000000007941 */ /* 0x000fea0003800000 */
.L_x_1392:
        /* <DEDUP_REMOVED lines=16> */
.L_x_1395:
[----:B------:R-:W-:Y:S05]  /*a6c0*/  BSYNC B0 ;  /* 0x0000000000007941 */ /* 0x000fea0003800000 */
.L_x_1394:
        /* <DEDUP_REMOVED lines=16> */
.L_x_1397:
[----:B------:R-:W-:Y:S05]  /*a7d0*/  BSYNC B0 ;  /* 0x0000000000007941 */ /* 0x000fea0003800000 */
.L_x_1396:
        /* <DEDUP_REMOVED lines=15> */
.L_x_1399:
[----:B------:R-:W-:Y:S05]  /*a8d0*/  BSYNC B0 ;  /* 0x0000000000007941 */ /* 0x000fea0003800000 */
.L_x_1398:
[----:B------:R-:W-:Y:S01]  /*a8e0*/  ISETP.NE.AND P0, PT, R17, RZ, PT ;  /* 0x000000ff1100720c */ /* 0x000fe20003f05270 */
[----:B------:R-:W-:Y:S01]  /*a8f0*/  IMAD R0, R16, c[0x0][0x338], RZ ;  /* 0x0000ce0010007a24 */ /* 0x000fe200078e02ff */
[----:B------:R-:W-:Y:S01]  /*a900*/  BSSY B0, `(.L_x_1400) ;  /* 0x0000012000007945 */ /* 0x000fe20003800000 */
[----:B------:R-:W-:Y:S01]  /*a910*/  IMAD.WIDE.U32 R8, R209, c[0x0][0x338], R4 ;  /* 0x0000ce00d1087a25 */ /* 0x000fe200078e0004 */
[----:B------:R-:W-:-:S03]  /*a920*/  ISETP.GE.OR P0, PT, R4, c[0x0][0x324], P0 ;  /* 0x0000c90004007a0c */ /* 0x000fc60000706670 */
        /* <DEDUP_REMOVED lines=15> */
.L_x_1401:
[----:B------:R-:W-:Y:S05]  /*aa20*/  BSYNC B0 ;  /* 0x0000000000007941 */ /* 0x000fea0003800000 */
.L_x_1400:
        /* <DEDUP_REMOVED lines=15> */
.L_x_1403:
[----:B------:R-:W-:Y:S05]  /*ab20*/  BSYNC B0 ;  /* 0x0000000000007941 */ /* 0x000fea0003800000 */
.L_x_1402:
        /* <DEDUP_REMOVED lines=14> */
.L_x_1405:
[----:B------:R-:W-:Y:S05]  /*ac10*/  BSYNC B0 ;  /* 0x0000000000007941 */ /* 0x000fea0003800000 */
.L_x_1404:
        /* <DEDUP_REMOVED lines=14> */
.L_x_1407:
[----:B------:R-:W-:Y:S05]  /*ad00*/  BSYNC B0 ;  /* 0x0000000000007941 */ /* 0x000fea0003800000 */
.L_x_1406:
        /* <DEDUP_REMOVED lines=14> */
.L_x_1409:
[----:B------:R-:W-:Y:S05]  /*adf0*/  BSYNC B0 ;  /* 0x0000000000007941 */ /* 0x000fea0003800000 */
.L_x_1408:
        /* <DEDUP_REMOVED lines=14> */
.L_x_1411:
[----:B------:R-:W-:Y:S05]  /*aee0*/  BSYNC B0 ;  /* 0x0000000000007941 */ /* 0x000fea0003800000 */
.L_x_1410:
        /* <DEDUP_REMOVED lines=14> */
.L_x_1413:
[----:B------:R-:W-:Y:S05]  /*afd0*/  BSYNC B0 ;  /* 0x0000000000007941 */ /* 0x000fea0003800000 */
.L_x_1412:
        /* <DEDUP_REMOVED lines=13> */
.L_x_1414:
        /* <DEDUP_REMOVED lines=13> */
.L_x_2326:


//--------------------- .text._ZN7cutlass13device_kernelIN5flash19enable_sm80_to_sm89INS1_16FlashAttnBwdSm80INS1_25CollectiveMainloopBwdSm80ILi2ELi2EN4cute5tupleIJNS5_1CILi64EEENS7_ILi128EEES9_EEENS_6half_tEfNS_4arch4Sm80ELb0ELb1ELb1ELb0ELb1ELb0ELb0ELb0ELi2ELi2ELi2ELi2ELb0EEENS1_21CollectiveEpilogueBwdISA_SB_SD_Li256ELb0ELb0ELi4EEENS1_19SingleTileSchedulerILb0ELb0ELb0ELi128EEEEEEEEEvNT_6ParamsE --------------------------
	.section	.text._ZN7cutlass13device_kernelIN5flash19enable_sm80_to_sm89INS1_16FlashAttnBwdSm80INS1_25CollectiveMainloopBwdSm80ILi2ELi2EN4cute5tupleIJNS5_1CILi64EEENS7_ILi128EEES9_EEENS_6half_tEfNS_4arch4Sm80ELb0ELb1ELb1ELb0ELb1ELb0ELb0ELb0ELi2ELi2ELi2ELi2ELb0EEENS1_21CollectiveEpilogueBwdISA_SB_SD_Li256ELb0ELb0ELi4EEENS1_19SingleTileSchedulerILb0ELb0ELb0ELi128EEEEEEEEEvNT_6ParamsE,"ax",@progbits
	.sectioninfo	@"SHI_REGISTERS=255"
	.align	128
.text._ZN7cutlass13device_kernelIN5flash19enable_sm80_to_sm89INS1_16FlashAttnBwdSm80INS1_25CollectiveMainloopBwdSm80ILi2ELi2EN4cute5tupleIJNS5_1CILi64EEENS7_ILi128EEES9_EEENS_6half_tEfNS_4arch4Sm80ELb0ELb1ELb1ELb0ELb1ELb0ELb0ELb0ELi2ELi2ELi2ELi2ELb0EEENS1_21CollectiveEpilogueBwdISA_SB_SD_Li256ELb0ELb0ELi4EEENS1_19SingleTileSchedulerILb0ELb0ELb0ELi128EEEEEEEEEvNT_6ParamsE:
        .type           _ZN7cutlass13device_kernelIN5flash19enable_sm80_to_sm89INS1_16FlashAttnBwdSm80INS1_25CollectiveMainloopBwdSm80ILi2ELi2EN4cute5tupleIJNS5_1CILi64EEENS7_ILi128EEES9_EEENS_6half_tEfNS_4arch4Sm80ELb0ELb1ELb1ELb0ELb1ELb0ELb0ELb0ELi2ELi2ELi2ELi2ELb0EEENS1_21CollectiveEpilogueBwdISA_SB_SD_Li256ELb0ELb0ELi4EEENS1_19SingleTileSchedulerILb0ELb0ELb0ELi128EEEEEEEEEvNT_6ParamsE,@function
        .size           _ZN7cutlass13device_kernelIN5flash19enable_sm80_to_sm89INS1_16FlashAttnBwdSm80INS1_25CollectiveMainloopBwdSm80ILi2ELi2EN4cute5tupleIJNS5_1CILi64EEENS7_ILi128EEES9_EEENS_6half_tEfNS_4arch4Sm80ELb0ELb1ELb1ELb0ELb1ELb0ELb0ELb0ELi2ELi2ELi2ELi2ELb0EEENS1_21CollectiveEpilogueBwdISA_SB_SD_Li256ELb0ELb0ELi4EEENS1_19SingleTileSchedulerILb0ELb0ELb0ELi128EEEEEEEEEvNT_6ParamsE,(.L_x_2327 - _ZN7cutlass13device_kernelIN5flash19enable_sm80_to_sm89INS1_16FlashAttnBwdSm80INS1_25CollectiveMainloopBwdSm80ILi2ELi2EN4cute5tupleIJNS5_1CILi64EEENS7_ILi128EEES9_EEENS_6half_tEfNS_4arch4Sm80ELb0ELb1ELb1ELb0ELb1ELb0ELb0ELb0ELi2ELi2ELi2ELi2ELb0EEENS1_21CollectiveEpilogueBwdISA_SB_SD_Li256ELb0ELb0ELi4EEENS1_19SingleTileSchedulerILb0ELb0ELb0ELi128EEEEEEEEEvNT_6ParamsE)
        .other          _ZN7cutlass13device_kernelIN5flash19enable_sm80_to_sm89INS1_16FlashAttnBwdSm80INS1_25CollectiveMainloopBwdSm80ILi2ELi2EN4cute5tupleIJNS5_1CILi64EEENS7_ILi128EEES9_EEENS_6half_tEfNS_4arch4Sm80ELb0ELb1ELb1ELb0ELb1ELb0ELb0ELb0ELi2ELi2ELi2ELi2ELb0EEENS1_21CollectiveEpilogueBwdISA_SB_SD_Li256ELb0ELb0ELi4EEENS1_19SingleTileSchedulerILb0ELb0ELb0ELi128EEEEEEEEEvNT_6ParamsE,@"STO_CUDA_ENTRY STV_DEFAULT"
_ZN7cutlass13device_kernelIN5flash19enable_sm80_to_sm89INS1_16FlashAttnBwdSm80INS1_25CollectiveMainloopBwdSm80ILi2ELi2EN4cute5tupleIJNS5_1CILi64EEENS7_ILi128EEES9_EEENS_6half_tEfNS_4arch4Sm80ELb0ELb1ELb1ELb0ELb1ELb0ELb0ELb0ELi2ELi2ELi2ELi2ELb0EEENS1_21CollectiveEpilogueBwdISA_SB_SD_Li256ELb0ELb0ELi4EEENS1_19SingleTileSchedulerILb0ELb0ELb0ELi128EEEEEEEEEvNT_6ParamsE:
        /* <DEDUP_REMOVED lines=29> */
.L_x_1415:
        /* <DEDUP_REMOVED lines=498> */
.L_x_1418:
[----:B--2---:R-:W-:Y:S05]  /*20f0*/  BSYNC B0 ;  /* 0x0000000000007941 */ /* 0x004fea0003800000 */
.L_x_1417:
        /* <DEDUP_REMOVED lines=121> */
.L_x_1437:
        /* <DEDUP_REMOVED lines=225> */
.L_x_1421:
[----:B------:R-:W-:Y:S11]  /*36a0*/  ISETP.NE.AND P0, PT, R10, c[0x0][0x2a8], PT ;  /* 0x0000aa000a007a0c */ /* 0x000ff60003f05270 */
[----:B------:R-:W-:Y:S02]  /*36b0*/  @!UPT UIADD3 URZ, URZ, URZ, URZ ;  /* 0x0000003f3f3ff290 */ /* 0x000fe4000fffe03f */
[----:B------:R-:W-:Y:S05]  /*36c0*/  @P0 IMAD.HI.U32 R4, R2, c[0x0][0x2ac], RZ ;  /* 0x0000ab0002040a27 */ /* 0x000fea00078e00ff */
[----:B------:R-:W-:Y:S02]  /*36d0*/  @P0 SHF.R.U32.HI R2, RZ, c[0x0][0x2b0], R4 ;  /* 0x0000ac00ff020a19 */ /* 0x000fe40000011604 */
.L_x_1422:
[----:B------:R-:W-:Y:S05]  /*36e0*/  BSYNC B0 ;  /* 0x0000000000007941 */ /* 0x000fea0003800000 */
.L_x_1420:
        /* <DEDUP_REMOVED lines=10> */
.L_x_1419:
        /* <DEDUP_REMOVED lines=17> */
.L_x_1425:
[----:B------:R-:W-:Y:S11]  /*38a0*/  ISETP.NE.AND P0, PT, R10, c[0x0][0x2a8], PT ;  /* 0x0000aa000a007a0c */ /* 0x000ff60003f05270 */
[----:B------:R-:W-:Y:S02]  /*38b0*/  @!UPT UIADD3 URZ, URZ, URZ, URZ ;  /* 0x0000003f3f3ff290 */ /* 0x000fe4000fffe03f */
[----:B------:R-:W-:Y:S05]  /*38c0*/  @P0 IMAD.HI.U32 R4, R2, c[0x0][0x2ac], RZ ;  /* 0x0000ab0002040a27 */ /* 0x000fea00078e00ff */
[----:B------:R-:W-:Y:S02]  /*38d0*/  @P0 SHF.R.U32.HI R2, RZ, c[0x0][0x2b0], R4 ;  /* 0x0000ac00ff020a19 */ /* 0x000fe40000011604 */
.L_x_1426:
[----:B------:R-:W-:Y:S05]  /*38e0*/  BSYNC B0 ;  /* 0x0000000000007941 */ /* 0x000fea0003800000 */
.L_x_1424:
[----:B------:R-:W2:Y:S01]  /*38f0*/  LDL R5, [R1+0x48] ;  /* 0x0000480001057983 */ /* 0x000ea20000100800 */
[----:B------:R-:W-:Y:S04]  /*3900*/  IMAD.MOV.U32 R4, RZ, RZ, c[0x0][0x2a8] ;  /* 0x0000aa00ff047624 */ /* 0x000fe800078e00ff */
[----:B------:R-:W-:Y:S04]  /*3910*/  IMAD R2, R2, R4, -UR13 ;  /* 0x8000000d02027e24 */ /* 0x000fe8000f8e0204 */
[----:B--2---:R-:W-:Y:S05]  /*3920*/  IMAD.IADD R2, R2, 0x1, -R5 ;  /* 0x0000000102027824 */ /* 0x004fea00078e0a05 */
[----:B------:R-:W-:Y:S02]  /*3930*/  IADD3 R4, R2, c[0x0][0x2a8], RZ ;  /* 0x0000aa0002047a10 */ /* 0x000fe40007ffe0ff */
[----:B------:R-:W-:Y:S02]  /*3940*/  IMNMX R7, R7, R2, !PT ;  /* 0x0000000207077217 */ /* 0x000fe40007800200 */
[----:B------:R-:W-:Y:S02]  /*3950*/  IMNMX R8, R8, R4, PT ;  /* 0x0000000408087217 */ /* 0x000fe40003800200 */
.L_x_1423:
        /* <DEDUP_REMOVED lines=17> */
.L_x_1429:
[----:B------:R-:W-:Y:S11]  /*3a70*/  ISETP.NE.AND P0, PT, R10, c[0x0][0x2a8], PT ;  /* 0x0000aa000a007a0c */ /* 0x000ff60003f05270 */
[----:B------:R-:W-:Y:S02]  /*3a80*/  @!UPT UIADD3 URZ, URZ, URZ, URZ ;  /* 0x0000003f3f3ff290 */ /* 0x000fe4000fffe03f */
[----:B------:R-:W-:Y:S05]  /*3a90*/  @P0 IMAD.HI.U32 R4, R2, c[0x0][0x2ac], RZ ;  /* 0x0000ab0002040a27 */ /* 0x000fea00078e00ff */
[----:B------:R-:W-:Y:S02]  /*3aa0*/  @P0 SHF.R.U32.HI R2, RZ, c[0x0][0x2b0], R4 ;  /* 0x0000ac00ff020a19 */ /* 0x000fe40000011604 */
.L_x_1430:
[----:B------:R-:W-:Y:S05]  /*3ab0*/  BSYNC B0 ;  /* 0x0000000000007941 */ /* 0x000fea0003800000 */
.L_x_1428:
[----:B------:R-:W2:Y:S01]  /*3ac0*/  LDL R11, [R1+0x48] ;  /* 0x00004800010b7983 */ /* 0x000ea20000100800 */
[----:B------:R-:W-:Y:S04]  /*3ad0*/  IMAD.MOV.U32 R4, RZ, RZ, c[0x0][0x2a8] ;  /* 0x0000aa00ff047624 */ /* 0x000fe800078e00ff */
[----:B------:R-:W-:Y:S04]  /*3ae0*/  IMAD R2, R2, R4, -UR13 ;  /* 0x8000000d02027e24 */ /* 0x000fe8000f8e0204 */
[----:B--2---:R-:W-:Y:S05]  /*3af0*/  IMAD.IADD R2, R2, 0x1, -R11 ;  /* 0x0000000102027824 */ /* 0x004fea00078e0a0b */
[----:B------:R-:W-:Y:S02]  /*3b00*/  IADD3 R4, R2, c[0x0][0x2a8], RZ ;  /* 0x0000aa0002047a10 */ /* 0x000fe40007ffe0ff */
[----:B------:R-:W-:Y:S02]  /*3b10*/  IMNMX R5, R5, R2, !PT ;  /* 0x0000000205057217 */ /* 0x000fe40007800200 */
[----:B------:R-:W-:Y:S02]  /*3b20*/  IMNMX R6, R6, R4, PT ;  /* 0x0000000406067217 */ /* 0x000fe40003800200 */
.L_x_1427:
        /* <DEDUP_REMOVED lines=17> */
.L_x_1433:
[----:B------:R-:W-:Y:S11]  /*3c40*/  ISETP.NE.AND P0, PT, R10, c[0x0][0x2a8], PT ;  /* 0x0000aa000a007a0c */ /* 0x000ff60003f05270 */
[----:B------:R-:W-:Y:S02]  /*3c50*/  @!UPT UIADD3 URZ, URZ, URZ, URZ ;  /* 0x0000003f3f3ff290 */ /* 0x000fe4000fffe03f */
[----:B------:R-:W-:Y:S05]  /*3c60*/  @P0 IMAD.HI.U32 R9, R0, c[0x0][0x2ac], RZ ;  /* 0x0000ab0000090a27 */ /* 0x000fea00078e00ff */
[----:B------:R-:W-:Y:S02]  /*3c70*/  @P0 SHF.R.U32.HI R0, RZ, c[0x0][0x2b0], R9 ;  /* 0x0000ac00ff000a19 */ /* 0x000fe40000011609 */
.L_x_1434:
[----:B------:R-:W-:Y:S05]  /*3c80*/  BSYNC B0 ;  /* 0x0000000000007941 */ /* 0x000fea0003800000 */
.L_x_1432:
[----:B------:R-:W2:Y:S01]  /*3c90*/  LDL R10, [R1+0x48] ;  /* 0x00004800010a7983 */ /* 0x000ea20000100800 */
[----:B------:R-:W-:Y:S04]  /*3ca0*/  IMAD.MOV.U32 R9, RZ, RZ, c[0x0][0x2a8] ;  /* 0x0000aa00ff097624 */ /* 0x000fe800078e00ff */
[----:B------:R-:W-:Y:S04]  /*3cb0*/  IMAD R0, R0, R9, -UR13 ;  /* 0x8000000d00007e24 */ /* 0x000fe8000f8e0209 */
[----:B--2---:R-:W-:Y:S05]  /*3cc0*/  IMAD.IADD R0, R0, 0x1, -R10 ;  /* 0x0000000100007824 */ /* 0x004fea00078e0a0a */
[----:B------:R-:W-:Y:S02]  /*3cd0*/  IADD3 R9, R0, c[0x0][0x2a8], RZ ;  /* 0x0000aa0000097a10 */ /* 0x000fe40007ffe0ff */
[----:B------:R-:W-:Y:S02]  /*3ce0*/  IMNMX R2, R2, R0, !PT ;  /* 0x0000000002027217 */ /* 0x000fe40007800200 */
[----:B------:R-:W-:Y:S02]  /*3cf0*/  IMNMX R4, R4, R9, PT ;  /* 0x0000000904047217 */ /* 0x000fe40003800200 */
.L_x_1431:
        /* <DEDUP_REMOVED lines=80> */
.L_x_1435:
        /* <DEDUP_REMOVED lines=707> */
.L_x_1436:
        /* <DEDUP_REMOVED lines=309> */
.L_x_1416:
        /* <DEDUP_REMOVED lines=227> */
.L_x_1440:
[----:B--234-:R-:W-:Y:S05]  /*8fb0*/  BSYNC B0 ;  /* 0x0000000000007941 */ /* 0x01cfea0003800000 */
.L_x_1439:
        /* <DEDUP_REMOVED lines=17> */
.L_x_1442:
[----:B------:R-:W-:Y:S05]  /*90d0*/  BSYNC B0 ;  /* 0x0000000000007941 */ /* 0x000fea0003800000 */
.L_x_1441:
        /* <DEDUP_REMOVED lines=16> */
.L_x_1444:
[----:B------:R-:W-:Y:S05]  /*91e0*/  BSYNC B0 ;  /* 0x0000000000007941 */ /* 0x000fea0003800000 */
.L_x_1443:
        /* <DEDUP_REMOVED lines=16> */
.L_x_1446:
[----:B------:R-:W-:Y:S05]  /*92f0*/  BSYNC B0 ;  /* 0x0000000000007941 */ /* 0x000fea0003800000 */
.L_x_1445:
        /* <DEDUP_REMOVED lines=16> */
.L_x_1448:
[----:B------:R-:W-:Y:S05]  /*9400*/  BSYNC B0 ;  /* 0x0000000000007941 */ /* 0x000fea0003800000 */
.L_x_1447:
        /* <DEDUP_REMOVED lines=16> */
.L_x_1450:
[----:B------:R-:W-:Y:S05]  /*9510*/  BSYNC B0 ;  /* 0x0000000000007941 */ /* 0x000fea0003800000 */
.L_x_1449:
        /* <DEDUP_REMOVED lines=16> */
.L_x_1452:
[----:B------:R-:W-:Y:S05]  /*9620*/  BSYNC B0 ;  /* 0x0000000000007941 */ /* 0x000fea0003800000 */
.L_x_1451:
        /* <DEDUP_REMOVED lines=15> */
.L_x_1454:
[----:B------:R-:W-:Y:S05]  /*9720*/  BSYNC B0 ;  /* 0x0000000000007941 */ /* 0x000fea0003800000 */
.L_x_1453:
        /* <DEDUP_REMOVED lines=20> */
.L_x_1456:
[----:B------:R-:W-:Y:S05]  /*9870*/  BSYNC B0 ;  /* 0x0000000000007941 */ /* 0x000fea0003800000 */
.L_x_1455:
        /* <DEDUP_REMOVED lines=15> */
.L_x_1458:
[----:B------:R-:W-:Y:S05]  /*9970*/  BSYNC B0 ;  /* 0x0000000000007941 */ /* 0x000fea0003800000 */
.L_x_1457:
        /* <DEDUP_REMOVED lines=14> */
.L_x_1460:
[----:B------:R-:W-:Y:S05]  /*9a60*/  BSYNC B0 ;  /* 0x0000000000007941 */ /* 0x000fea0003800000 */
.L_x_1459:
        /* <DEDUP_REMOVED lines=14> */
.L_x_1462:
[----:B------:R-:W-:Y:S05]  /*9b50*/  BSYNC B0 ;  /* 0x0000000000007941 */ /* 0x000fea0003800000 */
.L_x_1461:
        /* <DEDUP_REMOVED lines=14> */
.L_x_1464:
[----:B------:R-:W-:Y:S05]  /*9c40*/  BSYNC B0 ;  /* 0x0000000000007941 */ /* 0x000fea0003800000 */
.L_x_1463:
        /* <DEDUP_REMOVED lines=14> */
.L_x_1466:
[----:B------:R-:W-:Y:S05]  /*9d30*/  BSYNC B0 ;  /* 0x0000000000007941 */ /* 0x000fea0003800000 */
.L_x_1465:
        /* <DEDUP_REMOVED lines=14> */
.L_x_1468:
[----:B------:R-:W-:Y:S05]  /*9e20*/  BSYNC B0 ;  /* 0x0000000000007941 */ /* 0x000fea0003800000 */
.L_x_1467:
        /* <DEDUP_REMOVED lines=14> */
.L_x_1438:
        /* <DEDUP_REMOVED lines=37> */
.L_x_1470:
[----:B------:R-:W-:Y:S05]  /*a160*/  BSYNC B0 ;  /* 0x0000000000007941 */ /* 0x000fea0003800000 */
.L_x_1469:
        /* <DEDUP_REMOVED lines=17> */
.L_x_1472:
[----:B------:R-:W-:Y:S05]  /*a280*/  BSYNC B0 ;  /* 0x0000000000007941 */ /* 0x000fea0003800000 */
.L_x_1471:
        /* <DEDUP_REMOVED lines=16> */
.L_x_1474:
[----:B------:R-:W-:Y:S05]  /*a390*/  BSYNC B0 ;  /* 0x0000000000007941 */ /* 0x000fea0003800000 */
.L_x_1473:
        /* <DEDUP_REMOVED lines=16> */
.L_x_1476:
[----:B------:R-:W-:Y:S05]  /*a4a0*/  BSYNC B0 ;  /* 0x0000000000007941 */ /* 0x000fea0003800000 */
.L_x_1475:
        /* <DEDUP_REMOVED lines=16> */
.L_x_1478:
[----:B------:R-:W-:Y:S05]  /*a5b0*/  BSYNC B0 ;  /* 0x0000000000007941 */ /* 0x000fea0003800000 */
.L_x_1477:
        /* <DEDUP_REMOVED lines=16> */
.L_x_1480:
[----:B------:R-:W-:Y:S05]  /*a6c0*/  BSYNC B0 ;  /* 0x0000000000007941 */ /* 0x000fea0003800000 */
.L_x_1479:
        /* <DEDUP_REMOVED lines=16> */
.L_x_1482:
[----:B------:R-:W-:Y:S05]  /*a7d0*/  BSYNC B0 ;  /* 0x0000000000007941 */ /* 0x000fea0003800000 */
.L_x_1481:
        /* <DEDUP_REMOVED lines=15> */
.L_x_1484:
[----:B------:R-:W-:Y:S05]  /*a8d0*/  BSYNC B0 ;  /* 0x0000000000007941 */ /* 0x000fea0003800000 */
.L_x_1483:
        /* <DEDUP_REMOVED lines=20> */
.L_x_1486:
[----:B------:R-:W-:Y:S05]  /*aa20*/  BSYNC B0 ;  /* 0x0000000000007941 */ /* 0x000fea0003800000 */
.L_x_1485:
        /* <DEDUP_REMOVED lines=15> */
.L_x_1488:
[----:B------:R-:W-:Y:S05]  /*ab20*/  BSYNC B0 ;  /* 0x0000000000007941 */ /* 0x000fea0003800000 */
.L_x_1487:
        /* <DEDUP_REMOVED lines=14> */
.L_x_1490:
[----:B------:R-:W-:Y:S05]  /*ac10*/  BSYNC B0 ;  /* 0x0000000000007941 */ /* 0x000fea0003800000 */
.L_x_1489:
        /* <DEDUP_REMOVED lines=14> */
.L_x_1492:
[----:B------:R-:W-:Y:S05]  /*ad00*/  BSYNC B0 ;  /* 0x0000000000007941 */ /* 0x000fea0003800000 */
.L_x_1491:
        /* <DEDUP_REMOVED lines=14> */
.L_x_1494:
[----:B------:R-:W-:Y:S05]  /*adf0*/  BSYNC B0 ;  /* 0x0000000000007941 */ /* 0x000fea0003800000 */
.L_x_1493:
        /* <DEDUP_REMOVED lines=14> */
.L_x_1496:
[----:B------:R-:W-:Y:S05]  /*aee0*/  BSYNC B0 ;  /* 0x0000000000007941 */ /* 0x000fea0003800000 */
.L_x_1495:
        /* <DEDUP_REMOVED lines=14> */
.L_x_1498:
[----:B------:R-:W-:Y:S05]  /*afd0*/  BSYNC B0 ;  /* 0x0000000000007941 */ /* 0x000fea0003800000 */
.L_x_1497:
        /* <DEDUP_REMOVED lines=13> */
.L_x_1499:
        /* <DEDUP_REMOVED lines=13> */
.L_x_2327:


//--------------------- .text._ZN7cutlass13device_kernelIN5flash19enable_sm80_to_sm89INS1_16FlashAttnBwdSm80INS1_25CollectiveMainloopBwdSm80ILi2ELi2EN4cute5tupleIJNS5_1CILi64EEENS7_ILi128EEES9_EEENS_6half_tEfNS_4arch4Sm80ELb0ELb1ELb1ELb0ELb0ELb0ELb0ELb0ELi2ELi2ELi2ELi2ELb0EEENS1_24CollectiveEpilogueBwdGQAISA_fSD_Li256ELb0ELb0EEENS1_19SingleTileSchedulerILb0ELb0ELb0ELi128EEEEEEEEEvNT_6ParamsE --------------------------
	.section	.text._ZN7cutlass13device_kernelIN5flash19enable_sm80_to_sm89INS1_16FlashAttnBwdSm80INS1_25CollectiveMainloopBwdSm80ILi2ELi2EN4cute5tupleIJNS5_1CILi64EEENS7_ILi128EEES9_EEENS_6half_tEfNS_4arch4Sm80ELb0ELb1ELb1ELb0ELb0ELb0ELb0ELb0ELi2ELi2ELi2ELi2ELb0EEENS1_24CollectiveEpilogueBwdGQAISA_fSD_Li256ELb0ELb0EEENS1_19SingleTileSchedulerILb0ELb0ELb0ELi128EEEEEEEEEvNT_6ParamsE,"ax",@progbits
	.sectioninfo	@"SHI_REGISTERS=255"
	.align	128
.text._ZN7cutlass13device_kernelIN5flash19enable_sm80_to_sm89INS1_16FlashAttnBwdSm80INS1_25CollectiveMainloopBwdSm80ILi2ELi2EN4cute5tupleIJNS5_1CILi64EEENS7_ILi128EEES9_EEENS_6half_tEfNS_4arch4Sm80ELb0ELb1ELb1ELb0ELb0ELb0ELb0ELb0ELi2ELi2ELi2ELi2ELb0EEENS1_24CollectiveEpilogueBwdGQAISA_fSD_Li256ELb0ELb0EEENS1_19SingleTileSchedulerILb0ELb0ELb0ELi128EEEEEEEEEvNT_6ParamsE:
        .type           _ZN7cutlass13device_kernelIN5flash19enable_sm80_to_sm89INS1_16FlashAttnBwdSm80INS1_25CollectiveMainloopBwdSm80ILi2ELi2EN4cute5tupleIJNS5_1CILi64EEENS7_ILi128EEES9_EEENS_6half_tEfNS_4arch4Sm80ELb0ELb1ELb1ELb0ELb0ELb0ELb0ELb0ELi2ELi2ELi2ELi2ELb0EEENS1_24CollectiveEpilogueBwdGQAISA_fSD_Li256ELb0ELb0EEENS1_19SingleTileSchedulerILb0ELb0ELb0ELi128EEEEEEEEEvNT_6ParamsE,@function
        .size           _ZN7cutlass13device_kernelIN5flash19enable_sm80_to_sm89INS1_16FlashAttnBwdSm80INS1_25CollectiveMainloopBwdSm80ILi2ELi2EN4cute5tupleIJNS5_1CILi64EEENS7_ILi128EEES9_EEENS_6half_tEfNS_4arch4Sm80ELb0ELb1ELb1ELb0ELb0ELb0ELb0ELb0ELi2ELi2ELi2ELi2ELb0EEENS1_24CollectiveEpilogueBwdGQAISA_fSD_Li256ELb0ELb0EEENS1_19SingleTileSchedulerILb0ELb0ELb0ELi128EEEEEEEEEvNT_6ParamsE,(.L_x_2328 - _ZN7cutlass13device_kernelIN5flash19enable_sm80_to_sm89INS1_16FlashAttnBwdSm80INS1_25CollectiveMainloopBwdSm80ILi2ELi2EN4cute5tupleIJNS5_1CILi64EEENS7_ILi128EEES9_EEENS_6half_tEfNS_4arch4Sm80ELb0ELb1ELb1ELb0ELb0ELb0ELb0ELb0ELi2ELi2ELi2ELi2ELb0EEENS1_24CollectiveEpilogueBwdGQAISA_fSD_Li256ELb0ELb0EEENS1_19SingleTileSchedulerILb0ELb0ELb0ELi128EEEEEEEEEvNT_6ParamsE)
        .other          _ZN7cutlass13device_kernelIN5flash19enable_sm80_to_sm89INS1_16FlashAttnBwdSm80INS1_25CollectiveMainloopBwdSm80ILi2ELi2EN4cute5tupleIJNS5_1CILi64EEENS7_ILi128EEES9_EEENS_6half_tEfNS_4arch4Sm80ELb0ELb1ELb1ELb0ELb0ELb0ELb0ELb0ELi2ELi2ELi2ELi2ELb0EEENS1_24CollectiveEpilogueBwdGQAISA_fSD_Li256ELb0ELb0EEENS1_19SingleTileSchedulerILb0ELb0ELb0ELi128EEEEEEEEEvNT_6ParamsE,@"STO_CUDA_ENTRY STV_DEFAULT"
_ZN7cutlass13device_kernelIN5flash19enable_sm80_to_sm89INS1_16FlashAttnBwdSm80INS1_25CollectiveMainloopBwdSm80ILi2ELi2EN4cute5tupleIJNS5_1CILi64EEENS7_ILi128EEES9_EEENS_6half_tEfNS_4arch4Sm80ELb0ELb1ELb1ELb0ELb0ELb0ELb0ELb0ELi2ELi2ELi2ELi2ELb0EEENS1_24CollectiveEpilogueBwdGQAISA_fSD_Li256ELb0ELb0EEENS1_19SingleTileSchedulerILb0ELb0ELb0ELi128EEEEEEEEEvNT_6ParamsE:
[----:B------:R-:W-:-:S03]  /*0000*/  MOV R1, c[0x0][0x28] ;  /* 0x00000a0000017a02 */ /* 0x000fc60000000f00 */
[----:B------:R-:W1:Y:S01]  /*0010*/  S2UR UR10, SR_CTAID.Z ;  /* 0x00000000000a79c3 */ /* 0x000e620000002700 */
[----:B------:R-:W-:Y:S02]  /*0020*/  IADD3 R1, R1, -0xb0, RZ ;  /* 0xffffff5001017810 */ /* 0x000fe40007ffe0ff */
[----:B-1----:R-:W-:-:S13]  /*0030*/  ISETP.LE.AND P0, PT, RZ, UR10, PT ;  /* 0x0000000aff007c0c */ /* 0x002fda000bf03270 */
[----:B------:R-:W-:Y:S05]  /*0040*/  @!P0 EXIT ;  /* 0x000000000000894d */ /* 0x000fea0003800000 */
[----:B------:R-:W1:Y:S01]  /*0050*/  S2UR UR9, SR_CTAID.X ;  /* 0x00000000000979c3 */ /* 0x000e620000002500 */
[----:B------:R-:W2:Y:S01]  /*0060*/  S2R R20, SR_TID.X ;  /* 0x0000000000147919 */ /* 0x000ea20000002100 */
[----:B------:R-:W-:Y:S02]  /*0070*/  ULDC UR5, c[0x0][0x168] ;  /* 0x00005a0000057ab9 */ /* 0x000fe40000000800 */
[----:B------:R-:W-:Y:S01]  /*0080*/  UIADD3 UR5, UR5, 0x3f, URZ ;  /* 0x0000003f05057890 */ /* 0x000fe2000fffe03f */
[----:B------:R-:W3:Y:S03]  /*0090*/  S2R R34, SR_CTAID.Y ;  /* 0x0000000000227919 */ /* 0x000ee60000002600 */
[----:B------:R-:W-:-:S04]  /*00a0*/  USHF.R.S32.HI UR4, URZ, 0x1f, UR5 ;  /* 0x0000001f3f047899 */ /* 0x000fc80008011405 */
[----:B------:R-:W-:-:S04]  /*00b0*/  ULEA.HI UR4, UR4, UR5, URZ, 0x6 ;  /* 0x0000000504047291 */ /* 0x000fc8000f8f303f */
[----:B------:R-:W-:Y:S01]  /*00c0*/  USHF.R.S32.HI UR13, URZ, 0x6, UR4 ;  /* 0x000000063f0d7899 */ /* 0x000fe20008011404 */
[----:B-1----:R-:W-:-:S13]  /*00d0*/  ISETP.LE.AND P0, PT, RZ, UR9, PT ;  /* 0x00000009ff007c0c */ /* 0x002fda000bf03270 */
[----:B------:R-:W-:Y:S05]  /*00e0*/  @!P0 BRA `(.L_x_1500) ;  /* 0x000000c000008947 */ /* 0x000fea0003800000 */
[----:B--23--:R-:W-:Y:S02]  /*00f0*/  ULDC UR4, c[0x0][0x168] ;  /* 0x00005a0000047ab9 */ /* 0x00cfe40000000800 */
        /* <DEDUP_REMOVED lines=11> */
.L_x_1500:
[----:B--23--:R-:W-:Y:S01]  /*01b0*/  USHF.L.U32 UR12, UR9, 0x7, URZ ;  /* 0x00000007090c7899 */ /* 0x00cfe2000800063f */
[----:B------:R-:W-:Y:S01]  /*01c0*/  PLOP3.LUT P1, PT, PT, PT, PT, 0x80, 0x0 ;  /* 0x000000000000781c */ /* 0x000fe20003f2f070 */
[----:B------:R-:W-:Y:S01]  /*01d0*/  ULDC UR5, c[0x0][0x168] ;  /* 0x00005a0000057ab9 */ /* 0x000fe20000000800 */
[----:B------:R-:W-:Y:S01]  /*01e0*/  CS2R R150, SRZ ;  /* 0x0000000000967805 */ /* 0x000fe2000001ff00 */
[----:B------:R-:W-:Y:S01]  /*01f0*/  UIADD3 UR5, UR12, UR5, URZ ;  /* 0x000000050c057290 */ /* 0x000fe2000fffe03f */
[----:B------:R-:W-:Y:S01]  /*0200*/  CS2R R148, SRZ ;  /* 0x0000000000947805 */ /* 0x000fe2000001ff00 */
[----:B------:R-:W-:Y:S01]  /*0210*/  ULDC UR4, c[0x0][0x198] ;  /* 0x0000660000047ab9 */ /* 0x000fe20000000800 */
[----:B------:R-:W-:Y:S01]  /*0220*/  CS2R R154, SRZ ;  /* 0x00000000009a7805 */ /* 0x000fe2000001ff00 */
[----:B------:R-:W-:Y:S01]  /*0230*/  UIADD3 UR4, UR5, -UR4, URZ ;  /* 0x8000000405047290 */ /* 0x000fe2000fffe03f */
[----:B------:R-:W-:Y:S01]  /*0240*/  CS2R R152, SRZ ;  /* 0x0000000000987805 */ /* 0x000fe2000001ff00 */
[----:B------:R-:W-:Y:S01]  /*0250*/  ULDC.64 UR20, c[0x0][0x118] ;  /* 0x0000460000147ab9 */ /* 0x000fe20000000a00 */
[----:B------:R-:W-:Y:S01]  /*0260*/  CS2R R158, SRZ ;  /* 0x00000000009e7805 */ /* 0x000fe2000001ff00 */
[----:B------:R-:W-:Y:S01]  /*0270*/  CS2R R156, SRZ ;  /* 0x00000000009c7805 */ /* 0x000fe2000001ff00 */
[----:B------:R-:W-:Y:S01]  /*0280*/  CS2R R162, SRZ ;  /* 0x0000000000a27805 */ /* 0x000fe2000001ff00 */
[----:B------:R-:W-:Y:S01]  /*0290*/  IMAD.U32 R0, RZ, RZ, UR4 ;  /* 0x00000004ff007e24 */ /* 0x000fe2000f8e00ff */
[----:B------:R-:W-:Y:S01]  /*02a0*/  CS2R R160, SRZ ;  /* 0x0000000000a07805 */ /* 0x000fe2000001ff00 */
[----:B------:R-:W-:Y:S01]  /*02b0*/  CS2R R146, SRZ ;  /* 0x0000000000927805 */ /* 0x000fe2000001ff00 */
[----:B------:R-:W-:Y:S01]  /*02c0*/  CS2R R144, SRZ ;  /* 0x0000000000907805 */ /* 0x000fe2000001ff00 */
[----:B------:R-:W-:Y:S01]  /*02d0*/  CS2R R142, SRZ ;  /* 0x00000000008e7805 */ /* 0x000fe2000001ff00 */
[----:B------:R-:W-:Y:S01]  /*02e0*/  IADD3 R0, R0, -c[0x0][0x2a4], RZ ;  /* 0x8000a90000007a10 */ /* 0x000fe20007ffe0ff */
[----:B------:R-:W-:Y:S01]  /*02f0*/  CS2R R140, SRZ ;  /* 0x00000000008c7805 */ /* 0x000fe2000001ff00 */
[----:B------:R-:W-:Y:S01]  /*0300*/  CS2R R138, SRZ ;  /* 0x00000000008a7805 */ /* 0x000fe2000001ff00 */
[----:B------:R-:W-:Y:S01]  /*0310*/  CS2R R136, SRZ ;  /* 0x0000000000887805 */ /* 0x000fe2000001ff00 */
[----:B------:R-:W-:Y:S01]  /*0320*/  SHF.R.S32.HI R2, RZ, 0x1f, R0 ;  /* 0x0000001fff027819 */ /* 0x000fe20000011400 */
[----:B------:R-:W-:Y:S01]  /*0330*/  CS2R R134, SRZ ;  /* 0x0000000000867805 */ /* 0x000fe2000001ff00 */
[----:B------:R-:W-:Y:S01]  /*0340*/  CS2R R132, SRZ ;  /* 0x0000000000847805 */ /* 0x000fe2000001ff00 */
[----:B------:R-:W-:Y:S01]  /*0350*/  CS2R R118, SRZ ;  /* 0x0000000000767805 */ /* 0x000fe2000001ff00 */
[----:B------:R-:W-:Y:S01]  /*0360*/  LEA.HI R0, R2, R0, RZ, 0x6 ;  /* 0x0000000002007211 */ /* 0x000fe200078f30ff */
[----:B------:R-:W-:Y:S01]  /*0370*/  CS2R R116, SRZ ;  /* 0x0000000000747805 */ /* 0x000fe2000001ff00 */
[----:B------:R-:W-:Y:S01]  /*0380*/  CS2R R122, SRZ ;  /* 0x00000000007a7805 */ /* 0x000fe2000001ff00 */
[----:B------:R-:W-:Y:S01]  /*0390*/  CS2R R120, SRZ ;  /* 0x0000000000787805 */ /* 0x000fe2000001ff00 */
[----:B------:R-:W1:Y:S01]  /*03a0*/  R2UR UR11, R0 ;  /* 0x00000000000b73c2 */ /* 0x000e6200000e0000 */
        /* <DEDUP_REMOVED lines=23> */
[----:B-1----:R-:W-:Y:S01]  /*0520*/  USHF.R.S32.HI UR11, URZ, 0x6, UR11 ;  /* 0x000000063f0b7899 */ /* 0x002fe2000801140b */
        /* <DEDUP_REMOVED lines=24> */
[----:B------:R-:W-:-:S06]  /*06b0*/  CS2R R36, SRZ ;  /* 0x0000000000247805 */ /* 0x000fcc000001ff00 */
[----:B------:R-:W-:Y:S05]  /*06c0*/  @!P0 BRA `(.L_x_1501) ;  /* 0x0000792000008947 */ /* 0x000fea0003800000 */
[----:B------:R-:W-:Y:S01]  /*06d0*/  IMAD.MOV.U32 R0, RZ, RZ, c[0x0][0x248] ;  /* 0x00009200ff007624 */ /* 0x000fe200078e00ff */
[----:B------:R-:W-:Y:S01]  /*06e0*/  SHF.R.S32.HI R35, RZ, 0x1f, R34 ;  /* 0x0000001fff237819 */ /* 0x000fe20000011422 */
[----:B------:R-:W-:Y:S01]  /*06f0*/  IMAD.SHL.U32 R40, R20, 0x4, RZ ;  /* 0x0000000414287824 */ /* 0x000fe200078e00ff */
[----:B------:R-:W-:Y:S01]  /*0700*/  SHF.R.S32.HI R24, RZ, 0x1f, R20 ;  /* 0x0000001fff187819 */ /* 0x000fe20000011414 */
[----:B------:R-:W-:Y:S01]  /*0710*/  IMAD.MOV.U32 R6, RZ, RZ, R34 ;  /* 0x000000ffff067224 */ /* 0x000fe200078e0022 */
[----:B------:R-:W-:Y:S01]  /*0720*/  ISETP.NE.AND P0, PT, R0, 0x1, PT ;  /* 0x000000010000780c */ /* 0x000fe20003f05270 */
[----:B------:R-:W-:Y:S01]  /*0730*/  IMAD R2, R35, c[0x0][0x270], RZ ;  /* 0x00009c0023027a24 */ /* 0x000fe200078e02ff */
[----:B------:R-:W-:Y:S01]  /*0740*/  SHF.R.S32.HI R41, RZ, 0x1f, R40 ;  /* 0x0000001fff297819 */ /* 0x000fe20000011428 */
[----:B------:R-:W-:Y:S01]  /*0750*/  USHF.L.U32 UR15, UR11, 0x6, URZ ;  /* 0x000000060b0f7899 */ /* 0x000fe2000800063f */
[-C--:B------:R-:W-:Y:S01]  /*0760*/  LEA.HI R31, R24, R20.reuse, RZ, 0x3 ;  /* 0x00000014181f7211 */ /* 0x080fe200078f18ff */
[----:B------:R-:W-:Y:S01]  /*0770*/  USHF.R.S32.HI UR18, URZ, 0x1f, UR10 ;  /* 0x0000001f3f127899 */ /* 0x000fe2000801140a */
[----:B------:R-:W-:Y:S01]  /*0780*/  IMAD.U32 R7, RZ, RZ, UR9 ;  /* 0x00000009ff077e24 */ /* 0x000fe2000f8e00ff */
[----:B------:R-:W-:Y:S01]  /*0790*/  ULDC.64 UR4, c[0x0][0x278] ;  /* 0x00009e0000047ab9 */ /* 0x000fe20000000a00 */
[----:B------:R-:W-:Y:S01]  /*07a0*/  SHF.R.S32.HI R36, RZ, 0x3, R31 ;  /* 0x00000003ff247819 */ /* 0x000fe2000001141f */
[----:B------:R-:W-:Y:S01]  /*07b0*/  UIMAD.WIDE.U32 UR16, UR10, UR4, URZ ;  /* 0x000000040a1072a5 */ /* 0x000fe2000f8e003f */
[----:B------:R-:W-:Y:S01]  /*07c0*/  IMAD.U32 R4, RZ, RZ, UR15 ;  /* 0x0000000fff047e24 */ /* 0x000fe2000f8e00ff */
[----:B------:R-:W-:Y:S01]  /*07d0*/  UIMAD UR4, UR18, UR4, URZ ;  /* 0x00000004120472a4 */ /* 0x000fe2000f8e023f */
[--C-:B------:R-:W-:Y:S01]  /*07e0*/  SHF.R.S32.HI R37, RZ, 0x1f, R36.reuse ;  /* 0x0000001fff257819 */ /* 0x100fe20000011424 */
[C---:B------:R-:W-:Y:S01]  /*07f0*/  @P0 IMAD.HI.U32 R0, R34.reuse, c[0x0][0x24c], RZ ;  /* 0x0000930022000a27 */ /* 0x040fe200078e00ff */
[----:B------:R-:W-:Y:S01]  /*0800*/  USHF.R.S32.HI UR14, URZ, 0x1f, UR15 ;  /* 0x0000001f3f0e7899 */ /* 0x000fe2000801140f */
[----:B------:R-:W-:Y:S01]  /*0810*/  STL.64 [R1+0x40], R40 ;  /* 0x0000402801007387 */ /* 0x000fe20000100a00 */
[----:B------:R-:W-:Y:S01]  /*0820*/  UIMAD UR5, UR10, UR5, UR4 ;  /* 0x000000050a0572a4 */ /* 0x000fe2000f8e0204 */
[----:B------:R-:W-:Y:S01]  /*0830*/  IMAD.WIDE R12, R7, 0x80, R36 ;  /* 0x00000080070c7825 */ /* 0x000fe200078e0224 */
[----:B------:R-:W-:Y:S01]  /*0840*/  @P0 SHF.R.U32.HI R6, RZ, c[0x0][0x250], R0 ;  /* 0x00009400ff060a19 */ /* 0x000fe20000011600 */
[----:B------:R-:W-:Y:S01]  /*0850*/  UMOV UR19, 0x6 ;  /* 0x0000000600137882 */ /* 0x000fe20000000000 */
[----:B------:R-:W-:Y:S01]  /*0860*/  STL.64 [R1+0x50], R36 ;  /* 0x0000502401007387 */ /* 0x000fe20000100a00 */
[C---:B------:R-:W-:Y:S01]  /*0870*/  IMAD R0, R34.reuse, c[0x0][0x274], R2 ;  /* 0x00009d0022007a24 */ /* 0x040fe200078e0202 */
[----:B------:R-:W-:Y:S01]  /*0880*/  UIADD3 UR8, UR17, UR5, URZ ;  /* 0x0000000511087290 */ /* 0x000fe2000fffe03f */
[----:B------:R-:W-:Y:S01]  /*0890*/  IMAD.WIDE.U32 R2, R34, c[0x0][0x270], R40 ;  /* 0x00009c0022027a25 */ /* 0x000fe200078e0028 */
[----:B------:R-:W-:Y:S01]  /*08a0*/  ULDC.64 UR6, c[0x0][0x1e8] ;  /* 0x00007a0000067ab9 */ /* 0x000fe20000000a00 */
[----:B------:R-:W-:Y:S01]  /*08b0*/  LOP3.LUT R228, R228, 0xfffffffe, RZ, 0xc0, !PT ;  /* 0xfffffffee4e47812 */ /* 0x000fe200078ec0ff */
[----:B------:R-:W-:Y:S01]  /*08c0*/  ULDC.64 UR4, c[0x0][0x1d8] ;  /* 0x0000760000047ab9 */ /* 0x000fe20000000a00 */
[----:B------:R-:W-:Y:S01]  /*08d0*/  IMAD.IADD R5, R3, 0x1, R0 ;  /* 0x0000000103057824 */ /* 0x000fe200078e0200 */
[----:B------:R-:W-:Y:S01]  /*08e0*/  LOP3.LUT R3, R31, 0xfffffff8, RZ, 0xc0, !PT ;  /* 0xfffffff81f037812 */ /* 0x000fe200078ec0ff */
[----:B------:R-:W-:Y:S01]  /*08f0*/  USHF.L.U64.HI UR24, UR4, UR19, UR5 ;  /* 0x0000001304187299 */ /* 0x000fe20008010205 */
[----:B------:R-:W-:Y:S01]  /*0900*/  IADD3 R19, P1, P0, R4, UR16, R2 ;  /* 0x0000001004137c10 */ /* 0x000fe2000f83e002 */
[----:B------:R-:W-:Y:S01]  /*0910*/  IMAD.SHL.U32 R2, R36, 0x40, RZ ;  /* 0x0000004024027824 */ /* 0x000fe200078e00ff */
[-C--:B------:R-:W-:Y:S01]  /*0920*/  LEA.HI R0, R24, R20.reuse, RZ, 0x6 ;  /* 0x0000001418007211 */ /* 0x080fe200078f30ff */
[----:B------:R-:W-:Y:S01]  /*0930*/  IMAD.IADD R26, R20, 0x1, -R3 ;  /* 0x00000001141a7824 */ /* 0x000fe200078e0a03 */
[----:B------:R-:W-:Y:S01]  /*0940*/  SHF.R.S32.HI R4, RZ, 0x1f, R6 ;  /* 0x0000001fff047819 */ /* 0x000fe20000011406 */
[----:B------:R-:W-:Y:S01]  /*0950*/  IMAD.U32 R3, RZ, RZ, UR14 ;  /* 0x0000000eff037e24 */ /* 0x000fe2000f8e00ff */
[----:B------:R-:W-:Y:S01]  /*0960*/  SHF.R.S32.HI R29, RZ, 0x6, R0 ;  /* 0x00000006ff1d7819 */ /* 0x000fe20000011400 */
[----:B------:R-:W-:Y:S01]  /*0970*/  IMAD.SHL.U32 R16, R26, 0x8, RZ ;  /* 0x000000081a107824 */ /* 0x000fe200078e00ff */
[----:B------:R-:W-:Y:S01]  /*0980*/  LOP3.LUT R0, R2, 0x1c0, RZ, 0xc0, !PT ;  /* 0x000001c002007812 */ /* 0x000fe200078ec0ff */
[----:B------:R-:W-:Y:S01]  /*0990*/  USHF.L.U32 UR25, UR4, 0x6, URZ ;  /* 0x0000000604197899 */ /* 0x000fe2000800063f */
[----:B------:R-:W-:Y:S01]  /*09a0*/  IADD3.X R22, R3, UR8, R5, P1, P0 ;  /* 0x0000000803167c10 */ /* 0x000fe20008fe0405 */
[----:B------:R-:W-:Y:S01]  /*09b0*/  IMAD.SHL.U32 R32, R29, 0x200, RZ ;  /* 0x000002001d207824 */ /* 0x000fe200078e00ff */
[----:B------:R-:W-:Y:S01]  /*09c0*/  LOP3.LUT R3, R0, 0x38, R16, 0xf8, !PT ;  /* 0x0000003800037812 */ /* 0x000fe200078ef810 */
[----:B------:R-:W-:Y:S01]  /*09d0*/  IMAD R5, R37, c[0x0][0x178], RZ ;  /* 0x00005e0025057a24 */ /* 0x000fe200078e02ff */
[----:B------:R-:W-:Y:S01]  /*09e0*/  SHF.R.U32.HI R2, RZ, 0x3, R0 ;  /* 0x00000003ff027819 */ /* 0x000fe20000011600 */
[C---:B------:R-:W-:Y:S01]  /*09f0*/  IMAD R0, R4.reuse, c[0x0][0x1e0], RZ ;  /* 0x0000780004007a24 */ /* 0x040fe200078e02ff */
[----:B------:R-:W-:Y:S01]  /*0a00*/  SHF.R.S32.HI R17, RZ, 0x1f, R16 ;  /* 0x0000001fff117819 */ /* 0x000fe20000011410 */
[----:B------:R-:W-:Y:S01]  /*0a10*/  IMAD R4, R4, c[0x0][0x1b0], RZ ;  /* 0x00006c0004047a24 */ /* 0x000fe200078e02ff */
[----:B------:R-:W-:Y:S01]  /*0a20*/  LOP3.LUT R14, R32, R3, R2, 0xf6, !PT ;  /* 0x00000003200e7212 */ /* 0x000fe200078ef602 */
[C---:B------:R-:W-:Y:S01]  /*0a30*/  IMAD R0, R6.reuse, c[0x0][0x1e4], R0 ;  /* 0x0000790006007a24 */ /* 0x040fe200078e0200 */
[----:B------:R-:W-:Y:S01]  /*0a40*/  UIMAD UR6, UR18, UR6, URZ ;  /* 0x00000006120672a4 */ /* 0x000fe2000f8e023f */
[----:B------:R-:W-:Y:S01]  /*0a50*/  IMAD.WIDE.U32 R2, R6, c[0x0][0x1e0], R16 ;  /* 0x0000780006027a25 */ /* 0x000fe200078e0010 */
[----:B------:R-:W-:Y:S01]  /*0a60*/  ULDC.64 UR4, c[0x0][0x1b8] ;  /* 0x00006e0000047ab9 */ /* 0x000fe20000000a00 */
[----:B------:R-:W-:Y:S01]  /*0a70*/  IADD3 R33, R16, 0x40, RZ ;  /* 0x0000004010217810 */ /* 0x000fe20007ffe0ff */
[----:B------:R-:W-:Y:S01]  /*0a80*/  UIMAD UR4, UR18, UR4, URZ ;  /* 0x00000004120472a4 */ /* 0x000fe2000f8e023f */
[----:B------:R-:W-:Y:S01]  /*0a90*/  IMAD R10, R36, c[0x0][0x17c], R5 ;  /* 0x00005f00240a7a24 */ /* 0x000fe200078e0205 */
[----:B------:R-:W-:Y:S01]  /*0aa0*/  UIMAD UR6, UR10, UR7, UR6 ;  /* 0x000000070a0672a4 */ /* 0x000fe2000f8e0206 */
[----:B------:R-:W-:Y:S01]  /*0ab0*/  IMAD.IADD R5, R3, 0x1, R0 ;  /* 0x0000000103057824 */ /* 0x000fe200078e0200 */
[----:B------:R-:W-:Y:S01]  /*0ac0*/  UIMAD UR4, UR10, UR5, UR4 ;  /* 0x000000050a0472a4 */ /* 0x000fe2000f8e0204 */
[C---:B------:R-:W-:Y:S01]  /*0ad0*/  IMAD R3, R6.reuse, c[0x0][0x1b4], R4 ;  /* 0x00006d0006037a24 */ /* 0x040fe200078e0204 */
[----:B------:R-:W-:Y:S01]  /*0ae0*/  USHF.R.S32.HI UR23, URZ, 0x1f, UR11 ;  /* 0x0000001f3f177899 */ /* 0x000fe2000801140b */
[--C-:B------:R-:W-:Y:S01]  /*0af0*/  IMAD.WIDE.U32 R6, R6, c[0x0][0x1b0], R16.reuse ;  /* 0x00006c0006067a25 */ /* 0x100fe200078e0010 */
[----:B------:R-:W-:Y:S01]  /*0b00*/  ULDC UR22, c[0x0][0x198] ;  /* 0x0000660000167ab9 */ /* 0x000fe20000000800 */
[----:B------:R-:W-:Y:S01]  /*0b10*/  ISETP.GE.AND P1, PT, R33, c[0x0][0x1cc], PT ;  /* 0x0000730021007a0c */ /* 0x000fe20003f26270 */
[----:B------:R-:W-:Y:S01]  /*0b20*/  UIADD3 UR22, -UR12, UR22, URZ ;  /* 0x000000160c167290 */ /* 0x000fe2000fffe13f */
[----:B------:R-:W-:Y:S01]  /*0b30*/  IMAD.WIDE.U32 R8, R36, c[0x0][0x178], R16 ;  /* 0x00005e0024087a25 */ /* 0x000fe200078e0010 */
[----:B------:R-:W-:Y:S01]  /*0b40*/  LEA.HI R23, R24, R20, RZ, 0x5 ;  /* 0x0000001418177211 */ /* 0x000fe200078f28ff */
[----:B------:R-:W-:-:S02]  /*0b50*/  UIADD3 UR27, UR11, 0x1, URZ ;  /* 0x000000010b1b7890 */ /* 0x000fc4000fffe03f */
[----:B------:R-:W-:Y:S01]  /*0b60*/  IMAD.MOV.U32 R4, RZ, RZ, R2 ;  /* 0x000000ffff047224 */ /* 0x000fe200078e0002 */
[----:B------:R-:W-:Y:S01]  /*0b70*/  IADD3 R11, -R36, UR22, RZ ;  /* 0x00000016240b7c10 */ /* 0x000fe2000fffe1ff */
[----:B------:R-:W-:Y:S02]  /*0b80*/  IMAD.IADD R3, R7, 0x1, R3 ;  /* 0x0000000107037824 */ /* 0x000fe400078e0203 */
[----:B------:R-:W-:Y:S01]  /*0b90*/  IMAD.U32 R7, RZ, RZ, UR10 ;  /* 0x0000000aff077e24 */ /* 0x000fe2000f8e00ff */
[----:B------:R-:W-:Y:S01]  /*0ba0*/  ISETP.LT.OR P5, PT, R11, 0x1, P1 ;  /* 0x000000010b00780c */ /* 0x000fe20000fa1670 */
[----:B------:R-:W-:Y:S02]  /*0bb0*/  IMAD.MOV.U32 R2, RZ, RZ, R6 ;  /* 0x000000ffff027224 */ /* 0x000fe400078e0006 */
[----:B------:R-:W-:Y:S02]  /*0bc0*/  IMAD.U32 R0, RZ, RZ, UR10 ;  /* 0x0000000aff007e24 */ /* 0x000fe4000f8e00ff */
[----:B------:R-:W-:-:S02]  /*0bd0*/  IMAD.IADD R9, R9, 0x1, R10 ;  /* 0x0000000109097824 */ /* 0x000fc400078e020a */
[----:B------:R-:W-:Y:S02]  /*0be0*/  IMAD R6, R35, c[0x0][0x180], RZ ;  /* 0x0000600023067a24 */ /* 0x000fe400078e02ff */
[----:B------:R-:W-:-:S04]  /*0bf0*/  IMAD.WIDE.U32 R4, R7, c[0x0][0x1e8], R4 ;  /* 0x00007a0007047a25 */ /* 0x000fc800078e0004 */
[----:B------:R-:W-:Y:S01]  /*0c00*/  IMAD.WIDE.U32 R2, R0, c[0x0][0x1b8], R2 ;  /* 0x00006e0000027a25 */ /* 0x000fe200078e0002 */
[----:B------:R-:W-:Y:S01]  /*0c10*/  IADD3 R5, R5, UR6, RZ ;  /* 0x0000000605057c10 */ /* 0x000fe2000fffe0ff */
[----:B------:R-:W-:Y:S02]  /*0c20*/  ULDC.64 UR6, c[0x0][0x188] ;  /* 0x0000620000067ab9 */ /* 0x000fe40000000a00 */
[C---:B------:R-:W-:Y:S01]  /*0c30*/  IMAD R0, R34.reuse, c[0x0][0x184], R6 ;  /* 0x0000610022007a24 */ /* 0x040fe200078e0206 */
[----:B------:R-:W-:Y:S01]  /*0c40*/  IADD3 R3, R3, UR4, RZ ;  /* 0x0000000403037c10 */ /* 0x000fe2000fffe0ff */
[----:B------:R-:W-:Y:S01]  /*0c50*/  IMAD.WIDE.U32 R8, R34, c[0x0][0x180], R8 ;  /* 0x0000600022087a25 */ /* 0x000fe200078e0008 */
[----:B------:R-:W-:Y:S02]  /*0c60*/  ULDC.64 UR4, c[0x0][0x178] ;  /* 0x00005e0000047ab9 */ /* 0x000fe40000000a00 */
[----:B------:R-:W-:Y:S01]  /*0c70*/  UIMAD UR26, UR23, UR4, URZ ;  /* 0x00000004171a72a4 */ /* 0x000fe2000f8e023f */
[----:B------:R-:W-:Y:S01]  /*0c80*/  IMAD.IADD R9, R9, 0x1, R0 ;  /* 0x0000000109097824 */ /* 0x000fe200078e0200 */
[----:B------:R-:W-:Y:S01]  /*0c90*/  UIMAD.WIDE.U32 UR28, UR11, UR4, URZ ;  /* 0x000000040b1c72a5 */ /* 0x000fe2000f8e003f */
[C---:B------:R-:W-:Y:S01]  /*0ca0*/  IMAD R6, R13.reuse, c[0x0][0x1a8], RZ ;  /* 0x00006a000d067a24 */ /* 0x040fe200078e02ff */
[----:B------:R-:W-:Y:S01]  /*0cb0*/  UIMAD UR26, UR11, UR5, UR26 ;  /* 0x000000050b1a72a4 */ /* 0x000fe2000f8e021a */
[----:B------:R-:W-:Y:S01]  /*0cc0*/  IMAD R0, R13, c[0x0][0x1d8], RZ ;  /* 0x000076000d007a24 */ /* 0x000fe200078e02ff */
[----:B------:R-:W-:Y:S01]  /*0cd0*/  UIMAD UR6, UR18, UR6, URZ ;  /* 0x00000006120672a4 */ /* 0x000fe2000f8e023f */
[C---:B------:R-:W-:Y:S01]  /*0ce0*/  IMAD R10, R12.reuse, c[0x0][0x1ac], R6 ;  /* 0x00006b000c0a7a24 */ /* 0x040fe200078e0206 */
[----:B------:R-:W-:Y:S01]  /*0cf0*/  UIADD3 UR26, UR29, UR26, URZ ;  /* 0x0000001a1d1a7290 */ /* 0x000fe2000fffe03f */
[C---:B------:R-:W-:Y:S01]  /*0d00*/  IMAD R0, R12.reuse, c[0x0][0x1dc], R0 ;  /* 0x000077000c007a24 */ /* 0x040fe200078e0200 */
[----:B------:R-:W-:Y:S01]  /*0d10*/  UIMAD UR6, UR10, UR7, UR6 ;  /* 0x000000070a0672a4 */ /* 0x000fe2000f8e0206 */
[----:B------:R-:W-:Y:S01]  /*0d20*/  IMAD.WIDE.U32 R6, R12, c[0x0][0x1d8], R4 ;  /* 0x000076000c067a25 */ /* 0x000fe200078e0004 */
[----:B------:R-:W-:-:S03]  /*0d30*/  UIADD3 UR7, UP0, UR25, 0x80, URZ ;  /* 0x0000008019077890 */ /* 0x000fc6000ff1e03f */
[----:B------:R-:W-:Y:S01]  /*0d40*/  IMAD.WIDE.U32 R4, R12, c[0x0][0x1a8], R2 ;  /* 0x00006a000c047a25 */ /* 0x000fe200078e0002 */
[----:B------:R-:W-:-:S03]  /*0d50*/  LEA R2, P0, R6, c[0x0][0x1c0], 0x1 ;  /* 0x0000700006027a11 */ /* 0x000fc600078008ff */
[----:B------:R-:W-:Y:S02]  /*0d60*/  IMAD.U32 R3, RZ, RZ, UR10 ;  /* 0x0000000aff037e24 */ /* 0x000fe4000f8e00ff */
[----:B------:R-:W-:Y:S02]  /*0d70*/  IMAD.IADD R0, R7, 0x1, R0 ;  /* 0x0000000107007824 */ /* 0x000fe400078e0200 */
[----:B------:R-:W-:-:S03]  /*0d80*/  IMAD.WIDE.U32 R42, R3, c[0x0][0x188], R8 ;  /* 0x00006200032a7a25 */ /* 0x000fc600078e0008 */
[----:B------:R-:W-:Y:S01]  /*0d90*/  LEA.HI.X R3, R6, c[0x0][0x1c4], R0, 0x1, P0 ;  /* 0x0000710006037a11 */ /* 0x000fe200000f0c00 */
[----:B------:R-:W-:Y:S01]  /*0da0*/  IMAD.IADD R0, R5, 0x1, R10 ;  /* 0x0000000105007824 */ /* 0x000fe200078e020a */
[----:B------:R-:W-:Y:S01]  /*0db0*/  ISETP.GE.AND P0, PT, R16, c[0x0][0x1cc], PT ;  /* 0x0000730010007a0c */ /* 0x000fe20003f06270 */
[----:B------:R-:W-:Y:S01]  /*0dc0*/  IMAD.U32 R8, RZ, RZ, UR28 ;  /* 0x0000001cff087e24 */ /* 0x000fe2000f8e00ff */
[----:B------:R-:W-:Y:S01]  /*0dd0*/  LEA R6, P3, R4, c[0x0][0x190], 0x1 ;  /* 0x0000640004067a11 */ /* 0x000fe200078608ff */
[----:B------:R-:W-:Y:S01]  /*0de0*/  IMAD.U32 R9, RZ, RZ, UR29 ;  /* 0x0000001dff097e24 */ /* 0x000fe2000f8e00ff */
[C---:B------:R-:W-:Y:S01]  /*0df0*/  ISETP.LT.OR P6, PT, R11.reuse, 0x1, P0 ;  /* 0x000000010b00780c */ /* 0x040fe200007c1670 */
[----:B------:R-:W-:Y:S01]  /*0e00*/  IMAD.U32 R9, RZ, RZ, UR26 ;  /* 0x0000001aff097e24 */ /* 0x000fe2000f8e00ff */
[----:B------:R-:W-:Y:S01]  /*0e10*/  ISETP.LT.OR P4, PT, R11, 0x21, P0 ;  /* 0x000000210b00780c */ /* 0x000fe20000781670 */
[----:B------:R-:W-:Y:S01]  /*0e20*/  IMAD.SHL.U32 R10, R14, 0x2, RZ ;  /* 0x000000020e0a7824 */ /* 0x000fe200078e00ff */
[----:B------:R-:W-:Y:S01]  /*0e30*/  LEA.HI.X R7, R4, c[0x0][0x194], R0, 0x1, P3 ;  /* 0x0000650004077a11 */ /* 0x000fe200018f0c00 */
[----:B------:R-:W-:Y:S01]  /*0e40*/  STL.64 [R1+0x68], R42 ;  /* 0x0000682a01007387 */ /* 0x000fe20000100a00 */
[----:B------:R-:W-:Y:S01]  /*0e50*/  IADD3 R15, R43, UR6, RZ ;  /* 0x000000062b0f7c10 */ /* 0x000fe2000fffe0ff */
[----:B------:R-:W-:Y:S01]  /*0e60*/  UIADD3.X UR6, URZ, UR24, URZ, UP0, !UPT ;  /* 0x000000183f067290 */ /* 0x000fe200087fe43f */
[----:B------:R-:W-:Y:S01]  /*0e70*/  LEA R13, P2, R8, R42, 0x6 ;  /* 0x0000002a080d7211 */ /* 0x000fe200078430ff */
[----:B------:R-:W-:Y:S01]  /*0e80*/  IMAD.MOV.U32 R212, RZ, RZ, 0x10 ;  /* 0x00000010ffd47424 */ /* 0x000fe200078e00ff */
[----:B------:R-:W-:Y:S01]  /*0e90*/  IADD3 R4, P3, R2, UR25, RZ ;  /* 0x0000001902047c10 */ /* 0x000fe2000ff7e0ff */
[----:B------:R1:W-:Y:S01]  /*0ea0*/  STL [R1+0x70], R15 ;  /* 0x0000700f01007387 */ /* 0x0003e20000100800 */
[----:B------:R-:W-:Y:S01]  /*0eb0*/  LEA.HI.X R0, R8, R15, R9, 0x6, P2 ;  /* 0x0000000f08007211 */ /* 0x000fe200010f3409 */
[----:B------:R-:W-:Y:S01]  /*0ec0*/  IMAD.U32 R8, RZ, RZ, UR25 ;  /* 0x00000019ff087e24 */ /* 0x000fe2000f8e00ff */
[----:B------:R-:W-:Y:S01]  /*0ed0*/  IADD3.X R5, R3, UR24, RZ, P3, !PT ;  /* 0x0000001803057c10 */ /* 0x000fe20009ffe4ff */
[----:B------:R-:W-:Y:S01]  /*0ee0*/  @!PT LDS RZ, [RZ] ;  /* 0x00000000fffff984 */ /* 0x000fe20000000800 */
[----:B------:R-:W-:Y:S01]  /*0ef0*/  @!PT LDS RZ, [RZ] ;  /* 0x00000000fffff984 */ /* 0x000fe20000000800 */
[----:B------:R-:W-:Y:S01]  /*0f00*/  @!PT LDS RZ, [RZ] ;  /* 0x00000000fffff984 */ /* 0x000fe20000000800 */
[----:B------:R2:W-:Y:S01]  /*0f10*/  LDGSTS.E.BYPASS.LTC128B.128 [R10+0x8080], [R2.64], !P6 ;  /* 0x08080000020a7fae */ /* 0x0005e2000f101d54 */
[C---:B------:R-:W-:Y:S01]  /*0f20*/  ISETP.LT.OR P6, PT, R11.reuse, 0x41, P0 ;  /* 0x000000410b00780c */ /* 0x040fe200007c1670 */
[----:B------:R-:W-:Y:S01]  /*0f30*/  IMAD.MOV.U32 R213, RZ, RZ, 0x20 ;  /* 0x00000020ffd57424 */ /* 0x000fe200078e00ff */
[----:B------:R-:W-:Y:S01]  /*0f40*/  IADD3 R8, P3, P2, R8, 0x80, R2 ;  /* 0x0000008008087810 */ /* 0x000fe20007a7e002 */
[----:B------:R2:W-:Y:S01]  /*0f50*/  LDGSTS.E.BYPASS.LTC128B.128 [R10+0xc080], [R2.64+0x80], !P5 ;  /* 0x0c080080020a7fae */ /* 0x0005e2000e901d54 */
[----:B------:R-:W-:-:S02]  /*0f60*/  ISETP.LT.OR P5, PT, R11, 0x41, P1 ;  /* 0x000000410b00780c */ /* 0x000fc40000fa1670 */
[----:B------:R-:W-:Y:S01]  /*0f70*/  IADD3.X R9, RZ, UR24, R3, P3, P2 ;  /* 0x00000018ff097c10 */ /* 0x000fe20009fe4403 */
[----:B------:R3:W-:Y:S01]  /*0f80*/  LDGSTS.E.BYPASS.LTC128B.128 [R10+0x9080], [R4.64], !P4 ;  /* 0x09080000040a7fae */ /* 0x0007e2000e101d54 */
[C---:B------:R-:W-:Y:S02]  /*0f90*/  ISETP.LT.OR P4, PT, R11.reuse, 0x21, P1 ;  /* 0x000000210b00780c */ /* 0x040fe40000f81670 */
[----:B------:R-:W-:-:S11]  /*0fa0*/  ISETP.LT.OR P1, PT, R11, 0x61, P1 ;  /* 0x000000610b00780c */ /* 0x000fd60000f21670 */
[----:B------:R4:W-:Y:S01]  /*0fb0*/  LDGSTS.E.BYPASS.LTC128B.128 [R10+0xd080], [R8.64], !P4 ;  /* 0x0d080000080a7fae */ /* 0x0009e2000e101d54 */
[C---:B--2---:R-:W-:Y:S02]  /*0fc0*/  IADD3 R2, P2, R4.reuse, UR25, RZ ;  /* 0x0000001904027c10 */ /* 0x044fe4000ff5e0ff */
[----:B---3--:R-:W-:Y:S02]  /*0fd0*/  IADD3 R4, P3, R4, UR7, RZ ;  /* 0x0000000704047c10 */ /* 0x008fe4000ff7e0ff */
[C---:B------:R-:W-:Y:S02]  /*0fe0*/  IADD3.X R3, R5.reuse, UR24, RZ, P2, !PT ;  /* 0x0000001805037c10 */ /* 0x040fe400097fe4ff */
[----:B------:R-:W-:Y:S02]  /*0ff0*/  IADD3.X R5, R5, UR6, RZ, P3, !PT ;  /* 0x0000000605057c10 */ /* 0x000fe40009ffe4ff */
[----:B------:R-:W-:Y:S01]  /*1000*/  LEA R12, P2, R13, c[0x0][0x160], 0x1 ;  /* 0x000058000d0c7a11 */ /* 0x000fe200078408ff */
[----:B------:R2:W-:Y:S01]  /*1010*/  LDGSTS.E.BYPASS.LTC128B.128 [R10+0xa080], [R2.64], !P6 ;  /* 0x0a080000020a7fae */ /* 0x0005e2000f101d54 */
[----:B------:R-:W-:-:S02]  /*1020*/  ISETP.GE.AND P3, PT, R16, c[0x0][0x19c], PT ;  /* 0x0000670010007a0c */ /* 0x000fc40003f66270 */
[----:B------:R-:W-:Y:S01]  /*1030*/  LEA.HI.X R13, R13, c[0x0][0x164], R0, 0x1, P2 ;  /* 0x000059000d0d7a11 */ /* 0x000fe200010f0c00 */
[----:B------:R3:W-:Y:S01]  /*1040*/  LDGSTS.E.BYPASS.LTC128B.128 [R10+0xe080], [R4.64], !P5 ;  /* 0x0e080000040a7fae */ /* 0x0007e2000e901d54 */
[C---:B------:R-:W-:Y:S01]  /*1050*/  ISETP.LT.OR P5, PT, R11.reuse, 0x61, P0 ;  /* 0x000000610b00780c */ /* 0x040fe200007a1670 */
[----:B------:R-:W-:Y:S01]  /*1060*/  IMAD.U32 R0, RZ, RZ, UR4 ;  /* 0x00000004ff007e24 */ /* 0x000fe2000f8e00ff */
[----:B------:R-:W-:Y:S01]  /*1070*/  ISETP.LT.OR P6, PT, R11, 0x1, P3 ;  /* 0x000000010b00780c */ /* 0x000fe20001fc1670 */
[----:B----4-:R-:W-:Y:S01]  /*1080*/  IMAD.U32 R8, RZ, RZ, UR5 ;  /* 0x00000005ff087e24 */ /* 0x010fe2000f8e00ff */
[----:B------:R-:W-:Y:S02]  /*1090*/  ISETP.GE.AND P0, PT, R33, c[0x0][0x19c], PT ;  /* 0x0000670021007a0c */ /* 0x000fe40003f06270 */
[C---:B---3--:R-:W-:Y:S02]  /*10a0*/  IADD3 R4, P4, R2.reuse, UR25, RZ ;  /* 0x0000001902047c10 */ /* 0x048fe4000ff9e0ff */
[----:B--2---:R-:W-:-:S02]  /*10b0*/  IADD3 R2, P2, R2, UR7, RZ ;  /* 0x0000000702027c10 */ /* 0x004fc4000ff5e0ff */
[C---:B------:R-:W-:Y:S02]  /*10c0*/  IADD3.X R5, R3.reuse, UR24, RZ, P4, !PT ;  /* 0x0000001803057c10 */ /* 0x040fe4000a7fe4ff */
[----:B------:R-:W-:Y:S01]  /*10d0*/  IADD3.X R3, R3, UR6, RZ, P2, !PT ;  /* 0x0000000603037c10 */ /* 0x000fe200097fe4ff */
[----:B------:R-:W-:Y:S01]  /*10e0*/  ULDC.64 UR6, c[0x0][0x1a8] ;  /* 0x00006a0000067ab9 */ /* 0x000fe20000000a00 */
[C---:B------:R-:W-:Y:S01]  /*10f0*/  LEA R14, P4, R0.reuse, R12, 0x6 ;  /* 0x0000000c000e7211 */ /* 0x040fe200078830ff */
[----:B------:R2:W-:Y:S01]  /*1100*/  LDGSTS.E.BYPASS.LTC128B.128 [R10+0xb080], [R4.64], !P5 ;  /* 0x0b080000040a7fae */ /* 0x0005e2000e901d54 */
[----:B------:R-:W-:Y:S01]  /*1110*/  USHF.L.U32 UR24, UR6, 0x6, URZ ;  /* 0x0000000606187899 */ /* 0x000fe2000800063f */
[C---:B------:R-:W-:Y:S01]  /*1120*/  ISETP.LT.OR P2, PT, R11.reuse, 0x1, P0 ;  /* 0x000000010b00780c */ /* 0x040fe20000741670 */
[----:B------:R-:W-:Y:S01]  /*1130*/  USHF.L.U64.HI UR7, UR6, UR19, UR7 ;  /* 0x0000001306077299 */ /* 0x000fe20008010207 */
[----:B------:R3:W-:Y:S01]  /*1140*/  LDGSTS.E.BYPASS.LTC128B.128 [R10+0xf080], [R2.64], !P1 ;  /* 0x0f080000020a7fae */ /* 0x0007e2000c901d54 */
[C---:B------:R-:W-:Y:S01]  /*1150*/  ISETP.LT.OR P1, PT, R11.reuse, 0x21, P3 ;  /* 0x000000210b00780c */ /* 0x040fe20001f21670 */
[----:B------:R-:W-:Y:S01]  /*1160*/  UIADD3 UR25, UP0, UR24, 0x80, URZ ;  /* 0x0000008018197890 */ /* 0x000fe2000ff1e03f */
[----:B-1----:R-:W-:Y:S01]  /*1170*/  LEA.HI.X R15, R0, R13, R8, 0x6, P4 ;  /* 0x0000000d000f7211 */ /* 0x002fe200020f3408 */
[----:B------:R1:W-:Y:S01]  /*1180*/  LDGSTS.E.BYPASS.LTC128B.128 [R10+0x80], [R6.64], !P6 ;  /* 0x00080000060a7fae */ /* 0x0003e2000f101d54 */
[----:B------:R-:W-:Y:S01]  /*1190*/  ISETP.LT.OR P6, PT, R11, 0x21, P0 ;  /* 0x000000210b00780c */ /* 0x000fe200007c1670 */
[----:B------:R-:W-:Y:S01]  /*11a0*/  UIADD3.X UR6, URZ, UR7, URZ, UP0, !UPT ;  /* 0x000000073f067290 */ /* 0x000fe200087fe43f */
[----:B------:R-:W-:Y:S01]  /*11b0*/  IMAD R0, R37, c[0x0][0x208], RZ ;  /* 0x0000820025007a24 */ /* 0x000fe200078e02ff */
[----:B------:R-:W-:Y:S01]  /*11c0*/  UISETP.GE.AND UP0, UPT, UR27, UR13, UPT ;  /* 0x0000000d1b00728c */ /* 0x000fe2000bf06270 */
[----:B------:R-:W-:-:S02]  /*11d0*/  IMAD.WIDE.U32 R8, R36, c[0x0][0x208], R16 ;  /* 0x0000820024087a25 */ /* 0x000fc400078e0010 */
[----:B------:R1:W-:Y:S01]  /*11e0*/  LDGSTS.E.BYPASS.LTC128B.128 [R10+0x4080], [R6.64+0x80], !P2 ;  /* 0x04080080060a7fae */ /* 0x0003e2000d101d54 */
[----:B------:R-:W-:Y:S01]  /*11f0*/  LEA R18, P2, R19, c[0x0][0x258], 0x2 ;  /* 0x0000960013127a11 */ /* 0x000fe200078410ff */
[----:B------:R-:W-:-:S03]  /*1200*/  IMAD R0, R36, c[0x0][0x20c], R0 ;  /* 0x0000830024007a24 */ /* 0x000fc600078e0200 */
[----:B------:R-:W-:Y:S02]  /*1210*/  LEA.HI.X R19, R19, c[0x0][0x25c], R22, 0x2, P2 ;  /* 0x0000970013137a11 */ /* 0x000fe400010f1416 */
[C---:B------:R-:W-:Y:S02]  /*1220*/  ISETP.LT.OR P2, PT, R11.reuse, 0x41, P3 ;  /* 0x000000410b00780c */ /* 0x040fe40001f41670 */
[----:B------:R-:W-:Y:S02]  /*1230*/  ISETP.LT.OR P3, PT, R11, 0x61, P3 ;  /* 0x000000610b00780c */ /* 0x000fe40001f61670 */
[----:B--2---:R-:W-:Y:S01]  /*1240*/  IADD3 R4, P4, R6, UR24, RZ ;  /* 0x0000001806047c10 */ /* 0x004fe2000ff9e0ff */
[----:B---3--:R-:W-:-:S03]  /*1250*/  IMAD.U32 R2, RZ, RZ, UR24 ;  /* 0x00000018ff027e24 */ /* 0x008fc6000f8e00ff */
[----:B------:R-:W-:Y:S02]  /*1260*/  IADD3.X R5, R7, UR7, RZ, P4, !PT ;  /* 0x0000000707057c10 */ /* 0x000fe4000a7fe4ff */
[----:B------:R-:W-:-:S03]  /*1270*/  IADD3 R2, P5, P4, R2, 0x80, R6 ;  /* 0x0000008002027810 */ /* 0x000fc60007cbe006 */
[----:B------:R2:W-:Y:S01]  /*1280*/  LDGSTS.E.BYPASS.LTC128B.128 [R10+0x1080], [R4.64], !P1 ;  /* 0x01080000040a7fae */ /* 0x0005e2000c901d54 */
[----:B------:R-:W-:Y:S02]  /*1290*/  IADD3.X R3, RZ, UR7, R7, P5, P4 ;  /* 0x00000007ff037c10 */ /* 0x000fe4000afe8407 */
[----:B-1----:R-:W-:Y:S02]  /*12a0*/  IADD3 R6, P1, R4, UR25, RZ ;  /* 0x0000001904067c10 */ /* 0x002fe4000ff3e0ff */
[----:B------:R-:W-:Y:S01]  /*12b0*/  ISETP.GE.AND P5, PT, R16, c[0x0][0x16c], PT ;  /* 0x00005b0010007a0c */ /* 0x000fe20003fa6270 */
[----:B------:R1:W-:Y:S01]  /*12c0*/  LDGSTS.E.BYPASS.LTC128B.128 [R10+0x5080], [R2.64], !P6 ;  /* 0x05080000020a7fae */ /* 0x0003e2000f101d54 */
[----:B------:R-:W-:Y:S02]  /*12d0*/  IADD3.X R7, R5, UR6, RZ, P1, !PT ;  /* 0x0000000605077c10 */ /* 0x000fe40008ffe4ff */
[----:B------:R-:W-:Y:S02]  /*12e0*/  ISETP.LT.OR P1, PT, R11, 0x41, P0 ;  /* 0x000000410b00780c */ /* 0x000fe40000721670 */
[----:B------:R-:W-:-:S02]  /*12f0*/  ISETP.GE.AND P6, PT, R33, c[0x0][0x16c], PT ;  /* 0x00005b0021007a0c */ /* 0x000fc40003fc6270 */
[----:B------:R-:W-:Y:S02]  /*1300*/  SEL R22, RZ, 0x1, P5 ;  /* 0x00000001ff167807 */ /* 0x000fe40002800000 */
[----:B------:R-:W-:-:S03]  /*1310*/  ISETP.LT.OR P0, PT, R11, 0x61, P0 ;  /* 0x000000610b00780c */ /* 0x000fc60000701670 */
[----:B------:R-:W-:Y:S02]  /*1320*/  @P5 LOP3.LUT R228, R228, 0x1, RZ, 0xfc, !PT ;  /* 0x00000001e4e45812 */ /* 0x000fe400078efcff */
[----:B-1----:R-:W-:Y:S02]  /*1330*/  IADD3 R2, P4, R4, UR24, RZ ;  /* 0x0000001804027c10 */ /* 0x002fe4000ff9e0ff */
[----:B--2---:R-:W-:Y:S02]  /*1340*/  SEL R4, RZ, 0x2, P6 ;  /* 0x00000002ff047807 */ /* 0x004fe40003000000 */
[----:B------:R-:W-:Y:S01]  /*1350*/  IADD3.X R3, R5, UR7, RZ, P4, !PT ;  /* 0x0000000705037c10 */ /* 0x000fe2000a7fe4ff */
[----:B------:R-:W-:Y:S02]  /*1360*/  IMAD.IADD R5, R9, 0x1, R0 ;  /* 0x0000000109057824 */ /* 0x000fe400078e0200 */
[----:B------:R-:W-:Y:S02]  /*1370*/  IMAD.IADD R0, R4, 0x1, R22 ;  /* 0x0000000104007824 */ /* 0x000fe400078e0216 */
[----:B------:R1:W-:Y:S01]  /*1380*/  LDGSTS.E.BYPASS.LTC128B.128 [R10+0x2080], [R2.64], !P2 ;  /* 0x02080000020a7fae */ /* 0x0003e2000d101d54 */
[----:B------:R-:W-:-:S02]  /*1390*/  IMAD R9, R35, c[0x0][0x210], RZ ;  /* 0x0000840023097a24 */ /* 0x000fc400078e02ff */
[----:B------:R-:W-:Y:S01]  /*13a0*/  IMAD.MOV.U32 R4, RZ, RZ, R8 ;  /* 0x000000ffff047224 */ /* 0x000fe200078e0008 */
[----:B------:R2:W-:Y:S01]  /*13b0*/  LDGSTS.E.BYPASS.LTC128B.128 [R10+0x6080], [R6.64], !P1 ;  /* 0x06080000060a7fae */ /* 0x0005e2000c901d54 */
[C---:B------:R-:W-:Y:S02]  /*13c0*/  IMAD R8, R34.reuse, c[0x0][0x214], R9 ;  /* 0x0000850022087a24 */ /* 0x040fe400078e0209 */
[----:B------:R-:W-:-:S04]  /*13d0*/  IMAD.WIDE.U32 R4, R34, c[0x0][0x210], R4 ;  /* 0x0000840022047a25 */ /* 0x000fc800078e0004 */
[----:B------:R-:W-:Y:S02]  /*13e0*/  IMAD.U32 R9, RZ, RZ, UR10 ;  /* 0x0000000aff097e24 */ /* 0x000fe4000f8e00ff */
[----:B------:R-:W-:Y:S02]  /*13f0*/  IMAD.IADD R5, R5, 0x1, R8 ;  /* 0x0000000105057824 */ /* 0x000fe400078e0208 */
[----:B------:R-:W-:Y:S02]  /*1400*/  IMAD R8, R35, c[0x0][0x288], RZ ;  /* 0x0000a20023087a24 */ /* 0x000fe400078e02ff */
[----:B------:R-:W-:-:S04]  /*1410*/  IMAD.WIDE.U32 R42, R9, c[0x0][0x218], R4 ;  /* 0x00008600092a7a25 */ /* 0x000fc800078e0004 */
[----:B------:R-:W-:Y:S01]  /*1420*/  IMAD.MOV.U32 R38, RZ, RZ, R42 ;  /* 0x000000ffff267224 */ /* 0x000fe200078e002a */
[----:B------:R3:W-:Y:S01]  /*1430*/  STL.64 [R1+0x60], R42 ;  /* 0x0000602a01007387 */ /* 0x0007e20000100a00 */
[----:B------:R-:W-:Y:S01]  /*1440*/  IMAD R8, R34, c[0x0][0x28c], R8 ;  /* 0x0000a30022087a24 */ /* 0x000fe200078e0208 */
[C---:B--2---:R-:W-:Y:S02]  /*1450*/  IADD3 R6, P2, R2.reuse, UR24, RZ ;  /* 0x0000001802067c10 */ /* 0x044fe4000ff5e0ff */
[----:B-1----:R-:W-:Y:S02]  /*1460*/  IADD3 R2, P1, R2, UR25, RZ ;  /* 0x0000001902027c10 */ /* 0x002fe4000ff3e0ff */
[C---:B------:R-:W-:Y:S02]  /*1470*/  IADD3.X R7, R3.reuse, UR7, RZ, P2, !PT ;  /* 0x0000000703077c10 */ /* 0x040fe400097fe4ff */
[----:B------:R-:W-:Y:S01]  /*1480*/  IADD3.X R3, R3, UR6, RZ, P1, !PT ;  /* 0x0000000603037c10 */ /* 0x000fe20008ffe4ff */
[----:B------:R-:W-:Y:S01]  /*1490*/  ULDC.64 UR6, c[0x0][0x218] ;  /* 0x0000860000067ab9 */ /* 0x000fe20000000a00 */
[C---:B------:R-:W-:Y:S01]  /*14a0*/  LOP3.LUT P2, RZ, R0.reuse, 0x1, RZ, 0xc0, !PT ;  /* 0x0000000100ff7812 */ /* 0x040fe2000784c0ff */
[----:B------:R-:W-:Y:S01]  /*14b0*/  UIMAD UR6, UR18, UR6, URZ ;  /* 0x00000006120672a4 */ /* 0x000fe2000f8e023f */
[----:B------:R-:W-:Y:S01]  /*14c0*/  LOP3.LUT P1, RZ, R0, 0x2, RZ, 0xc0, !PT ;  /* 0x0000000200ff7812 */ /* 0x000fe2000782c0ff */
[----:B------:R-:W-:Y:S01]  /*14d0*/  IMAD.U32 R0, RZ, RZ, UR15 ;  /* 0x0000000fff007e24 */ /* 0x000fe2000f8e00ff */
[----:B------:R1:W-:Y:S01]  /*14e0*/  LDGSTS.E.BYPASS.LTC128B.128 [R10+0x3080], [R6.64], !P3 ;  /* 0x03080000060a7fae */ /* 0x0003e2000d901d54 */
[----:B------:R-:W-:Y:S01]  /*14f0*/  ISETP.GE.AND P3, PT, R16, c[0x0][0x1fc], PT ;  /* 0x00007f0010007a0c */ /* 0x000fe20003f66270 */
[----:B------:R-:W-:-:S02]  /*1500*/  UIMAD UR24, UR10, UR7, UR6 ;  /* 0x000000070a1872a4 */ /* 0x000fc4000f8e0206 */
[----:B------:R2:W-:Y:S01]  /*1510*/  LDGSTS.E.BYPASS.LTC128B.128 [R10+0x7080], [R2.64], !P0 ;  /* 0x07080000020a7fae */ /* 0x0005e2000c101d54 */
[----:B------:R-:W-:Y:S01]  /*1520*/  ISETP.GE.AND P0, PT, R33, c[0x0][0x1fc], PT ;  /* 0x00007f0021007a0c */ /* 0x000fe20003f06270 */
[----:B------:R-:W-:Y:S02]  /*1530*/  ULDC.64 UR6, c[0x0][0x208] ;  /* 0x0000820000067ab9 */ /* 0x000fe40000000a00 */
[----:B------:R-:W-:Y:S01]  /*1540*/  USHF.L.U32 UR26, UR6, 0x6, URZ ;  /* 0x00000006061a7899 */ /* 0x000fe2000800063f */
[----:B------:R-:W-:Y:S01]  /*1550*/  IADD3 R39, R43, UR24, RZ ;  /* 0x000000182b277c10 */ /* 0x000fe2000fffe0ff */
[----:B------:R-:W-:Y:S01]  /*1560*/  USHF.L.U64.HI UR25, UR6, UR19, UR7 ;  /* 0x0000001306197299 */ /* 0x000fe20008010207 */
[----:B------:R-:W0:Y:S03]  /*1570*/  LDGDEPBAR ;  /* 0x00000000000079af */ /* 0x000e260000000000 */
[----:B------:R-:W-:Y:S01]  /*1580*/  UIMAD UR19, UR25, UR11, URZ ;  /* 0x0000000b191372a4 */ /* 0x000fe2000f8e023f */
[----:B------:R-:W-:Y:S01]  /*1590*/  IMAD.U32 R30, RZ, RZ, UR26 ;  /* 0x0000001aff1e7e24 */ /* 0x000fe2000f8e00ff */
[----:B------:R3:W-:Y:S02]  /*15a0*/  STL.64 [R1+0x58], R38 ;  /* 0x0000582601007387 */ /* 0x0007e40000100a00 */
[----:B------:R-:W-:Y:S01]  /*15b0*/  UIMAD UR23, UR23, UR26, UR19 ;  /* 0x0000001a171772a4 */ /* 0x000fe2000f8e0213 */
[----:B------:R-:W-:-:S02]  /*15c0*/  IMAD.WIDE.U32 R4, R30, UR11, R38 ;  /* 0x0000000b1e047c25 */ /* 0x000fc4000f8e0026 */
[----:B------:R-:W-:Y:S02]  /*15d0*/  UMOV UR19, 0x5 ;  /* 0x0000000500137882 */ /* 0x000fe40000000000 */
[----:B------:R-:W-:Y:S01]  /*15e0*/  USHF.L.U64.HI UR19, UR6, UR19, UR7 ;  /* 0x0000001306137299 */ /* 0x000fe20008010207 */
[----:B-1----:R-:W-:Y:S02]  /*15f0*/  IADD3 R6, -R36, c[0x0][0x168], -R0 ;  /* 0x00005a0024067a10 */ /* 0x002fe40007ffe900 */
[----:B------:R-:W-:Y:S02]  /*1600*/  SEL R0, RZ, 0x1, P3 ;  /* 0x00000001ff007807 */ /* 0x000fe40001800000 */
[C---:B------:R-:W-:Y:S02]  /*1610*/  ISETP.LT.OR P3, PT, R6.reuse, 0x1, !P2 ;  /* 0x000000010600780c */ /* 0x040fe40005761670 */
[----:B--2---:R-:W-:Y:S02]  /*1620*/  SEL R2, RZ, 0xffffffff, P0 ;  /* 0xffffffffff027807 */ /* 0x004fe40000000000 */
[----:B------:R-:W-:-:S02]  /*1630*/  ISETP.LT.OR P0, PT, R6, 0x1, !P1 ;  /* 0x000000010600780c */ /* 0x000fc40004f01670 */
[----:B------:R-:W-:Y:S01]  /*1640*/  ISETP.LT.OR P2, PT, R6, 0x21, !P2 ;  /* 0x000000210600780c */ /* 0x000fe20005741670 */
[----:B------:R-:W-:Y:S01]  /*1650*/  IMAD.SHL.U32 R2, R2, 0x2, RZ ;  /* 0x0000000202027824 */ /* 0x000fe200078e00ff */
[----:B------:R-:W-:Y:S02]  /*1660*/  ISETP.LT.OR P1, PT, R6, 0x21, !P1 ;  /* 0x000000210600780c */ /* 0x000fe40004f21670 */
[----:B------:R-:W-:Y:S01]  /*1670*/  IADD3 R3, R5, UR23, RZ ;  /* 0x0000001705037c10 */ /* 0x000fe2000fffe0ff */
[----:B------:R-:W-:Y:S01]  /*1680*/  USHF.L.U32 UR23, UR6, 0x5, URZ ;  /* 0x0000000506177899 */ /* 0x000fe2000800063f */
[----:B------:R-:W-:Y:S01]  /*1690*/  LOP3.LUT R0, R2, 0x2, R0, 0xe2, !PT ;  /* 0x0000000202007812 */ /* 0x000fe200078ee200 */
[----:B------:R1:W-:Y:S01]  /*16a0*/  LDGSTS.E.BYPASS.LTC128B.128 [R10+0x10080], [R12.64], !P3 ;  /* 0x100800000c0a7fae */ /* 0x0003e2000d901d54 */
[----:B------:R-:W-:Y:S01]  /*16b0*/  ISETP.GT.AND P3, PT, R20, 0xf, PT ;  /* 0x0000000f1400780c */ /* 0x000fe20003f64270 */
[----:B------:R-:W-:Y:S01]  /*16c0*/  ULDC.64 UR6, c[0x0][0x290] ;  /* 0x0000a40000067ab9 */ /* 0x000fe20000000a00 */
[----:B------:R-:W-:Y:S01]  /*16d0*/  LOP3.LUT P5, RZ, R0, 0x1, RZ, 0xc0, !PT ;  /* 0x0000000100ff7812 */ /* 0x000fe200078ac0ff */
[----:B------:R1:W-:Y:S01]  /*16e0*/  LDGSTS.E.BYPASS.LTC128B.128 [R10+0x12080], [R12.64+0x80], !P0 ;  /* 0x120800800c0a7fae */ /* 0x0003e2000c101d54 */
[----:B------:R-:W-:Y:S01]  /*16f0*/  LEA R2, P0, R4, c[0x0][0x1f0], 0x1 ;  /* 0x00007c0004027a11 */ /* 0x000fe200078008ff */
[----:B------:R-:W-:Y:S01]  /*1700*/  UIMAD UR24, UR18, UR6, URZ ;  /* 0x00000006121872a4 */ /* 0x000fe2000f8e023f */
[----:B------:R-:W-:Y:S01]  /*1710*/  LOP3.LUT P4, RZ, R0, 0x2, RZ, 0xc0, !PT ;  /* 0x0000000200ff7812 */ /* 0x000fe2000788c0ff */
[----:B------:R2:W-:Y:S01]  /*1720*/  LDGSTS.E.BYPASS.LTC128B.128 [R10+0x11080], [R14.64], !P2 ;  /* 0x110800000e0a7fae */ /* 0x0005e2000d101d54 */
[----:B------:R-:W-:Y:S01]  /*1730*/  LEA.HI.X R3, R4, c[0x0][0x1f4], R3, 0x1, P0 ;  /* 0x00007d0004037a11 */ /* 0x000fe200000f0c03 */
[----:B------:R-:W-:Y:S01]  /*1740*/  UIMAD UR24, UR10, UR7, UR24 ;  /* 0x000000070a1872a4 */ /* 0x000fe2000f8e0218 */
[C---:B------:R-:W-:Y:S01]  /*1750*/  ISETP.LT.OR P0, PT, R6.reuse, 0x1, !P4 ;  /* 0x000000010600780c */ /* 0x040fe20006701670 */
[----:B------:R2:W-:Y:S01]  /*1760*/  LDGSTS.E.BYPASS.LTC128B.128 [R10+0x13080], [R14.64+0x80], !P1 ;  /* 0x130800800e0a7fae */ /* 0x0005e2000c901d54 */
[----:B------:R-:W-:Y:S01]  /*1770*/  ISETP.LT.OR P1, PT, R6, 0x1, !P5 ;  /* 0x000000010600780c */ /* 0x000fe20006f21670 */
[----:B------:R-:W-:Y:S01]  /*1780*/  @!P3 IMAD.SHL.U32 R0, R20, 0x10, RZ ;  /* 0x000000101400b824 */ /* 0x000fe200078e00ff */
[----:B------:R-:W-:Y:S01]  /*1790*/  USHF.L.U32 UR7, UR23, 0x1, URZ ;  /* 0x0000000117077899 */ /* 0x000fe2000800063f */
[----:B------:R-:W-:Y:S01]  /*17a0*/  SHF.R.S32.HI R7, RZ, 0x5, R23 ;  /* 0x00000005ff077819 */ /* 0x000fe20000011417 */
[----:B------:R-:W-:Y:S01]  /*17b0*/  UIMAD.WIDE.U32 UR28, UR10, UR6, URZ ;  /* 0x000000060a1c72a5 */ /* 0x000fe2000f8e003f */
[----:B------:R-:W-:Y:S01]  /*17c0*/  IMAD.WIDE.U32 R4, R34, c[0x0][0x288], R40 ;  /* 0x0000a20022047a25 */ /* 0x000fe200078e0028 */
[----:B------:R4:W-:Y:S01]  /*17d0*/  @!P3 LDGSTS.E.BYPASS.LTC128B.128 [R0+0x20080], [R18.64] ;  /* 0x200800001200bfae */ /* 0x0009e2000b901d54 */
[----:B------:R-:W-:-:S02]  /*17e0*/  USHF.L.U64.HI UR6, UR23, 0x1, UR19 ;  /* 0x0000000117067899 */ /* 0x000fc40008010213 */
[----:B------:R-:W-:Y:S01]  /*17f0*/  UIADD3 UR24, UR29, UR24, URZ ;  /* 0x000000181d187290 */ /* 0x000fe2000fffe03f */
[----:B------:R-:W0:Y:S04]  /*1800*/  LDGDEPBAR ;  /* 0x00000000000079af */ /* 0x000e280000000000 */
[----:B------:R5:W-:Y:S01]  /*1810*/  LDGSTS.E.BYPASS.LTC128B.128 [R10+0x18080], [R2.64], !P1 ;  /* 0x18080000020a7fae */ /* 0x000be2000c901d54 */
[----:B------:R-:W-:-:S03]  /*1820*/  ISETP.LT.OR P1, PT, R6, 0x21, !P5 ;  /* 0x000000210600780c */ /* 0x000fc60006f21670 */
[----:B------:R5:W-:Y:S01]  /*1830*/  LDGSTS.E.BYPASS.LTC128B.128 [R10+0x1a080], [R2.64+0x80], !P0 ;  /* 0x1a080080020a7fae */ /* 0x000be2000c101d54 */
[----:B-1----:R-:W-:-:S04]  /*1840*/  LEA.HI R13, R24, R20, RZ, 0x2 ;  /* 0x00000014180d7211 */ /* 0x002fc800078f10ff */
[--C-:B------:R-:W-:Y:S02]  /*1850*/  SHF.R.S32.HI R9, RZ, 0x2, R13.reuse ;  /* 0x00000002ff097819 */ /* 0x100fe4000001140d */
[----:B------:R-:W-:Y:S02]  /*1860*/  SHF.R.S32.HI R11, RZ, 0x1f, R13 ;  /* 0x0000001fff0b7819 */ /* 0x000fe4000001140d */
[----:B----4-:R-:W-:Y:S02]  /*1870*/  LEA.HI R0, R23, R7, RZ, 0x1 ;  /* 0x0000000717007211 */ /* 0x010fe400078f08ff */
[----:B-----5:R-:W-:-:S04]  /*1880*/  IADD3 R2, P0, R2, UR7, RZ ;  /* 0x0000000702027c10 */ /* 0x020fc8000ff1e0ff */
[----:B------:R-:W-:Y:S02]  /*1890*/  IADD3.X R3, R3, UR6, RZ, P0, !PT ;  /* 0x0000000603037c10 */ /* 0x000fe400087fe4ff */
[----:B------:R-:W-:Y:S02]  /*18a0*/  IADD3 R28, P0, R4, UR28, RZ ;  /* 0x0000001c041c7c10 */ /* 0x000fe4000ff1e0ff */
[----:B------:R-:W-:Y:S01]  /*18b0*/  LOP3.LUT R4, R0, 0xfffffffe, RZ, 0xc0, !PT ;  /* 0xfffffffe00047812 */ /* 0x000fe200078ec0ff */
[----:B------:R1:W-:Y:S01]  /*18c0*/  LDGSTS.E.BYPASS.LTC128B.128 [R10+0x19080], [R2.64], !P1 ;  /* 0x19080000020a7fae */ /* 0x0003e2000c901d54 */
[----:B------:R-:W-:Y:S02]  /*18d0*/  LEA.HI R0, R24, R20, RZ, 0x4 ;  /* 0x0000001418007211 */ /* 0x000fe400078f20ff */
[----:B------:R-:W-:Y:S01]  /*18e0*/  IADD3.X R27, R5, UR24, R8, P0, !PT ;  /* 0x00000018051b7c10 */ /* 0x000fe200087fe408 */
[----:B------:R-:W-:Y:S01]  /*18f0*/  IMAD.IADD R18, R7, 0x1, -R4 ;  /* 0x0000000107127824 */ /* 0x000fe200078e0a04 */
[----:B------:R-:W-:-:S02]  /*1900*/  SHF.R.S32.HI R7, RZ, 0x4, R0 ;  /* 0x00000004ff077819 */ /* 0x000fc40000011400 */
[----:B------:R-:W-:Y:S01]  /*1910*/  ISETP.LT.OR P1, PT, R6, 0x21, !P4 ;  /* 0x000000210600780c */ /* 0x000fe20006721670 */
[----:B------:R-:W-:Y:S01]  /*1920*/  IMAD.SHL.U32 R19, R18, 0x10, RZ ;  /* 0x0000001012137824 */ /* 0x000fe200078e00ff */
[C---:B------:R-:W-:Y:S02]  /*1930*/  LEA.HI R5, R0.reuse, R7, RZ, 0x1 ;  /* 0x0000000700057211 */ /* 0x040fe400078f08ff */
[----:B------:R-:W-:Y:S02]  /*1940*/  LOP3.LUT R4, R0, 0xfffffff0, RZ, 0xc0, !PT ;  /* 0xfffffff000047812 */ /* 0x000fe400078ec0ff */
[----:B------:R-:W-:Y:S01]  /*1950*/  IADD3 R0, P0, R28, UR15, RZ ;  /* 0x0000000f1c007c10 */ /* 0x000fe2000ff1e0ff */
[----:B------:R-:W-:Y:S01]  /*1960*/  UMOV UR15, UR5 ;  /* 0x00000005000f7c82 */ /* 0x000fe20008000000 */
[----:B------:R-:W-:Y:S01]  /*1970*/  LOP3.LUT R5, R5, 0xfffffffe, RZ, 0xc0, !PT ;  /* 0xfffffffe05057812 */ /* 0x000fe200078ec0ff */
[----:B------:R-:W-:Y:S01]  /*1980*/  IMAD.IADD R4, R20, 0x1, -R4 ;  /* 0x0000000114047824 */ /* 0x000fe200078e0a04 */
[----:B------:R-:W-:Y:S01]  /*1990*/  IADD3.X R6, R27, UR14, RZ, P0, !PT ;  /* 0x0000000e1b067c10 */ /* 0x000fe200087fe4ff */
[----:B------:R-:W-:Y:S01]  /*19a0*/  UMOV UR14, UR4 ;  /* 0x00000004000e7c82 */ /* 0x000fe20008000000 */
[C---:B------:R-:W-:Y:S01]  /*19b0*/  LEA R24, P0, R0.reuse, c[0x0][0x280], 0x2 ;  /* 0x0000a00000187a11 */ /* 0x040fe200078010ff */
[----:B------:R-:W-:Y:S01]  /*19c0*/  IMAD.IADD R12, R7, 0x1, -R5 ;  /* 0x00000001070c7824 */ /* 0x000fe200078e0a05 */
[----:B------:R-:W-:Y:S01]  /*19d0*/  LEA.HI R5, R11, R9, RZ, 0x3 ;  /* 0x000000090b057211 */ /* 0x000fe200078f18ff */
[----:B------:R1:W-:Y:S01]  /*19e0*/  LDGSTS.E.BYPASS.LTC128B.128 [R10+0x1b080], [R2.64+0x80], !P1 ;  /* 0x1b080080020a7fae */ /* 0x0003e2000c901d54 */
[----:B------:R-:W-:Y:S01]  /*19f0*/  LEA.HI.X R25, R0, c[0x0][0x284], R6, 0x2, P0 ;  /* 0x0000a10000197a11 */ /* 0x000fe200000f1406 */
[----:B------:R-:W-:Y:S01]  /*1a00*/  IMAD R11, R12, 0x800, R32 ;  /* 0x000008000c0b7824 */ /* 0x000fe200078e0220 */
[----:B------:R-:W-:-:S02]  /*1a10*/  LOP3.LUT R0, R5, 0xfffffff8, RZ, 0xc0, !PT ;  /* 0xfffffff805007812 */ /* 0x000fc400078ec0ff */
[----:B------:R-:W-:Y:S02]  /*1a20*/  SHF.R.S32.HI R8, RZ, 0x1f, R4 ;  /* 0x0000001fff087819 */ /* 0x000fe40000011404 */
[----:B------:R-:W-:Y:S02]  /*1a30*/  R2P PR, R26, 0x6 ;  /* 0x000000061a007804 */ /* 0x000fe40000000000 */
[----:B--2---:R-:W-:Y:S02]  /*1a40*/  LEA.HI R14, R8, R4, RZ, 0x3 ;  /* 0x00000004080e7211 */ /* 0x004fe400078f18ff */
[----:B------:R-:W-:Y:S02]  /*1a50*/  PLOP3.LUT P0, PT, PT, PT, UP0, 0x80, 0x0 ;  /* 0x000000000000781c */ /* 0x000fe40003f0f008 */
[----:B------:R-:W-:Y:S02]  /*1a60*/  LOP3.LUT R7, R14, 0xfffffff8, RZ, 0xc0, !PT ;  /* 0xfffffff80e077812 */ /* 0x000fe400078ec0ff */
[----:B------:R-:W-:-:S02]  /*1a70*/  SEL R212, R212, 0xfffffff0, !P1 ;  /* 0xfffffff0d4d47807 */ /* 0x000fc40004800000 */
[----:B------:R-:W-:Y:S01]  /*1a80*/  SEL R213, R213, 0xffffffe0, !P2 ;  /* 0xffffffe0d5d57807 */ /* 0x000fe20005000000 */
[----:B------:R-:W-:Y:S02]  /*1a90*/  IMAD.IADD R7, R4, 0x1, -R7 ;  /* 0x0000000104077824 */ /* 0x000fe400078e0a07 */
[----:B------:R-:W-:Y:S02]  /*1aa0*/  IMAD.SHL.U32 R4, R12, 0x20, RZ ;  /* 0x000000200c047824 */ /* 0x000fe400078e00ff */
[----:B-1----:R-:W-:Y:S02]  /*1ab0*/  IMAD.SHL.U32 R2, R26, 0x40, RZ ;  /* 0x000000401a027824 */ /* 0x002fe400078e00ff */
[----:B------:R-:W-:Y:S02]  /*1ac0*/  IMAD.IADD R26, R9, 0x1, -R0 ;  /* 0x00000001091a7824 */ /* 0x000fe400078e0a00 */
[----:B------:R-:W-:Y:S01]  /*1ad0*/  IMAD.SHL.U32 R3, R29, 0x8, RZ ;  /* 0x000000081d037824 */ /* 0x000fe200078e00ff */
[----:B------:R-:W-:Y:S01]  /*1ae0*/  LOP3.LUT R0, R2, 0x1c0, RZ, 0xc0, !PT ;  /* 0x000001c002007812 */ /* 0x000fe200078ec0ff */
[----:B------:R-:W-:-:S03]  /*1af0*/  IMAD.SHL.U32 R2, R26, 0x40, RZ ;  /* 0x000000401a027824 */ /* 0x000fc600078e00ff */
[----:B------:R-:W-:Y:S02]  /*1b00*/  LOP3.LUT R5, R0, 0x8, R31, 0xf8, !PT ;  /* 0x0000000800057812 */ /* 0x000fe400078ef81f */
[----:B------:R-:W-:Y:S02]  /*1b10*/  LOP3.LUT R2, R2, 0x1c0, RZ, 0xc0, !PT ;  /* 0x000001c002027812 */ /* 0x000fe400078ec0ff */
[----:B------:R-:W-:Y:S02]  /*1b20*/  SHF.R.U32.HI R8, RZ, 0x3, R0 ;  /* 0x00000003ff087819 */ /* 0x000fe40000011600 */
[----:B------:R-:W-:Y:S02]  /*1b30*/  LOP3.LUT R0, R0, 0x10, R19, 0xf8, !PT ;  /* 0x0000001000007812 */ /* 0x000fe400078ef813 */
[----:B------:R-:W-:Y:S02]  /*1b40*/  LOP3.LUT R3, R3, 0x18, RZ, 0xc0, !PT ;  /* 0x0000001803037812 */ /* 0x000fe400078ec0ff */
[----:B------:R-:W-:-:S02]  /*1b50*/  SHF.R.U32.HI R6, RZ, 0x3, R2 ;  /* 0x00000003ff067819 */ /* 0x000fc40000011602 */
        /* <DEDUP_REMOVED lines=70> */
.L_x_1503:
[----:B--2---:R-:W-:Y:S05]  /*1fc0*/  BSYNC B0 ;  /* 0x0000000000007941 */ /* 0x004fea0003800000 */
.L_x_1502:
[----:B-1-3--:R-:W-:Y:S01]  /*1fd0*/  SHF.R.S32.HI R4, RZ, 0x1f, R29 ;  /* 0x0000001fff047819 */ /* 0x00afe2000001141d */
[----:B------:R-:W-:Y:S01]  /*1fe0*/  UMOV UR28, 0x1 ;  /* 0x00000001001c7882 */ /* 0x000fe20000000000 */
[----:B------:R-:W-:Y:S01]  /*1ff0*/  LOP3.LUT R2, R11, 0x7ffffffc, RZ, 0xc0, !PT ;  /* 0x7ffffffc0b027812 */ /* 0x000fe200078ec0ff */
[----:B------:R-:W-:Y:S01]  /*2000*/  ULDC UR7, c[0x0][0x198] ;  /* 0x0000660000077ab9 */ /* 0x000fe20000000800 */
[----:B------:R-:W-:Y:S01]  /*2010*/  LEA.HI R4, R4, R29, RZ, 0x2 ;  /* 0x0000001d04047211 */ /* 0x000fe200078f10ff */
[----:B------:R-:W-:Y:S01]  /*2020*/  UIADD3 UR7, -UR12, UR7, UR28 ;  /* 0x000000070c077290 */ /* 0x000fe2000fffe11c */
[----:B------:R-:W-:Y:S01]  /*2030*/  SHF.R.S32.HI R21, RZ, 0x1f, R20 ;  /* 0x0000001fff157819 */ /* 0x000fe20000011414 */
[----:B------:R-:W-:Y:S01]  /*2040*/  IMAD.IADD R8, R6, 0x1, -R2 ;  /* 0x0000000106087824 */ /* 0x000fe200078e0a02 */
[----:B------:R-:W-:Y:S01]  /*2050*/  LOP3.LUT R4, R4, 0x1ffffffc, RZ, 0xc0, !PT ;  /* 0x1ffffffc04047812 */ /* 0x000fe200078ec0ff */
[----:B------:R-:W-:Y:S01]  /*2060*/  IMAD R6, R35, c[0x0][0x238], RZ ;  /* 0x00008e0023067a24 */ /* 0x000fe200078e02ff */
[----:B------:R-:W-:Y:S01]  /*2070*/  ULDC.64 UR4, c[0x0][0x240] ;  /* 0x0000900000047ab9 */ /* 0x000fe20000000a00 */
[----:B------:R-:W-:Y:S01]  /*2080*/  IMAD.WIDE.U32 R2, R34, c[0x0][0x238], R20 ;  /* 0x00008e0022027a25 */ /* 0x000fe200078e0014 */
[----:B------:R-:W-:Y:S01]  /*2090*/  UIMAD UR4, UR18, UR4, URZ ;  /* 0x00000004120472a4 */ /* 0x000fe2000f8e023f */
[----:B------:R-:W-:Y:S01]  /*20a0*/  LOP3.LUT P0, RZ, R26, 0x4, RZ, 0xc0, !PT ;  /* 0x000000041aff7812 */ /* 0x000fe2000780c0ff */
[----:B------:R-:W0:Y:S01]  /*20b0*/  LDGDEPBAR ;  /* 0x00000000000079af */ /* 0x000e220000000000 */
[----:B------:R-:W-:Y:S01]  /*20c0*/  IMAD.IADD R4, R29, 0x1, -R4 ;  /* 0x000000011d047824 */ /* 0x000fe200078e0a04 */
[----:B------:R-:W-:Y:S01]  /*20d0*/  UIMAD UR6, UR10, UR5, UR4 ;  /* 0x000000050a0672a4 */ /* 0x000fe2000f8e0204 */
[----:B------:R-:W-:Y:S01]  /*20e0*/  IMAD R6, R34, c[0x0][0x23c], R6 ;  /* 0x00008f0022067a24 */ /* 0x000fe200078e0206 */
[----:B------:R-:W-:Y:S01]  /*20f0*/  IADD3 R226, R227, 0x204c0, RZ ;  /* 0x000204c0e3e27810 */ /* 0x000fe20007ffe0ff */
[----:B------:R-:W-:Y:S01]  /*2100*/  IMAD R4, R4, 0x4, R8 ;  /* 0x0000000404047824 */ /* 0x000fe200078e0208 */
[----:B------:R-:W-:Y:S01]  /*2110*/  MOV R216, 0x40 ;  /* 0x0000004000d87802 */ /* 0x000fe20000000f00 */
[----:B------:R-:W-:Y:S01]  /*2120*/  IMAD.IADD R3, R3, 0x1, R6 ;  /* 0x0000000103037824 */ /* 0x000fe200078e0206 */
[----:B------:R-:W-:Y:S01]  /*2130*/  SHF.L.U32 R211, R5, 0x1, RZ ;  /* 0x0000000105d37819 */ /* 0x000fe200000006ff */
[----:B------:R-:W-:Y:S01]  /*2140*/  IMAD.U32 R6, RZ, RZ, UR10 ;  /* 0x0000000aff067e24 */ /* 0x000fe2000f8e00ff */
[----:B------:R-:W-:Y:S01]  /*2150*/  SHF.L.U32 R9, R4, 0x1, RZ ;  /* 0x0000000104097819 */ /* 0x000fe200000006ff */
[----:B------:R-:W-:Y:S01]  /*2160*/  IMAD.SHL.U32 R207, R0, 0x2, RZ ;  /* 0x0000000200cf7824 */ /* 0x000fe200078e00ff */
[----:B------:R-:W-:Y:S01]  /*2170*/  @P0 IADD3 R226, R13, -0x40, RZ ;  /* 0xffffffc00de20810 */ /* 0x000fe20007ffe0ff */
[----:B------:R-:W-:Y:S01]  /*2180*/  IMAD.IADD R206, R213, 0x1, R0 ;  /* 0x00000001d5ce7824 */ /* 0x000fe200078e0200 */
[C---:B------:R-:W-:Y:S01]  /*2190*/  LOP3.LUT P0, RZ, R7.reuse, 0x4, RZ, 0xc0, !PT ;  /* 0x0000000407ff7812 */ /* 0x040fe2000780c0ff */
[----:B------:R-:W-:Y:S01]  /*21a0*/  IMAD.U32 R0, RZ, RZ, UR7 ;  /* 0x00000007ff007e24 */ /* 0x000fe2000f8e00ff */
[----:B------:R-:W-:Y:S01]  /*21b0*/  LOP3.LUT P1, RZ, R7, 0x2, RZ, 0xc0, !PT ;  /* 0x0000000207ff7812 */ /* 0x000fe2000782c0ff */
[----:B------:R-:W-:Y:S01]  /*21c0*/  IMAD.WIDE.U32 R14, R6, c[0x0][0x240], R2 ;  /* 0x00009000060e7a25 */ /* 0x000fe200078e0002 */
[----:B------:R-:W-:Y:S01]  /*21d0*/  IADD3 R2, -R9, UR22, RZ ;  /* 0x0000001609027c10 */ /* 0x000fe2000fffe1ff */
[----:B------:R-:W-:Y:S01]  /*21e0*/  CS2R R162, SRZ ;  /* 0x0000000000a27805 */ /* 0x000fe2000001ff00 */
[----:B------:R-:W-:Y:S01]  /*21f0*/  IADD3 R3, R0, -c[0x0][0x168], -R9 ;  /* 0x80005a0000037a10 */ /* 0x000fe20007ffe809 */
[----:B------:R-:W-:Y:S01]  /*2200*/  IMAD.MOV.U32 R223, RZ, RZ, 0x20 ;  /* 0x00000020ffdf7424 */ /* 0x000fe200078e00ff */
[----:B------:R-:W-:Y:S01]  /*2210*/  IADD3 R0, R15, UR6, RZ ;  /* 0x000000060f007c10 */ /* 0x000fe2000fffe0ff */
[----:B------:R-:W-:Y:S01]  /*2220*/  STL.64 [R1+0x78], R14 ;  /* 0x0000780e01007387 */ /* 0x000fe20000100a00 */
[----:B------:R-:W-:Y:S01]  /*2230*/  SEL R216, R216, 0xffffffc0, !P0 ;  /* 0xffffffc0d8d87807 */ /* 0x000fe20004000000 */
[----:B------:R-:W-:Y:S01]  /*2240*/  IMAD.MOV.U32 R219, RZ, RZ, 0x10 ;  /* 0x00000010ffdb7424 */ /* 0x000fe200078e00ff */
[----:B------:R-:W-:Y:S01]  /*2250*/  SEL R217, R223, 0xffffffe0, !P0 ;  /* 0xffffffe0dfd97807 */ /* 0x000fe20004000000 */
[----:B------:R-:W-:Y:S01]  /*2260*/  STL [R1+0x38], R9 ;  /* 0x0000380901007387 */ /* 0x000fe20000100800 */
[--C-:B------:R-:W-:Y:S01]  /*2270*/  IMAD R212, R212, 0x2, R211.reuse ;  /* 0x00000002d4d47824 */ /* 0x100fe200078e02d3 */
[----:B------:R-:W-:Y:S01]  /*2280*/  LOP3.LUT R228, R228, 0xfffffffd, RZ, 0xc0, !PT ;  /* 0xfffffffde4e47812 */ /* 0x000fe200078ec0ff */
[----:B------:R-:W-:Y:S01]  /*2290*/  IMAD R214, R213, 0x2, R211 ;  /* 0x00000002d5d67824 */ /* 0x000fe200078e02d3 */
[----:B------:R-:W-:Y:S01]  /*22a0*/  STL [R1+0x34], R3 ;  /* 0x0000340301007387 */ /* 0x000fe20000100800 */
[----:B------:R-:W-:Y:S01]  /*22b0*/  SEL R219, R219, 0xfffffff0, !P1 ;  /* 0xfffffff0dbdb7807 */ /* 0x000fe20004800000 */
[----:B------:R-:W-:Y:S01]  /*22c0*/  CS2R R160, SRZ ;  /* 0x0000000000a07805 */ /* 0x000fe2000001ff00 */
[----:B------:R-:W-:Y:S01]  /*22d0*/  IADD3 R220, R215, R217, RZ ;  /* 0x000000d9d7dc7210 */ /* 0x000fe20007ffe0ff */
[----:B------:R-:W-:Y:S01]  /*22e0*/  STL [R1+0x48], R2 ;  /* 0x0000480201007387 */ /* 0x000fe20000100800 */
[----:B------:R-:W-:Y:S01]  /*22f0*/  CS2R R158, SRZ ;  /* 0x00000000009e7805 */ /* 0x000fe2000001ff00 */
[----:B------:R-:W-:Y:S01]  /*2300*/  CS2R R156, SRZ ;  /* 0x00000000009c7805 */ /* 0x000fe2000001ff00 */
        /* <DEDUP_REMOVED lines=26> */
[----:B-1----:R-:W-:Y:S01]  /*24b0*/  IMAD.MOV.U32 R0, RZ, RZ, 0x1 ;  /* 0x00000001ff007424 */ /* 0x002fe200078e00ff */
[----:B------:R-:W-:Y:S01]  /*24c0*/  CS2R R104, SRZ ;  /* 0x0000000000687805 */ /* 0x000fe2000001ff00 */
        /* <DEDUP_REMOVED lines=35> */
[----:B------:R-:W-:Y:S01]  /*2700*/  IMAD.SHL.U32 R206, R206, 0x2, RZ ;  /* 0x00000002cece7824 */ /* 0x000fe200078e00ff */
[----:B------:R-:W-:Y:S01]  /*2710*/  @P0 LOP3.LUT R228, R228, 0x2, RZ, 0xfc, !PT ;  /* 0x00000002e4e40812 */ /* 0x000fe200078efcff */
[----:B------:R-:W-:Y:S01]  /*2720*/  IMAD R213, R213, 0x2, R212 ;  /* 0x00000002d5d57824 */ /* 0x000fe200078e02d4 */
[----:B------:R-:W-:Y:S01]  /*2730*/  ULDC UR25, c[0x0][0x2a0] ;  /* 0x0000a80000197ab9 */ /* 0x000fe20000000800 */
[----:B------:R-:W-:Y:S01]  /*2740*/  IMAD.IADD R222, R215, 0x1, R219 ;  /* 0x00000001d7de7824 */ /* 0x000fe200078e02db */
[----:B------:R-:W-:Y:S01]  /*2750*/  ULDC UR5, c[0x0][0x290] ;  /* 0x0000a40000057ab9 */ /* 0x000fe20000000800 */
[----:B------:R-:W-:Y:S01]  /*2760*/  IMAD.IADD R221, R219, 0x1, R220 ;  /* 0x00000001dbdd7824 */ /* 0x000fe200078e02dc */
[----:B------:R-:W-:-:S02]  /*2770*/  USHF.L.U64.HI UR15, UR14, 0x5, UR15 ;  /* 0x000000050e0f7899 */ /* 0x000fc4000801020f */
[----:B------:R-:W-:Y:S02]  /*2780*/  USHF.L.U32 UR18, UR14, 0x5, URZ ;  /* 0x000000050e127899 */ /* 0x000fe4000800063f */
[----:B------:R-:W-:Y:S02]  /*2790*/  UMOV UR4, URZ ;  /* 0x0000003f00047c82 */ /* 0x000fe40008000000 */
[----:B------:R-:W-:Y:S02]  /*27a0*/  UMOV UR27, 0x1 ;  /* 0x00000001001b7882 */ /* 0x000fe40000000000 */
[----:B------:R-:W-:Y:S02]  /*27b0*/  UMOV UR26, URZ ;  /* 0x0000003f001a7c82 */ /* 0x000fe40008000000 */
[----:B------:R-:W-:Y:S02]  /*27c0*/  USHF.L.U32 UR14, UR9, 0x7, URZ ;  /* 0x00000007090e7899 */ /* 0x000fe4000800063f */
[----:B------:R-:W-:-:S02]  /*27d0*/  UISETP.GT.AND UP4, UPT, UR9, -0x1, UPT ;  /* 0xffffffff0900788c */ /* 0x000fc4000bf84270 */
[----:B------:R-:W-:Y:S02]  /*27e0*/  ULOP3.LUT UR25, URZ, UR25, URZ, 0x33, !UPT ;  /* 0x000000193f197292 */ /* 0x000fe4000f8e333f */
[----:B------:R-:W-:Y:S02]  /*27f0*/  UIMAD UR5, UR10, UR5, URZ ;  /* 0x000000050a0572a4 */ /* 0x000fe4000f8e023f */
[----:B------:R-:W-:Y:S02]  /*2800*/  ULDC UR22, c[0x0][0x168] ;  /* 0x00005a0000167ab9 */ /* 0x000fe40000000800 */
.L_x_1522:
        /* <DEDUP_REMOVED lines=96> */
[C---:B------:R-:W-:Y:S08]  /*2e10*/  HMMA.16816.F32 R16, R184.reuse, R190, R16 ;  /* 0x000000beb810723c */ /* 0x040ff00000001810 */
        /* <DEDUP_REMOVED lines=31> */
[----:B------:R-:W-:Y:S01]  /*3010*/  FMUL.FTZ R15, R15, c[0x0][0x2b4] ;  /* 0x0000ad000f0f7a20 */ /* 0x000fe20000410000 */
[----:B-1----:R1:W-:Y:S01]  /*3020*/  STL [R1+0x20], R0 ;  /* 0x0000200001007387 */ /* 0x0023e20000100800 */
[----:B------:R-:W-:Y:S02]  /*3030*/  FMUL.FTZ R16, R16, c[0x0][0x2b4] ;  /* 0x0000ad0010107a20 */ /* 0x000fe40000410000 */
[----:B------:R-:W-:Y:S02]  /*3040*/  FMUL.FTZ R17, R17, c[0x0][0x2b4] ;  /* 0x0000ad0011117a20 */ /* 0x000fe40000410000 */
[----:B------:R-:W-:Y:S01]  /*3050*/  FMUL.FTZ R18, R18, c[0x0][0x2b4] ;  /* 0x0000ad0012127a20 */ /* 0x000fe20000410000 */
[----:B------:R-:W-:Y:S01]  /*3060*/  MUFU.TANH R246, R6 ;  /* 0x0000000600f67308 */ /* 0x000fe20000002400 */
[----:B------:R-:W-:Y:S09]  /*3070*/  FMUL.FTZ R19, R19, c[0x0][0x2b4] ;  /* 0x0000ad0013137a20 */ /* 0x000ff20000410000 */
[----:B------:R2:W-:Y:S10]  /*3080*/  MUFU.TANH R245, R7 ;  /* 0x0000000700f57308 */ /* 0x0005f40000002400 */
[----:B-1----:R-:W-:Y:S10]  /*3090*/  MUFU.TANH R0, R9 ;  /* 0x0000000900007308 */ /* 0x002ff40000002400 */
[----:B------:R-:W-:Y:S01]  /*30a0*/  MUFU.TANH R224, R17 ;  /* 0x0000001100e07308 */ /* 0x000fe20000002400 */
[----:B--2---:R-:W1:Y:S09]  /*30b0*/  LDSM.16.M88.4 R4, [R213+0x6080] ;  /* 0x00608000d504783b */ /* 0x004e720000000200 */
[----:B------:R-:W2:Y:S10]  /*30c0*/  MUFU.TANH R200, R8 ;  /* 0x0000000800c87308 */ /* 0x000eb40000002400 */
[----:B------:R-:W-:Y:S10]  /*30d0*/  MUFU.TANH R244, R18 ;  /* 0x0000001200f47308 */ /* 0x000ff40000002400 */
[----:B------:R-:W-:Y:S01]  /*30e0*/  MUFU.TANH R243, R19 ;  /* 0x0000001300f37308 */ /* 0x000fe20000002400 */
[----:B--2---:R-:W-:Y:S04]  /*30f0*/  STL [R1+0xc], R200 ;  /* 0x00000cc801007387 */ /* 0x004fe80000100800 */
[----:B------:R2:W-:Y:S01]  /*3100*/  STL [R1+0x8], R0 ;  /* 0x0000080001007387 */ /* 0x0005e20000100800 */
[-C--:B-1----:R-:W-:Y:S08]  /*3110*/  HMMA.16816.F32 R20, R196, R4.reuse, R20 ;  /* 0x00000004c414723c */ /* 0x082ff00000001814 */
[C---:B------:R-:W-:Y:S08]  /*3120*/  HMMA.16816.F32 R24, R168.reuse, R4, R24 ;  /* 0x00000004a818723c */ /* 0x040ff00000001818 */
[-C--:B------:R-:W-:Y:S01]  /*3130*/  HMMA.16816.F32 R28, R168, R6.reuse, R28 ;  /* 0x00000006a81c723c */ /* 0x080fe2000000181c */
[----:B--2---:R-:W1:Y:S07]  /*3140*/  MUFU.TANH R0, R10 ;  /* 0x0000000a00007308 */ /* 0x004e6e0000002400 */
[----:B------:R-:W-:Y:S04]  /*3150*/  HMMA.16816.F32 R32, R196, R6, R32 ;  /* 0x00000006c420723c */ /* 0x000fe80000001820 */
[----:B------:R-:W-:Y:S02]  /*3160*/  FMUL.FTZ R20, R20, c[0x0][0x2b4] ;  /* 0x0000ad0014147a20 */ /* 0x000fe40000410000 */
[----:B------:R-:W-:Y:S02]  /*3170*/  FMUL.FTZ R21, R21, c[0x0][0x2b4] ;  /* 0x0000ad0015157a20 */ /* 0x000fe40000410000 */
[----:B------:R-:W-:Y:S01]  /*3180*/  MUFU.TANH R194, R20 ;  /* 0x0000001400c27308 */ /* 0x000fe20000002400 */
[----:B------:R-:W-:Y:S03]  /*3190*/  FMUL.FTZ R26, R26, c[0x0][0x2b4] ;  /* 0x0000ad001a1a7a20 */ /* 0x000fe60000410000 */
[----:B------:R-:W-:Y:S02]  /*31a0*/  FMUL.FTZ R27, R27, c[0x0][0x2b4] ;  /* 0x0000ad001b1b7a20 */ /* 0x000fe40000410000 */
[----:B------:R-:W-:Y:S02]  /*31b0*/  FMUL.FTZ R22, R22, c[0x0][0x2b4] ;  /* 0x0000ad0016167a20 */ /* 0x000fe40000410000 */
[----:B------:R-:W-:Y:S02]  /*31c0*/  FMUL.FTZ R30, R30, c[0x0][0x2b4] ;  /* 0x0000ad001e1e7a20 */ /* 0x000fe40000410000 */
[----:B------:R-:W-:Y:S01]  /*31d0*/  MUFU.TANH R202, R21 ;  /* 0x0000001500ca7308 */ /* 0x000fe20000002400 */
[----:B-1----:R1:W-:Y:S01]  /*31e0*/  STL [R1+0x30], R0 ;  /* 0x0000300001007387 */ /* 0x0023e20000100800 */
[----:B------:R-:W-:Y:S01]  /*31f0*/  FMUL.FTZ R31, R31, c[0x0][0x2b4] ;  /* 0x0000ad001f1f7a20 */ /* 0x000fe20000410000 */
[----:B------:R-:W-:Y:S01]  /*3200*/  MOV R10, 0x1 ;  /* 0x00000001000a7802 */ /* 0x000fe20000000f00 */
[----:B------:R-:W-:Y:S01]  /*3210*/  FMUL.FTZ R23, R23, c[0x0][0x2b4] ;  /* 0x0000ad0017177a20 */ /* 0x000fe20000410000 */
[----:B------:R2:W-:Y:S01]  /*3220*/  STL [R1+0x2c], R2 ;  /* 0x00002c0201007387 */ /* 0x0005e20000100800 */
[----:B------:R-:W-:Y:S01]  /*3230*/  FMUL.FTZ R24, R24, c[0x0][0x2b4] ;  /* 0x0000ad0018187a20 */ /* 0x000fe20000410000 */
[----:B------:R-:W-:Y:S01]  /*3240*/  ISETP.LE.AND P2, PT, R10, c[0x0][0x2a8], PT ;  /* 0x0000aa000a007a0c */ /* 0x000fe20003f43270 */
[----:B------:R-:W-:Y:S02]  /*3250*/  FMUL.FTZ R25, R25, c[0x0][0x2b4] ;  /* 0x0000ad0019197a20 */ /* 0x000fe40000410000 */
        /* <DEDUP_REMOVED lines=8> */
[----:B-1----:R-:W1:Y:S10]  /*32e0*/  MUFU.TANH R0, R12 ;  /* 0x0000000c00007308 */ /* 0x002e740000002400 */
[----:B--2---:R-:W-:Y:S10]  /*32f0*/  MUFU.TANH R2, R14 ;  /* 0x0000000e00027308 */ /* 0x004ff40000002400 */
        /* <DEDUP_REMOVED lines=11> */
[----:B-1----:R-:W1:Y:S01]  /*33b0*/  MUFU.TANH R0, R15 ;  /* 0x0000000f00007308 */ /* 0x002e620000002400 */
[----:B--2---:R-:W2:Y:S09]  /*33c0*/  LDL R2, [R1+0x4c] ;  /* 0x00004c0001027983 */ /* 0x004eb20000100800 */
[----:B------:R-:W-:Y:S10]  /*33d0*/  MUFU.TANH R251, R33 ;  /* 0x0000002100fb7308 */ /* 0x000ff40000002400 */
[----:B------:R-:W-:Y:S01]  /*33e0*/  MUFU.TANH R240, R34 ;  /* 0x0000002200f07308 */ /* 0x000fe20000002400 */
[----:B-1----:R1:W-:Y:S04]  /*33f0*/  STL [R1+0x24], R0 ;  /* 0x0000240001007387 */ /* 0x0023e80000100800 */
[----:B------:R-:W3:Y:S05]  /*3400*/  LDL R12, [R1+0x34] ;  /* 0x00003400010c7983 */ /* 0x000eea0000100800 */
[----:B------:R-:W-:Y:S10]  /*3410*/  MUFU.TANH R239, R35 ;  /* 0x0000002300ef7308 */ /* 0x000ff40000002400 */
[----:B-1----:R-:W1:Y:S02]  /*3420*/  MUFU.TANH R0, R26 ;  /* 0x0000001a00007308 */ /* 0x002e640000002400 */
[----:B-1----:R1:W-:Y:S04]  /*3430*/  STL [R1+0x18], R0 ;  /* 0x0000180001007387 */ /* 0x0023e80000100800 */
[----:B------:R-:W4:Y:S04]  /*3440*/  LDL R11, [R1+0x48] ;  /* 0x00004800010b7983 */ /* 0x000f280000100800 */
[----:B-1----:R-:W1:Y:S02]  /*3450*/  MUFU.TANH R0, R27 ;  /* 0x0000001b00007308 */ /* 0x002e640000002400 */
[----:B-1----:R1:W-:Y:S04]  /*3460*/  STL [R1+0x1c], R0 ;  /* 0x00001c0001007387 */ /* 0x0023e80000100800 */
[----:B------:R5:W-:Y:S01]  /*3470*/  STL [R1+0x14], R4 ;  /* 0x0000140401007387 */ /* 0x000be20000100800 */
[----:B-1----:R-:W-:Y:S03]  /*3480*/  MOV R0, UR4 ;  /* 0x0000000400007c02 */ /* 0x002fe60008000f00 */
[----:B-----5:R-:W1:Y:S02]  /*3490*/  MUFU.TANH R4, R31 ;  /* 0x0000001f00047308 */ /* 0x020e640000002400 */
[----:B-1----:R1:W-:Y:S01]  /*34a0*/  STL [R1+0x10], R4 ;  /* 0x0000100401007387 */ /* 0x0023e20000100800 */
[-C--:B--2---:R-:W-:Y:S04]  /*34b0*/  LEA R0, R0, R2.reuse, 0x6 ;  /* 0x0000000200007211 */ /* 0x084fe800078e30ff */
[----:B------:R-:W-:Y:S02]  /*34c0*/  SHF.L.U32 R190, R0, 0x2, RZ ;  /* 0x0000000200be7819 */ /* 0x000fe400000006ff */
[----:B------:R-:W-:Y:S03]  /*34d0*/  MOV R0, UR11 ;  /* 0x0000000b00007c02 */ /* 0x000fe60008000f00 */
[----:B------:R2:W2:Y:S01]  /*34e0*/  LDS R189, [R190+0x20080] ;  /* 0x02008000bebd7984 */ /* 0x0004a20000000800 */
[----:B------:R-:W-:Y:S03]  /*34f0*/  LEA R0, R0, R2, 0x6 ;  /* 0x0000000200007211 */ /* 0x000fe600078e30ff */
[----:B------:R2:W2:Y:S04]  /*3500*/  LDS R188, [R190+0x200a0] ;  /* 0x0200a000bebc7984 */ /* 0x0004a80000000800 */
[----:B------:R2:W2:Y:S04]  /*3510*/  LDS R187, [R190+0x20100] ;  /* 0x02010000bebb7984 */ /* 0x0004a80000000800 */
[----:B------:R2:W2:Y:S01]  /*3520*/  LDS R186, [R190+0x20120] ;  /* 0x02012000beba7984 */ /* 0x0004a20000000800 */
[----:B---3--:R-:W-:Y:S02]  /*3530*/  IADD3 R185, R0, c[0x0][0x2a4], R12 ;  /* 0x0000a90000b97a10 */ /* 0x008fe40007ffe00c */
[----:B-1----:R-:W-:Y:S04]  /*3540*/  IADD3 R4, R12, UR25, RZ ;  /* 0x000000190c047c10 */ /* 0x002fe8000fffe0ff */
[----:B------:R-:W-:Y:S02]  /*3550*/  IADD3 R184, R0, R4, RZ ;  /* 0x0000000400b87210 */ /* 0x000fe40007ffe0ff */
[----:B----4-:R-:W-:Y:S01]  /*3560*/  IMNMX R185, R11, R185, PT ;  /* 0x000000b90bb97217 */ /* 0x010fe20003800200 */
[----:B------:R-:W-:-:S05]  /*3570*/  @!P2 BRA `(.L_x_1504) ;  /* 0x000001900000a947 */ /* 0x000fca0003800000 */
[----:B--2---:R-:W-:Y:S01]  /*3580*/  IMAD.MOV.U32 R2, RZ, RZ, c[0x0][0x168] ;  /* 0x00005a00ff027624 */ /* 0x004fe200078e00ff */
        /* <DEDUP_REMOVED lines=11> */
.L_x_1506:
[----:B------:R-:W-:Y:S11]  /*3640*/  ISETP.NE.AND P0, PT, R10, c[0x0][0x2a8], PT ;  /* 0x0000aa000a007a0c */ /* 0x000ff60003f05270 */
[----:B------:R-:W-:Y:S02]  /*3650*/  @!UPT UIADD3 URZ, URZ, URZ, URZ ;  /* 0x0000003f3f3ff290 */ /* 0x000fe4000fffe03f */
[----:B------:R-:W-:Y:S05]  /*3660*/  @P0 IMAD.HI.U32 R5, R2, c[0x0][0x2ac], RZ ;  /* 0x0000ab0002050a27 */ /* 0x000fea00078e00ff */
[----:B------:R-:W-:Y:S02]  /*3670*/  @P0 SHF.R.U32.HI R2, RZ, c[0x0][0x2b0], R5 ;  /* 0x0000ac00ff020a19 */ /* 0x000fe40000011605 */
.L_x_1507:
[----:B------:R-:W-:Y:S05]  /*3680*/  BSYNC B0 ;  /* 0x0000000000007941 */ /* 0x000fea0003800000 */
.L_x_1505:
[----:B------:R-:W2:Y:S01]  /*3690*/  LDL R5, [R1+0x38] ;  /* 0x0000380001057983 */ /* 0x000ea20000100800 */
[----:B------:R-:W-:Y:S04]  /*36a0*/  IMAD.MOV.U32 R184, RZ, RZ, c[0x0][0x2a8] ;  /* 0x0000aa00ffb87624 */ /* 0x000fe800078e00ff */
[----:B------:R-:W-:Y:S01]  /*36b0*/  IMAD R184, R2, R184, -UR14 ;  /* 0x8000000e02b87e24 */ /* 0x000fe2000f8e02b8 */
[----:B------:R-:W-:Y:S03]  /*36c0*/  IADD3 R2, R0, UR25, R12 ;  /* 0x0000001900027c10 */ /* 0x000fe6000fffe00c */
[----:B--2---:R-:W-:Y:S05]  /*36d0*/  IMAD.IADD R184, R184, 0x1, -R5 ;  /* 0x00000001b8b87824 */ /* 0x004fea00078e0a05 */
[----:B------:R-:W-:Y:S02]  /*36e0*/  IADD3 R5, R184, c[0x0][0x2a8], RZ ;  /* 0x0000aa00b8057a10 */ /* 0x000fe40007ffe0ff */
[----:B------:R-:W-:Y:S02]  /*36f0*/  IMNMX R184, R2, R184, !PT ;  /* 0x000000b802b87217 */ /* 0x000fe40007800200 */
[----:B------:R-:W-:Y:S02]  /*3700*/  IMNMX R185, R185, R5, PT ;  /* 0x00000005b9b97217 */ /* 0x000fe40003800200 */
.L_x_1504:
[----:B--2---:R-:W-:Y:S04]  /*3710*/  IADD3 R2, R0, 0x8, RZ ;  /* 0x0000000800027810 */ /* 0x004fe80007ffe0ff */
[----:B------:R-:W-:Y:S01]  /*3720*/  IADD3 R8, R2, c[0x0][0x2a4], R12 ;  /* 0x0000a90002087a10 */ /* 0x000fe20007ffe00c */
[----:B------:R-:W-:Y:S03]  /*3730*/  IMAD.IADD R7, R4, 0x1, R2 ;  /* 0x0000000104077824 */ /* 0x000fe600078e0202 */
        /* <DEDUP_REMOVED lines=14> */
.L_x_1510:
[----:B------:R-:W-:Y:S11]  /*3820*/  ISETP.NE.AND P0, PT, R10, c[0x0][0x2a8], PT ;  /* 0x0000aa000a007a0c */ /* 0x000ff60003f05270 */
[----:B------:R-:W-:Y:S02]  /*3830*/  @!UPT UIADD3 URZ, URZ, URZ, URZ ;  /* 0x0000003f3f3ff290 */ /* 0x000fe4000fffe03f */
[----:B------:R-:W-:Y:S05]  /*3840*/  @P0 IMAD.HI.U32 R5, R2, c[0x0][0x2ac], RZ ;  /* 0x0000ab0002050a27 */ /* 0x000fea00078e00ff */
[----:B------:R-:W-:Y:S02]  /*3850*/  @P0 SHF.R.U32.HI R2, RZ, c[0x0][0x2b0], R5 ;  /* 0x0000ac00ff020a19 */ /* 0x000fe40000011605 */
.L_x_1511:
[----:B------:R-:W-:Y:S05]  /*3860*/  BSYNC B0 ;  /* 0x0000000000007941 */ /* 0x000fea0003800000 */
.L_x_1509:
[----:B------:R-:W2:Y:S01]  /*3870*/  LDL R6, [R1+0x38] ;  /* 0x0000380001067983 */ /* 0x000ea20000100800 */
[----:B------:R-:W-:Y:S04]  /*3880*/  IMAD.MOV.U32 R5, RZ, RZ, c[0x0][0x2a8] ;  /* 0x0000aa00ff057624 */ /* 0x000fe800078e00ff */
[----:B------:R-:W-:Y:S04]  /*3890*/  IMAD R2, R2, R5, -UR14 ;  /* 0x8000000e02027e24 */ /* 0x000fe8000f8e0205 */
[----:B--2---:R-:W-:Y:S05]  /*38a0*/  IMAD.IADD R2, R2, 0x1, -R6 ;  /* 0x0000000102027824 */ /* 0x004fea00078e0a06 */
[----:B------:R-:W-:Y:S02]  /*38b0*/  IADD3 R5, R2, c[0x0][0x2a8], RZ ;  /* 0x0000aa0002057a10 */ /* 0x000fe40007ffe0ff */
[----:B------:R-:W-:Y:S02]  /*38c0*/  IMNMX R7, R7, R2, !PT ;  /* 0x0000000207077217 */ /* 0x000fe40007800200 */
[----:B------:R-:W-:Y:S02]  /*38d0*/  IMNMX R8, R8, R5, PT ;  /* 0x0000000508087217 */ /* 0x000fe40003800200 */
.L_x_1508:
[----:B------:R-:W-:Y:S04]  /*38e0*/  IADD3 R2, R0, 0x20, RZ ;  /* 0x0000002000027810 */ /* 0x000fe80007ffe0ff */
        /* <DEDUP_REMOVED lines=16> */
.L_x_1514:
[----:B------:R-:W-:Y:S11]  /*39f0*/  ISETP.NE.AND P0, PT, R10, c[0x0][0x2a8], PT ;  /* 0x0000aa000a007a0c */ /* 0x000ff60003f05270 */
[----:B------:R-:W-:Y:S02]  /*3a00*/  @!UPT UIADD3 URZ, URZ, URZ, URZ ;  /* 0x0000003f3f3ff290 */ /* 0x000fe4000fffe03f */
[----:B------:R-:W-:Y:S05]  /*3a10*/  @P0 IMAD.HI.U32 R9, R2, c[0x0][0x2ac], RZ ;  /* 0x0000ab0002090a27 */ /* 0x000fea00078e00ff */
[----:B------:R-:W-:Y:S02]  /*3a20*/  @P0 SHF.R.U32.HI R2, RZ, c[0x0][0x2b0], R9 ;  /* 0x0000ac00ff020a19 */ /* 0x000fe40000011609 */
.L_x_1515:
[----:B------:R-:W-:Y:S05]  /*3a30*/  BSYNC B0 ;  /* 0x0000000000007941 */ /* 0x000fea0003800000 */
.L_x_1513:
[----:B------:R-:W2:Y:S01]  /*3a40*/  LDL R13, [R1+0x38] ;  /* 0x00003800010d7983 */ /* 0x000ea20000100800 */
[----:B------:R-:W-:Y:S04]  /*3a50*/  IMAD.MOV.U32 R9, RZ, RZ, c[0x0][0x2a8] ;  /* 0x0000aa00ff097624 */ /* 0x000fe800078e00ff */
[----:B------:R-:W-:Y:S04]  /*3a60*/  IMAD R2, R2, R9, -UR14 ;  /* 0x8000000e02027e24 */ /* 0x000fe8000f8e0209 */
[----:B--2---:R-:W-:Y:S05]  /*3a70*/  IMAD.IADD R2, R2, 0x1, -R13 ;  /* 0x0000000102027824 */ /* 0x004fea00078e0a0d */
[----:B------:R-:W-:Y:S02]  /*3a80*/  IADD3 R9, R2, c[0x0][0x2a8], RZ ;  /* 0x0000aa0002097a10 */ /* 0x000fe40007ffe0ff */
[----:B------:R-:W-:Y:S02]  /*3a90*/  IMNMX R5, R5, R2, !PT ;  /* 0x0000000205057217 */ /* 0x000fe40007800200 */
[----:B------:R-:W-:Y:S02]  /*3aa0*/  IMNMX R6, R6, R9, PT ;  /* 0x0000000906067217 */ /* 0x000fe40003800200 */
.L_x_1512:
        /* <DEDUP_REMOVED lines=17> */
.L_x_1518:
[----:B------:R-:W-:Y:S11]  /*3bc0*/  ISETP.NE.AND P0, PT, R10, c[0x0][0x2a8], PT ;  /* 0x0000aa000a007a0c */ /* 0x000ff60003f05270 */
[----:B------:R-:W-:Y:S02]  /*3bd0*/  @!UPT UIADD3 URZ, URZ, URZ, URZ ;  /* 0x0000003f3f3ff290 */ /* 0x000fe4000fffe03f */
[----:B------:R-:W-:Y:S05]  /*3be0*/  @P0 IMAD.HI.U32 R9, R0, c[0x0][0x2ac], RZ ;  /* 0x0000ab0000090a27 */ /* 0x000fea00078e00ff */
[----:B------:R-:W-:Y:S02]  /*3bf0*/  @P0 SHF.R.U32.HI R0, RZ, c[0x0][0x2b0], R9 ;  /* 0x0000ac00ff000a19 */ /* 0x000fe40000011609 */
.L_x_1519:
[----:B------:R-:W-:Y:S05]  /*3c00*/  BSYNC B0 ;  /* 0x0000000000007941 */ /* 0x000fea0003800000 */
.L_x_1517:
[----:B------:R-:W2:Y:S01]  /*3c10*/  LDL R10, [R1+0x38] ;  /* 0x00003800010a7983 */ /* 0x000ea20000100800 */
[----:B------:R-:W-:Y:S04]  /*3c20*/  IMAD.MOV.U32 R9, RZ, RZ, c[0x0][0x2a8] ;  /* 0x0000aa00ff097624 */ /* 0x000fe800078e00ff */
[----:B------:R-:W-:Y:S04]  /*3c30*/  IMAD R0, R0, R9, -UR14 ;  /* 0x8000000e00007e24 */ /* 0x000fe8000f8e0209 */
[----:B--2---:R-:W-:Y:S05]  /*3c40*/  IMAD.IADD R0, R0, 0x1, -R10 ;  /* 0x0000000100007824 */ /* 0x004fea00078e0a0a */
[----:B------:R-:W-:Y:S02]  /*3c50*/  IADD3 R9, R0, c[0x0][0x2a8], RZ ;  /* 0x0000aa0000097a10 */ /* 0x000fe40007ffe0ff */
[----:B------:R-:W-:Y:S02]  /*3c60*/  IMNMX R2, R2, R0, !PT ;  /* 0x0000000002027217 */ /* 0x000fe40007800200 */
[----:B------:R-:W-:Y:S02]  /*3c70*/  IMNMX R4, R4, R9, PT ;  /* 0x0000000904047217 */ /* 0x000fe40003800200 */
.L_x_1516:
        /* <DEDUP_REMOVED lines=80> */
.L_x_1520:
[----:B------:R4:W-:Y:S01]  /*4180*/  STL [R1+0xac], R109 ;  /* 0x0000ac6d01007387 */ /* 0x0009e20000100800 */
[----:B------:R-:W-:Y:S01]  /*4190*/  PLOP3.LUT P0, PT, PT, PT, UP4, 0x80, 0x0 ;  /* 0x000000000000781c */ /* 0x000fe20003f0f048 */
[----:B------:R-:W-:Y:S01]  /*41a0*/  IMAD.MOV.U32 R196, RZ, RZ, R14 ;  /* 0x000000ffffc47224 */ /* 0x000fe200078e000e */
[----:B------:R-:W-:Y:S01]  /*41b0*/  UIADD3 UR29, UR11, 0x2, URZ ;  /* 0x000000020b1d7890 */ /* 0x000fe2000fffe03f */
[----:B------:R-:W0:Y:S01]  /*41c0*/  LDGDEPBAR ;  /* 0x00000000000079af */ /* 0x000e220000000000 */
[----:B------:R-:W-:Y:S02]  /*41d0*/  ISETP.GT.AND P0, PT, R7, RZ, P0 ;  /* 0x000000ff0700720c */ /* 0x000fe40000704270 */
[----:B------:R-:W-:Y:S02]  /*41e0*/  UISETP.GE.AND UP0, UPT, UR29, UR13, UPT ;  /* 0x0000000d1d00728c */ /* 0x000fe4000bf06270 */
[----:B------:R-:W-:Y:S04]  /*41f0*/  ISETP.LT.OR P0, PT, R8, 0x1, P0 ;  /* 0x000000010800780c */ /* 0x000fe80000701670 */
[----:B------:R-:W-:Y:S02]  /*4200*/  FSEL R191, R246, -INF , !P0 ;  /* 0xff800000f6bf7808 */ /* 0x000fe40004000000 */
[----:B------:R-:W-:Y:S03]  /*4210*/  PLOP3.LUT P0, PT, PT, PT, UP4, 0x80, 0x0 ;  /* 0x000000000000781c */ /* 0x000fe60003f0f048 */
[----:B------:R-:W-:Y:S01]  /*4220*/  FFMA.FTZ R191, R191, c[0x0][0x29c], -R188 ;  /* 0x0000a700bfbf7a23 */ /* 0x000fe200000108bc */
[----:B------:R-:W-:Y:S04]  /*4230*/  ISETP.GT.AND P0, PT, R7, 0x1, P0 ;  /* 0x000000010700780c */ /* 0x000fe80000704270 */
[C---:B------:R-:W-:Y:S01]  /*4240*/  ISETP.LT.OR P0, PT, R8.reuse, 0x2, P0 ;  /* 0x000000020800780c */ /* 0x040fe20000701670 */
[----:B------:R-:W3:Y:S01]  /*4250*/  MUFU.EX2 R191, R191 ;  /* 0x000000bf00bf7308 */ /* 0x000ee20000000800 */
[----:B----4-:R-:W4:Y:S02]  /*4260*/  LDL.LU R109, [R1+0x8] ;  /* 0x00000800016d7983 */ /* 0x010f240000300800 */
[----:B-1----:R-:W-:Y:S02]  /*4270*/  FSEL R3, R245, -INF , !P0 ;  /* 0xff800000f5037808 */ /* 0x002fe40004000000 */
        /* <DEDUP_REMOVED lines=8> */
[----:B-12---:R-:W2:Y:S03]  /*4300*/  LDL.LU R108, [R1+0x4] ;  /* 0x00000400016c7983 */ /* 0x006ea60000300800 */
[----:B------:R-:W-:Y:S01]  /*4310*/  FSEL R193, R243, -INF , !P0 ;  /* 0xff800000f3c17808 */ /* 0x000fe20004000000 */
        /* <DEDUP_REMOVED lines=8> */
[----:B-1----:R-:W3:Y:S03]  /*43a0*/  LDL.LU R107, [R1] ;  /* 0x00000000016b7983 */ /* 0x002ee60000300800 */
        /* <DEDUP_REMOVED lines=13> */
[C---:B------:R-:W-:Y:S04]  /*4480*/  ISETP.GT.AND P0, PT, R5.reuse, RZ, P0 ;  /* 0x000000ff0500720c */ /* 0x040fe80000704270 */
[----:B------:R-:W-:Y:S04]  /*4490*/  ISETP.LT.OR P0, PT, R6, 0x1, P0 ;  /* 0x000000010600780c */ /* 0x000fe80000701670 */
        /* <DEDUP_REMOVED lines=70> */
[----:B------:R-:W-:Y:S01]  /*4900*/  ISETP.GT.AND P0, PT, R2, 0x61, P0 ;  /* 0x000000610200780c */ /* 0x000fe20000704270 */
[----:B------:R-:W-:Y:S03]  /*4910*/  IMAD.MOV.U32 R2, RZ, RZ, R236 ;  /* 0x000000ffff027224 */ /* 0x000fe600078e00ec */
        /* <DEDUP_REMOVED lines=11> */
[----:B------:R-:W2:Y:S07]  /*49d0*/  LDL.LU R165, [R1+0x20] ;  /* 0x0000200001a57983 */ /* 0x000eae0000300800 */
        /* <DEDUP_REMOVED lines=10> */
[-C--:B------:R-:W-:Y:S04]  /*4a80*/  HMMA.16816.F32 R28, R176, R182.reuse, R28 ;  /* 0x000000b6b01c723c */ /* 0x080fe8000000181c */
[----:B------:R-:W-:Y:S02]  /*4a90*/  IMAD.MOV.U32 R196, RZ, RZ, R224 ;  /* 0x000000ffffc47224 */ /* 0x000fe400078e00e0 */
[----:B------:R-:W-:Y:S02]  /*4aa0*/  FFMA.FTZ R181, R193, c[0x0][0x29c], -R188 ;  /* 0x0000a700c1b57a23 */ /* 0x000fe400000108bc */
[----:B------:R-:W-:Y:S01]  /*4ab0*/  HMMA.16816.F32 R32, R168, R182, R32 ;  /* 0x000000b6a820723c */ /* 0x000fe20000001820 */
[----:B------:R-:W-:Y:S03]  /*4ac0*/  LDSM.16.M88.4 R168, [R214+0x8080] ;  /* 0x00808000d6a8783b */ /* 0x000fe60000000200 */
[----:B------:R-:W-:Y:S01]  /*4ad0*/  IMAD.MOV.U32 R179, RZ, RZ, R2 ;  /* 0x000000ffffb37224 */ /* 0x000fe200078e0002 */
[----:B------:R-:W-:Y:S01]  /*4ae0*/  MOV R2, R202 ;  /* 0x000000ca00027202 */ /* 0x000fe20000000f00 */
[----:B------:R-:W-:Y:S01]  /*4af0*/  MUFU.EX2 R181, R181 ;  /* 0x000000b500b57308 */ /* 0x000fe20000000800 */
[----:B------:R-:W-:Y:S02]  /*4b00*/  FFMA.FTZ R183, R3, c[0x0][0x29c], -R188 ;  /* 0x0000a70003b77a23 */ /* 0x000fe400000108bc */
[--C-:B------:R-:W-:Y:S03]  /*4b10*/  FFMA.FTZ R3, R229, c[0x0][0x29c], -R187.reuse ;  /* 0x0000a700e5037a23 */ /* 0x100fe600000108bb */
[----:B------:R-:W-:Y:S02]  /*4b20*/  FFMA.FTZ R229, R234, c[0x0][0x29c], -R186 ;  /* 0x0000a700eae57a23 */ /* 0x000fe400000108ba */
[--C-:B------:R-:W-:Y:S02]  /*4b30*/  FFMA.FTZ R182, R192, c[0x0][0x29c], -R188.reuse ;  /* 0x0000a700c0b67a23 */ /* 0x100fe400000108bc */
[----:B------:R-:W1:Y:S01]  /*4b40*/  MUFU.EX2 R183, R183 ;  /* 0x000000b700b77308 */ /* 0x000e620000000800 */
[--C-:B------:R-:W-:Y:S02]  /*4b50*/  FFMA.FTZ R193, R198, c[0x0][0x29c], -R188.reuse ;  /* 0x0000a700c6c17a23 */ /* 0x100fe400000108bc */
[----:B------:R-:W-:Y:S01]  /*4b60*/  FFMA.FTZ R192, R199, c[0x0][0x29c], -R188 ;  /* 0x0000a700c7c07a23 */ /* 0x000fe200000108bc */
[----:B------:R-:W-:Y:S01]  /*4b70*/  MOV R199, R180 ;  /* 0x000000b400c77202 */ /* 0x000fe20000000f00 */
[----:B------:R-:W-:Y:S02]  /*4b80*/  FFMA.FTZ R177, R204, c[0x0][0x29c], -R187 ;  /* 0x0000a700ccb17a23 */ /* 0x000fe400000108bb */
[--C-:B------:R-:W-:Y:S02]  /*4b90*/  FFMA.FTZ R204, R231, c[0x0][0x29c], -R186.reuse ;  /* 0x0000a700e7cc7a23 */ /* 0x100fe400000108ba */
[--C-:B------:R-:W-:Y:S01]  /*4ba0*/  FFMA.FTZ R231, R237, c[0x0][0x29c], -R186.reuse ;  /* 0x0000a700ede77a23 */ /* 0x100fe200000108ba */
[----:B------:R-:W3:Y:S01]  /*4bb0*/  MUFU.EX2 R182, R182 ;  /* 0x000000b600b67308 */ /* 0x000ee20000000800 */
[----:B------:R-:W-:Y:S02]  /*4bc0*/  IMAD.MOV.U32 R237, RZ, RZ, R199 ;  /* 0x000000ffffed7224 */ /* 0x000fe400078e00c7 */
[--C-:B------:R-:W-:Y:S02]  /*4bd0*/  FFMA.FTZ R176, R210, c[0x0][0x29c], -R187.reuse ;  /* 0x0000a700d2b07a23 */ /* 0x100fe400000108bb */
[--C-:B------:R-:W-:Y:S02]  /*4be0*/  FFMA.FTZ R210, R232, c[0x0][0x29c], -R186.reuse ;  /* 0x0000a700e8d27a23 */ /* 0x100fe400000108ba */
[--C-:B------:R-:W-:Y:S03]  /*4bf0*/  FFMA.FTZ R232, R238, c[0x0][0x29c], -R186.reuse ;  /* 0x0000a700eee87a23 */ /* 0x100fe600000108ba */
[----:B------:R-:W-:Y:S10]  /*4c00*/  MUFU.EX2 R193, R193 ;  /* 0x000000c100c17308 */ /* 0x000ff40000000800 */
[----:B------:R-:W-:Y:S01]  /*4c10*/  MUFU.EX2 R192, R192 ;  /* 0x000000c000c07308 */ /* 0x000fe20000000800 */
[----:B--2---:R-:W-:Y:S02]  /*4c20*/  MOV R178, R165 ;  /* 0x000000a500b27202 */ /* 0x004fe40000000f00 */
[----:B------:R-:W2:Y:S02]  /*4c30*/  LDSM.16.M88.4 R164, [R208+0x18080] ;  /* 0x01808000d0a4783b */ /* 0x000ea40000000200 */
[----:B------:R-:W-:Y:S02]  /*4c40*/  FSEL R224, R178, -INF , !P0 ;  /* 0xff800000b2e07808 */ /* 0x000fe40004000000 */
[----:B------:R-:W-:Y:S04]  /*4c50*/  PLOP3.LUT P0, PT, PT, PT, UP4, 0x80, 0x0 ;  /* 0x000000000000781c */ /* 0x000fe80003f0f048 */
[C---:B------:R-:W-:Y:S04]  /*4c60*/  ISETP.GT.AND P0, PT, R184.reuse, RZ, P0 ;  /* 0x000000ffb800720c */ /* 0x040fe80000704270 */
[----:B------:R-:W-:Y:S04]  /*4c70*/  ISETP.LT.OR P0, PT, R185, 0x1, P0 ;  /* 0x00000001b900780c */ /* 0x000fe80000701670 */
[----:B------:R-:W-:Y:S02]  /*4c80*/  FSEL R202, R179, -INF , !P0 ;  /* 0xff800000b3ca7808 */ /* 0x000fe40004000000 */
[----:B------:R-:W-:Y:S04]  /*4c90*/  PLOP3.LUT P0, PT, PT, PT, UP4, 0x80, 0x0 ;  /* 0x000000000000781c */ /* 0x000fe80003f0f048 */
[----:B------:R-:W-:Y:S04]  /*4ca0*/  ISETP.GT.AND P0, PT, R184, 0x20, P0 ;  /* 0x00000020b800780c */ /* 0x000fe80000704270 */
[----:B------:R-:W-:Y:S01]  /*4cb0*/  ISETP.LT.OR P0, PT, R185, 0x21, P0 ;  /* 0x00000021b900780c */ /* 0x000fe20000701670 */
        /* <DEDUP_REMOVED lines=23> */
[----:B------:R-:W4:Y:S03]  /*4e30*/  LDSM.16.M88.4 R168, [R211+0xc080] ;  /* 0x00c08000d3a8783b */ /* 0x000f260000000200 */
[----:B--2---:R-:W-:Y:S02]  /*4e40*/  FFMA.FTZ R0, R230, c[0x0][0x29c], -R187 ;  /* 0x0000a700e6007a23 */ /* 0x004fe400000108bb */
[----:B------:R-:W-:Y:S01]  /*4e50*/  FFMA.FTZ R230, R235, c[0x0][0x29c], -R186 ;  /* 0x0000a700ebe67a23 */ /* 0x000fe200000108ba */
[-C--:B----4-:R-:W-:Y:S08]  /*4e60*/  HMMA.16816.F32 R4, R164, R168.reuse, R4 ;  /* 0x000000a8a404723c */ /* 0x090ff00000001804 */
        /* <DEDUP_REMOVED lines=11> */
[----:B--2---:R-:W-:Y:S02]  /*4f20*/  IMAD.MOV.U32 R205, RZ, RZ, R2 ;  /* 0x000000ffffcd7224 */ /* 0x004fe400078e0002 */
[--C-:B------:R-:W-:Y:S02]  /*4f30*/  FFMA.FTZ R2, R195, c[0x0][0x29c], -R188.reuse ;  /* 0x0000a700c3027a23 */ /* 0x100fe400000108bc */
[----:B------:R-:W-:Y:S06]  /*4f40*/  FFMA.FTZ R188, R197, c[0x0][0x29c], -R188 ;  /* 0x0000a700c5bc7a23 */ /* 0x000fec00000108bc */
[----:B------:R-:W-:Y:S01]  /*4f50*/  MUFU.EX2 R188, R188 ;  /* 0x000000bc00bc7308 */ /* 0x000fe20000000800 */
[-C--:B----4-:R-:W-:Y:S08]  /*4f60*/  HMMA.16816.F32 R4, R164, R168.reuse, R4 ;  /* 0x000000a8a404723c */ /* 0x090ff00000001804 */
[C---:B------:R-:W-:Y:S08]  /*4f70*/  HMMA.16816.F32 R8, R172.reuse, R168, R8 ;  /* 0x000000a8ac08723c */ /* 0x040ff00000001808 */
[-C--:B------:R-:W-:Y:S08]  /*4f80*/  HMMA.16816.F32 R12, R172, R170.reuse, R12 ;  /* 0x000000aaac0c723c */ /* 0x080ff0000000180c */
[C---:B------:R-:W-:Y:S01]  /*4f90*/  HMMA.16816.F32 R16, R164.reuse, R170, R16 ;  /* 0x000000aaa410723c */ /* 0x040fe20000001810 */
[----:B------:R-:W2:Y:S07]  /*4fa0*/  LDSM.16.M88.4 R168, [R212+0xe080] ;  /* 0x00e08000d4a8783b */ /* 0x000eae0000000200 */
[-C--:B--2---:R-:W-:Y:S08]  /*4fb0*/  HMMA.16816.F32 R20, R164, R168.reuse, R20 ;  /* 0x000000a8a414723c */ /* 0x084ff00000001814 */
[C---:B------:R-:W-:Y:S07]  /*4fc0*/  HMMA.16816.F32 R24, R172.reuse, R168, R24 ;  /* 0x000000a8ac18723c */ /* 0x040fee0000001818 */
[----:B------:R-:W-:Y:S01]  /*4fd0*/  IMAD.MOV.U32 R169, RZ, RZ, R194 ;  /* 0x000000ffffa97224 */ /* 0x000fe200078e00c2 */
[-C--:B------:R-:W-:Y:S01]  /*4fe0*/  HMMA.16816.F32 R28, R172, R170.reuse, R28 ;  /* 0x000000aaac1c723c */ /* 0x080fe2000000181c */
[----:B------:R-:W-:Y:S03]  /*4ff0*/  LDSM.16.M88.4 R172, [R208+0x1b080] ;  /* 0x01b08000d0ac783b */ /* 0x000fe60000000200 */
[----:B------:R-:W-:Y:S01]  /*5000*/  FSEL R194, R180, -INF , !P0 ;  /* 0xff800000b4c27808 */ /* 0x000fe20004000000 */
[----:B------:R-:W-:Y:S01]  /*5010*/  IMAD.MOV.U32 R234, RZ, RZ, R169 ;  /* 0x000000ffffea7224 */ /* 0x000fe200078e00a9 */
[----:B------:R-:W-:Y:S01]  /*5020*/  PLOP3.LUT P0, PT, PT, PT, UP4, 0x80, 0x0 ;  /* 0x000000000000781c */ /* 0x000fe20003f0f048 */
[----:B------:R-:W-:Y:S01]  /*5030*/  FFMA.FTZ R180, R200, c[0x0][0x29c], -R187 ;  /* 0x0000a700c8b47a23 */ /* 0x000fe200000108bb */
[----:B------:R-:W-:Y:S01]  /*5040*/  HMMA.16816.F32 R32, R164, R170, R32 ;  /* 0x000000aaa420723c */ /* 0x000fe20000001820 */
[----:B------:R2:W-:Y:S02]  /*5050*/  LDSM.16.M88.4 R164, [R208+0x1a080] ;  /* 0x01a08000d0a4783b */ /* 0x0005e40000000200 */
[----:B------:R-:W-:Y:S01]  /*5060*/  MUFU.EX2 R199, R180 ;  /* 0x000000b400c77308 */ /* 0x000fe20000000800 */
[----:B------:R-:W-:Y:S01]  /*5070*/  ISETP.GT.AND P0, PT, R184, 0x21, P0 ;  /* 0x00000021b800780c */ /* 0x000fe20000704270 */
[----:B------:R-:W-:Y:S01]  /*5080*/  IMAD.MOV.U32 R200, RZ, RZ, R179 ;  /* 0x000000ffffc87224 */ /* 0x000fe200078e00b3 */
[----:B------:R-:W-:Y:S01]  /*5090*/  MOV R168, R196 ;  /* 0x000000c400a87202 */ /* 0x000fe20000000f00 */
[--C-:B------:R-:W-:Y:S01]  /*50a0*/  FFMA.FTZ R179, R201, c[0x0][0x29c], -R187.reuse ;  /* 0x0000a700c9b37a23 */ /* 0x100fe200000108bb */
[----:B------:R-:W-:Y:S04]  /*50b0*/  ISETP.LT.OR P0, PT, R185, 0x22, P0 ;  /* 0x00000022b900780c */ /* 0x000fe80000701670 */
[----:B------:R-:W-:Y:S02]  /*50c0*/  FSEL R196, R168, -INF , !P0 ;  /* 0xff800000a8c47808 */ /* 0x000fe40004000000 */
[----:B------:R-:W-:Y:S02]  /*50d0*/  PLOP3.LUT P0, PT, PT, PT, UP4, 0x80, 0x0 ;  /* 0x000000000000781c */ /* 0x000fe40003f0f048 */
[----:B------:R-:W-:Y:S02]  /*50e0*/  MOV R235, R168 ;  /* 0x000000a800eb7202 */ /* 0x000fe40000000f00 */
[----:B------:R-:W-:Y:S02]  /*50f0*/  ISETP.GT.AND P0, PT, R184, 0x40, P0 ;  /* 0x00000040b800780c */ /* 0x000fe40000704270 */
[----:B------:R-:W-:Y:S01]  /*5100*/  MOV R201, R178 ;  /* 0x000000b200c97202 */ /* 0x000fe20000000f00 */
[--C-:B------:R-:W-:Y:S01]  /*5110*/  FFMA.FTZ R178, R203, c[0x0][0x29c], -R187.reuse ;  /* 0x0000a700cbb27a23 */ /* 0x100fe200000108bb */
[----:B------:R-:W-:Y:S01]  /*5120*/  ISETP.LT.OR P0, PT, R185, 0x41, P0 ;  /* 0x00000041b900780c */ /* 0x000fe20000701670 */
[----:B------:R-:W-:Y:S01]  /*5130*/  FFMA.FTZ R187, R225, c[0x0][0x29c], -R187 ;  /* 0x0000a700e1bb7a23 */ /* 0x000fe200000108bb */
[----:B--2---:R2:W-:Y:S01]  /*5140*/  MUFU.EX2 R208, R0 ;  /* 0x0000000000d07308 */ /* 0x0045e20000000800 */
[--C-:B------:R-:W-:Y:S01]  /*5150*/  FFMA.FTZ R225, R233, c[0x0][0x29c], -R186.reuse ;  /* 0x0000a700e9e17a23 */ /* 0x100fe200000108ba */
[----:B------:R-:W-:Y:S01]  /*5160*/  FSEL R195, R169, -INF , !P0 ;  /* 0xff800000a9c37808 */ /* 0x000fe20004000000 */
[----:B------:R-:W-:Y:S01]  /*5170*/  FFMA.FTZ R186, R236, c[0x0][0x29c], -R186 ;  /* 0x0000a700ecba7a23 */ /* 0x000fe200000108ba */
[----:B------:R-:W4:Y:S01]  /*5180*/  LDSM.16.M88.4 R168, [R214+0xc080] ;  /* 0x00c08000d6a8783b */ /* 0x000f220000000200 */
[----:B------:R-:W-:Y:S01]  /*5190*/  IMAD.MOV.U32 R236, RZ, RZ, R201 ;  /* 0x000000ffffec7224 */ /* 0x000fe200078e00c9 */
[----:B------:R-:W-:Y:S02]  /*51a0*/  MOV R238, R200 ;  /* 0x000000c800ee7202 */ /* 0x000fe40000000f00 */
[----:B------:R-:W-:Y:S02]  /*51b0*/  PLOP3.LUT P0, PT, PT, PT, UP4, 0x80, 0x0 ;  /* 0x000000000000781c */ /* 0x000fe40003f0f048 */
[----:B------:R-:W-:Y:S01]  /*51c0*/  MUFU.EX2 R203, R187 ;  /* 0x000000bb00cb7308 */ /* 0x000fe20000000800 */
[----:B------:R-:W-:Y:S02]  /*51d0*/  MOV R233, R205 ;  /* 0x000000cd00e97202 */ /* 0x000fe40000000f00 */
[----:B------:R-:W-:Y:S04]  /*51e0*/  ISETP.GT.AND P0, PT, R184, 0x41, P0 ;  /* 0x00000041b800780c */ /* 0x000fe80000704270 */
[----:B------:R-:W-:Y:S03]  /*51f0*/  ISETP.LT.OR P0, PT, R185, 0x42, P0 ;  /* 0x00000042b900780c */ /* 0x000fe60000701670 */
[----:B------:R-:W-:Y:S01]  /*5200*/  MUFU.EX2 R200, R179 ;  /* 0x000000b300c87308 */ /* 0x000fe20000000800 */
[----:B------:R-:W-:Y:S02]  /*5210*/  FSEL R197, R205, -INF , !P0 ;  /* 0xff800000cdc57808 */ /* 0x000fe40004000000 */
[----:B------:R-:W-:Y:S01]  /*5220*/  PLOP3.LUT P0, PT, PT, PT, UP4, 0x80, 0x0 ;  /* 0x000000000000781c */ /* 0x000fe20003f0f048 */
[--C-:B--2---:R-:W-:Y:S02]  /*5230*/  FFMA.FTZ R0, R224, c[0x0][0x29c], -R189.reuse ;  /* 0x0000a700e0007a23 */ /* 0x104fe400000108bd */
[----:B------:R-:W2:Y:S01]  /*5240*/  LDL.LU R224, [R1+0xc] ;  /* 0x00000c0001e07983 */ /* 0x000ea20000300800 */
[----:B------:R-:W-:Y:S03]  /*5250*/  ISETP.GT.AND P0, PT, R184, 0x60, P0 ;  /* 0x00000060b800780c */ /* 0x000fe60000704270 */
[----:B------:R-:W-:Y:S01]  /*5260*/  MUFU.EX2 R201, R178 ;  /* 0x000000b200c97308 */ /* 0x000fe20000000800 */
[C---:B------:R-:W-:Y:S02]  /*5270*/  ISETP.LT.OR P2, PT, R185.reuse, 0x61, P0 ;  /* 0x00000061b900780c */ /* 0x040fe40000741670 */
[----:B------:R-:W-:Y:S02]  /*5280*/  PLOP3.LUT P0, PT, PT, PT, UP4, 0x80, 0x0 ;  /* 0x000000000000781c */ /* 0x000fe40003f0f048 */
[----:B------:R-:W-:Y:S02]  /*5290*/  FSEL R198, R252, -INF , !P2 ;  /* 0xff800000fcc67808 */ /* 0x000fe40005000000 */
[----:B------:R-:W-:Y:S03]  /*52a0*/  ISETP.GT.AND P0, PT, R184, 0x61, P0 ;  /* 0x00000061b800780c */ /* 0x000fe60000704270 */
[----:B------:R-:W-:Y:S01]  /*52b0*/  MUFU.EX2 R186, R186 ;  /* 0x000000ba00ba7308 */ /* 0x000fe20000000800 */
[----:B------:R-:W-:Y:S01]  /*52c0*/  ISETP.LT.OR P0, PT, R185, 0x62, P0 ;  /* 0x00000062b900780c */ /* 0x000fe20000701670 */
[-C--:B----4-:R-:W-:Y:S03]  /*52d0*/  HMMA.16816.F32 R4, R164, R168.reuse, R4 ;  /* 0x000000a8a404723c */ /* 0x090fe60000001804 */
[----:B------:R-:W-:Y:S02]  /*52e0*/  FSEL R184, R251, -INF , !P0 ;  /* 0xff800000fbb87808 */ /* 0x000fe40004000000 */
[----:B------:R-:W-:Y:S03]  /*52f0*/  PLOP3.LUT P0, PT, PT, PT, UP0, 0x80, 0x0 ;  /* 0x000000000000781c */ /* 0x000fe60003f0f008 */
[----:B------:R4:W-:Y:S01]  /*5300*/  MUFU.EX2 R185, R2 ;  /* 0x0000000200b97308 */ /* 0x0009e20000000800 */
[C---:B------:R-:W-:Y:S08]  /*5310*/  HMMA.16816.F32 R8, R172.reuse, R168, R8 ;  /* 0x000000a8ac08723c */ /* 0x040ff00000001808 */
[-C--:B------:R-:W-:Y:S01]  /*5320*/  HMMA.16816.F32 R12, R172, R170.reuse, R12 ;  /* 0x000000aaac0c723c */ /* 0x080fe2000000180c */
[----:B------:R-:W-:Y:S07]  /*5330*/  MUFU.EX2 R205, R176 ;  /* 0x000000b000cd7308 */ /* 0x000fee0000000800 */
[C---:B------:R-:W-:Y:S01]  /*5340*/  HMMA.16816.F32 R16, R164.reuse, R170, R16 ;  /* 0x000000aaa410723c */ /* 0x040fe20000001810 */
[----:B------:R-:W1:Y:S02]  /*5350*/  LDSM.16.M88.4 R168, [R214+0xe080] ;  /* 0x00e08000d6a8783b */ /* 0x000e640000000200 */
[----:B------:R3:W-:Y:S06]  /*5360*/  MUFU.EX2 R176, R3 ;  /* 0x0000000300b07308 */ /* 0x0007ec0000000800 */
[----:B----4-:R-:W-:Y:S04]  /*5370*/  LDS R2, [R190+0x202a0] ;  /* 0x0202a000be027984 */ /* 0x010fe80000000800 */
[----:B------:R-:W4:Y:S01]  /*5380*/  MUFU.EX2 R178, R177 ;  /* 0x000000b100b27308 */ /* 0x000f220000000800 */
[----:B---3--:R-:W-:Y:S01]  /*5390*/  FFMA.FTZ R3, -R245, R245, 1 ;  /* 0x3f800000f5037423 */ /* 0x008fe200000101f5 */
[-C--:B-1----:R-:W-:Y:S08]  /*53a0*/  HMMA.16816.F32 R20, R164, R168.reuse, R20 ;  /* 0x000000a8a414723c */ /* 0x082ff00000001814 */
[C---:B------:R-:W-:Y:S08]  /*53b0*/  HMMA.16816.F32 R24, R172.reuse, R168, R24 ;  /* 0x000000a8ac18723c */ /* 0x040ff00000001818 */
[-C--:B------:R-:W-:Y:S01]  /*53c0*/  HMMA.16816.F32 R28, R172, R170.reuse, R28 ;  /* 0x000000aaac1c723c */ /* 0x080fe2000000181c */
[----:B------:R-:W-:Y:S07]  /*53d0*/  LDSM.16.M88.4 R172, [R209+0x1b080] ;  /* 0x01b08000d1ac783b */ /* 0x000fee0000000200 */
[----:B------:R-:W-:Y:S01]  /*53e0*/  HMMA.16816.F32 R32, R164, R170, R32 ;  /* 0x000000aaa420723c */ /* 0x000fe20000001820 */
[----:B------:R1:W-:Y:S08]  /*53f0*/  LDSM.16.M88.4 R164, [R209+0x1a080] ;  /* 0x01a08000d1a4783b */ /* 0x0003f00000000200 */
[----:B------:R-:W3:Y:S01]  /*5400*/  LDSM.16.M88.4 R168, [R213+0xc080] ;  /* 0x00c08000d5a8783b */ /* 0x000ee20000000200 */
[----:B-1----:R1:W-:Y:S02]  /*5410*/  MUFU.EX2 R209, R0 ;  /* 0x0000000000d17308 */ /* 0x0023e40000000800 */
[--C-:B-1----:R-:W-:Y:S01]  /*5420*/  FFMA.FTZ R0, R202, c[0x0][0x29c], -R189.reuse ;  /* 0x0000a700ca007a23 */ /* 0x102fe200000108bd */
[-C--:B---3--:R-:W-:Y:S08]  /*5430*/  HMMA.16816.F32 R4, R164, R168.reuse, R4 ;  /* 0x000000a8a404723c */ /* 0x088ff00000001804 */
[C---:B------:R-:W-:Y:S08]  /*5440*/  HMMA.16816.F32 R8, R172.reuse, R168, R8 ;  /* 0x000000a8ac08723c */ /* 0x040ff00000001808 */
[-C--:B------:R-:W-:Y:S08]  /*5450*/  HMMA.16816.F32 R12, R172, R170.reuse, R12 ;  /* 0x000000aaac0c723c */ /* 0x080ff0000000180c */
        /* <DEDUP_REMOVED lines=10> */
[----:B------:R-:W-:Y:S02]  /*5500*/  FMUL.FTZ R18, R182, R18 ;  /* 0x00000012b6127220 */ /* 0x000fe40000410000 */
[C---:B------:R-:W-:Y:S02]  /*5510*/  FMUL.FTZ R19, R181.reuse, R19 ;  /* 0x00000013b5137220 */ /* 0x040fe40000410000 */
[----:B------:R-:W-:Y:S01]  /*5520*/  FMUL.FTZ R7, R18, R7 ;  /* 0x0000000712077220 */ /* 0x000fe20000410000 */
[----:B----4-:R-:W-:Y:S01]  /*5530*/  F2FP.PACK_AB R18, R178, R201 ;  /* 0x000000c9b212723e */ /* 0x010fe200000000ff */
[-C--:B-1----:R-:W-:Y:S08]  /*5540*/  HMMA.16816.F32 R20, R164, R168.reuse, R20 ;  /* 0x000000a8a414723c */ /* 0x082ff00000001814 */
[C---:B------:R-:W-:Y:S07]  /*5550*/  HMMA.16816.F32 R24, R172.reuse, R168, R24 ;  /* 0x000000a8ac18723c */ /* 0x040fee0000001818 */
[----:B------:R-:W-:Y:S01]  /*5560*/  F2FP.PACK_AB R169, R181, R182 ;  /* 0x000000b6b5a9723e */ /* 0x000fe200000000ff */
[-C--:B------:R-:W-:Y:S01]  /*5570*/  HMMA.16816.F32 R28, R172, R170.reuse, R28 ;  /* 0x000000aaac1c723c */ /* 0x080fe2000000181c */
[----:B------:R1:W3:Y:S06]  /*5580*/  MUFU.EX2 R173, R0 ;  /* 0x0000000000ad7308 */ /* 0x0002ec0000000800 */
[--C-:B------:R-:W-:Y:S01]  /*5590*/  FFMA.FTZ R172, R198, c[0x0][0x29c], -R189.reuse ;  /* 0x0000a700c6ac7a23 */ /* 0x100fe200000108bd */
[----:B------:R-:W-:Y:S03]  /*55a0*/  HMMA.16816.F32 R32, R164, R170, R32 ;  /* 0x000000aaa420723c */ /* 0x000fe60000001820 */
[----:B------:R-:W-:Y:S01]  /*55b0*/  MUFU.EX2 R175, R225 ;  /* 0x000000e100af7308 */ /* 0x000fe20000000800 */
[--C-:B------:R-:W-:Y:S02]  /*55c0*/  FADD.FTZ R22, R22, -R2.reuse ;  /* 0x8000000216167221 */ /* 0x100fe40000010000 */
[--C-:B------:R-:W-:Y:S01]  /*55d0*/  FADD.FTZ R23, R23, -R2.reuse ;  /* 0x8000000217177221 */ /* 0x100fe20000010000 */
[----:B------:R-:W-:Y:S01]  /*55e0*/  F2FP.PACK_AB R170, R183, R191 ;  /* 0x000000bfb7aa723e */ /* 0x000fe200000000ff */
[--C-:B------:R-:W-:Y:S04]  /*55f0*/  FFMA.FTZ R167, R195, c[0x0][0x29c], -R189.reuse ;  /* 0x0000a700c3a77a23 */ /* 0x100fe800000108bd */
[--C-:B------:R-:W-:Y:S01]  /*5600*/  FFMA.FTZ R165, R194, c[0x0][0x29c], -R189.reuse ;  /* 0x0000a700c2a57a23 */ /* 0x100fe200000108bd */
[----:B------:R4:W-:Y:S01]  /*5610*/  MUFU.EX2 R180, R167 ;  /* 0x000000a700b47308 */ /* 0x0009e20000000800 */
[----:B------:R-:W-:Y:S02]  /*5620*/  FFMA.FTZ R164, -R246, R246, 1 ;  /* 0x3f800000f6a47423 */ /* 0x000fe400000101f6 */
[----:B------:R-:W-:Y:S01]  /*5630*/  FMUL.FTZ R22, R185, R22 ;  /* 0x00000016b9167220 */ /* 0x000fe20000410000 */
[----:B-1----:R-:W1:Y:S01]  /*5640*/  LDS R0, [R190+0x20300] ;  /* 0x02030000be007984 */ /* 0x002e620000000800 */
[----:B------:R-:W-:Y:S02]  /*5650*/  FMUL.FTZ R164, R6, R164 ;  /* 0x000000a406a47220 */ /* 0x000fe40000410000 */
[----:B------:R-:W-:Y:S02]  /*5660*/  FFMA.FTZ R6, -R243, R243, 1 ;  /* 0x3f800000f3067423 */ /* 0x000fe400000101f3 */
[--C-:B------:R-:W-:Y:S01]  /*5670*/  FFMA.FTZ R166, R196, c[0x0][0x29c], -R189.reuse ;  /* 0x0000a700c4a67a23 */ /* 0x100fe200000108bd */
[----:B------:R3:W-:Y:S01]  /*5680*/  MUFU.EX2 R187, R165 ;  /* 0x000000a500bb7308 */ /* 0x0007e20000000800 */
[--C-:B------:R-:W-:Y:S01]  /*5690*/  FADD.FTZ R34, R34, -R2.reuse ;  /* 0x8000000222227221 */ /* 0x100fe20000010000 */
[----:B------:R-:W-:Y:S01]  /*56a0*/  F2FP.PACK_AB R171, R3, R164 ;  /* 0x000000a403ab723e */ /* 0x000fe200000000ff */
        /* <DEDUP_REMOVED lines=15> */
[----:B------:R-:W4:Y:S01]  /*57a0*/  LDS R2, [R190+0x20280] ;  /* 0x02028000be027984 */ /* 0x000f220000000800 */
[--C-:B---3--:R-:W-:Y:S02]  /*57b0*/  FFMA.FTZ R165, R197, c[0x0][0x29c], -R189.reuse ;  /* 0x0000a700c5a57a23 */ /* 0x108fe400000108bd */
[----:B------:R-:W-:Y:S02]  /*57c0*/  FFMA.FTZ R3, -R240, R240, 1 ;  /* 0x3f800000f0037423 */ /* 0x000fe400000101f0 */
[----:B------:R-:W-:Y:S02]  /*57d0*/  FFMA.FTZ R7, -R109, R109, 1 ;  /* 0x3f8000006d077423 */ /* 0x000fe4000001016d */
[----:B------:R3:W2:Y:S01]  /*57e0*/  MUFU.EX2 R179, R165 ;  /* 0x000000a500b37308 */ /* 0x0006a20000000800 */
[----:B------:R-:W-:Y:S01]  /*57f0*/  FMUL.FTZ R22, R22, R3 ;  /* 0x0000000316167220 */ /* 0x000fe20000410000 */
[----:B------:R2:W5:Y:S01]  /*5800*/  LDL.LU R109, [R1+0xac] ;  /* 0x0000ac00016d7983 */ /* 0x0005620000300800 */
[----:B------:R-:W-:Y:S01]  /*5810*/  FFMA.FTZ R3, -R107, R107, 1 ;  /* 0x3f8000006b037423 */ /* 0x000fe2000001016b */
[----:B-1----:R-:W-:Y:S01]  /*5820*/  F2FP.PACK_AB R166, R193, R185 ;  /* 0x000000b9c1a6723e */ /* 0x002fe200000000ff */
[--C-:B------:R-:W-:Y:S01]  /*5830*/  FADD.FTZ R8, R8, -R0.reuse ;  /* 0x8000000008087221 */ /* 0x100fe20000010000 */
[----:B------:R-:W-:Y:S01]  /*5840*/  F2FP.PACK_AB R167, R167, R22 ;  /* 0x00000016a7a7723e */ /* 0x000fe200000000ff */
[--C-:B------:R-:W-:Y:S02]  /*5850*/  FADD.FTZ R9, R9, -R0.reuse ;  /* 0x8000000009097221 */ /* 0x100fe40000010000 */
[--C-:B------:R-:W-:Y:S01]  /*5860*/  FADD.FTZ R12, R12, -R0.reuse ;  /* 0x800000000c0c7221 */ /* 0x100fe20000010000 */
[----:B------:R-:W-:Y:S01]  /*5870*/  MUFU.EX2 R172, R231 ;  /* 0x000000e700ac7308 */ /* 0x000fe20000000800 */
[--C-:B------:R-:W-:Y:S02]  /*5880*/  FADD.FTZ R13, R13, -R0.reuse ;  /* 0x800000000d0d7221 */ /* 0x100fe40000010000 */
[----:B------:R-:W-:Y:S02]  /*5890*/  FMUL.FTZ R9, R200, R9 ;  /* 0x00000009c8097220 */ /* 0x000fe40000410000 */
[----:B------:R-:W-:Y:S02]  /*58a0*/  FMUL.FTZ R12, R201, R12 ;  /* 0x0000000cc90c7220 */ /* 0x000fe40000410000 */
        /* <DEDUP_REMOVED lines=10> */
[----:B--2---:R-:W-:Y:S01]  /*5950*/  FFMA.FTZ R8, -R224, R224, 1 ;  /* 0x3f800000e0087423 */ /* 0x004fe200000101e0 */
[----:B------:R1:W5:Y:S01]  /*5960*/  LDL.LU R108, [R1+0xa8] ;  /* 0x0000a800016c7983 */ /* 0x0003620000300800 */
[----:B------:R-:W-:Y:S01]  /*5970*/  FMUL.FTZ R6, R12, R6 ;  /* 0x000000060c067220 */ /* 0x000fe20000410000 */
[----:B------:R-:W-:Y:S01]  /*5980*/  F2FP.PACK_AB R12, R176, R205 ;  /* 0x000000cdb00c723e */ /* 0x000fe200000000ff */
[----:B------:R-:W-:Y:S01]  /*5990*/  FMUL.FTZ R8, R23, R8 ;  /* 0x0000000817087220 */ /* 0x000fe20000410000 */
[----:B------:R1:W5:Y:S01]  /*59a0*/  LDL.LU R107, [R1+0xa4] ;  /* 0x0000a400016b7983 */ /* 0x0003620000300800 */
[----:B------:R-:W-:Y:S01]  /*59b0*/  FMUL.FTZ R22, R203, R29 ;  /* 0x0000001dcb167220 */ /* 0x000fe20000410000 */
[----:B------:R-:W-:Y:S01]  /*59c0*/  F2FP.PACK_AB R164, R3, R6 ;  /* 0x0000000603a4723e */ /* 0x000fe200000000ff */
[--C-:B------:R-:W-:Y:S01]  /*59d0*/  FADD.FTZ R25, R25, -R0.reuse ;  /* 0x8000000019197221 */ /* 0x100fe20000010000 */
[----:B------:R-:W-:Y:S01]  /*59e0*/  F2FP.PACK_AB R34, R7, R8 ;  /* 0x000000080722723e */ /* 0x000fe200000000ff */
[--C-:B------:R-:W-:Y:S02]  /*59f0*/  FADD.FTZ R28, R28, -R0.reuse ;  /* 0x800000001c1c7221 */ /* 0x100fe40000010000 */
        /* <DEDUP_REMOVED lines=9> */
[----:B------:R-:W-:Y:S02]  /*5a90*/  FFMA.FTZ R3, -R248, R248, 1 ;  /* 0x3f800000f8037423 */ /* 0x000fe400000101f8 */
[----:B------:R-:W-:Y:S02]  /*5aa0*/  FMUL.FTZ R25, R176, R25 ;  /* 0x00000019b0197220 */ /* 0x000fe40000410000 */
[----:B------:R-:W-:Y:S01]  /*5ab0*/  FMUL.FTZ R7, R24, R7 ;  /* 0x0000000718077220 */ /* 0x000fe20000410000 */
[----:B------:R-:W2:Y:S01]  /*5ac0*/  MUFU.EX2 R176, R210 ;  /* 0x000000d200b07308 */ /* 0x000ea20000000800 */
[----:B------:R-:W-:Y:S02]  /*5ad0*/  FMUL.FTZ R3, R28, R3 ;  /* 0x000000031c037220 */ /* 0x000fe40000410000 */
[----:B------:R-:W-:Y:S02]  /*5ae0*/  FMUL.FTZ R5, R209, R5 ;  /* 0x00000005d1057220 */ /* 0x000fe40000410000 */
[----:B------:R-:W-:Y:S01]  /*5af0*/  FMUL.FTZ R24, R173, R0 ;  /* 0x00000000ad187220 */ /* 0x000fe20000410000 */
[----:B------:R-:W-:Y:S01]  /*5b00*/  F2FP.PACK_AB R22, R22, R3 ;  /* 0x000000031616723e */ /* 0x000fe200000000ff */
[----:B------:R-:W-:Y:S02]  /*5b10*/  FFMA.FTZ R0, -R236, R236, 1 ;  /* 0x3f800000ec007423 */ /* 0x000fe400000101ec */
[----:B------:R-:W-:Y:S01]  /*5b20*/  FFMA.FTZ R6, -R249, R249, 1 ;  /* 0x3f800000f9067423 */ /* 0x000fe200000101f9 */
[----:B------:R-:W-:Y:S01]  /*5b30*/  MUFU.EX2 R173, R229 ;  /* 0x000000e500ad7308 */ /* 0x000fe20000000800 */
[----:B------:R-:W-:Y:S02]  /*5b40*/  FFMA.FTZ R3, -R238, R238, 1 ;  /* 0x3f800000ee037423 */ /* 0x000fe400000101ee */
[----:B------:R-:W-:Y:S02]  /*5b50*/  FMUL.FTZ R6, R25, R6 ;  /* 0x0000000619067220 */ /* 0x000fe40000410000 */
[----:B------:R-:W-:Y:S02]  /*5b60*/  FMUL.FTZ R25, R5, R0 ;  /* 0x0000000005197220 */ /* 0x000fe40000410000 */
[----:B------:R-:W3:Y:S01]  /*5b70*/  LDS R0, [R190+0x20320] ;  /* 0x02032000be007984 */ /* 0x000ee20000000800 */
[----:B------:R-:W-:Y:S01]  /*5b80*/  FMUL.FTZ R24, R24, R3 ;  /* 0x0000000318187220 */ /* 0x000fe20000410000 */
[----:B------:R-:W-:Y:S01]  /*5b90*/  F2FP.PACK_AB R3, R174, R187 ;  /* 0x000000bbae03723e */ /* 0x000fe200000000ff */
[----:B------:R-:W-:Y:S01]  /*5ba0*/  FFMA.FTZ R189, R184, c[0x0][0x29c], -R189 ;  /* 0x0000a700b8bd7a23 */ /* 0x000fe200000108bd */
[----:B------:R-:W-:Y:S01]  /*5bb0*/  STS [R227+0x20880], R170 ;  /* 0x020880aae3007388 */ /* 0x000fe20000000800 */
[----:B------:R-:W-:Y:S01]  /*5bc0*/  F2FP.PACK_AB R23, R6, R7 ;  /* 0x000000070617723e */ /* 0x000fe200000000ff */
[--C-:B------:R-:W-:Y:S01]  /*5bd0*/  FADD.FTZ R32, R32, -R2.reuse ;  /* 0x8000000220207221 */ /* 0x100fe20000010000 */
[----:B------:R-:W-:Y:S01]  /*5be0*/  F2FP.PACK_AB R6, R179, R180 ;  /* 0x000000b4b306723e */ /* 0x000fe200000000ff */
[----:B------:R2:W-:Y:S01]  /*5bf0*/  STS [R227+0x20480], R4 ;  /* 0x02048004e3007388 */ /* 0x0005e20000000800 */
[----:B------:R-:W4:Y:S01]  /*5c00*/  MUFU.EX2 R189, R189 ;  /* 0x000000bd00bd7308 */ /* 0x000f220000000800 */
[--C-:B------:R-:W-:Y:S02]  /*5c10*/  FADD.FTZ R16, R16, -R2.reuse ;  /* 0x8000000210107221 */ /* 0x100fe40000010000 */
[----:B------:R1:W-:Y:S01]  /*5c20*/  STS [R226], R3 ;  /* 0x00000003e2007388 */ /* 0x0003e20000000800 */
[--C-:B------:R-:W-:Y:S02]  /*5c30*/  FADD.FTZ R17, R17, -R2.reuse ;  /* 0x8000000211117221 */ /* 0x100fe40000010000 */
[--C-:B------:R-:W-:Y:S01]  /*5c40*/  FADD.FTZ R20, R20, -R2.reuse ;  /* 0x8000000214147221 */ /* 0x100fe20000010000 */
[----:B------:R-:W-:Y:S01]  /*5c50*/  STS [R226+0x400], R169 ;  /* 0x000400a9e2007388 */ /* 0x000fe20000000800 */
[--C-:B------:R-:W-:Y:S02]  /*5c60*/  FADD.FTZ R21, R21, -R2.reuse ;  /* 0x8000000215157221 */ /* 0x100fe40000010000 */
[----:B------:R-:W-:Y:S01]  /*5c70*/  FADD.FTZ R33, R33, -R2 ;  /* 0x8000000221217221 */ /* 0x000fe20000010000 */
[----:B------:R-:W-:Y:S01]  /*5c80*/  STS [R227+0x21480], R19 ;  /* 0x02148013e3007388 */ /* 0x000fe20000000800 */
[----:B------:R-:W-:Y:S02]  /*5c90*/  FMUL.FTZ R17, R174, R17 ;  /* 0x00000011ae117220 */ /* 0x000fe40000410000 */
[----:B------:R-:W3:Y:S01]  /*5ca0*/  MUFU.EX2 R174, R230 ;  /* 0x000000e600ae7308 */ /* 0x000ee20000000800 */
[----:B------:R-:W-:Y:S02]  /*5cb0*/  FMUL.FTZ R28, R179, R21 ;  /* 0x00000015b31c7220 */ /* 0x000fe40000410000 */
[----:B------:R-:W-:Y:S02]  /*5cc0*/  FFMA.FTZ R8, -R233, R233, 1 ;  /* 0x3f800000e9087423 */ /* 0x000fe400000101e9 */
[----:B------:R-:W-:Y:S02]  /*5cd0*/  FMUL.FTZ R16, R187, R16 ;  /* 0x00000010bb107220 */ /* 0x000fe40000410000 */
[----:B------:R-:W-:Y:S02]  /*5ce0*/  FMUL.FTZ R8, R28, R8 ;  /* 0x000000081c087220 */ /* 0x000fe40000410000 */
[----:B------:R-:W-:Y:S01]  /*5cf0*/  FFMA.FTZ R5, -R237, R237, 1 ;  /* 0x3f800000ed057423 */ /* 0x000fe200000101ed */
[----:B--2---:R-:W-:Y:S01]  /*5d00*/  F2FP.PACK_AB R4, R176, R178 ;  /* 0x000000b2b004723e */ /* 0x004fe200000000ff */
[----:B------:R-:W2:Y:S01]  /*5d10*/  MUFU.EX2 R28, R232 ;  /* 0x000000e8001c7308 */ /* 0x000ea20000000800 */
[----:B----4-:R-:W-:Y:S01]  /*5d20*/  F2FP.PACK_AB R2, R189, R177 ;  /* 0x000000b1bd02723e */ /* 0x010fe200000000ff */
[----:B------:R-:W-:Y:S01]  /*5d30*/  FMUL.FTZ R29, R180, R20 ;  /* 0x00000014b41d7220 */ /* 0x000fe20000410000 */
[----:B-1----:R-:W-:Y:S01]  /*5d40*/  F2FP.PACK_AB R3, R173, R175 ;  /* 0x000000afad03723e */ /* 0x002fe200000000ff */
[----:B------:R-:W-:Y:S01]  /*5d50*/  STS [R227+0x21880], R4 ;  /* 0x02188004e3007388 */ /* 0x000fe20000000800 */
[----:B------:R-:W-:Y:S02]  /*5d60*/  FMUL.FTZ R21, R16, R5 ;  /* 0x0000000510157220 */ /* 0x000fe40000410000 */
[--C-:B---3--:R-:W-:Y:S01]  /*5d70*/  FADD.FTZ R10, R10, -R0.reuse ;  /* 0x800000000a0a7221 */ /* 0x108fe20000010000 */
[----:B------:R-:W-:Y:S01]  /*5d80*/  STS [R226+0x1000], R18 ;  /* 0x00100012e2007388 */ /* 0x000fe20000000800 */
[----:B------:R-:W-:Y:S02]  /*5d90*/  FMUL.FTZ R33, R189, R33 ;  /* 0x00000021bd217220 */ /* 0x000fe40000410000 */
[----:B------:R-:W-:Y:S01]  /*5da0*/  FMUL.FTZ R10, R178, R10 ;  /* 0x0000000ab20a7220 */ /* 0x000fe20000410000 */
[----:B------:R1:W-:Y:S01]  /*5db0*/  STS [R226+0x1400], R3 ;  /* 0x00140003e2007388 */ /* 0x0003e20000000800 */
[--C-:B------:R-:W-:Y:S02]  /*5dc0*/  FADD.FTZ R11, R11, -R0.reuse ;  /* 0x800000000b0b7221 */ /* 0x100fe40000010000 */
[----:B------:R-:W-:Y:S01]  /*5dd0*/  FFMA.FTZ R7, -R235, R235, 1 ;  /* 0x3f800000eb077423 */ /* 0x000fe200000101eb */
[----:B------:R3:W-:Y:S01]  /*5de0*/  STS [R227+0x22480], R6 ;  /* 0x02248006e3007388 */ /* 0x0007e20000000800 */
[----:B------:R-:W-:Y:S02]  /*5df0*/  FFMA.FTZ R9, -R234, R234, 1 ;  /* 0x3f800000ea097423 */ /* 0x000fe400000101ea */
[----:B------:R-:W-:Y:S01]  /*5e00*/  FFMA.FTZ R5, -R251, R251, 1 ;  /* 0x3f800000fb057423 */ /* 0x000fe200000101fb */
[----:B------:R-:W-:Y:S01]  /*5e10*/  STS [R227+0x22880], R166 ;  /* 0x022880a6e3007388 */ /* 0x000fe20000000800 */
[----:B------:R-:W-:Y:S02]  /*5e20*/  FMUL.FTZ R20, R17, R7 ;  /* 0x0000000711147220 */ /* 0x000fe40000410000 */
[----:B------:R-:W-:Y:S01]  /*5e30*/  FMUL.FTZ R17, R29, R9 ;  /* 0x000000091d117220 */ /* 0x000fe20000410000 */
[----:B------:R4:W-:Y:S01]  /*5e40*/  STS [R226+0x2000], R2 ;  /* 0x00200002e2007388 */ /* 0x0009e20000000800 */
[----:B------:R-:W-:Y:S01]  /*5e50*/  FMUL.FTZ R9, R33, R5 ;  /* 0x0000000521097220 */ /* 0x000fe20000410000 */
[----:B------:R-:W-:Y:S01]  /*5e60*/  F2FP.PACK_AB R5, R25, R24 ;  /* 0x000000181905723e */ /* 0x000fe200000000ff */
[----:B------:R-:W-:Y:S01]  /*5e70*/  FMUL.FTZ R16, R177, R32 ;  /* 0x00000020b1107220 */ /* 0x000fe20000410000 */
[----:B------:R-:W-:Y:S01]  /*5e80*/  STS [R226+0x2400], R35 ;  /* 0x00240023e2007388 */ /* 0x000fe20000000800 */
[----:B------:R-:W-:Y:S01]  /*5e90*/  FFMA.FTZ R7, -R252, R252, 1 ;  /* 0x3f800000fc077423 */ /* 0x000fe200000101fc */
[----:B------:R-:W-:Y:S01]  /*5ea0*/  F2FP.PACK_AB R8, R8, R17 ;  /* 0x000000110808723e */ /* 0x000fe200000000ff */
[--C-:B------:R-:W-:Y:S01]  /*5eb0*/  FADD.FTZ R14, R14, -R0.reuse ;  /* 0x800000000e0e7221 */ /* 0x100fe20000010000 */
[----:B------:R-:W-:Y:S01]  /*5ec0*/  STS [R227+0x23480], R12 ;  /* 0x0234800ce3007388 */ /* 0x000fe20000000800 */
[----:B------:R-:W-:Y:S01]  /*5ed0*/  FMUL.FTZ R16, R16, R7 ;  /* 0x0000000710107220 */ /* 0x000fe20000410000 */
[----:B------:R-:W-:Y:S01]  /*5ee0*/  F2FP.PACK_AB R7, R20, R21 ;  /* 0x000000151407723e */ /* 0x000fe200000000ff */
[--C-:B------:R-:W-:Y:S02]  /*5ef0*/  FADD.FTZ R15, R15, -R0.reuse ;  /* 0x800000000f0f7221 */ /* 0x100fe40000010000 */
[----:B-1----:R-:W-:Y:S01]  /*5f00*/  FFMA.FTZ R3, -R105, R105, 1 ;  /* 0x3f80000069037423 */ /* 0x002fe20000010169 */
[----:B------:R-:W-:Y:S01]  /*5f10*/  F2FP.PACK_AB R9, R9, R16 ;  /* 0x000000100909723e */ /* 0x000fe200000000ff */
[----:B------:R-:W-:Y:S02]  /*5f20*/  FMUL.FTZ R14, R175, R14 ;  /* 0x0000000eaf0e7220 */ /* 0x000fe40000410000 */
[----:B---3--:R-:W-:Y:S02]  /*5f30*/  FMUL.FTZ R6, R176, R11 ;  /* 0x0000000bb0067220 */ /* 0x008fe40000410000 */
[----:B------:R-:W-:Y:S02]  /*5f40*/  FMUL.FTZ R15, R173, R15 ;  /* 0x0000000fad0f7220 */ /* 0x000fe40000410000 */
[----:B------:R-:W-:Y:S02]  /*5f50*/  FMUL.FTZ R6, R6, R3 ;  /* 0x0000000306067220 */ /* 0x000fe40000410000 */
[----:B------:R-:W-:Y:S01]  /*5f60*/  FFMA.FTZ R4, -R104, R104, 1 ;  /* 0x3f80000068047423 */ /* 0x000fe20000010168 */
[----:B----4-:R-:W-:Y:S01]  /*5f70*/  F2FP.PACK_AB R2, R172, R174 ;  /* 0x000000aeac02723e */ /* 0x010fe200000000ff */
[----:B------:R-:W-:Y:S02]  /*5f80*/  FFMA.FTZ R3, -R103, R103, 1 ;  /* 0x3f80000067037423 */ /* 0x000fe40000010167 */
[----:B------:R-:W-:Y:S02]  /*5f90*/  FMUL.FTZ R4, R14, R4 ;  /* 0x000000040e047220 */ /* 0x000fe40000410000 */
[----:B------:R1:W-:Y:S01]  /*5fa0*/  STS [R227+0x23880], R2 ;  /* 0x02388002e3007388 */ /* 0x0003e20000000800 */
[----:B------:R-:W-:Y:S02]  /*5fb0*/  FMUL.FTZ R3, R15, R3 ;  /* 0x000000030f037220 */ /* 0x000fe40000410000 */
[--C-:B------:R-:W-:Y:S01]  /*5fc0*/  FADD.FTZ R26, R26, -R0.reuse ;  /* 0x800000001a1a7221 */ /* 0x100fe20000010000 */
[----:B------:R-:W-:Y:S01]  /*5fd0*/  STS [R226+0x3000], R13 ;  /* 0x0030000de2007388 */ /* 0x000fe20000000800 */
[--C-:B------:R-:W-:Y:S01]  /*5fe0*/  FADD.FTZ R27, R27, -R0.reuse ;  /* 0x800000001b1b7221 */ /* 0x100fe20000010000 */
[----:B------:R-:W-:Y:S01]  /*5ff0*/  F2FP.PACK_AB R3, R3, R4 ;  /* 0x000000040303723e */ /* 0x000fe200000000ff */
[--C-:B------:R-:W-:Y:S02]  /*6000*/  FADD.FTZ R30, R30, -R0.reuse ;  /* 0x800000001e1e7221 */ /* 0x100fe40000010000 */
[----:B------:R-:W-:Y:S02]  /*6010*/  FADD.FTZ R31, R31, -R0 ;  /* 0x800000001f1f7221 */ /* 0x000fe40000010000 */
[----:B------:R-:W-:Y:S02]  /*6020*/  FFMA.FTZ R0, -R102, R102, 1 ;  /* 0x3f80000066007423 */ /* 0x000fe40000010166 */
[----:B--2---:R-:W-:Y:S02]  /*6030*/  FMUL.FTZ R30, R28, R30 ;  /* 0x0000001e1c1e7220 */ /* 0x004fe40000410000 */
[----:B------:R-:W-:Y:S02]  /*6040*/  FMUL.FTZ R31, R186, R31 ;  /* 0x0000001fba1f7220 */ /* 0x000fe40000410000 */
[----:B------:R-:W-:Y:S02]  /*6050*/  FFMA.FTZ R4, -R100, R100, 1 ;  /* 0x3f80000064047423 */ /* 0x000fe40000010164 */
[----:B-1----:R-:W-:Y:S02]  /*6060*/  FFMA.FTZ R2, -R106, R106, 1 ;  /* 0x3f8000006a027423 */ /* 0x002fe4000001016a */
[----:B------:R1:W5:Y:S02]  /*6070*/  LDL.LU R106, [R1+0xa0] ;  /* 0x0000a000016a7983 */ /* 0x0003640000300800 */
[----:B------:R-:W-:Y:S01]  /*6080*/  FMUL.FTZ R10, R10, R2 ;  /* 0x000000020a0a7220 */ /* 0x000fe20000410000 */
[----:B------:R-:W-:Y:S01]  /*6090*/  F2FP.PACK_AB R2, R186, R28 ;  /* 0x0000001cba02723e */ /* 0x000fe200000000ff */
        /* <DEDUP_REMOVED lines=203> */
.L_x_1521:
[----:B-123--:R-:W2:Y:S01]  /*6d50*/  LDL.64 R8, [R1+0x78] ;  /* 0x0000780001087983 */ /* 0x00eea20000100a00 */
[----:B------:R-:W-:Y:S01]  /*6d60*/  USHF.L.U32 UR11, UR11, 0xd, URZ ;  /* 0x0000000d0b0b7899 */ /* 0x000fe2000800063f */
[----:B------:R-:W-:Y:S01]  /*6d70*/  IMAD.IADD R205, R2, 0x1, R216 ;  /* 0x0000000102cd7824 */ /* 0x000fe200078e02d8 */
[----:B------:R-:W-:Y:S02]  /*6d80*/  UISETP.GE.AND UP0, UPT, UR28, UR13, UPT ;  /* 0x0000000d1c00728c */ /* 0x000fe4000bf06270 */
[----:B------:R-:W3:Y:S01]  /*6d90*/  LDL R6, [R1+0x74] ;  /* 0x0000740001067983 */ /* 0x000ee20000100800 */
[----:B------:R-:W-:Y:S01]  /*6da0*/  UIADD3 UR29, UR4, 0x1, URZ ;  /* 0x00000001041d7890 */ /* 0x000fe2000fffe03f */
[----:B------:R-:W-:Y:S01]  /*6db0*/  IMAD.U32 R5, RZ, RZ, UR11 ;  /* 0x0000000bff057e24 */ /* 0x000fe2000f8e00ff */
[----:B------:R-:W-:Y:S02]  /*6dc0*/  UISETP.GE.AND UP3, UPT, UR4, 0x1, UPT ;  /* 0x000000010400788c */ /* 0x000fe4000bf66270 */
[----:B------:R-:W-:Y:S01]  /*6dd0*/  LDSM.16.MT88.4 R184, [R0+0x1080] ;  /* 0x0010800000b8783b */ /* 0x000fe20000004200 */
[----:B------:R-:W-:Y:S02]  /*6de0*/  UIADD3 UR7, UR27, 0x1, URZ ;  /* 0x000000011b077890 */ /* 0x000fe4000fffe03f */
[----:B------:R-:W-:Y:S02]  /*6df0*/  UISETP.GE.AND UP2, UPT, UR27, 0x1, UPT ;  /* 0x000000011b00788c */ /* 0x000fe4000bf46270 */
[----:B------:R-:W1:Y:S01]  /*6e00*/  LDSM.16.M88.4 R180, [R205+0x24480] ;  /* 0x02448000cdb4783b */ /* 0x000e620000000200 */
[----:B------:R-:W-:Y:S02]  /*6e10*/  UIADD3 UR6, UR26, 0x1, URZ ;  /* 0x000000011a067890 */ /* 0x000fe4000fffe03f */
[----:B------:R-:W-:Y:S02]  /*6e20*/  UISETP.GE.AND UP1, UPT, UR26, 0x1, UPT ;  /* 0x000000011a00788c */ /* 0x000fe4000bf26270 */
[----:B------:R-:W4:Y:S01]  /*6e30*/  LDSM.16.M88.4 R188, [R205+0x25480] ;  /* 0x02548000cdbc783b */ /* 0x000f220000000200 */
[----:B------:R-:W-:Y:S02]  /*6e40*/  USEL UR4, UR29, URZ, !UP3 ;  /* 0x0000003f1d047287 */ /* 0x000fe4000d800000 */
[----:B------:R-:W-:Y:S02]  /*6e50*/  USEL UR27, UR7, URZ, !UP2 ;  /* 0x0000003f071b7287 */ /* 0x000fe4000d000000 */
[----:B------:R-:W1:Y:S01]  /*6e60*/  LDSM.16.MT88.4 R192, [R0+0x5080] ;  /* 0x0050800000c0783b */ /* 0x000e620000004200 */
[----:B------:R-:W-:Y:S04]  /*6e70*/  USEL UR26, UR6, URZ, !UP1 ;  /* 0x0000003f061a7287 */ /* 0x000fe8000c800000 */
[----:B------:R-:W0:Y:S01]  /*6e80*/  LDGDEPBAR ;  /* 0x00000000000079af */ /* 0x000e220000000000 */
[----:B--2---:R-:W-:Y:S01]  /*6e90*/  IADD3 R4, P0, R8, UR11, RZ ;  /* 0x0000000b08047c10 */ /* 0x004fe2000ff1e0ff */
[----:B------:R-:W-:Y:S03]  /*6ea0*/  UMOV UR11, UR28 ;  /* 0x0000001c000b7c82 */ /* 0x000fe60008000000 */
[----:B---3--:R-:W-:Y:S02]  /*6eb0*/  LEA.HI.X.SX32 R5, R5, R6, 0x1, P0 ;  /* 0x0000000605057211 */ /* 0x008fe400000f0eff */
[C---:B------:R-:W-:Y:S04]  /*6ec0*/  LEA R224, P0, R4.reuse, c[0x0][0x220], 0x2 ;  /* 0x0000880004e07a11 */ /* 0x040fe800078010ff */
        /* <DEDUP_REMOVED lines=15> */
[----:B------:R-:W2:Y:S04]  /*6fc0*/  LDSM.16.M88.4 R164, [R176+0x24480] ;  /* 0x02448000b0a4783b */ /* 0x000ea80000000200 */
[C---:B------:R-:W-:Y:S01]  /*6fd0*/  HMMA.16816.F32 R16, R172.reuse, R178, R16 ;  /* 0x000000b2ac10723c */ /* 0x040fe20000001810 */
[----:B------:R-:W3:Y:S07]  /*6fe0*/  LDSM.16.M88.4 R176, [R176+0x25480] ;  /* 0x02548000b0b0783b */ /* 0x000eee0000000200 */
[-C--:B------:R-:W-:Y:S08]  /*6ff0*/  HMMA.16816.F32 R20, R172, R200.reuse, R20 ;  /* 0x000000c8ac14723c */ /* 0x080ff00000001814 */
[C---:B------:R-:W-:Y:S08]  /*7000*/  HMMA.16816.F32 R24, R196.reuse, R200, R24 ;  /* 0x000000c8c418723c */ /* 0x040ff00000001818 */
[-C--:B------:R-:W-:Y:S01]  /*7010*/  HMMA.16816.F32 R28, R196, R202.reuse, R28 ;  /* 0x000000cac41c723c */ /* 0x080fe2000000181c */
[----:B------:R-:W2:Y:S07]  /*7020*/  LDSM.16.MT88.4 R196, [R0+0x5880] ;  /* 0x0058800000c4783b */ /* 0x000eae0000004200 */
[----:B------:R-:W-:Y:S01]  /*7030*/  HMMA.16816.F32 R32, R172, R202, R32 ;  /* 0x000000caac20723c */ /* 0x000fe20000001820 */
[----:B------:R-:W-:Y:S05]  /*7040*/  LDSM.16.M88.4 R172, [R2+0x26480] ;  /* 0x0264800002ac783b */ /* 0x000fea0000000200 */
[----:B------:R-:W-:Y:S02]  /*7050*/  LDSM.16.M88.4 R200, [R205+0x27480] ;  /* 0x02748000cdc8783b */ /* 0x000fe40000000200 */
[-C--:B-1----:R-:W-:Y:S08]  /*7060*/  HMMA.16816.F32 R4, R180, R184.reuse, R4 ;  /* 0x000000b8b404723c */ /* 0x082ff00000001804 */
[C---:B----4-:R-:W-:Y:S08]  /*7070*/  HMMA.16816.F32 R8, R188.reuse, R184, R8 ;  /* 0x000000b8bc08723c */ /* 0x050ff00000001808 */
        /* <DEDUP_REMOVED lines=10> */
[-C--:B--2---:R-:W-:Y:S08]  /*7120*/  HMMA.16816.F32 R4, R164, R168.reuse, R4 ;  /* 0x000000a8a404723c */ /* 0x084ff00000001804 */
[C---:B---3--:R-:W-:Y:S04]  /*7130*/  HMMA.16816.F32 R8, R176.reuse, R168, R8 ;  /* 0x000000a8b008723c */ /* 0x048fe80000001808 */
[----:B----4-:R-:W-:Y:S04]  /*7140*/  IADD3 R2, R216, R2, R208 ;  /* 0x00000002d8027210 */ /* 0x010fe80007ffe0d0 */
        /* <DEDUP_REMOVED lines=8> */
[----:B------:R-:W3:Y:S05]  /*71d0*/  LDSM.16.MT88.4 R164, [R0+0x6880] ;  /* 0x0068800000a4783b */ /* 0x000eea0000004200 */
        /* <DEDUP_REMOVED lines=11> */
[----:B------:R-:W4:Y:S05]  /*7290*/  LDSM.16.MT88.4 R172, [R0+0x7080] ;  /* 0x0070800000ac783b */ /* 0x000f2a0000004200 */
[----:B------:R-:W-:Y:S02]  /*72a0*/  LDSM.16.MT88.4 R180, [R0+0x3880] ;  /* 0x0038800000b4783b */ /* 0x000fe40000004200 */
[-C--:B--2---:R-:W-:Y:S08]  /*72b0*/  HMMA.16816.F32 R4, R168, R176.reuse, R4 ;  /* 0x000000b0a804723c */ /* 0x084ff00000001804 */
[C---:B------:R-:W-:Y:S08]  /*72c0*/  HMMA.16816.F32 R8, R192.reuse, R176, R8 ;  /* 0x000000b0c008723c */ /* 0x040ff00000001808 */
[-C--:B------:R-:W-:Y:S08]  /*72d0*/  HMMA.16816.F32 R12, R192, R178.reuse, R12 ;  /* 0x000000b2c00c723c */ /* 0x080ff0000000180c */
[C---:B------:R-:W-:Y:S01]  /*72e0*/  HMMA.16816.F32 R16, R168.reuse, R178, R16 ;  /* 0x000000b2a810723c */ /* 0x040fe20000001810 */
[----:B------:R-:W2:Y:S07]  /*72f0*/  LDSM.16.M88.4 R176, [R2+0x26480] ;  /* 0x0264800002b0783b */ /* 0x000eae0000000200 */
[-C--:B---3--:R-:W-:Y:S08]  /*7300*/  HMMA.16816.F32 R20, R168, R164.reuse, R20 ;  /* 0x000000a4a814723c */ /* 0x088ff00000001814 */
[C---:B------:R-:W-:Y:S08]  /*7310*/  HMMA.16816.F32 R24, R192.reuse, R164, R24 ;  /* 0x000000a4c018723c */ /* 0x040ff00000001818 */
[-C--:B------:R-:W-:Y:S08]  /*7320*/  HMMA.16816.F32 R28, R192, R166.reuse, R28 ;  /* 0x000000a6c01c723c */ /* 0x080ff0000000181c */
[----:B------:R-:W-:Y:S01]  /*7330*/  HMMA.16816.F32 R32, R168, R166, R32 ;  /* 0x000000a6a820723c */ /* 0x000fe20000001820 */
[----:B------:R-:W3:Y:S05]  /*7340*/  LDSM.16.MT88.4 R164, [R0+0x7880] ;  /* 0x0078800000a4783b */ /* 0x000eea0000004200 */
[----:B------:R-:W-:Y:S02]  /*7350*/  LDSM.16.MT88.4 R168, [R206+0x24c80] ;  /* 0x024c8000cea8783b */ /* 0x000fe40000004200 */
[-C--:B-1----:R-:W-:Y:S08]  /*7360*/  HMMA.16816.F32 R4, R184, R196.reuse, R4 ;  /* 0x000000c4b804723c */ /* 0x082ff00000001804 */
        /* <DEDUP_REMOVED lines=8> */
[-C--:B--2---:R-:W-:Y:S08]  /*73f0*/  HMMA.16816.F32 R4, R176, R180.reuse, R4 ;  /* 0x000000b4b004723c */ /* 0x084ff00000001804 */
[C---:B------:R-:W-:Y:S08]  /*7400*/  HMMA.16816.F32 R8, R188.reuse, R180, R8 ;  /* 0x000000b4bc08723c */ /* 0x040ff00000001808 */
[-C--:B------:R-:W-:Y:S07]  /*7410*/  HMMA.16816.F32 R12, R188, R182.reuse, R12 ;  /* 0x000000b6bc0c723c */ /* 0x080fee000000180c */
[----:B------:R-:W-:Y:S01]  /*7420*/  RED.E.ADD.F32.FTZ.RN.STRONG.GPU [R224.64], R4 ;  /* 0x00000004e000798e */ /* 0x000fe2000c10e794 */
[C---:B------:R-:W-:Y:S04]  /*7430*/  HMMA.16816.F32 R16, R176.reuse, R182, R16 ;  /* 0x000000b6b010723c */ /* 0x040fe80000001810 */
[----:B------:R-:W-:Y:S04]  /*7440*/  RED.E.ADD.F32.FTZ.RN.STRONG.GPU [R224.64+0x400], R5 ;  /* 0x00040005e000798e */ /* 0x000fe8000c10e794 */
[-C--:B---3--:R-:W-:Y:S01]  /*7450*/  HMMA.16816.F32 R20, R176, R164.reuse, R20 ;  /* 0x000000a4b014723c */ /* 0x088fe20000001814 */
        /* <DEDUP_REMOVED lines=185> */
.L_x_1501:
[----:B------:R-:W-:Y:S05]  /*7ff0*/  @P1 EXIT ;  /* 0x000000000000194d */ /* 0x000fea0003800000 */
[----:B------:R-:W1:Y:S01]  /*8000*/  S2R R0, SR_CTAID.Y ;  /* 0x0000000000007919 */ /* 0x000e620000002600 */
[----:B------:R-:W-:Y:S01]  /*8010*/  MOV R2, c[0x0][0x338] ;  /* 0x0000ce0000027a02 */ /* 0x000fe20000000f00 */
[----:B------:R-:W-:Y:S02]  /*8020*/  USHF.L.U32 UR5, UR9, 0xe, URZ ;  /* 0x0000000e09057899 */ /* 0x000fe4000800063f */
[----:B------:R-:W2:Y:S04]  /*8030*/  S2R R4, SR_TID.X ;  /* 0x0000000000047919 */ /* 0x000ea80000002100 */
[----:B------:R-:W-:Y:S01]  /*8040*/  BAR.SYNC.DEFER_BLOCKING 0x1, 0x100 ;  /* 0x0044000000007b1d */ /* 0x000fe20000010000 */
[----:B------:R-:W-:Y:S01]  /*8050*/  ISETP.NE.AND P1, PT, R2, 0x1, PT ;  /* 0x000000010200780c */ /* 0x000fe20003f25270 */
[----:B------:R-:W-:-:S04]  /*8060*/  USHF.R.S32.HI UR4, URZ, 0x1f, UR5 ;  /* 0x0000001f3f047899 */ /* 0x000fc80008011405 */
[----:B------:R-:W3:Y:S08]  /*8070*/  S2R R11, SR_CTAID.Z ;  /* 0x00000000000b7919 */ /* 0x000ef00000002700 */
[----:B-1----:R-:W-:Y:S01]  /*8080*/  @P1 IMAD.HI.U32 R3, R0, c[0x0][0x33c], RZ ;  /* 0x0000cf0000031a27 */ /* 0x002fe200078e00ff */
[----:B--2---:R-:W-:-:S04]  /*8090*/  IADD3 R2, P0, R4, UR5, RZ ;  /* 0x0000000504027c10 */ /* 0x004fc8000ff1e0ff */
[----:B------:R-:W-:Y:S02]  /*80a0*/  @P1 SHF.R.U32.HI R0, RZ, c[0x0][0x340], R3 ;  /* 0x0000d000ff001a19 */ /* 0x000fe40000011603 */
        /* <DEDUP_REMOVED lines=8> */
[----:B---3--:R-:W-:Y:S02]  /*8130*/  SHF.R.S32.HI R7, RZ, 0x1f, R11 ;  /* 0x0000001fff077819 */ /* 0x008fe4000001140b */
        /* <DEDUP_REMOVED lines=143> */
.L_x_1523:
        /* <DEDUP_REMOVED lines=13> */
.L_x_2328:


//--------------------- .text._ZN7cutlass13device_kernelIN5flash19enable_sm80_to_sm89INS1_16FlashAttnBwdSm80INS1_25CollectiveMainloopBwdSm80ILi2ELi2EN4cute5tupleIJNS5_1CILi64EEENS7_ILi128EEES9_EEENS_6half_tEfNS_4arch4Sm80ELb0ELb1ELb1ELb0ELb1ELb0ELb0ELb0ELi2ELi2ELi2ELi2ELb0EEENS1_24CollectiveEpilogueBwdGQAISA_fSD_Li256ELb0ELb1EEENS1_19SingleTileSchedulerILb0ELb0ELb0ELi128EEEEEEEEEvNT_6ParamsE --------------------------
	.section	.text._ZN7cutlass13device_kernelIN5flash19enable_sm80_to_sm89INS1_16FlashAttnBwdSm80INS1_25CollectiveMainloopBwdSm80ILi2ELi2EN4cute5tupleIJNS5_1CILi64EEENS7_ILi128EEES9_EEENS_6half_tEfNS_4arch4Sm80ELb0ELb1ELb1ELb0ELb1ELb0ELb0ELb0ELi2ELi2ELi2ELi2ELb0EEENS1_24CollectiveEpilogueBwdGQAISA_fSD_Li256ELb0ELb1EEENS1_19SingleTileSchedulerILb0ELb0ELb0ELi128EEEEEEEEEvNT_6ParamsE,"ax",@progbits
	.sectioninfo	@"SHI_REGISTERS=255"
	.align	128
.text._ZN7cutlass13device_kernelIN5flash19enable_sm80_to_sm89INS1_16FlashAttnBwdSm80INS1_25CollectiveMainloopBwdSm80ILi2ELi2EN4cute5tupleIJNS5_1CILi64EEENS7_ILi128EEES9_EEENS_6half_tEfNS_4arch4Sm80ELb0ELb1ELb1ELb0ELb1ELb0ELb0ELb0ELi2ELi2ELi2ELi2ELb0EEENS1_24CollectiveEpilogueBwdGQAISA_fSD_Li256ELb0ELb1EEENS1_19SingleTileSchedulerILb0ELb0ELb0ELi128EEEEEEEEEvNT_6ParamsE:
        .type           _ZN7cutlass13device_kernelIN5flash19enable_sm80_to_sm89INS1_16FlashAttnBwdSm80INS1_25CollectiveMainloopBwdSm80ILi2ELi2EN4cute5tupleIJNS5_1CILi64EEENS7_ILi128EEES9_EEENS_6half_tEfNS_4arch4Sm80ELb0ELb1ELb1ELb0ELb1ELb0ELb0ELb0ELi2ELi2ELi2ELi2ELb0EEENS1_24CollectiveEpilogueBwdGQAISA_fSD_Li256ELb0ELb1EEENS1_19SingleTileSchedulerILb0ELb0ELb0ELi128EEEEEEEEEvNT_6ParamsE,@function
        .size           _ZN7cutlass13device_kernelIN5flash19enable_sm80_to_sm89INS1_16FlashAttnBwdSm80INS1_25CollectiveMainloopBwdSm80ILi2ELi2EN4cute5tupleIJNS5_1CILi64EEENS7_ILi128EEES9_EEENS_6half_tEfNS_4arch4Sm80ELb0ELb1ELb1ELb0ELb1ELb0ELb0ELb0ELi2ELi2ELi2ELi2ELb0EEENS1_24CollectiveEpilogueBwdGQAISA_fSD_Li256ELb0ELb1EEENS1_19SingleTileSchedulerILb0ELb0ELb0ELi128EEEEEEEEEvNT_6ParamsE,(.L_x_2329 - _ZN7cutlass13device_kernelIN5flash19enable_sm80_to_sm89INS1_16FlashAttnBwdSm80INS1_25CollectiveMainloopBwdSm80ILi2ELi2EN4cute5tupleIJNS5_1CILi64EEENS7_ILi128EEES9_EEENS_6half_tEfNS_4arch4Sm80ELb0ELb1ELb1ELb0ELb1ELb0ELb0ELb0ELi2ELi2ELi2ELi2ELb0EEENS1_24CollectiveEpilogueBwdGQAISA_fSD_Li256ELb0ELb1EEENS1_19SingleTileSchedulerILb0ELb0ELb0ELi128EEEEEEEEEvNT_6ParamsE)
        .other          _ZN7cutlass13device_kernelIN5flash19enable_sm80_to_sm89INS1_16FlashAttnBwdSm80INS1_25CollectiveMainloopBwdSm80ILi2ELi2EN4cute5tupleIJNS5_1CILi64EEENS7_ILi128EEES9_EEENS_6half_tEfNS_4arch4Sm80ELb0ELb1ELb1ELb0ELb1ELb0ELb0ELb0ELi2ELi2ELi2ELi2ELb0EEENS1_24CollectiveEpilogueBwdGQAISA_fSD_Li256ELb0ELb1EEENS1_19SingleTileSchedulerILb0ELb0ELb0ELi128EEEEEEEEEvNT_6ParamsE,@"STO_CUDA_ENTRY STV_DEFAULT"
_ZN7cutlass13device_kernelIN5flash19enable_sm80_to_sm89INS1_16FlashAttnBwdSm80INS1_25CollectiveMainloopBwdSm80ILi2ELi2EN4cute5tupleIJNS5_1CILi64EEENS7_ILi128EEES9_EEENS_6half_tEfNS_4arch4Sm80ELb0ELb1ELb1ELb0ELb1ELb0ELb0ELb0ELi2ELi2ELi2ELi2ELb0EEENS1_24CollectiveEpilogueBwdGQAISA_fSD_Li256ELb0ELb1EEENS1_19SingleTileSchedulerILb0ELb0ELb0ELi128EEEEEEEEEvNT_6ParamsE:
        /* <DEDUP_REMOVED lines=14> */
[----:B--2---:R-:W-:-:S13]  /*00e0*/  ISETP.LE.AND P0, PT, RZ, UR10, PT ;  /* 0x0000000aff007c0c */ /* 0x004fda000bf03270 */
[----:B------:R-:W-:Y:S05]  /*00f0*/  @!P0 BRA `(.L_x_1524) ;  /* 0x000000c000008947 */ /* 0x000fea0003800000 */
[----:B---3--:R-:W-:Y:S02]  /*0100*/  ULDC UR4, c[0x0][0x168] ;  /* 0x00005a0000047ab9 */ /* 0x008fe40000000800 */
        /* <DEDUP_REMOVED lines=11> */
.L_x_1524:
[----:B---3--:R-:W-:Y:S01]  /*01c0*/  USHF.L.U32 UR13, UR10, 0x7, URZ ;  /* 0x000000070a0d7899 */ /* 0x008fe2000800063f */
        /* <DEDUP_REMOVED lines=30> */
[----:B------:R-:W2:Y:S01]  /*03b0*/  R2UR UR12, R0 ;  /* 0x00000000000c73c2 */ /* 0x000ea200000e0000 */
        /* <DEDUP_REMOVED lines=50> */
[--C-:B------:R-:W-:Y:S01]  /*06e0*/  IMAD.MOV.U32 R32, RZ, RZ, R4.reuse ;  /* 0x000000ffff207224 */ /* 0x100fe200078e0004 */
[----:B------:R-:W-:Y:S01]  /*06f0*/  USHF.R.S32.HI UR24, URZ, 0x1f, UR23 ;  /* 0x0000001f3f187899 */ /* 0x000fe20008011417 */
[----:B------:R-:W-:Y:S01]  /*0700*/  IMAD.MOV.U32 R32, RZ, RZ, R4 ;  /* 0x000000ffff207224 */ /* 0x000fe200078e0004 */
[----:B------:R-:W-:Y:S01]  /*0710*/  ULDC.64 UR6, c[0x0][0x270] ;  /* 0x00009c0000067ab9 */ /* 0x000fe20000000a00 */
[----:B------:R-:W-:Y:S01]  /*0720*/  IMAD.U32 R0, RZ, RZ, UR23 ;  /* 0x00000017ff007e24 */ /* 0x000fe2000f8e00ff */
[----:B------:R-:W-:Y:S01]  /*0730*/  ULDC.64 UR4, c[0x0][0x288] ;  /* 0x0000a20000047ab9 */ /* 0x000fe20000000a00 */
[----:B------:R-:W-:Y:S01]  /*0740*/  IMAD.SHL.U32 R6, R32, 0x4, RZ ;  /* 0x0000000420067824 */ /* 0x000fe200078e00ff */
[----:B------:R-:W-:Y:S01]  /*0750*/  UIMAD UR6, UR24, UR6, URZ ;  /* 0x00000006180672a4 */ /* 0x000fe2000f8e023f */
[----:B------:R-:W-:Y:S01]  /*0760*/  IMAD.MOV.U32 R33, RZ, RZ, R5 ;  /* 0x000000ffff217224 */ /* 0x000fe200078e0005 */
[----:B------:R-:W-:Y:S01]  /*0770*/  UIMAD UR4, UR24, UR4, URZ ;  /* 0x00000004180472a4 */ /* 0x000fe2000f8e023f */
[----:B------:R-:W-:Y:S01]  /*0780*/  IMAD.U32 R2, RZ, RZ, UR23 ;  /* 0x00000017ff027e24 */ /* 0x000fe2000f8e00ff */
[----:B------:R-:W-:Y:S01]  /*0790*/  ULDC.64 UR8, c[0x0][0x248] ;  /* 0x0000920000087ab9 */ /* 0x000fe20000000a00 */
[----:B------:R-:W-:Y:S01]  /*07a0*/  SHF.R.S32.HI R7, RZ, 0x1f, R6 ;  /* 0x0000001fff077819 */ /* 0x000fe20000011406 */
[----:B------:R-:W-:Y:S01]  /*07b0*/  USHF.L.U32 UR16, UR12, 0x6, URZ ;  /* 0x000000060c107899 */ /* 0x000fe2000800063f */
[----:B------:R-:W-:Y:S01]  /*07c0*/  SHF.R.S32.HI R22, RZ, 0x1f, R32 ;  /* 0x0000001fff167819 */ /* 0x000fe20000011420 */
[----:B------:R-:W-:Y:S01]  /*07d0*/  UISETP.NE.AND UP0, UPT, UR8, 0x1, UPT ;  /* 0x000000010800788c */ /* 0x000fe2000bf05270 */
[----:B------:R-:W-:Y:S01]  /*07e0*/  LOP3.LUT R228, R228, 0xfffffffe, RZ, 0xc0, !PT ;  /* 0xfffffffee4e47812 */ /* 0x000fe200078ec0ff */
[----:B------:R-:W-:Y:S01]  /*07f0*/  UIMAD.WIDE.U32 UR26, UR23, UR9, URZ ;  /* 0x00000009171a72a5 */ /* 0x000fe2000f8e003f */
[--C-:B-1----:R-:W-:Y:S01]  /*0800*/  IMAD.WIDE.U32 R4, R0, c[0x0][0x270], R6.reuse ;  /* 0x00009c0000047a25 */ /* 0x102fe200078e0006 */
[----:B------:R-:W-:Y:S01]  /*0810*/  USHF.R.S32.HI UR22, URZ, 0x1f, UR11 ;  /* 0x0000001f3f167899 */ /* 0x000fe2000801140b */
[-C--:B------:R-:W-:Y:S01]  /*0820*/  LEA.HI R27, R22, R32.reuse, RZ, 0x3 ;  /* 0x00000020161b7211 */ /* 0x080fe200078f18ff */
[----:B------:R-:W-:Y:S01]  /*0830*/  UIMAD UR9, UR23, UR7, UR6 ;  /* 0x00000007170972a4 */ /* 0x000fe2000f8e0206 */
[----:B------:R-:W-:Y:S01]  /*0840*/  IMAD.U32 R0, RZ, RZ, UR16 ;  /* 0x00000010ff007e24 */ /* 0x000fe2000f8e00ff */
[----:B------:R-:W-:Y:S01]  /*0850*/  UIMAD UR8, UR23, UR5, UR4 ;  /* 0x00000005170872a4 */ /* 0x000fe2000f8e0204 */
[----:B------:R-:W-:Y:S01]  /*0860*/  IMAD.WIDE.U32 R2, R2, c[0x0][0x288], R6 ;  /* 0x0000a20002027a25 */ /* 0x000fe200078e0006 */
[----:B------:R-:W-:Y:S01]  /*0870*/  ULDC.64 UR6, c[0x0][0x290] ;  /* 0x0000a40000067ab9 */ /* 0x000fe20000000a00 */
[----:B------:R-:W-:Y:S01]  /*0880*/  SHF.R.S32.HI R34, RZ, 0x3, R27 ;  /* 0x00000003ff227819 */ /* 0x000fe2000001141b */
[----:B------:R-:W-:Y:S01]  /*0890*/  ULDC.64 UR4, c[0x0][0x278] ;  /* 0x00009e0000047ab9 */ /* 0x000fe20000000a00 */
[----:B------:R1:W-:Y:S01]  /*08a0*/  STL.64 [R1+0x40], R6 ;  /* 0x0000400601007387 */ /* 0x0003e20000100a00 */
[----:B------:R-:W-:Y:S01]  /*08b0*/  UIMAD UR15, UR22, UR6, URZ ;  /* 0x00000006160f72a4 */ /* 0x000fe2000f8e023f */
[----:B------:R-:W-:Y:S01]  /*08c0*/  SHF.R.S32.HI R35, RZ, 0x1f, R34 ;  /* 0x0000001fff237819 */ /* 0x000fe20000011422 */
[----:B------:R-:W-:Y:S01]  /*08d0*/  UIMAD.WIDE.U32 UR18, UR11, UR4, URZ ;  /* 0x000000040b1272a5 */ /* 0x000fe2000f8e003f */
[-C--:B------:R-:W-:Y:S01]  /*08e0*/  LEA.HI R21, R22, R32.reuse, RZ, 0x5 ;  /* 0x0000002016157211 */ /* 0x080fe200078f28ff */
[----:B------:R-:W-:Y:S01]  /*08f0*/  UIMAD.WIDE.U32 UR28, UR11, UR6, URZ ;  /* 0x000000060b1c72a5 */ /* 0x000fe2000f8e003f */
[----:B------:R-:W-:Y:S01]  /*0900*/  IMAD.MOV.U32 R212, RZ, RZ, 0x10 ;  /* 0x00000010ffd47424 */ /* 0x000fe200078e00ff */
[----:B------:R-:W-:Y:S01]  /*0910*/  UIMAD UR6, UR22, UR4, URZ ;  /* 0x00000004160672a4 */ /* 0x000fe2000f8e023f */
[----:B------:R-:W-:Y:S01]  /*0920*/  STL.64 [R1+0x50], R34 ;  /* 0x0000502201007387 */ /* 0x000fe20000100a00 */
[----:B------:R-:W-:Y:S01]  /*0930*/  UIMAD UR15, UR11, UR7, UR15 ;  /* 0x000000070b0f72a4 */ /* 0x000fe2000f8e020f */
[----:B------:R-:W-:Y:S01]  /*0940*/  IADD3 R19, P1, P0, R0, UR18, R4 ;  /* 0x0000001200137c10 */ /* 0x000fe2000f83e004 */
[----:B------:R-:W-:Y:S01]  /*0950*/  UIMAD UR7, UR11, UR5, UR6 ;  /* 0x000000050b0772a4 */ /* 0x000fe2000f8e0206 */
[----:B------:R-:W-:Y:S01]  /*0960*/  IADD3 R4, R5, UR9, RZ ;  /* 0x0000000905047c10 */ /* 0x000fe2000fffe0ff */
[----:B------:R-:W-:Y:S01]  /*0970*/  ULDC UR17, c[0x0][0x250] ;  /* 0x0000940000117ab9 */ /* 0x000fe20000000800 */
[----:B------:R-:W-:Y:S01]  /*0980*/  IMAD.U32 R0, RZ, RZ, UR8 ;  /* 0x00000008ff007e24 */ /* 0x000fe2000f8e00ff */
[----:B------:R-:W-:Y:S01]  /*0990*/  UIADD3 UR9, UR29, UR15, URZ ;  /* 0x0000000f1d097290 */ /* 0x000fe2000fffe03f */
[----:B------:R-:W-:Y:S01]  /*09a0*/  IADD3 R30, P2, R2, UR28, RZ ;  /* 0x0000001c021e7c10 */ /* 0x000fe2000ff5e0ff */
[----:B------:R-:W-:Y:S01]  /*09b0*/  UMOV UR6, UR23 ;  /* 0x0000001700067c82 */ /* 0x000fe20008000000 */
[----:B------:R-:W-:Y:S01]  /*09c0*/  IMAD.U32 R2, RZ, RZ, UR10 ;  /* 0x0000000aff027e24 */ /* 0x000fe2000f8e00ff */
[----:B------:R-:W-:Y:S01]  /*09d0*/  @UP0 USHF.R.U32.HI UR6, URZ, UR17, UR27 ;  /* 0x000000113f060299 */ /* 0x000fe2000801161b */
[----:B------:R-:W-:Y:S01]  /*09e0*/  IMAD.MOV.U32 R213, RZ, RZ, 0x20 ;  /* 0x00000020ffd57424 */ /* 0x000fe200078e00ff */
[----:B------:R-:W-:Y:S01]  /*09f0*/  IADD3.X R29, R3, UR9, R0, P2, !PT ;  /* 0x00000009031d7c10 */ /* 0x000fe200097fe400 */
[----:B------:R-:W-:Y:S01]  /*0a00*/  ULDC.64 UR4, c[0x0][0x1e0] ;  /* 0x0000780000047ab9 */ /* 0x000fe20000000a00 */
[----:B------:R-:W-:Y:S01]  /*0a10*/  LOP3.LUT R3, R27, 0xfffffff8, RZ, 0xc0, !PT ;  /* 0xfffffff81b037812 */ /* 0x000fe200078ec0ff */
[----:B------:R-:W-:Y:S01]  /*0a20*/  USHF.R.S32.HI UR17, URZ, 0x1f, UR6 ;  /* 0x0000001f3f117899 */ /* 0x000fe20008011406 */
[----:B------:R-:W-:Y:S01]  /*0a30*/  IMAD.WIDE R10, R2, 0x80, R34 ;  /* 0x00000080020a7825 */ /* 0x000fe200078e0222 */
[----:B------:R-:W-:Y:S01]  /*0a40*/  LEA.HI R0, R22, R32, RZ, 0x6 ;  /* 0x0000002016007211 */ /* 0x000fe200078f30ff */
[----:B------:R-:W-:-:S02]  /*0a50*/  USHF.R.S32.HI UR15, URZ, 0x1f, UR16 ;  /* 0x0000001f3f0f7899 */ /* 0x000fc40008011410 */
[----:B------:R-:W-:Y:S01]  /*0a60*/  UIMAD UR4, UR17, UR4, URZ ;  /* 0x00000004110472a4 */ /* 0x000fe2000f8e023f */
        /* <DEDUP_REMOVED lines=8> */
[----:B------:R-:W-:Y:S01]  /*0af0*/  IMAD.SHL.U32 R28, R25, 0x200, RZ ;  /* 0x00000200191c7824 */ /* 0x000fe200078e00ff */
[----:B------:R-:W-:Y:S01]  /*0b00*/  UIMAD UR4, UR17, UR4, URZ ;  /* 0x00000004110472a4 */ /* 0x000fe2000f8e023f */
[----:B------:R-:W-:Y:S01]  /*0b10*/  IMAD.U32 R8, RZ, RZ, UR6 ;  /* 0x00000006ff087e24 */ /* 0x000fe2000f8e00ff */
[----:B------:R-:W-:Y:S01]  /*0b20*/  UIADD3 UR8, UR19, UR7, URZ ;  /* 0x0000000713087290 */ /* 0x000fe2000fffe03f */
[----:B------:R-:W-:Y:S01]  /*0b30*/  LOP3.LUT R2, R0, 0x38, R16, 0xf8, !PT ;  /* 0x0000003800027812 */ /* 0x000fe200078ef810 */
[----:B------:R-:W-:Y:S01]  /*0b40*/  UIMAD UR25, UR6, UR5, UR4 ;  /* 0x00000005061972a4 */ /* 0x000fe2000f8e0204 */
[----:B------:R-:W-:Y:S01]  /*0b50*/  SHF.R.U32.HI R0, RZ, 0x3, R0 ;  /* 0x00000003ff007819 */ /* 0x000fe20000011600 */
[----:B------:R-:W-:Y:S01]  /*0b60*/  UMOV UR17, 0x6 ;  /* 0x0000000600117882 */ /* 0x000fe20000000000 */
[----:B------:R-:W-:Y:S01]  /*0b70*/  SHF.R.S32.HI R17, RZ, 0x1f, R16 ;  /* 0x0000001fff117819 */ /* 0x000fe20000011410 */
[----:B------:R-:W-:Y:S01]  /*0b80*/  ULDC.64 UR4, c[0x0][0x1e8] ;  /* 0x00007a0000047ab9 */ /* 0x000fe20000000a00 */
[----:B------:R-:W-:Y:S01]  /*0b90*/  IADD3.X R20, R3, UR8, R4, P1, P0 ;  /* 0x0000000803147c10 */ /* 0x000fe20008fe0404 */
[----:B------:R-:W-:Y:S01]  /*0ba0*/  UIMAD UR4, UR22, UR4, URZ ;  /* 0x00000004160472a4 */ /* 0x000fe2000f8e023f */
[----:B------:R-:W-:Y:S01]  /*0bb0*/  LOP3.LUT R14, R28, R2, R0, 0xf6, !PT ;  /* 0x000000021c0e7212 */ /* 0x000fe200078ef600 */
[--C-:B------:R-:W-:Y:S01]  /*0bc0*/  IMAD.WIDE.U32 R2, R8, c[0x0][0x1e0], R16.reuse ;  /* 0x0000780008027a25 */ /* 0x100fe200078e0010 */
[----:B------:R-:W-:Y:S01]  /*0bd0*/  ULDC.64 UR6, c[0x0][0x1d8] ;  /* 0x0000760000067ab9 */ /* 0x000fe20000000a00 */
[----:B------:R-:W-:Y:S01]  /*0be0*/  IADD3 R31, R16, 0x40, RZ ;  /* 0x00000040101f7810 */ /* 0x000fe20007ffe0ff */
[----:B------:R-:W-:Y:S01]  /*0bf0*/  USHF.L.U64.HI UR27, UR6, UR17, UR7 ;  /* 0x00000011061b7299 */ /* 0x000fe20008010207 */
[----:B------:R-:W-:Y:S01]  /*0c00*/  IMAD R0, R35, c[0x0][0x178], RZ ;  /* 0x00005e0023007a24 */ /* 0x000fe200078e02ff */
[----:B------:R-:W-:Y:S01]  /*0c10*/  IADD3 R5, R3, UR26, RZ ;  /* 0x0000001a03057c10 */ /* 0x000fe2000fffe0ff */
[----:B------:R-:W-:Y:S01]  /*0c20*/  IMAD.WIDE.U32 R8, R8, c[0x0][0x1b0], R16 ;  /* 0x00006c0008087a25 */ /* 0x000fe200078e0010 */
[----:B------:R-:W-:Y:S01]  /*0c30*/  USHF.L.U32 UR28, UR6, 0x6, URZ ;  /* 0x00000006061c7899 */ /* 0x000fe2000800063f */
[----:B------:R-:W-:-:S02]  /*0c40*/  ISETP.GE.AND P6, PT, R16, c[0x0][0x1cc], PT ;  /* 0x0000730010007a0c */ /* 0x000fc40003fc6270 */
[C---:B------:R-:W-:Y:S01]  /*0c50*/  IMAD R0, R34.reuse, c[0x0][0x17c], R0 ;  /* 0x00005f0022007a24 */ /* 0x040fe200078e0200 */
[----:B------:R-:W-:Y:S01]  /*0c60*/  IADD3 R3, R9, UR25, RZ ;  /* 0x0000001909037c10 */ /* 0x000fe2000fffe0ff */
[----:B-1----:R-:W-:Y:S01]  /*0c70*/  IMAD.WIDE.U32 R6, R34, c[0x0][0x178], R16 ;  /* 0x00005e0022067a25 */ /* 0x002fe200078e0010 */
[----:B------:R-:W-:Y:S01]  /*0c80*/  UIMAD UR25, UR11, UR5, UR4 ;  /* 0x000000050b1972a4 */ /* 0x000fe2000f8e0204 */
[----:B------:R-:W-:Y:S01]  /*0c90*/  ISETP.GE.AND P5, PT, R31, c[0x0][0x1cc], PT ;  /* 0x000073001f007a0c */ /* 0x000fe20003fa6270 */
[----:B------:R-:W-:Y:S01]  /*0ca0*/  ULDC.64 UR6, c[0x0][0x180] ;  /* 0x0000600000067ab9 */ /* 0x000fe20000000a00 */
[----:B------:R-:W-:Y:S01]  /*0cb0*/  IMAD.IADD R7, R7, 0x1, R0 ;  /* 0x0000000107077824 */ /* 0x000fe200078e0200 */
[----:B------:R-:W-:Y:S01]  /*0cc0*/  ULDC.64 UR4, c[0x0][0x1b8] ;  /* 0x00006e0000047ab9 */ /* 0x000fe20000000a00 */
[----:B------:R-:W-:Y:S01]  /*0cd0*/  IMAD.MOV.U32 R4, RZ, RZ, R2 ;  /* 0x000000ffff047224 */ /* 0x000fe200078e0002 */
[----:B------:R-:W-:Y:S01]  /*0ce0*/  UIMAD UR4, UR22, UR4, URZ ;  /* 0x00000004160472a4 */ /* 0x000fe2000f8e023f */
[----:B------:R-:W-:Y:S01]  /*0cf0*/  IMAD.U32 R9, RZ, RZ, UR11 ;  /* 0x0000000bff097e24 */ /* 0x000fe2000f8e00ff */
[----:B------:R-:W-:Y:S01]  /*0d00*/  UIMAD UR6, UR24, UR6, URZ ;  /* 0x00000006180672a4 */ /* 0x000fe2000f8e023f */
[----:B------:R-:W-:Y:S01]  /*0d10*/  IMAD.MOV.U32 R2, RZ, RZ, R8 ;  /* 0x000000ffff027224 */ /* 0x000fe200078e0008 */
[----:B------:R-:W-:Y:S01]  /*0d20*/  UIMAD UR26, UR11, UR5, UR4 ;  /* 0x000000050b1a72a4 */ /* 0x000fe2000f8e0204 */
[----:B------:R-:W-:Y:S01]  /*0d30*/  IMAD.U32 R0, RZ, RZ, UR23 ;  /* 0x00000017ff007e24 */ /* 0x000fe2000f8e00ff */
[----:B------:R-:W-:Y:S01]  /*0d40*/  UIMAD UR7, UR23, UR7, UR6 ;  /* 0x00000007170772a4 */ /* 0x000fe2000f8e0206 */
[----:B------:R-:W-:Y:S01]  /*0d50*/  IMAD.U32 R8, RZ, RZ, UR11 ;  /* 0x0000000bff087e24 */ /* 0x000fe2000f8e00ff */
[----:B------:R-:W-:Y:S01]  /*0d60*/  ULDC.64 UR4, c[0x0][0x178] ;  /* 0x00005e0000047ab9 */ /* 0x000fe20000000a00 */
[----:B------:R-:W-:Y:S01]  /*0d70*/  IMAD.WIDE.U32 R4, R9, c[0x0][0x1e8], R4 ;  /* 0x00007a0009047a25 */ /* 0x000fe200078e0004 */
[----:B------:R-:W-:-:S03]  /*0d80*/  UIMAD.WIDE.U32 UR30, UR12, UR4, URZ ;  /* 0x000000040c1e72a5 */ /* 0x000fc6000f8e003f */
[----:B------:R-:W-:Y:S01]  /*0d90*/  IMAD.WIDE.U32 R6, R0, c[0x0][0x180], R6 ;  /* 0x0000600000067a25 */ /* 0x000fe200078e0006 */
[----:B------:R-:W-:Y:S01]  /*0da0*/  IADD3 R5, R5, UR25, RZ ;  /* 0x0000001905057c10 */ /* 0x000fe2000fffe0ff */
[----:B------:R-:W-:Y:S02]  /*0db0*/  ULDC UR25, c[0x0][0x198] ;  /* 0x0000660000197ab9 */ /* 0x000fe40000000800 */
[----:B------:R-:W-:Y:S01]  /*0dc0*/  IMAD.WIDE.U32 R2, R8, c[0x0][0x1b8], R2 ;  /* 0x00006e0008027a25 */ /* 0x000fe200078e0002 */
[----:B------:R-:W-:Y:S01]  /*0dd0*/  IADD3 R9, R7, UR7, RZ ;  /* 0x0000000707097c10 */ /* 0x000fe2000fffe0ff */
[----:B------:R-:W-:Y:S02]  /*0de0*/  UIADD3 UR25, -UR13, UR25, URZ ;  /* 0x000000190d197290 */ /* 0x000fe4000fffe13f */
[----:B------:R-:W-:Y:S01]  /*0df0*/  IMAD.MOV.U32 R8, RZ, RZ, R6 ;  /* 0x000000ffff087224 */ /* 0x000fe200078e0006 */
[----:B------:R-:W-:Y:S01]  /*0e00*/  IADD3 R3, R3, UR26, RZ ;  /* 0x0000001a03037c10 */ /* 0x000fe2000fffe0ff */
[C---:B------:R-:W-:Y:S01]  /*0e10*/  IMAD R6, R11.reuse, c[0x0][0x1a8], RZ ;  /* 0x00006a000b067a24 */ /* 0x040fe200078e02ff */
[----:B------:R-:W-:Y:S01]  /*0e20*/  USHF.R.S32.HI UR26, URZ, 0x1f, UR12 ;  /* 0x0000001f3f1a7899 */ /* 0x000fe2000801140c */
[----:B------:R-:W-:Y:S01]  /*0e30*/  IMAD R0, R11, c[0x0][0x1d8], RZ ;  /* 0x000076000b007a24 */ /* 0x000fe200078e02ff */
[----:B------:R-:W-:Y:S01]  /*0e40*/  ULDC.64 UR6, c[0x0][0x188] ;  /* 0x0000620000067ab9 */ /* 0x000fe20000000a00 */
[C---:B------:R-:W-:Y:S01]  /*0e50*/  IMAD R12, R10.reuse, c[0x0][0x1ac], R6 ;  /* 0x00006b000a0c7a24 */ /* 0x040fe200078e0206 */
[----:B------:R-:W-:Y:S01]  /*0e60*/  UIMAD UR29, UR26, UR4, URZ ;  /* 0x000000041a1d72a4 */ /* 0x000fe2000f8e023f */
[C---:B------:R-:W-:Y:S01]  /*0e70*/  IMAD R0, R10.reuse, c[0x0][0x1dc], R0 ;  /* 0x000077000a007a24 */ /* 0x040fe200078e0200 */
[----:B------:R-:W-:Y:S01]  /*0e80*/  UIMAD UR6, UR22, UR6, URZ ;  /* 0x00000006160672a4 */ /* 0x000fe2000f8e023f */
[----:B------:R-:W-:Y:S01]  /*0e90*/  IMAD.WIDE.U32 R6, R10, c[0x0][0x1d8], R4 ;  /* 0x000076000a067a25 */ /* 0x000fe200078e0004 */
[----:B------:R-:W-:Y:S01]  /*0ea0*/  UIMAD UR29, UR12, UR5, UR29 ;  /* 0x000000050c1d72a4 */ /* 0x000fe2000f8e021d */
[----:B------:R-:W-:Y:S01]  /*0eb0*/  IADD3 R11, -R34, UR25, RZ ;  /* 0x00000019220b7c10 */ /* 0x000fe2000fffe1ff */
[----:B------:R-:W-:Y:S01]  /*0ec0*/  UIMAD UR6, UR11, UR7, UR6 ;  /* 0x000000070b0672a4 */ /* 0x000fe2000f8e0206 */
[----:B------:R-:W-:Y:S01]  /*0ed0*/  IMAD.WIDE.U32 R4, R10, c[0x0][0x1a8], R2 ;  /* 0x00006a000a047a25 */ /* 0x000fe200078e0002 */
[----:B------:R-:W-:Y:S01]  /*0ee0*/  LEA R2, P0, R6, c[0x0][0x1c0], 0x1 ;  /* 0x0000700006027a11 */ /* 0x000fe200078008ff */
[----:B------:R-:W-:Y:S01]  /*0ef0*/  UIADD3 UR29, UR31, UR29, URZ ;  /* 0x0000001d1f1d7290 */ /* 0x000fe2000fffe03f */
[C---:B------:R-:W-:Y:S01]  /*0f00*/  ISETP.LT.OR P4, PT, R11.reuse, 0x1, P6 ;  /* 0x000000010b00780c */ /* 0x040fe20003781670 */
[----:B------:R-:W-:Y:S01]  /*0f10*/  IMAD.U32 R3, RZ, RZ, UR11 ;  /* 0x0000000bff037e24 */ /* 0x000fe2000f8e00ff */
[----:B------:R-:W-:Y:S01]  /*0f20*/  ISETP.LT.OR P3, PT, R11, 0x1, P5 ;  /* 0x000000010b00780c */ /* 0x000fe20002f61670 */
[----:B------:R-:W-:Y:S01]  /*0f30*/  IMAD.IADD R0, R7, 0x1, R0 ;  /* 0x0000000107007824 */ /* 0x000fe200078e0200 */
[----:B------:R-:W-:Y:S01]  /*0f40*/  ISETP.LT.OR P2, PT, R11, 0x21, P6 ;  /* 0x000000210b00780c */ /* 0x000fe20003741670 */
[----:B------:R-:W-:Y:S01]  /*0f50*/  IMAD.WIDE.U32 R38, R3, c[0x0][0x188], R8 ;  /* 0x0000620003267a25 */ /* 0x000fe200078e0008 */
[----:B------:R-:W-:-:S02]  /*0f60*/  UIADD3 UR7, UP0, UR28, 0x80, URZ ;  /* 0x000000801c077890 */ /* 0x000fc4000ff1e03f */
[----:B------:R-:W-:Y:S01]  /*0f70*/  LEA.HI.X R3, R6, c[0x0][0x1c4], R0, 0x1, P0 ;  /* 0x0000710006037a11 */ /* 0x000fe200000f0c00 */
[----:B------:R-:W-:Y:S01]  /*0f80*/  IMAD.IADD R0, R5, 0x1, R12 ;  /* 0x0000000105007824 */ /* 0x000fe200078e020c */
[C---:B------:R-:W-:Y:S01]  /*0f90*/  LEA R6, P1, R4.reuse, c[0x0][0x190], 0x1 ;  /* 0x0000640004067a11 */ /* 0x040fe200078208ff */
[----:B------:R-:W-:Y:S01]  /*0fa0*/  IMAD.U32 R8, RZ, RZ, UR30 ;  /* 0x0000001eff087e24 */ /* 0x000fe2000f8e00ff */
[----:B------:R-:W-:Y:S01]  /*0fb0*/  IADD3 R15, R39, UR6, RZ ;  /* 0x00000006270f7c10 */ /* 0x000fe2000fffe0ff */
[----:B------:R-:W-:Y:S01]  /*0fc0*/  IMAD.U32 R9, RZ, RZ, UR31 ;  /* 0x0000001fff097e24 */ /* 0x000fe2000f8e00ff */
[----:B------:R-:W-:Y:S01]  /*0fd0*/  LEA.HI.X R7, R4, c[0x0][0x194], R0, 0x1, P1 ;  /* 0x0000650004077a11 */ /* 0x000fe200008f0c00 */
[----:B------:R-:W-:Y:S01]  /*0fe0*/  IMAD.U32 R9, RZ, RZ, UR29 ;  /* 0x0000001dff097e24 */ /* 0x000fe2000f8e00ff */
[----:B------:R-:W-:Y:S01]  /*0ff0*/  LEA R13, P0, R8, R38, 0x6 ;  /* 0x00000026080d7211 */ /* 0x000fe200078030ff */
[----:B------:R-:W-:Y:S01]  /*1000*/  IMAD.SHL.U32 R10, R14, 0x2, RZ ;  /* 0x000000020e0a7824 */ /* 0x000fe200078e00ff */
[----:B------:R-:W-:Y:S01]  /*1010*/  IADD3 R4, P1, R2, UR28, RZ ;  /* 0x0000001c02047c10 */ /* 0x000fe2000ff3e0ff */
[----:B------:R-:W-:Y:S01]  /*1020*/  UIADD3.X UR6, URZ, UR27, URZ, UP0, !UPT ;  /* 0x0000001b3f067290 */ /* 0x000fe200087fe43f */
[----:B------:R-:W-:Y:S01]  /*1030*/  LEA.HI.X R0, R8, R15, R9, 0x6, P0 ;  /* 0x0000000f08007211 */ /* 0x000fe200000f3409 */
[----:B------:R-:W-:Y:S01]  /*1040*/  IMAD.U32 R8, RZ, RZ, UR28 ;  /* 0x0000001cff087e24 */ /* 0x000fe2000f8e00ff */
[----:B------:R-:W-:Y:S01]  /*1050*/  IADD3.X R5, R3, UR27, RZ, P1, !PT ;  /* 0x0000001b03057c10 */ /* 0x000fe20008ffe4ff */
[----:B------:R-:W-:Y:S01]  /*1060*/  @!PT LDS RZ, [RZ] ;  /* 0x00000000fffff984 */ /* 0x000fe20000000800 */
[----:B------:R-:W-:Y:S01]  /*1070*/  @!PT LDS RZ, [RZ] ;  /* 0x00000000fffff984 */ /* 0x000fe20000000800 */
[----:B------:R-:W-:Y:S01]  /*1080*/  @!PT LDS RZ, [RZ] ;  /* 0x00000000fffff984 */ /* 0x000fe20000000800 */
[----:B------:R1:W-:Y:S01]  /*1090*/  LDGSTS.E.BYPASS.LTC128B.128 [R10+0x8080], [R2.64], !P4 ;  /* 0x08080000020a7fae */ /* 0x0003e2000e101d54 */
[----:B------:R-:W-:-:S02]  /*10a0*/  ISETP.LT.OR P4, PT, R11, 0x41, P6 ;  /* 0x000000410b00780c */ /* 0x000fc40003781670 */
[----:B------:R-:W-:Y:S01]  /*10b0*/  IADD3 R8, P1, P0, R8, 0x80, R2 ;  /* 0x0000008008087810 */ /* 0x000fe2000783e002 */
[----:B------:R1:W-:Y:S01]  /*10c0*/  LDGSTS.E.BYPASS.LTC128B.128 [R10+0xc080], [R2.64+0x80], !P3 ;  /* 0x0c080080020a7fae */ /* 0x0003e2000d901d54 */
[C---:B------:R-:W-:Y:S02]  /*10d0*/  ISETP.LT.OR P3, PT, R11.reuse, 0x41, P5 ;  /* 0x000000410b00780c */ /* 0x040fe40002f61670 */
[----:B------:R-:W-:Y:S01]  /*10e0*/  IADD3.X R9, RZ, UR27, R3, P1, P0 ;  /* 0x0000001bff097c10 */ /* 0x000fe20008fe0403 */
[----:B------:R2:W-:Y:S01]  /*10f0*/  LDGSTS.E.BYPASS.LTC128B.128 [R10+0x9080], [R4.64], !P2 ;  /* 0x09080000040a7fae */ /* 0x0005e2000d101d54 */
[C---:B------:R-:W-:Y:S02]  /*1100*/  ISETP.LT.OR P2, PT, R11.reuse, 0x21, P5 ;  /* 0x000000210b00780c */ /* 0x040fe40002f41670 */
[C---:B------:R-:W-:Y:S01]  /*1110*/  ISETP.LT.OR P6, PT, R11.reuse, 0x61, P6 ;  /* 0x000000610b00780c */ /* 0x040fe200037c1670 */
[----:B------:R-:W-:Y:S01]  /*1120*/  STL.64 [R1+0x70], R38 ;  /* 0x0000702601007387 */ /* 0x000fe20000100a00 */
[----:B------:R-:W-:-:S03]  /*1130*/  ISETP.LT.OR P5, PT, R11, 0x61, P5 ;  /* 0x000000610b00780c */ /* 0x000fc60002fa1670 */
[----:B------:R3:W-:Y:S06]  /*1140*/  STL [R1+0x78], R15 ;  /* 0x0000780f01007387 */ /* 0x0007ec0000100800 */
[----:B------:R4:W-:Y:S01]  /*1150*/  LDGSTS.E.BYPASS.LTC128B.128 [R10+0xd080], [R8.64], !P2 ;  /* 0x0d080000080a7fae */ /* 0x0009e2000d101d54 */
[C---:B-1----:R-:W-:Y:S02]  /*1160*/  IADD3 R2, P0, R4.reuse, UR28, RZ ;  /* 0x0000001c04027c10 */ /* 0x042fe4000ff1e0ff */
[----:B--2---:R-:W-:Y:S02]  /*1170*/  IADD3 R4, P1, R4, UR7, RZ ;  /* 0x0000000704047c10 */ /* 0x004fe4000ff3e0ff */
[----:B------:R-:W-:-:S02]  /*1180*/  IADD3.X R3, R5, UR27, RZ, P0, !PT ;  /* 0x0000001b05037c10 */ /* 0x000fc400087fe4ff */
[----:B------:R-:W-:Y:S02]  /*1190*/  IADD3.X R5, R5, UR6, RZ, P1, !PT ;  /* 0x0000000605057c10 */ /* 0x000fe40008ffe4ff */
[C---:B------:R-:W-:Y:S01]  /*11a0*/  LEA R12, P0, R13.reuse, c[0x0][0x160], 0x1 ;  /* 0x000058000d0c7a11 */ /* 0x040fe200078008ff */
[----:B------:R1:W-:Y:S03]  /*11b0*/  LDGSTS.E.BYPASS.LTC128B.128 [R10+0xa080], [R2.64], !P4 ;  /* 0x0a080000020a7fae */ /* 0x0003e6000e101d54 */
[----:B------:R-:W-:Y:S01]  /*11c0*/  LEA.HI.X R13, R13, c[0x0][0x164], R0, 0x1, P0 ;  /* 0x000059000d0d7a11 */ /* 0x000fe200000f0c00 */
[----:B------:R2:W-:Y:S01]  /*11d0*/  LDGSTS.E.BYPASS.LTC128B.128 [R10+0xe080], [R4.64], !P3 ;  /* 0x0e080000040a7fae */ /* 0x0005e2000d901d54 */
[----:B------:R-:W-:Y:S01]  /*11e0*/  ISETP.GE.AND P3, PT, R16, c[0x0][0x19c], PT ;  /* 0x0000670010007a0c */ /* 0x000fe20003f66270 */
[----:B------:R-:W-:Y:S01]  /*11f0*/  IMAD.U32 R0, RZ, RZ, UR4 ;  /* 0x00000004ff007e24 */ /* 0x000fe2000f8e00ff */
[----:B------:R-:W-:Y:S01]  /*1200*/  ISETP.GE.AND P0, PT, R31, c[0x0][0x19c], PT ;  /* 0x000067001f007a0c */ /* 0x000fe20003f06270 */
[----:B----4-:R-:W-:Y:S01]  /*1210*/  IMAD.U32 R8, RZ, RZ, UR5 ;  /* 0x00000005ff087e24 */ /* 0x010fe2000f8e00ff */
[----:B------:R-:W-:-:S02]  /*1220*/  ISETP.LT.OR P4, PT, R11, 0x1, P3 ;  /* 0x000000010b00780c */ /* 0x000fc40001f81670 */
[C---:B--2---:R-:W-:Y:S02]  /*1230*/  IADD3 R4, P2, R2.reuse, UR28, RZ ;  /* 0x0000001c02047c10 */ /* 0x044fe4000ff5e0ff */
[----:B-1----:R-:W-:Y:S02]  /*1240*/  IADD3 R2, P1, R2, UR7, RZ ;  /* 0x0000000702027c10 */ /* 0x002fe4000ff3e0ff */
[C---:B------:R-:W-:Y:S02]  /*1250*/  IADD3.X R5, R3.reuse, UR27, RZ, P2, !PT ;  /* 0x0000001b03057c10 */ /* 0x040fe400097fe4ff */
[----:B------:R-:W-:Y:S01]  /*1260*/  IADD3.X R3, R3, UR6, RZ, P1, !PT ;  /* 0x0000000603037c10 */ /* 0x000fe20008ffe4ff */
[----:B------:R-:W-:Y:S01]  /*1270*/  ULDC.64 UR6, c[0x0][0x1a8] ;  /* 0x00006a0000067ab9 */ /* 0x000fe20000000a00 */
[C---:B------:R-:W-:Y:S01]  /*1280*/  LEA R14, P2, R0.reuse, R12, 0x6 ;  /* 0x0000000c000e7211 */ /* 0x040fe200078430ff */
[----:B------:R-:W-:Y:S01]  /*1290*/  USHF.L.U32 UR27, UR6, 0x6, URZ ;  /* 0x00000006061b7899 */ /* 0x000fe2000800063f */
[C---:B------:R-:W-:Y:S01]  /*12a0*/  ISETP.LT.OR P1, PT, R11.reuse, 0x1, P0 ;  /* 0x000000010b00780c */ /* 0x040fe20000721670 */
[----:B------:R1:W-:Y:S01]  /*12b0*/  LDGSTS.E.BYPASS.LTC128B.128 [R10+0xb080], [R4.64], !P6 ;  /* 0x0b080000040a7fae */ /* 0x0003e2000f101d54 */
[----:B------:R-:W-:Y:S01]  /*12c0*/  USHF.L.U64.HI UR28, UR6, UR17, UR7 ;  /* 0x00000011061c7299 */ /* 0x000fe20008010207 */
[----:B---3--:R-:W-:Y:S01]  /*12d0*/  LEA.HI.X R15, R0, R13, R8, 0x6, P2 ;  /* 0x0000000d000f7211 */ /* 0x008fe200010f3408 */
[----:B------:R-:W-:Y:S01]  /*12e0*/  UIADD3 UR30, UP0, UR27, 0x80, URZ ;  /* 0x000000801b1e7890 */ /* 0x000fe2000ff1e03f */
[----:B------:R2:W-:Y:S01]  /*12f0*/  LDGSTS.E.BYPASS.LTC128B.128 [R10+0xf080], [R2.64], !P5 ;  /* 0x0f080000020a7fae */ /* 0x0005e2000e901d54 */
[----:B------:R-:W-:Y:S01]  /*1300*/  ISETP.LT.OR P2, PT, R11, 0x21, P3 ;  /* 0x000000210b00780c */ /* 0x000fe20001f41670 */
[----:B------:R-:W-:Y:S01]  /*1310*/  IMAD R0, R35, c[0x0][0x208], RZ ;  /* 0x0000820023007a24 */ /* 0x000fe200078e02ff */
[----:B------:R-:W-:Y:S01]  /*1320*/  ISETP.LT.OR P6, PT, R11, 0x21, P0 ;  /* 0x000000210b00780c */ /* 0x000fe200007c1670 */
[----:B------:R3:W-:Y:S01]  /*1330*/  LDGSTS.E.BYPASS.LTC128B.128 [R10+0x80], [R6.64], !P4 ;  /* 0x00080000060a7fae */ /* 0x0007e2000e101d54 */
[----:B------:R-:W-:Y:S01]  /*1340*/  UIADD3.X UR29, URZ, UR28, URZ, UP0, !UPT ;  /* 0x0000001c3f1d7290 */ /* 0x000fe200087fe43f */
[C---:B------:R-:W-:Y:S01]  /*1350*/  IMAD R0, R34.reuse, c[0x0][0x20c], R0 ;  /* 0x0000830022007a24 */ /* 0x040fe200078e0200 */
[----:B------:R-:W-:Y:S01]  /*1360*/  ULDC.64 UR6, c[0x0][0x210] ;  /* 0x0000840000067ab9 */ /* 0x000fe20000000a00 */
[----:B------:R3:W-:Y:S01]  /*1370*/  LDGSTS.E.BYPASS.LTC128B.128 [R10+0x4080], [R6.64+0x80], !P1 ;  /* 0x04080080060a7fae */ /* 0x0007e2000c901d54 */
[----:B------:R-:W-:Y:S01]  /*1380*/  LEA R18, P1, R19, c[0x0][0x258], 0x2 ;  /* 0x0000960013127a11 */ /* 0x000fe200078210ff */
[----:B------:R-:W-:Y:S01]  /*1390*/  IMAD.WIDE.U32 R8, R34, c[0x0][0x208], R16 ;  /* 0x0000820022087a25 */ /* 0x000fe200078e0010 */
[----:B------:R-:W-:-:S02]  /*13a0*/  UIMAD UR6, UR24, UR6, URZ ;  /* 0x00000006180672a4 */ /* 0x000fc4000f8e023f */
[----:B------:R-:W-:Y:S02]  /*13b0*/  LEA.HI.X R19, R19, c[0x0][0x25c], R20, 0x2, P1 ;  /* 0x0000970013137a11 */ /* 0x000fe400008f1414 */
[----:B------:R-:W-:Y:S01]  /*13c0*/  UIMAD UR6, UR23, UR7, UR6 ;  /* 0x00000007170672a4 */ /* 0x000fe2000f8e0206 */
[----:B-1----:R-:W-:Y:S01]  /*13d0*/  IADD3 R4, P4, R6, UR27, RZ ;  /* 0x0000001b06047c10 */ /* 0x002fe2000ff9e0ff */
[----:B--2---:R-:W-:-:S03]  /*13e0*/  IMAD.U32 R2, RZ, RZ, UR27 ;  /* 0x0000001bff027e24 */ /* 0x004fc6000f8e00ff */
[----:B------:R-:W-:Y:S02]  /*13f0*/  IADD3.X R5, R7, UR28, RZ, P4, !PT ;  /* 0x0000001c07057c10 */ /* 0x000fe4000a7fe4ff */
[----:B------:R-:W-:-:S03]  /*1400*/  IADD3 R2, P5, P4, R2, 0x80, R6 ;  /* 0x0000008002027810 */ /* 0x000fc60007cbe006 */
[----:B------:R1:W-:Y:S01]  /*1410*/  LDGSTS.E.BYPASS.LTC128B.128 [R10+0x1080], [R4.64], !P2 ;  /* 0x01080000040a7fae */ /* 0x0003e2000d101d54 */
[----:B------:R-:W-:Y:S02]  /*1420*/  ISETP.LT.OR P2, PT, R11, 0x41, P3 ;  /* 0x000000410b00780c */ /* 0x000fe40001f41670 */
[----:B------:R-:W-:Y:S02]  /*1430*/  IADD3.X R3, RZ, UR28, R7, P5, P4 ;  /* 0x0000001cff037c10 */ /* 0x000fe4000afe8407 */
[----:B------:R-:W-:Y:S02]  /*1440*/  ISETP.GE.AND P5, PT, R16, c[0x0][0x16c], PT ;  /* 0x00005b0010007a0c */ /* 0x000fe40003fa6270 */
[----:B---3--:R-:W-:Y:S01]  /*1450*/  IADD3 R6, P1, R4, UR30, RZ ;  /* 0x0000001e04067c10 */ /* 0x008fe2000ff3e0ff */
[----:B------:R2:W-:Y:S01]  /*1460*/  LDGSTS.E.BYPASS.LTC128B.128 [R10+0x5080], [R2.64], !P6 ;  /* 0x05080000020a7fae */ /* 0x0005e2000f101d54 */
[----:B------:R-:W-:Y:S02]  /*1470*/  ISETP.GE.AND P6, PT, R31, c[0x0][0x16c], PT ;  /* 0x00005b001f007a0c */ /* 0x000fe40003fc6270 */
[----:B------:R-:W-:-:S02]  /*1480*/  SEL R20, RZ, 0x1, P5 ;  /* 0x00000001ff147807 */ /* 0x000fc40002800000 */
[----:B------:R-:W-:Y:S02]  /*1490*/  IADD3.X R7, R5, UR29, RZ, P1, !PT ;  /* 0x0000001d05077c10 */ /* 0x000fe40008ffe4ff */
[C---:B------:R-:W-:Y:S02]  /*14a0*/  ISETP.LT.OR P1, PT, R11.reuse, 0x41, P0 ;  /* 0x000000410b00780c */ /* 0x040fe40000721670 */
[C---:B------:R-:W-:Y:S02]  /*14b0*/  ISETP.LT.OR P3, PT, R11.reuse, 0x61, P3 ;  /* 0x000000610b00780c */ /* 0x040fe40001f61670 */
[----:B------:R-:W-:Y:S02]  /*14c0*/  ISETP.LT.OR P0, PT, R11, 0x61, P0 ;  /* 0x000000610b00780c */ /* 0x000fe40000701670 */
[----:B------:R-:W-:Y:S02]  /*14d0*/  @P5 LOP3.LUT R228, R228, 0x1, RZ, 0xfc, !PT ;  /* 0x00000001e4e45812 */ /* 0x000fe400078efcff */
[----:B--2---:R-:W-:-:S02]  /*14e0*/  IADD3 R2, P4, R4, UR27, RZ ;  /* 0x0000001b04027c10 */ /* 0x004fc4000ff9e0ff */
[----:B-1----:R-:W-:Y:S02]  /*14f0*/  SEL R4, RZ, 0x2, P6 ;  /* 0x00000002ff047807 */ /* 0x002fe40003000000 */
[----:B------:R-:W-:Y:S01]  /*1500*/  IADD3.X R3, R5, UR28, RZ, P4, !PT ;  /* 0x0000001c05037c10 */ /* 0x000fe2000a7fe4ff */
[----:B------:R-:W-:Y:S02]  /*1510*/  IMAD.IADD R5, R9, 0x1, R0 ;  /* 0x0000000109057824 */ /* 0x000fe400078e0200 */
[----:B------:R-:W-:Y:S02]  /*1520*/  IMAD.IADD R9, R4, 0x1, R20 ;  /* 0x0000000104097824 */ /* 0x000fe400078e0214 */
[----:B------:R-:W-:Y:S01]  /*1530*/  IMAD.U32 R0, RZ, RZ, UR23 ;  /* 0x00000017ff007e24 */ /* 0x000fe2000f8e00ff */
[----:B------:R1:W-:Y:S01]  /*1540*/  LDGSTS.E.BYPASS.LTC128B.128 [R10+0x2080], [R2.64], !P2 ;  /* 0x02080000020a7fae */ /* 0x0003e2000d101d54 */
[----:B------:R-:W-:-:S03]  /*1550*/  IMAD.MOV.U32 R4, RZ, RZ, R8 ;  /* 0x000000ffff047224 */ /* 0x000fc600078e0008 */
[----:B------:R2:W-:Y:S01]  /*1560*/  LDGSTS.E.BYPASS.LTC128B.128 [R10+0x6080], [R6.64], !P1 ;  /* 0x06080000060a7fae */ /* 0x0005e2000c901d54 */
[----:B------:R-:W-:-:S04]  /*1570*/  IMAD.WIDE.U32 R4, R0, c[0x0][0x210], R4 ;  /* 0x0000840000047a25 */ /* 0x000fc800078e0004 */
[----:B------:R-:W-:Y:S01]  /*1580*/  IMAD.U32 R0, RZ, RZ, UR11 ;  /* 0x0000000bff007e24 */ /* 0x000fe2000f8e00ff */
[----:B------:R-:W-:Y:S01]  /*1590*/  IADD3 R5, R5, UR6, RZ ;  /* 0x0000000605057c10 */ /* 0x000fe2000fffe0ff */
[----:B------:R-:W-:Y:S02]  /*15a0*/  ULDC.64 UR6, c[0x0][0x218] ;  /* 0x0000860000067ab9 */ /* 0x000fe40000000a00 */
[----:B------:R-:W-:Y:S02]  /*15b0*/  UIMAD UR22, UR22, UR6, URZ ;  /* 0x00000006161672a4 */ /* 0x000fe4000f8e023f */
[----:B------:R-:W-:Y:S02]  /*15c0*/  IMAD.WIDE.U32 R38, R0, c[0x0][0x218], R4 ;  /* 0x0000860000267a25 */ /* 0x000fe400078e0004 */
[----:B------:R-:W-:Y:S02]  /*15d0*/  UIMAD UR22, UR11, UR7, UR22 ;  /* 0x000000070b1672a4 */ /* 0x000fe4000f8e0216 */
[----:B------:R-:W-:Y:S01]  /*15e0*/  IMAD.U32 R0, RZ, RZ, UR16 ;  /* 0x00000010ff007e24 */ /* 0x000fe2000f8e00ff */
[----:B------:R-:W-:Y:S01]  /*15f0*/  ULDC.64 UR6, c[0x0][0x208] ;  /* 0x0000820000067ab9 */ /* 0x000fe20000000a00 */
[----:B------:R-:W-:Y:S01]  /*1600*/  IMAD.MOV.U32 R36, RZ, RZ, R38 ;  /* 0x000000ffff247224 */ /* 0x000fe200078e0026 */
[----:B------:R-:W-:Y:S01]  /*1610*/  USHF.L.U32 UR23, UR6, 0x6, URZ ;  /* 0x0000000606177899 */ /* 0x000fe2000800063f */
[----:B------:R-:W-:Y:S01]  /*1620*/  IADD3 R37, R39, UR22, RZ ;  /* 0x0000001627257c10 */ /* 0x000fe2000fffe0ff */
[----:B------:R-:W-:Y:S01]  /*1630*/  USHF.L.U64.HI UR7, UR6, UR17, UR7 ;  /* 0x0000001106077299 */ /* 0x000fe20008010207 */
[----:B------:R3:W-:Y:S01]  /*1640*/  STL.64 [R1+0x68], R38 ;  /* 0x0000682601007387 */ /* 0x0007e20000100a00 */
[----:B------:R-:W-:-:S02]  /*1650*/  UMOV UR22, 0x5 ;  /* 0x0000000500167882 */ /* 0x000fc40000000000 */
[----:B------:R-:W-:Y:S01]  /*1660*/  UIMAD UR17, UR7, UR12, URZ ;  /* 0x0000000c071172a4 */ /* 0x000fe2000f8e023f */
[----:B------:R-:W-:Y:S01]  /*1670*/  IMAD.U32 R26, RZ, RZ, UR23 ;  /* 0x00000017ff1a7e24 */ /* 0x000fe2000f8e00ff */
[----:B------:R3:W-:Y:S01]  /*1680*/  STL.64 [R1+0x58], R36 ;  /* 0x0000582401007387 */ /* 0x0007e20000100a00 */
[C---:B--2---:R-:W-:Y:S01]  /*1690*/  IADD3 R6, P2, R2.reuse, UR27, RZ ;  /* 0x0000001b02067c10 */ /* 0x044fe2000ff5e0ff */
[----:B------:R-:W-:Y:S01]  /*16a0*/  UIMAD UR17, UR26, UR23, UR17 ;  /* 0x000000171a1172a4 */ /* 0x000fe2000f8e0211 */
[----:B-1----:R-:W-:Y:S01]  /*16b0*/  IADD3 R2, P1, R2, UR30, RZ ;  /* 0x0000001e02027c10 */ /* 0x002fe2000ff3e0ff */
[----:B------:R-:W-:Y:S01]  /*16c0*/  IMAD.WIDE.U32 R4, R26, UR12, R36 ;  /* 0x0000000c1a047c25 */ /* 0x000fe2000f8e0024 */
[C---:B------:R-:W-:Y:S02]  /*16d0*/  IADD3.X R7, R3.reuse, UR28, RZ, P2, !PT ;  /* 0x0000001c03077c10 */ /* 0x040fe400097fe4ff */
[----:B------:R-:W-:Y:S02]  /*16e0*/  IADD3.X R3, R3, UR29, RZ, P1, !PT ;  /* 0x0000001d03037c10 */ /* 0x000fe40008ffe4ff */
[----:B------:R-:W-:Y:S01]  /*16f0*/  LOP3.LUT P2, RZ, R9, 0x1, RZ, 0xc0, !PT ;  /* 0x0000000109ff7812 */ /* 0x000fe2000784c0ff */
[----:B------:R1:W-:Y:S01]  /*1700*/  LDGSTS.E.BYPASS.LTC128B.128 [R10+0x3080], [R6.64], !P3 ;  /* 0x03080000060a7fae */ /* 0x0003e2000d901d54 */
[----:B------:R-:W-:-:S02]  /*1710*/  ISETP.GE.AND P3, PT, R16, c[0x0][0x1fc], PT ;  /* 0x00007f0010007a0c */ /* 0x000fc40003f66270 */
[----:B------:R-:W-:Y:S01]  /*1720*/  LOP3.LUT P1, RZ, R9, 0x2, RZ, 0xc0, !PT ;  /* 0x0000000209ff7812 */ /* 0x000fe2000782c0ff */
[----:B------:R2:W-:Y:S01]  /*1730*/  LDGSTS.E.BYPASS.LTC128B.128 [R10+0x7080], [R2.64], !P0 ;  /* 0x07080000020a7fae */ /* 0x0005e2000c101d54 */
[----:B------:R-:W-:-:S03]  /*1740*/  ISETP.GE.AND P0, PT, R31, c[0x0][0x1fc], PT ;  /* 0x00007f001f007a0c */ /* 0x000fc60003f06270 */
[----:B------:R-:W0:Y:S01]  /*1750*/  LDGDEPBAR ;  /* 0x00000000000079af */ /* 0x000e220000000000 */
[----:B-1----:R-:W-:Y:S02]  /*1760*/  IADD3 R6, -R34, c[0x0][0x168], -R0 ;  /* 0x00005a0022067a10 */ /* 0x002fe40007ffe900 */
[----:B------:R-:W-:Y:S02]  /*1770*/  SEL R0, RZ, 0x1, P3 ;  /* 0x00000001ff007807 */ /* 0x000fe40001800000 */
[C---:B------:R-:W-:Y:S02]  /*1780*/  ISETP.LT.OR P3, PT, R6.reuse, 0x1, !P2 ;  /* 0x000000010600780c */ /* 0x040fe40005761670 */
[----:B--2---:R-:W-:Y:S02]  /*1790*/  SEL R2, RZ, 0xffffffff, P0 ;  /* 0xffffffffff027807 */ /* 0x004fe40000000000 */
[C---:B------:R-:W-:Y:S02]  /*17a0*/  ISETP.LT.OR P0, PT, R6.reuse, 0x1, !P1 ;  /* 0x000000010600780c */ /* 0x040fe40004f01670 */
[----:B------:R-:W-:Y:S01]  /*17b0*/  ISETP.LT.OR P2, PT, R6, 0x21, !P2 ;  /* 0x000000210600780c */ /* 0x000fe20005741670 */
[----:B------:R-:W-:Y:S01]  /*17c0*/  IMAD.SHL.U32 R2, R2, 0x2, RZ ;  /* 0x0000000202027824 */ /* 0x000fe200078e00ff */
[----:B------:R-:W-:-:S02]  /*17d0*/  ISETP.LT.OR P1, PT, R6, 0x21, !P1 ;  /* 0x000000210600780c */ /* 0x000fc40004f21670 */
[----:B------:R-:W-:Y:S01]  /*17e0*/  IADD3 R3, R5, UR17, RZ ;  /* 0x0000001105037c10 */ /* 0x000fe2000fffe0ff */
[----:B------:R-:W-:Y:S01]  /*17f0*/  ULDC UR17, c[0x0][0x20c] ;  /* 0x0000830000117ab9 */ /* 0x000fe20000000800 */
[----:B------:R-:W-:Y:S01]  /*1800*/  LOP3.LUT R0, R2, 0x2, R0, 0xe2, !PT ;  /* 0x0000000202007812 */ /* 0x000fe200078ee200 */
[----:B------:R1:W-:Y:S01]  /*1810*/  LDGSTS.E.BYPASS.LTC128B.128 [R10+0x10080], [R12.64], !P3 ;  /* 0x100800000c0a7fae */ /* 0x0003e2000d901d54 */
[----:B------:R-:W-:Y:S01]  /*1820*/  ISETP.GT.AND P3, PT, R32, 0xf, PT ;  /* 0x0000000f2000780c */ /* 0x000fe20003f64270 */
[----:B------:R-:W-:Y:S01]  /*1830*/  USHF.L.U64.HI UR17, UR6, UR22, UR17 ;  /* 0x0000001606117299 */ /* 0x000fe20008010211 */
[----:B------:R-:W-:Y:S01]  /*1840*/  LOP3.LUT P5, RZ, R0, 0x1, RZ, 0xc0, !PT ;  /* 0x0000000100ff7812 */ /* 0x000fe200078ac0ff */
[----:B------:R1:W-:Y:S01]  /*1850*/  LDGSTS.E.BYPASS.LTC128B.128 [R10+0x12080], [R12.64+0x80], !P0 ;  /* 0x120800800c0a7fae */ /* 0x0003e2000c101d54 */
[----:B------:R-:W-:Y:S01]  /*1860*/  LEA R2, P0, R4, c[0x0][0x1f0], 0x1 ;  /* 0x00007c0004027a11 */ /* 0x000fe200078008ff */
[----:B------:R-:W-:Y:S01]  /*1870*/  USHF.L.U32 UR22, UR6, 0x5, URZ ;  /* 0x0000000506167899 */ /* 0x000fe2000800063f */
[----:B------:R-:W-:Y:S01]  /*1880*/  LOP3.LUT P4, RZ, R0, 0x2, RZ, 0xc0, !PT ;  /* 0x0000000200ff7812 */ /* 0x000fe2000788c0ff */
[----:B------:R2:W-:Y:S01]  /*1890*/  LDGSTS.E.BYPASS.LTC128B.128 [R10+0x11080], [R14.64], !P2 ;  /* 0x110800000e0a7fae */ /* 0x0005e2000d101d54 */
[----:B------:R-:W-:Y:S01]  /*18a0*/  LEA.HI.X R3, R4, c[0x0][0x1f4], R3, 0x1, P0 ;  /* 0x00007d0004037a11 */ /* 0x000fe200000f0c03 */
[----:B------:R-:W-:Y:S01]  /*18b0*/  USHF.L.U32 UR24, UR22, 0x1, URZ ;  /* 0x0000000116187899 */ /* 0x000fe2000800063f */
[C---:B------:R-:W-:Y:S01]  /*18c0*/  ISETP.LT.OR P0, PT, R6.reuse, 0x1, !P4 ;  /* 0x000000010600780c */ /* 0x040fe20006701670 */
[----:B------:R2:W-:Y:S01]  /*18d0*/  LDGSTS.E.BYPASS.LTC128B.128 [R10+0x13080], [R14.64+0x80], !P1 ;  /* 0x130800800e0a7fae */ /* 0x0005e2000c901d54 */
[----:B------:R-:W-:Y:S01]  /*18e0*/  ISETP.LT.OR P1, PT, R6, 0x1, !P5 ;  /* 0x000000010600780c */ /* 0x000fe20006f21670 */
[----:B------:R-:W-:Y:S01]  /*18f0*/  @!P3 IMAD.SHL.U32 R0, R32, 0x10, RZ ;  /* 0x000000102000b824 */ /* 0x000fe200078e00ff */
[----:B------:R-:W-:Y:S01]  /*1900*/  SHF.R.S32.HI R4, RZ, 0x5, R21 ;  /* 0x00000005ff047819 */ /* 0x000fe20000011415 */
[----:B------:R-:W-:-:S03]  /*1910*/  USHF.L.U64.HI UR6, UR22, 0x1, UR17 ;  /* 0x0000000116067899 */ /* 0x000fc60008010211 */
[----:B------:R4:W-:Y:S04]  /*1920*/  @!P3 LDGSTS.E.BYPASS.LTC128B.128 [R0+0x20080], [R18.64] ;  /* 0x200800001200bfae */ /* 0x0009e8000b901d54 */
[----:B------:R-:W0:Y:S04]  /*1930*/  LDGDEPBAR ;  /* 0x00000000000079af */ /* 0x000e280000000000 */
[----:B------:R5:W-:Y:S04]  /*1940*/  LDGSTS.E.BYPASS.LTC128B.128 [R10+0x18080], [R2.64], !P1 ;  /* 0x18080000020a7fae */ /* 0x000be8000c901d54 */
[----:B------:R5:W-:Y:S01]  /*1950*/  LDGSTS.E.BYPASS.LTC128B.128 [R10+0x1a080], [R2.64+0x80], !P0 ;  /* 0x1a080080020a7fae */ /* 0x000be2000c101d54 */
[----:B------:R-:W-:-:S02]  /*1960*/  ISETP.LT.OR P0, PT, R6, 0x21, !P5 ;  /* 0x000000210600780c */ /* 0x000fc40006f01670 */
[----:B--2---:R-:W-:-:S04]  /*1970*/  LEA.HI R14, R22, R32, RZ, 0x2 ;  /* 0x00000020160e7211 */ /* 0x004fc800078f10ff */
[--C-:B------:R-:W-:Y:S02]  /*1980*/  SHF.R.S32.HI R9, RZ, 0x2, R14.reuse ;  /* 0x00000002ff097819 */ /* 0x100fe4000001140e */
[----:B------:R-:W-:Y:S02]  /*1990*/  SHF.R.S32.HI R11, RZ, 0x1f, R14 ;  /* 0x0000001fff0b7819 */ /* 0x000fe4000001140e */
[----:B----4-:R-:W-:-:S04]  /*19a0*/  LEA.HI R0, R21, R4, RZ, 0x1 ;  /* 0x0000000415007211 */ /* 0x010fc800078f08ff */
[----:B------:R-:W-:Y:S02]  /*19b0*/  LOP3.LUT R5, R0, 0xfffffffe, RZ, 0xc0, !PT ;  /* 0xfffffffe00057812 */ /* 0x000fe400078ec0ff */
[----:B------:R-:W-:-:S03]  /*19c0*/  LEA.HI R0, R22, R32, RZ, 0x4 ;  /* 0x0000002016007211 */ /* 0x000fc600078f20ff */
[----:B------:R-:W-:Y:S01]  /*19d0*/  IMAD.IADD R20, R4, 0x1, -R5 ;  /* 0x0000000104147824 */ /* 0x000fe200078e0a05 */
[----:B------:R-:W-:Y:S02]  /*19e0*/  SHF.R.S32.HI R8, RZ, 0x4, R0 ;  /* 0x00000004ff087819 */ /* 0x000fe40000011400 */
[----:B-----5:R-:W-:Y:S01]  /*19f0*/  IADD3 R2, P1, R2, UR24, RZ ;  /* 0x0000001802027c10 */ /* 0x020fe2000ff3e0ff */
[----:B------:R-:W-:Y:S01]  /*1a00*/  IMAD.SHL.U32 R19, R20, 0x10, RZ ;  /* 0x0000001014137824 */ /* 0x000fe200078e00ff */
[----:B------:R-:W-:Y:S02]  /*1a10*/  LEA.HI R5, R0, R8, RZ, 0x1 ;  /* 0x0000000800057211 */ /* 0x000fe400078f08ff */
[----:B------:R-:W-:Y:S02]  /*1a20*/  IADD3.X R3, R3, UR6, RZ, P1, !PT ;  /* 0x0000000603037c10 */ /* 0x000fe40008ffe4ff */
[----:B------:R-:W-:Y:S02]  /*1a30*/  ISETP.LT.OR P1, PT, R6, 0x21, !P4 ;  /* 0x000000210600780c */ /* 0x000fe40006721670 */
[----:B------:R-:W-:Y:S01]  /*1a40*/  LOP3.LUT R4, R0, 0xfffffff0, RZ, 0xc0, !PT ;  /* 0xfffffff000047812 */ /* 0x000fe200078ec0ff */
[----:B------:R2:W-:Y:S01]  /*1a50*/  LDGSTS.E.BYPASS.LTC128B.128 [R10+0x19080], [R2.64], !P0 ;  /* 0x19080000020a7fae */ /* 0x0005e2000c101d54 */
[----:B------:R-:W-:-:S02]  /*1a60*/  IADD3 R0, P0, R30, UR16, RZ ;  /* 0x000000101e007c10 */ /* 0x000fc4000ff1e0ff */
[----:B------:R-:W-:Y:S01]  /*1a70*/  LOP3.LUT R5, R5, 0xfffffffe, RZ, 0xc0, !PT ;  /* 0xfffffffe05057812 */ /* 0x000fe200078ec0ff */
[----:B------:R-:W-:Y:S01]  /*1a80*/  IMAD.IADD R4, R32, 0x1, -R4 ;  /* 0x0000000120047824 */ /* 0x000fe200078e0a04 */
[----:B------:R-:W-:Y:S01]  /*1a90*/  IADD3.X R6, R29, UR15, RZ, P0, !PT ;  /* 0x0000000f1d067c10 */ /* 0x000fe200087fe4ff */
[----:B------:R-:W-:Y:S01]  /*1aa0*/  UIADD3 UR15, UR12, 0x1, URZ ;  /* 0x000000010c0f7890 */ /* 0x000fe2000fffe03f */
[----:B------:R-:W-:Y:S01]  /*1ab0*/  LEA R22, P0, R0, c[0x0][0x280], 0x2 ;  /* 0x0000a00000167a11 */ /* 0x000fe200078010ff */
[----:B-1----:R-:W-:Y:S01]  /*1ac0*/  IMAD.IADD R12, R8, 0x1, -R5 ;  /* 0x00000001080c7824 */ /* 0x002fe200078e0a05 */
[----:B------:R-:W-:Y:S01]  /*1ad0*/  LEA.HI R5, R11, R9, RZ, 0x3 ;  /* 0x000000090b057211 */ /* 0x000fe200078f18ff */
[----:B------:R2:W-:Y:S01]  /*1ae0*/  LDGSTS.E.BYPASS.LTC128B.128 [R10+0x1b080], [R2.64+0x80], !P1 ;  /* 0x1b080080020a7fae */ /* 0x0005e2000c901d54 */
[----:B------:R-:W-:Y:S01]  /*1af0*/  LEA.HI.X R23, R0, c[0x0][0x284], R6, 0x2, P0 ;  /* 0x0000a10000177a11 */ /* 0x000fe200000f1406 */
[----:B------:R-:W-:Y:S01]  /*1b00*/  IMAD R11, R12, 0x800, R28 ;  /* 0x000008000c0b7824 */ /* 0x000fe200078e021c */
[----:B------:R-:W-:Y:S01]  /*1b10*/  LOP3.LUT R0, R5, 0xfffffff8, RZ, 0xc0, !PT ;  /* 0xfffffff805007812 */ /* 0x000fe200078ec0ff */
[----:B------:R-:W-:Y:S01]  /*1b20*/  UISETP.GE.AND UP0, UPT, UR15, UR14, UPT ;  /* 0x0000000e0f00728c */ /* 0x000fe2000bf06270 */
[----:B------:R-:W-:-:S02]  /*1b30*/  SHF.R.S32.HI R7, RZ, 0x1f, R4 ;  /* 0x0000001fff077819 */ /* 0x000fc40000011404 */
[----:B------:R-:W-:Y:S02]  /*1b40*/  R2P PR, R24, 0x6 ;  /* 0x0000000618007804 */ /* 0x000fe40000000000 */
[----:B------:R-:W-:Y:S02]  /*1b50*/  LEA.HI R13, R7, R4, RZ, 0x3 ;  /* 0x00000004070d7211 */ /* 0x000fe400078f18ff */
[----:B------:R-:W-:Y:S02]  /*1b60*/  PLOP3.LUT P0, PT, PT, PT, UP0, 0x80, 0x0 ;  /* 0x000000000000781c */ /* 0x000fe40003f0f008 */
[----:B------:R-:W-:Y:S02]  /*1b70*/  LOP3.LUT R7, R13, 0xfffffff8, RZ, 0xc0, !PT ;  /* 0xfffffff80d077812 */ /* 0x000fe400078ec0ff */
[----:B------:R-:W-:Y:S02]  /*1b80*/  SEL R212, R212, 0xfffffff0, !P1 ;  /* 0xfffffff0d4d47807 */ /* 0x000fe40004800000 */
[----:B------:R-:W-:Y:S01]  /*1b90*/  SEL R213, R213, 0xffffffe0, !P2 ;  /* 0xffffffe0d5d57807 */ /* 0x000fe20005000000 */
[----:B------:R-:W-:-:S02]  /*1ba0*/  IMAD.IADD R7, R4, 0x1, -R7 ;  /* 0x0000000104077824 */ /* 0x000fc400078e0a07 */
[----:B------:R-:W-:Y:S02]  /*1bb0*/  IMAD.SHL.U32 R4, R12, 0x20, RZ ;  /* 0x000000200c047824 */ /* 0x000fe400078e00ff */
[----:B--2---:R-:W-:Y:S02]  /*1bc0*/  IMAD.SHL.U32 R2, R24, 0x40, RZ ;  /* 0x0000004018027824 */ /* 0x004fe400078e00ff */
        /* <DEDUP_REMOVED lines=80> */
.L_x_1527:
[----:B--2---:R-:W-:Y:S05]  /*20d0*/  BSYNC B0 ;  /* 0x0000000000007941 */ /* 0x004fea0003800000 */
.L_x_1526:
        /* <DEDUP_REMOVED lines=9> */
[----:B------:R-:W1:Y:S01]  /*2170*/  S2UR UR23, SR_CTAID.Y ;  /* 0x00000000001779c3 */ /* 0x000e620000002600 */
        /* <DEDUP_REMOVED lines=10> */
[----:B------:R-:W-:Y:S01]  /*2220*/  IMAD.MOV.U32 R219, RZ, RZ, 0x10 ;  /* 0x00000010ffdb7424 */ /* 0x000fe200078e00ff */
[C---:B------:R-:W-:Y:S01]  /*2230*/  LOP3.LUT P0, RZ, R7.reuse, 0x4, RZ, 0xc0, !PT ;  /* 0x0000000407ff7812 */ /* 0x040fe2000780c0ff */
[----:B------:R-:W-:Y:S01]  /*2240*/  IMAD.SHL.U32 R4, R2, 0x2, RZ ;  /* 0x0000000202047824 */ /* 0x000fe200078e00ff */
[----:B------:R-:W-:Y:S01]  /*2250*/  LOP3.LUT P1, RZ, R7, 0x2, RZ, 0xc0, !PT ;  /* 0x0000000207ff7812 */ /* 0x000fe2000782c0ff */
[----:B------:R-:W-:Y:S01]  /*2260*/  IMAD.SHL.U32 R211, R5, 0x2, RZ ;  /* 0x0000000205d37824 */ /* 0x000fe200078e00ff */
[----:B------:R-:W-:Y:S01]  /*2270*/  SEL R216, R216, 0xffffffc0, !P0 ;  /* 0xffffffc0d8d87807 */ /* 0x000fe20004000000 */
[----:B------:R-:W-:Y:S01]  /*2280*/  IMAD.U32 R229, RZ, RZ, UR6 ;  /* 0x00000006ffe57e24 */ /* 0x000fe2000f8e00ff */
        /* <DEDUP_REMOVED lines=10> */
[C---:B------:R-:W-:Y:S01]  /*2330*/  IMAD R214, R213.reuse, 0x2, R211 ;  /* 0x00000002d5d67824 */ /* 0x040fe200078e02d3 */
        /* <DEDUP_REMOVED lines=19> */
[----:B--2---:R-:W-:Y:S01]  /*2470*/  MOV R0, 0x1 ;  /* 0x0000000100007802 */ /* 0x004fe20000000f00 */
        /* <DEDUP_REMOVED lines=63> */
[----:B-1-3--:R-:W-:-:S02]  /*2870*/  ULDC UR25, c[0x0][0x168] ;  /* 0x00005a0000197ab9 */ /* 0x00afc40000000800 */
.L_x_1546:
        /* <DEDUP_REMOVED lines=225> */
.L_x_1530:
[----:B------:R-:W-:Y:S11]  /*3690*/  ISETP.NE.AND P0, PT, R10, c[0x0][0x2a8], PT ;  /* 0x0000aa000a007a0c */ /* 0x000ff60003f05270 */
[----:B------:R-:W-:Y:S02]  /*36a0*/  @!UPT UIADD3 URZ, URZ, URZ, URZ ;  /* 0x0000003f3f3ff290 */ /* 0x000fe4000fffe03f */
[----:B------:R-:W-:Y:S05]  /*36b0*/  @P0 IMAD.HI.U32 R4, R2, c[0x0][0x2ac], RZ ;  /* 0x0000ab0002040a27 */ /* 0x000fea00078e00ff */
[----:B------:R-:W-:Y:S02]  /*36c0*/  @P0 SHF.R.U32.HI R2, RZ, c[0x0][0x2b0], R4 ;  /* 0x0000ac00ff020a19 */ /* 0x000fe40000011604 */
.L_x_1531:
[----:B------:R-:W-:Y:S05]  /*36d0*/  BSYNC B0 ;  /* 0x0000000000007941 */ /* 0x000fea0003800000 */
.L_x_1529:
        /* <DEDUP_REMOVED lines=10> */
.L_x_1528:
        /* <DEDUP_REMOVED lines=17> */
.L_x_1534:
[----:B------:R-:W-:Y:S11]  /*3890*/  ISETP.NE.AND P0, PT, R10, c[0x0][0x2a8], PT ;  /* 0x0000aa000a007a0c */ /* 0x000ff60003f05270 */
[----:B------:R-:W-:Y:S02]  /*38a0*/  @!UPT UIADD3 URZ, URZ, URZ, URZ ;  /* 0x0000003f3f3ff290 */ /* 0x000fe4000fffe03f */
[----:B------:R-:W-:Y:S05]  /*38b0*/  @P0 IMAD.HI.U32 R4, R2, c[0x0][0x2ac], RZ ;  /* 0x0000ab0002040a27 */ /* 0x000fea00078e00ff */
[----:B------:R-:W-:Y:S02]  /*38c0*/  @P0 SHF.R.U32.HI R2, RZ, c[0x0][0x2b0], R4 ;  /* 0x0000ac00ff020a19 */ /* 0x000fe40000011604 */
.L_x_1535:
[----:B------:R-:W-:Y:S05]  /*38d0*/  BSYNC B0 ;  /* 0x0000000000007941 */ /* 0x000fea0003800000 */
.L_x_1533:
[----:B------:R-:W2:Y:S01]  /*38e0*/  LDL R5, [R1+0x48] ;  /* 0x0000480001057983 */ /* 0x000ea20000100800 */
[----:B------:R-:W-:Y:S04]  /*38f0*/  IMAD.MOV.U32 R4, RZ, RZ, c[0x0][0x2a8] ;  /* 0x0000aa00ff047624 */ /* 0x000fe800078e00ff */
[----:B------:R-:W-:Y:S04]  /*3900*/  IMAD R2, R2, R4, -UR16 ;  /* 0x8000001002027e24 */ /* 0x000fe8000f8e0204 */
[----:B--2---:R-:W-:Y:S05]  /*3910*/  IMAD.IADD R2, R2, 0x1, -R5 ;  /* 0x0000000102027824 */ /* 0x004fea00078e0a05 */
[----:B------:R-:W-:Y:S02]  /*3920*/  IADD3 R4, R2, c[0x0][0x2a8], RZ ;  /* 0x0000aa0002047a10 */ /* 0x000fe40007ffe0ff */
[----:B------:R-:W-:Y:S02]  /*3930*/  IMNMX R7, R7, R2, !PT ;  /* 0x0000000207077217 */ /* 0x000fe40007800200 */
[----:B------:R-:W-:Y:S02]  /*3940*/  IMNMX R8, R8, R4, PT ;  /* 0x0000000408087217 */ /* 0x000fe40003800200 */
.L_x_1532:
        /* <DEDUP_REMOVED lines=17> */
.L_x_1538:
[----:B------:R-:W-:Y:S11]  /*3a60*/  ISETP.NE.AND P0, PT, R10, c[0x0][0x2a8], PT ;  /* 0x0000aa000a007a0c */ /* 0x000ff60003f05270 */
[----:B------:R-:W-:Y:S02]  /*3a70*/  @!UPT UIADD3 URZ, URZ, URZ, URZ ;  /* 0x0000003f3f3ff290 */ /* 0x000fe4000fffe03f */
[----:B------:R-:W-:Y:S05]  /*3a80*/  @P0 IMAD.HI.U32 R4, R2, c[0x0][0x2ac], RZ ;  /* 0x0000ab0002040a27 */ /* 0x000fea00078e00ff */
[----:B------:R-:W-:Y:S02]  /*3a90*/  @P0 SHF.R.U32.HI R2, RZ, c[0x0][0x2b0], R4 ;  /* 0x0000ac00ff020a19 */ /* 0x000fe40000011604 */
.L_x_1539:
[----:B------:R-:W-:Y:S05]  /*3aa0*/  BSYNC B0 ;  /* 0x0000000000007941 */ /* 0x000fea0003800000 */
.L_x_1537:
[----:B------:R-:W2:Y:S01]  /*3ab0*/  LDL R11, [R1+0x48] ;  /* 0x00004800010b7983 */ /* 0x000ea20000100800 */
[----:B------:R-:W-:Y:S04]  /*3ac0*/  IMAD.MOV.U32 R4, RZ, RZ, c[0x0][0x2a8] ;  /* 0x0000aa00ff047624 */ /* 0x000fe800078e00ff */
[----:B------:R-:W-:Y:S04]  /*3ad0*/  IMAD R2, R2, R4, -UR16 ;  /* 0x8000001002027e24 */ /* 0x000fe8000f8e0204 */
[----:B--2---:R-:W-:Y:S05]  /*3ae0*/  IMAD.IADD R2, R2, 0x1, -R11 ;  /* 0x0000000102027824 */ /* 0x004fea00078e0a0b */
[----:B------:R-:W-:Y:S02]  /*3af0*/  IADD3 R4, R2, c[0x0][0x2a8], RZ ;  /* 0x0000aa0002047a10 */ /* 0x000fe40007ffe0ff */
[----:B------:R-:W-:Y:S02]  /*3b00*/  IMNMX R5, R5, R2, !PT ;  /* 0x0000000205057217 */ /* 0x000fe40007800200 */
[----:B------:R-:W-:Y:S02]  /*3b10*/  IMNMX R6, R6, R4, PT ;  /* 0x0000000406067217 */ /* 0x000fe40003800200 */
.L_x_1536:
        /* <DEDUP_REMOVED lines=17> */
.L_x_1542:
[----:B------:R-:W-:Y:S11]  /*3c30*/  ISETP.NE.AND P0, PT, R10, c[0x0][0x2a8], PT ;  /* 0x0000aa000a007a0c */ /* 0x000ff60003f05270 */
[----:B------:R-:W-:Y:S02]  /*3c40*/  @!UPT UIADD3 URZ, URZ, URZ, URZ ;  /* 0x0000003f3f3ff290 */ /* 0x000fe4000fffe03f */
[----:B------:R-:W-:Y:S05]  /*3c50*/  @P0 IMAD.HI.U32 R9, R0, c[0x0][0x2ac], RZ ;  /* 0x0000ab0000090a27 */ /* 0x000fea00078e00ff */
[----:B------:R-:W-:Y:S02]  /*3c60*/  @P0 SHF.R.U32.HI R0, RZ, c[0x0][0x2b0], R9 ;  /* 0x0000ac00ff000a19 */ /* 0x000fe40000011609 */
.L_x_1543:
[----:B------:R-:W-:Y:S05]  /*3c70*/  BSYNC B0 ;  /* 0x0000000000007941 */ /* 0x000fea0003800000 */
.L_x_1541:
[----:B------:R-:W2:Y:S01]  /*3c80*/  LDL R10, [R1+0x48] ;  /* 0x00004800010a7983 */ /* 0x000ea20000100800 */
[----:B------:R-:W-:Y:S04]  /*3c90*/  IMAD.MOV.U32 R9, RZ, RZ, c[0x0][0x2a8] ;  /* 0x0000aa00ff097624 */ /* 0x000fe800078e00ff */
[----:B------:R-:W-:Y:S04]  /*3ca0*/  IMAD R0, R0, R9, -UR16 ;  /* 0x8000001000007e24 */ /* 0x000fe8000f8e0209 */
[----:B--2---:R-:W-:Y:S05]  /*3cb0*/  IMAD.IADD R0, R0, 0x1, -R10 ;  /* 0x0000000100007824 */ /* 0x004fea00078e0a0a */
[----:B------:R-:W-:Y:S02]  /*3cc0*/  IADD3 R9, R0, c[0x0][0x2a8], RZ ;  /* 0x0000aa0000097a10 */ /* 0x000fe40007ffe0ff */
[----:B------:R-:W-:Y:S02]  /*3cd0*/  IMNMX R2, R2, R0, !PT ;  /* 0x0000000002027217 */ /* 0x000fe40007800200 */
[----:B------:R-:W-:Y:S02]  /*3ce0*/  IMNMX R4, R4, R9, PT ;  /* 0x0000000904047217 */ /* 0x000fe40003800200 */
.L_x_1540:
        /* <DEDUP_REMOVED lines=80> */
.L_x_1544:
        /* <DEDUP_REMOVED lines=707> */
.L_x_1545:
[----:B-123--:R-:W2:Y:S01]  /*6e20*/  LDL.64 R6, [R1+0x60] ;  /* 0x0000600001067983 */ /* 0x00eea20000100a00 */
[----:B------:R-:W-:Y:S01]  /*6e30*/  USHF.R.S32.HI UR31, URZ, 0x1f, UR23 ;  /* 0x0000001f3f1f7899 */ /* 0x000fe20008011417 */
[----:B------:R-:W-:Y:S01]  /*6e40*/  IMAD.U32 R4, RZ, RZ, UR23 ;  /* 0x00000017ff047e24 */ /* 0x000fe2000f8e00ff */
[----:B------:R-:W-:Y:S01]  /*6e50*/  ULDC.64 UR6, c[0x0][0x238] ;  /* 0x00008e0000067ab9 */ /* 0x000fe20000000a00 */
[----:B------:R-:W-:Y:S01]  /*6e60*/  IMAD.IADD R205, R2, 0x1, R216 ;  /* 0x0000000102cd7824 */ /* 0x000fe200078e02d8 */
[----:B------:R-:W-:Y:S01]  /*6e70*/  UIMAD UR31, UR31, UR6, URZ ;  /* 0x000000061f1f72a4 */ /* 0x000fe2000f8e023f */
[----:B------:R-:W-:Y:S01]  /*6e80*/  LDSM.16.MT88.4 R184, [R0+0x1080] ;  /* 0x0010800000b8783b */ /* 0x000fe20000004200 */
[----:B------:R-:W-:Y:S02]  /*6e90*/  USHF.L.U32 UR12, UR12, 0xd, URZ ;  /* 0x0000000d0c0c7899 */ /* 0x000fe4000800063f */
[----:B------:R-:W-:Y:S02]  /*6ea0*/  UIMAD UR31, UR23, UR7, UR31 ;  /* 0x00000007171f72a4 */ /* 0x000fe4000f8e021f */
[----:B------:R-:W1:Y:S01]  /*6eb0*/  LDSM.16.M88.4 R180, [R205+0x24480] ;  /* 0x02448000cdb4783b */ /* 0x000e620000000200 */
[----:B------:R-:W-:Y:S02]  /*6ec0*/  ULDC.64 UR6, c[0x0][0x240] ;  /* 0x0000900000067ab9 */ /* 0x000fe40000000a00 */
[----:B------:R-:W-:Y:S02]  /*6ed0*/  UIMAD UR6, UR5, UR6, URZ ;  /* 0x00000006050672a4 */ /* 0x000fe4000f8e023f */
[----:B------:R-:W3:Y:S01]  /*6ee0*/  LDSM.16.M88.4 R188, [R205+0x25480] ;  /* 0x02548000cdbc783b */ /* 0x000ee20000000200 */
[----:B------:R-:W-:Y:S02]  /*6ef0*/  UISETP.GE.AND UP0, UPT, UR30, UR14, UPT ;  /* 0x0000000e1e00728c */ /* 0x000fe4000bf06270 */
[----:B------:R-:W-:Y:S02]  /*6f00*/  UIMAD UR6, UR11, UR7, UR6 ;  /* 0x000000070b0672a4 */ /* 0x000fe4000f8e0206 */
[----:B------:R-:W-:Y:S01]  /*6f10*/  USHF.R.S32.HI UR7, URZ, 0x1f, UR12 ;  /* 0x0000001f3f077899 */ /* 0x000fe2000801140c */
[----:B------:R-:W4:Y:S01]  /*6f20*/  LDSM.16.MT88.4 R192, [R0+0x5080] ;  /* 0x0050800000c0783b */ /* 0x000f220000004200 */
[----:B------:R-:W-:Y:S02]  /*6f30*/  UISETP.GE.AND UP3, UPT, UR4, 0x1, UPT ;  /* 0x000000010400788c */ /* 0x000fe4000bf66270 */
[----:B------:R-:W-:Y:S02]  /*6f40*/  UISETP.GE.AND UP2, UPT, UR29, 0x1, UPT ;  /* 0x000000011d00788c */ /* 0x000fe4000bf46270 */
[----:B------:R-:W0:Y:S01]  /*6f50*/  LDGDEPBAR ;  /* 0x00000000000079af */ /* 0x000e220000000000 */
[----:B------:R-:W-:Y:S01]  /*6f60*/  UISETP.GE.AND UP1, UPT, UR28, 0x1, UPT ;  /* 0x000000011c00788c */ /* 0x000fe2000bf26270 */
[----:B--2---:R-:W-:Y:S04]  /*6f70*/  IMAD.WIDE.U32 R4, R4, c[0x0][0x238], R6 ;  /* 0x00008e0004047a25 */ /* 0x004fe800078e0006 */
[----:B------:R-:W-:Y:S01]  /*6f80*/  IMAD.U32 R6, RZ, RZ, UR11 ;  /* 0x0000000bff067e24 */ /* 0x000fe2000f8e00ff */
[----:B------:R-:W-:Y:S01]  /*6f90*/  IADD3 R5, R5, UR31, RZ ;  /* 0x0000001f05057c10 */ /* 0x000fe2000fffe0ff */
[----:B------:R-:W-:Y:S04]  /*6fa0*/  UIADD3 UR31, UR4, 0x1, URZ ;  /* 0x00000001041f7890 */ /* 0x000fe8000fffe03f */
[----:B------:R-:W-:Y:S01]  /*6fb0*/  IMAD.WIDE.U32 R4, R6, c[0x0][0x240], R4 ;  /* 0x0000900006047a25 */ /* 0x000fe200078e0004 */
[----:B------:R-:W-:Y:S03]  /*6fc0*/  USEL UR4, UR31, URZ, !UP3 ;  /* 0x0000003f1f047287 */ /* 0x000fe6000d800000 */
[----:B------:R-:W-:Y:S01]  /*6fd0*/  IMAD.U32 R6, RZ, RZ, UR6 ;  /* 0x00000006ff067e24 */ /* 0x000fe2000f8e00ff */
[----:B------:R-:W-:Y:S01]  /*6fe0*/  IADD3 R4, P0, R4, UR12, RZ ;  /* 0x0000000c04047c10 */ /* 0x000fe2000ff1e0ff */
[----:B------:R-:W-:Y:S02]  /*6ff0*/  UIADD3 UR6, UR28, 0x1, URZ ;  /* 0x000000011c067890 */ /* 0x000fe4000fffe03f */
[----:B------:R-:W-:Y:S01]  /*7000*/  UMOV UR12, UR30 ;  /* 0x0000001e000c7c82 */ /* 0x000fe20008000000 */
[----:B------:R-:W-:Y:S01]  /*7010*/  IADD3.X R6, R5, UR7, R6, P0, !PT ;  /* 0x0000000705067c10 */ /* 0x000fe200087fe406 */
[----:B------:R-:W-:Y:S01]  /*7020*/  UIADD3 UR7, UR29, 0x1, URZ ;  /* 0x000000011d077890 */ /* 0x000fe2000fffe03f */
[C---:B------:R-:W-:Y:S01]  /*7030*/  LEA R224, P0, R4.reuse, c[0x0][0x220], 0x2 ;  /* 0x0000880004e07a11 */ /* 0x040fe200078010ff */
[----:B------:R-:W-:Y:S02]  /*7040*/  USEL UR28, UR6, URZ, !UP1 ;  /* 0x0000003f061c7287 */ /* 0x000fe4000c800000 */
        /* <DEDUP_REMOVED lines=18> */
[----:B------:R-:W2:Y:S07]  /*7170*/  LDSM.16.M88.4 R176, [R176+0x25480] ;  /* 0x02548000b0b0783b */ /* 0x000eae0000000200 */
        /* <DEDUP_REMOVED lines=8> */
[C---:B---3--:R-:W-:Y:S08]  /*7200*/  HMMA.16816.F32 R8, R188.reuse, R184, R8 ;  /* 0x000000b8bc08723c */ /* 0x048ff00000001808 */
[-C--:B------:R-:W-:Y:S08]  /*7210*/  HMMA.16816.F32 R12, R188, R186.reuse, R12 ;  /* 0x000000babc0c723c */ /* 0x080ff0000000180c */
[C---:B------:R-:W-:Y:S01]  /*7220*/  HMMA.16816.F32 R16, R180.reuse, R186, R16 ;  /* 0x000000bab410723c */ /* 0x040fe20000001810 */
[----:B------:R-:W1:Y:S07]  /*7230*/  LDSM.16.MT88.4 R184, [R0+0x2080] ;  /* 0x0020800000b8783b */ /* 0x000e6e0000004200 */
[-C--:B----4-:R-:W-:Y:S08]  /*7240*/  HMMA.16816.F32 R20, R180, R192.reuse, R20 ;  /* 0x000000c0b414723c */ /* 0x090ff00000001814 */
[C---:B------:R-:W-:Y:S08]  /*7250*/  HMMA.16816.F32 R24, R188.reuse, R192, R24 ;  /* 0x000000c0bc18723c */ /* 0x040ff00000001818 */
[-C--:B------:R-:W-:Y:S01]  /*7260*/  HMMA.16816.F32 R28, R188, R194.reuse, R28 ;  /* 0x000000c2bc1c723c */ /* 0x080fe2000000181c */
[----:B------:R3:W4:Y:S07]  /*7270*/  LDSM.16.M88.4 R188, [R2+0x27480] ;  /* 0x0274800002bc783b */ /* 0x00072e0000000200 */
[----:B------:R-:W-:Y:S01]  /*7280*/  HMMA.16816.F32 R32, R180, R194, R32 ;  /* 0x000000c2b420723c */ /* 0x000fe20000001820 */
[----:B------:R-:W1:Y:S05]  /*7290*/  LDSM.16.MT88.4 R180, [R0+0x6080] ;  /* 0x0060800000b4783b */ /* 0x000e6a0000004200 */
[----:B------:R-:W-:Y:S02]  /*72a0*/  LDSM.16.M88.4 R192, [R204+0x27480] ;  /* 0x02748000ccc0783b */ /* 0x000fe40000000200 */
[-C--:B--2---:R-:W-:Y:S08]  /*72b0*/  HMMA.16816.F32 R4, R164, R168.reuse, R4 ;  /* 0x000000a8a404723c */ /* 0x084ff00000001804 */
[C---:B------:R-:W-:Y:S04]  /*72c0*/  HMMA.16816.F32 R8, R176.reuse, R168, R8 ;  /* 0x000000a8b008723c */ /* 0x040fe80000001808 */
[----:B---3--:R-:W-:Y:S04]  /*72d0*/  IADD3 R2, R216, R2, R208 ;  /* 0x00000002d8027210 */ /* 0x008fe80007ffe0d0 */
        /* <DEDUP_REMOVED lines=11> */
[C---:B----4-:R-:W-:Y:S08]  /*7390*/  HMMA.16816.F32 R8, R188.reuse, R184, R8 ;  /* 0x000000b8bc08723c */ /* 0x050ff00000001808 */
        /* <DEDUP_REMOVED lines=222> */
.L_x_1525:
[----:B------:R-:W-:Y:S05]  /*8180*/  @P1 EXIT ;  /* 0x000000000000194d */ /* 0x000fea0003800000 */
[----:B------:R-:W2:Y:S01]  /*8190*/  LDL.64 R2, [R1+0x60] ;  /* 0x0000600001027983 */ /* 0x000ea20000100a00 */
[----:B------:R-:W3:Y:S01]  /*81a0*/  S2UR UR6, SR_CTAID.Z ;  /* 0x00000000000679c3 */ /* 0x000ee20000002700 */
[----:B------:R-:W-:Y:S01]  /*81b0*/  ULDC.64 UR12, c[0x0][0x338] ;  /* 0x0000ce00000c7ab9 */ /* 0x000fe20000000a00 */
[----:B------:R-:W-:Y:S01]  /*81c0*/  BSSY B0, `(.L_x_1547) ;  /* 0x0000022000007945 */ /* 0x000fe20003800000 */
[----:B------:R-:W-:Y:S02]  /*81d0*/  UISETP.NE.AND UP0, UPT, UR12, 0x1, UPT ;  /* 0x000000010c00788c */ /* 0x000fe4000bf05270 */
[----:B------:R-:W-:Y:S02]  /*81e0*/  ULDC UR7, c[0x0][0x358] ;  /* 0x0000d60000077ab9 */ /* 0x000fe40000000800 */
[----:B------:R-:W-:-:S02]  /*81f0*/  UIMAD.WIDE.U32 UR8, UR23, UR13, URZ ;  /* 0x0000000d170872a5 */ /* 0x000fc4000f8e003f */
[----:B------:R-:W-:Y:S02]  /*8200*/  UIMAD UR7, UR10, UR7, URZ ;  /* 0x000000070a0772a4 */ /* 0x000fe4000f8e023f */
[----:B------:R-:W-:Y:S02]  /*8210*/  ULDC UR13, c[0x0][0x2f4] ;  /* 0x0000bd00000d7ab9 */ /* 0x000fe40000000800 */
[----:B------:R-:W-:Y:S02]  /*8220*/  ULDC UR4, c[0x0][0x340] ;  /* 0x0000d00000047ab9 */ /* 0x000fe40000000800 */
[----:B------:R-:W-:Y:S02]  /*8230*/  UMOV UR11, UR23 ;  /* 0x00000017000b7c82 */ /* 0x000fe40008000000 */
[----:B------:R-:W-:-:S04]  /*8240*/  @UP0 USHF.R.U32.HI UR11, URZ, UR4, UR9 ;  /* 0x000000043f0b0299 */ /* 0x000fc80008011609 */
[----:B------:R-:W-:Y:S02]  /*8250*/  USHF.R.S32.HI UR9, URZ, 0x1f, UR11 ;  /* 0x0000001f3f097899 */ /* 0x000fe4000801140b */
[----:B---3--:R-:W-:Y:S02]  /*8260*/  UIMAD UR5, UR6, UR13, URZ ;  /* 0x0000000d060572a4 */ /* 0x008fe4000f8e023f */
[----:B------:R-:W-:Y:S02]  /*8270*/  UIMAD UR13, UR7, UR13, URZ ;  /* 0x0000000d070d72a4 */ /* 0x000fe4000f8e023f */
        /* <DEDUP_REMOVED lines=11> */
[----:B-1----:R-:W-:Y:S01]  /*8330*/  IMAD.U32 R4, RZ, RZ, UR4 ;  /* 0x00000004ff047e24 */ /* 0x002fe2000f8e00ff */
[----:B------:R-:W-:Y:S02]  /*8340*/  USHF.R.S32.HI UR12, URZ, 0x1f, UR6 ;  /* 0x0000001f3f0c7899 */ /* 0x000fe40008011406 */
[----:B------:R-:W-:Y:S01]  /*8350*/  MOV R5, UR5 ;  /* 0x0000000500057c02 */ /* 0x000fe20008000f00 */
[----:B------:R-:W-:Y:S01]  /*8360*/  BAR.SYNC.DEFER_BLOCKING 0x1, 0x100 ;  /* 0x0044000000007b1d */ /* 0x000fe20000010000 */
[----:B--2---:R-:W-:-:S13]  /*8370*/  ISETP.NE.AND P1, PT, R2, RZ, PT ;  /* 0x000000ff0200720c */ /* 0x004fda0003f25270 */
[----:B------:R-:W-:Y:S05]  /*8380*/  @P1 BRA `(.L_x_1548) ;  /* 0x0000005000001947 */ /* 0x000fea0003800000 */
.L_x_1549:
[----:B------:R-:W2:Y:S01]  /*8390*/  LDG.E.STRONG.GPU R0, [R4.64] ;  /* 0x0000001404007981 */ /* 0x000ea2000c1ef900 */
[----:B------:R-:W-:Y:S01]  /*83a0*/  YIELD ;  /* 0x0000000000007946 */ /* 0x000fe20003800000 */
[----:B--2---:R-:W-:Y:S01]  /*83b0*/  ISETP.NE.AND P0, PT, R0, UR13, PT ;  /* 0x0000000d00007c0c */ /* 0x004fe2000bf05270 */
[----:B------:R-:W-:-:S12]  /*83c0*/  CCTL.IVALL ;  /* 0x00000000ff00798f */ /* 0x000fd80002000000 */
[----:B------:R-:W-:Y:S05]  /*83d0*/  @P0 BRA `(.L_x_1549) ;  /* 0xffffffb000000947 */ /* 0x000fea000383ffff */
.L_x_1548:
[----:B------:R-:W-:Y:S05]  /*83e0*/  BSYNC B0 ;  /* 0x0000000000007941 */ /* 0x000fea0003800000 */
.L_x_1547:
[----:B------:R-:W-:Y:S01]  /*83f0*/  MOV R11, 0xffffffff ;  /* 0xffffffff000b7802 */ /* 0x000fe20000000f00 */
[----:B------:R-:W-:Y:S05]  /*8400*/  BRA.CONV ~URZ, `(.L_x_1550) ;  /* 0x000000237f007947 */ /* 0x000fea000b800000 */
[----:B------:R-:W-:Y:S02]  /*8410*/  MOV R2, 0x8430 ;  /* 0x0000843000027802 */ /* 0x000fe40000000f00 */
[----:B------:R-:W-:Y:S05]  /*8420*/  CALL.REL.NOINC `($__internal_8_$__cuda_sm70_warpsync) ;  /* 0x00000d3000007944 */ /* 0x000fea0003c00000 */
.L_x_1550:
[----:B------:R-:W2:Y:S01]  /*8430*/  LDL.LU.64 R2, [R1+0x60] ;  /* 0x0000600001027983 */ /* 0x000ea20000300a00 */
[----:B------:R-:W-:-:S03]  /*8440*/  USHF.L.U32 UR4, UR10, 0xe, URZ ;  /* 0x0000000e0a047899 */ /* 0x000fc6000800063f */
[----:B------:R-:W1:Y:S01]  /*8450*/  S2R R10, SR_CTAID.Z ;  /* 0x00000000000a7919 */ /* 0x000e620000002700 */
[----:B------:R-:W-:Y:S01]  /*8460*/  USHF.R.S32.HI UR14, URZ, 0x1f, UR4 ;  /* 0x0000001f3f0e7899 */ /* 0x000fe20008011404 */
[----:B------:R-:W-:-:S06]  /*8470*/  NOP ;  /* 0x0000000000007918 */ /* 0x000fcc0000000000 */
[C---:B--2---:R-:W-:Y:S01]  /*8480*/  IADD3 R6, P0, R2.reuse, UR4, RZ ;  /* 0x0000000402067c10 */ /* 0x044fe2000ff1e0ff */
[----:B------:R-:W-:Y:S02]  /*8490*/  ULDC.64 UR4, c[0x0][0x328] ;  /* 0x0000ca0000047ab9 */ /* 0x000fe40000000a00 */
[----:B------:R-:W-:Y:S01]  /*84a0*/  UIMAD UR4, UR9, UR4, URZ ;  /* 0x00000004090472a4 */ /* 0x000fe2000f8e023f */
[----:B------:R-:W-:Y:S01]  /*84b0*/  LEA.HI.X.SX32 R7, R2, UR14, 0x1, P0 ;  /* 0x0000000e02077c11 */ /* 0x000fe200080f0eff */
[----:B------:R-:W-:Y:S02]  /*84c0*/  IMAD.U32 R2, RZ, RZ, UR11 ;  /* 0x0000000bff027e24 */ /* 0x000fe4000f8e00ff */
[----:B------:R-:W-:Y:S02]  /*84d0*/  UIMAD UR14, UR11, UR5, UR4 ;  /* 0x000000050b0e72a4 */ /* 0x000fe4000f8e0204 */
[----:B------:R-:W-:Y:S01]  /*84e0*/  IMAD.WIDE.U32 R2, R2, c[0x0][0x328], R6 ;  /* 0x0000ca0002027a25 */ /* 0x000fe200078e0006 */
[----:B------:R-:W-:-:S02]  /*84f0*/  ULDC.64 UR4, c[0x0][0x330] ;  /* 0x0000cc0000047ab9 */ /* 0x000fc40000000a00 */
        /* <DEDUP_REMOVED lines=73> */
[----:B------:R-:W-:Y:S05]  /*8990*/  CALL.REL.NOINC `($__internal_8_$__cuda_sm70_warpsync) ;  /* 0x000007c000007944 */ /* 0x000fea0003c00000 */
.L_x_1551:
        /* <DEDUP_REMOVED lines=12> */
.L_x_1553:
[----:B------:R-:W-:Y:S05]  /*8a60*/  BSYNC B0 ;  /* 0x0000000000007941 */ /* 0x000fea0003800000 */
.L_x_1552:
[----:B------:R-:W-:Y:S01]  /*8a70*/  ULDC.64 UR4, c[0x0][0x348] ;  /* 0x0000d20000047ab9 */ /* 0x000fe20000000a00 */
[----:B------:R-:W-:Y:S01]  /*8a80*/  BSSY B0, `(.L_x_1554) ;  /* 0x000000b000007945 */ /* 0x000fe20003800000 */
[----:B------:R-:W-:-:S04]  /*8a90*/  UIADD3 UR4, UP0, UR7, UR4, URZ ;  /* 0x0000000407047290 */ /* 0x000fc8000ff1e03f */
[----:B------:R-:W-:Y:S02]  /*8aa0*/  UIADD3.X UR5, UR8, UR5, URZ, UP0, !UPT ;  /* 0x0000000508057290 */ /* 0x000fe400087fe43f */
[----:B--2---:R-:W-:-:S04]  /*8ab0*/  MOV R4, UR4 ;  /* 0x0000000400047c02 */ /* 0x004fc80008000f00 */
[----:B------:R-:W-:Y:S01]  /*8ac0*/  MOV R5, UR5 ;  /* 0x0000000500057c02 */ /* 0x000fe20008000f00 */
[----:B------:R-:W-:Y:S05]  /*8ad0*/  @P1 BRA `(.L_x_1555) ;  /* 0x0000005000001947 */ /* 0x000fea0003800000 */
.L_x_1556:
[----:B------:R-:W2:Y:S01]  /*8ae0*/  LDG.E.STRONG.GPU R0, [R4.64] ;  /* 0x0000001404007981 */ /* 0x000ea2000c1ef900 */
[----:B------:R-:W-:Y:S01]  /*8af0*/  YIELD ;  /* 0x0000000000007946 */ /* 0x000fe20003800000 */
[----:B--2---:R-:W-:Y:S01]  /*8b00*/  ISETP.NE.AND P0, PT, R0, UR13, PT ;  /* 0x0000000d00007c0c */ /* 0x004fe2000bf05270 */
[----:B------:R-:W-:-:S12]  /*8b10*/  CCTL.IVALL ;  /* 0x00000000ff00798f */ /* 0x000fd80002000000 */
[----:B------:R-:W-:Y:S05]  /*8b20*/  @P0 BRA `(.L_x_1556) ;  /* 0xffffffb000000947 */ /* 0x000fea000383ffff */
.L_x_1555:
[----:B------:R-:W-:Y:S05]  /*8b30*/  BSYNC B0 ;  /* 0x0000000000007941 */ /* 0x000fea0003800000 */
.L_x_1554:
[----:B------:R-:W-:Y:S05]  /*8b40*/  BRA.CONV ~URZ, `(.L_x_1557) ;  /* 0x000000237f007947 */ /* 0x000fea000b800000 */
[----:B-1----:R-:W-:Y:S02]  /*8b50*/  MOV R2, 0x8b70 ;  /* 0x00008b7000027802 */ /* 0x002fe40000000f00 */
[----:B------:R-:W-:Y:S05]  /*8b60*/  CALL.REL.NOINC `($__internal_8_$__cuda_sm70_warpsync) ;  /* 0x000005f000007944 */ /* 0x000fea0003c00000 */
.L_x_1557:
[----:B------:R-:W-:Y:S01]  /*8b70*/  ULDC.64 UR4, c[0x0][0x300] ;  /* 0x0000c00000047ab9 */ /* 0x000fe20000000a00 */
[----:B-1----:R-:W-:Y:S01]  /*8b80*/  MOV R2, R6 ;  /* 0x0000000600027202 */ /* 0x002fe20000000f00 */
[----:B------:R-:W-:Y:S01]  /*8b90*/  UIMAD UR4, UR9, UR4, URZ ;  /* 0x00000004090472a4 */ /* 0x000fe2000f8e023f */
[----:B------:R-:W-:Y:S02]  /*8ba0*/  IMAD.U32 R0, RZ, RZ, UR11 ;  /* 0x0000000bff007e24 */ /* 0x000fe4000f8e00ff */
[----:B------:R-:W-:Y:S01]  /*8bb0*/  IMAD.MOV.U32 R3, RZ, RZ, R7 ;  /* 0x000000ffff037224 */ /* 0x000fe200078e0007 */
[----:B------:R-:W-:-:S03]  /*8bc0*/  UIMAD UR14, UR11, UR5, UR4 ;  /* 0x000000050b0e72a4 */ /* 0x000fc6000f8e0204 */
[----:B------:R-:W-:Y:S01]  /*8bd0*/  IMAD.WIDE.U32 R2, R0, c[0x0][0x300], R2 ;  /* 0x0000c00000027a25 */ /* 0x000fe200078e0002 */
[----:B------:R-:W-:Y:S02]  /*8be0*/  ULDC.64 UR4, c[0x0][0x308] ;  /* 0x0000c20000047ab9 */ /* 0x000fe40000000a00 */
[----:B------:R-:W-:Y:S02]  /*8bf0*/  UIMAD UR4, UR12, UR4, URZ ;  /* 0x000000040c0472a4 */ /* 0x000fe4000f8e023f */
[----:B------:R-:W-:Y:S02]  /*8c00*/  IADD3 R3, R3, UR14, RZ ;  /* 0x0000000e03037c10 */ /* 0x000fe4000fffe0ff */
[----:B------:R-:W-:-:S03]  /*8c10*/  UIMAD UR4, UR6, UR5, UR4 ;  /* 0x00000005060472a4 */ /* 0x000fc6000f8e0204 */
        /* <DEDUP_REMOVED lines=72> */
.L_x_1558:
        /* <DEDUP_REMOVED lines=12> */
        .weak           $__internal_8_$__cuda_sm70_warpsync
        .type           $__internal_8_$__cuda_sm70_warpsync,@function
        .size           $__internal_8_$__cuda_sm70_warpsync,(.L_x_2329 - $__internal_8_$__cuda_sm70_warpsync)
$__internal_8_$__cuda_sm70_warpsync:
[----:B------:R-:W-:Y:S01]  /*9160*/  MOV R3, 0x0 ;  /* 0x0000000000037802 */ /* 0x000fe20000000f00 */
[----:B------:R-:W-:Y:S04]  /*9170*/  WARPSYNC R11 ;  /* 0x0000000b00007348 */ /* 0x000fe80003800000 */
[----:B------:R-:W-:Y:S05]  /*9180*/  RET.REL.NODEC R2 `(_ZN7cutlass13device_kernelIN5flash19enable_sm80_to_sm89INS1_16FlashAttnBwdSm80INS1_25CollectiveMainloopBwdSm80ILi2ELi2EN4cute5tupleIJNS5_1CILi64EEENS7_ILi128EEES9_EEENS_6half_tEfNS_4arch4Sm80ELb0ELb1ELb1ELb0ELb1ELb0ELb0ELb0ELi2ELi2ELi2ELi2ELb0EEENS1_24CollectiveEpilogueBwdGQAISA_fSD_Li256ELb0ELb1EEENS1_19SingleTileSchedulerILb0ELb0ELb0ELi128EEEEEEEEEvNT_6ParamsE) ;  /* 0xffff6e7002007950 */ /* 0x000fea0003c3ffff */
.L_x_1559:
        /* <DEDUP_REMOVED lines=15> */
.L_x_2329:


//--------------------- .text._ZN7cutlass13device_kernelIN5flash19enable_sm80_to_sm89INS1_16FlashAttnBwdSm80INS1_25CollectiveMainloopBwdSm80ILi2ELi2EN4cute5tupleIJNS5_1CILi64EEENS7_ILi128EEES9_EEENS_6half_tEfNS_4arch4Sm80ELb0ELb1ELb1ELb1ELb0ELb0ELb0ELb0ELi2ELi2ELi2ELi2ELb0EEENS1_21CollectiveEpilogueBwdISA_SB_SD_Li256ELb1ELb0ELi4EEENS1_19SingleTileSchedulerILb1ELb0ELb0ELi128EEEEEEEEEvNT_6ParamsE --------------------------
	.section	.text._ZN7cutlass13device_kernelIN5flash19enable_sm80_to_sm89INS1_16FlashAttnBwdSm80INS1_25CollectiveMainloopBwdSm80ILi2ELi2EN4cute5tupleIJNS5_1CILi64EEENS7_ILi128EEES9_EEENS_6half_tEfNS_4arch4Sm80ELb0ELb1ELb1ELb1ELb0ELb0ELb0ELb0ELi2ELi2ELi2ELi2ELb0EEENS1_21CollectiveEpilogueBwdISA_SB_SD_Li256ELb1ELb0ELi4EEENS1_19SingleTileSchedulerILb1ELb0ELb0ELi128EEEEEEEEEvNT_6ParamsE,"ax",@progbits
	.sectioninfo	@"SHI_REGISTERS=255"
	.align	128
.text._ZN7cutlass13device_kernelIN5flash19enable_sm80_to_sm89INS1_16FlashAttnBwdSm80INS1_25CollectiveMainloopBwdSm80ILi2ELi2EN4cute5tupleIJNS5_1CILi64EEENS7_ILi128EEES9_EEENS_6half_tEfNS_4arch4Sm80ELb0ELb1ELb1ELb1ELb0ELb0ELb0ELb0ELi2ELi2ELi2ELi2ELb0EEENS1_21CollectiveEpilogueBwdISA_SB_SD_Li256ELb1ELb0ELi4EEENS1_19SingleTileSchedulerILb1ELb0ELb0ELi128EEEEEEEEEvNT_6ParamsE:
        .type           _ZN7cutlass13device_kernelIN5flash19enable_sm80_to_sm89INS1_16FlashAttnBwdSm80INS1_25CollectiveMainloopBwdSm80ILi2ELi2EN4cute5tupleIJNS5_1CILi64EEENS7_ILi128EEES9_EEENS_6half_tEfNS_4arch4Sm80ELb0ELb1ELb1ELb1ELb0ELb0ELb0ELb0ELi2ELi2ELi2ELi2ELb0EEENS1_21CollectiveEpilogueBwdISA_SB_SD_Li256ELb1ELb0ELi4EEENS1_19SingleTileSchedulerILb1ELb0ELb0ELi128EEEEEEEEEvNT_6ParamsE,@function
        .size           _ZN7cutlass13device_kernelIN5flash19enable_sm80_to_sm89INS1_16FlashAttnBwdSm80INS1_25CollectiveMainloopBwdSm80ILi2ELi2EN4cute5tupleIJNS5_1CILi64EEENS7_ILi128EEES9_EEENS_6half_tEfNS_4arch4Sm80ELb0ELb1ELb1ELb1ELb0ELb0ELb0ELb0ELi2ELi2ELi2ELi2ELb0EEENS1_21CollectiveEpilogueBwdISA_SB_SD_Li256ELb1ELb0ELi4EEENS1_19SingleTileSchedulerILb1ELb0ELb0ELi128EEEEEEEEEvNT_6ParamsE,(.L_x_2331 - _ZN7cutlass13device_kernelIN5flash19enable_sm80_to_sm89INS1_16FlashAttnBwdSm80INS1_25CollectiveMainloopBwdSm80ILi2ELi2EN4cute5tupleIJNS5_1CILi64EEENS7_ILi128EEES9_EEENS_6half_tEfNS_4arch4Sm80ELb0ELb1ELb1ELb1ELb0ELb0ELb0ELb0ELi2ELi2ELi2ELi2ELb0EEENS1_21CollectiveEpilogueBwdISA_SB_SD_Li256ELb1ELb0ELi4EEENS1_19SingleTileSchedulerILb1ELb0ELb0ELi128EEEEEEEEEvNT_6ParamsE)
        .other          _ZN7cutlass13device_kernelIN5flash19enable_sm80_to_sm89INS1_16FlashAttnBwdSm80INS1_25CollectiveMainloopBwdSm80ILi2ELi2EN4cute5tupleIJNS5_1CILi64EEENS7_ILi128EEES9_EEENS_6half_tEfNS_4arch4Sm80ELb0ELb1ELb1ELb1ELb0ELb0ELb0ELb0ELi2ELi2ELi2ELi2ELb0EEENS1_21CollectiveEpilogueBwdISA_SB_SD_Li256ELb1ELb0ELi4EEENS1_19SingleTileSchedulerILb1ELb0ELb0ELi128EEEEEEEEEvNT_6ParamsE,@"STO_CUDA_ENTRY STV_DEFAULT"
_ZN7cutlass13device_kernelIN5flash19enable_sm80_to_sm89INS1_16FlashAttnBwdSm80INS1_25CollectiveMainloopBwdSm80ILi2ELi2EN4cute5tupleIJNS5_1CILi64EEENS7_ILi128EEES9_EEENS_6half_tEfNS_4arch4Sm80ELb0ELb1ELb1ELb1ELb0ELb0ELb0ELb0ELi2ELi2ELi2ELi2ELb0EEENS1_21CollectiveEpilogueBwdISA_SB_SD_Li256ELb1ELb0ELi4EEENS1_19SingleTileSchedulerILb1ELb0ELb0ELi128EEEEEEEEEvNT_6ParamsE:
[----:B------:R-:W-:Y:S02]  /*0000*/  MOV R1, c[0x0][0x28] ;  /* 0x00000a0000017a02 */ /* 0x000fe40000000f00 */
[----:B------:R-:W1:Y:S01]  /*0010*/  S2R R103, SR_TID.X ;  /* 0x0000000000677919 */ /* 0x000e620000002100 */
[----:B------:R-:W-:Y:S01]  /*0020*/  IMAD.MOV.U32 R8, RZ, RZ, 0x4 ;  /* 0x00000004ff087424 */ /* 0x000fe200078e00ff */
[----:B------:R-:W2:Y:S01]  /*0030*/  S2UR UR8, SR_CTAID.X ;  /* 0x00000000000879c3 */ /* 0x000ea20000002500 */
[----:B------:R-:W-:Y:S01]  /*0040*/  ULDC.64 UR14, c[0x0][0x118] ;  /* 0x00004600000e7ab9 */ /* 0x000fe20000000a00 */
[----:B------:R-:W3:Y:S01]  /*0050*/  S2R R5, SR_CTAID.Z ;  /* 0x0000000000057919 */ /* 0x000ee20000002700 */
[----:B------:R-:W-:-:S03]  /*0060*/  IADD3 R1, R1, -0xc0, RZ ;  /* 0xffffff4001017810 */ /* 0x000fc60007ffe0ff */
[----:B------:R-:W4:Y:S01]  /*0070*/  S2R R105, SR_CTAID.Y ;  /* 0x0000000000697919 */ /* 0x000f220000002600 */
[----:B-1----:R-:W-:Y:S01]  /*0080*/  SHF.R.U32.HI R0, RZ, 0x5, R103 ;  /* 0x00000005ff007819 */ /* 0x002fe20000011667 */
[----:B---3--:R-:W-:-:S05]  /*0090*/  IMAD.WIDE R2, R5, R8, c[0x0][0x3c0] ;  /* 0x0000f00005027625 */ /* 0x008fca00078e0208 */
[----:B------:R-:W1:Y:S02]  /*00a0*/  SHFL.IDX PT, R0, R0, RZ, 0x1f ;  /* 0x00001fff00007589 */ /* 0x000e6400000e0000 */
[----:B-1----:R-:W-:-:S13]  /*00b0*/  ISETP.NE.AND P0, PT, R0, RZ, PT ;  /* 0x000000ff0000720c */ /* 0x002fda0003f05270 */
[----:B------:R-:W-:Y:S05]  /*00c0*/  @!P0 BRA `(.L_x_1560) ;  /* 0x0000013000008947 */ /* 0x000fea0003800000 */
[----:B--2-4-:R-:W-:-:S04]  /*00d0*/  ISETP.NE.U32.AND P0, PT, RZ, c[0x0][0x3c0], PT ;  /* 0x0000f000ff007a0c */ /* 0x014fc80003f05070 */
[----:B------:R-:W-:-:S13]  /*00e0*/  ISETP.NE.AND.EX P0, PT, RZ, c[0x0][0x3c4], PT, P0 ;  /* 0x0000f100ff007a0c */ /* 0x000fda0003f05300 */
[----:B------:R-:W-:Y:S05]  /*00f0*/  @!P0 BRA `(.L_x_1561) ;  /* 0x0000002000008947 */ /* 0x000fea0003800000 */
[----:B------:R1:W5:Y:S01]  /*0100*/  LDG.E R0, [R2.64] ;  /* 0x0000000e02007981 */ /* 0x000362000c1e1900 */
[----:B------:R-:W-:Y:S05]  /*0110*/  BRA `(.L_x_1562) ;  /* 0x0000009000007947 */ /* 0x000fea0003800000 */
.L_x_1561:
        /* <DEDUP_REMOVED lines=8> */
.L_x_1563:
[----:B------:R-:W-:Y:S02]  /*01a0*/  MOV R0, c[0x0][0x3a4] ;  /* 0x0000e90000007a02 */ /* 0x000fe40000000f00 */
.L_x_1562:
[----:B------:R-:W-:-:S06]  /*01b0*/  USHF.L.U32 UR11, UR8, 0x7, URZ ;  /* 0x00000007080b7899 */ /* 0x000fcc000800063f */
[----:B-----5:R-:W-:-:S04]  /*01c0*/  ISETP.LE.AND P0, PT, R0, UR11, PT ;  /* 0x0000000b00007c0c */ /* 0x020fc8000bf03270 */
[----:B------:R-:W-:-:S05]  /*01d0*/  SEL R0, R5, 0xffffffff, !P0 ;  /* 0xffffffff05007807 */ /* 0x000fca0004000000 */
[----:B------:R2:W-:Y:S01]  /*01e0*/  STL [R1+0x98], R0 ;  /* 0x0000980001007387 */ /* 0x0005e20000100800 */
[----:B------:R-:W-:Y:S05]  /*01f0*/  BRA `(.L_x_1564) ;  /* 0x0000012000007947 */ /* 0x000fea0003800000 */
.L_x_1560:
[----:B--2-4-:R-:W-:-:S04]  /*0200*/  ISETP.NE.U32.AND P0, PT, RZ, c[0x0][0x3c0], PT ;  /* 0x0000f000ff007a0c */ /* 0x014fc80003f05070 */
[----:B------:R-:W-:-:S13]  /*0210*/  ISETP.NE.AND.EX P0, PT, RZ, c[0x0][0x3c4], PT, P0 ;  /* 0x0000f100ff007a0c */ /* 0x000fda0003f05300 */
[----:B------:R-:W-:Y:S05]  /*0220*/  @!P0 BRA `(.L_x_1565) ;  /* 0x0000002000008947 */ /* 0x000fea0003800000 */
[----:B------:R1:W5:Y:S01]  /*0230*/  LDG.E R0, [R2.64] ;  /* 0x0000000e02007981 */ /* 0x000362000c1e1900 */
[----:B------:R-:W-:Y:S05]  /*0240*/  BRA `(.L_x_1566) ;  /* 0x0000009000007947 */ /* 0x000fea0003800000 */
.L_x_1565:
        /* <DEDUP_REMOVED lines=8> */
.L_x_1567:
[----:B------:R-:W-:Y:S02]  /*02d0*/  MOV R0, c[0x0][0x3a4] ;  /* 0x0000e90000007a02 */ /* 0x000fe40000000f00 */
.L_x_1566:
[----:B------:R-:W-:-:S06]  /*02e0*/  USHF.L.U32 UR11, UR8, 0x7, URZ ;  /* 0x00000007080b7899 */ /* 0x000fcc000800063f */
[----:B-----5:R-:W-:-:S04]  /*02f0*/  ISETP.LE.AND P0, PT, R0, UR11, PT ;  /* 0x0000000b00007c0c */ /* 0x020fc8000bf03270 */
[----:B------:R-:W-:-:S05]  /*0300*/  SEL R0, R5, 0xffffffff, !P0 ;  /* 0xffffffff05007807 */ /* 0x000fca0004000000 */
[----:B------:R2:W-:Y:S04]  /*0310*/  STL [R1+0x98], R0 ;  /* 0x0000980001007387 */ /* 0x0005e80000100800 */
.L_x_1564:
[----:B------:R-:W3:Y:S02]  /*0320*/  LDL R107, [R1+0x98] ;  /* 0x00009800016b7983 */ /* 0x000ee40000100800 */
[----:B---3--:R-:W-:-:S13]  /*0330*/  ISETP.GE.AND P0, PT, R107, RZ, PT ;  /* 0x000000ff6b00720c */ /* 0x008fda0003f06270 */
[----:B------:R-:W-:Y:S05]  /*0340*/  @!P0 EXIT ;  /* 0x000000000000894d */ /* 0x000fea0003800000 */
[----:B------:R-:W-:Y:S01]  /*0350*/  ISETP.NE.U32.AND P0, PT, RZ, c[0x0][0x2d8], PT ;  /* 0x0000b600ff007a0c */ /* 0x000fe20003f05070 */
[----:B------:R-:W-:Y:S01]  /*0360*/  IMAD.WIDE R6, R107, R8, c[0x0][0x2c8] ;  /* 0x0000b2006b067625 */ /* 0x000fe200078e0208 */
[----:B------:R-:W-:Y:S02]  /*0370*/  ISETP.NE.U32.AND P1, PT, RZ, c[0x0][0x2c8], PT ;  /* 0x0000b200ff007a0c */ /* 0x000fe40003f25070 */
[----:B------:R-:W-:Y:S02]  /*0380*/  ISETP.NE.AND.EX P0, PT, RZ, c[0x0][0x2dc], PT, P0 ;  /* 0x0000b700ff007a0c */ /* 0x000fe40003f05300 */
[----:B------:R-:W-:Y:S02]  /*0390*/  ISETP.NE.AND.EX P2, PT, RZ, c[0x0][0x2cc], PT, P1 ;  /* 0x0000b300ff007a0c */ /* 0x000fe40003f45310 */
[----:B------:R-:W-:-:S09]  /*03a0*/  ISETP.NE.U32.AND P3, PT, RZ, c[0x0][0x2d0], PT ;  /* 0x0000b400ff007a0c */ /* 0x000fd20003f65070 */
[----:B-1----:R-:W-:Y:S02]  /*03b0*/  @P0 IMAD.WIDE R2, R107, R8, c[0x0][0x2d8] ;  /* 0x0000b6006b020625 */ /* 0x002fe400078e0208 */
[----:B--2---:R-:W2:Y:S01]  /*03c0*/  @P2 LDG.E R0, [R6.64] ;  /* 0x0000000e06002981 */ /* 0x004ea2000c1e1900 */
[----:B------:R-:W-:-:S03]  /*03d0*/  ISETP.NE.AND.EX P3, PT, RZ, c[0x0][0x2d4], PT, P3 ;  /* 0x0000b500ff007a0c */ /* 0x000fc60003f65330 */
[----:B------:R-:W3:Y:S01]  /*03e0*/  @P0 LDG.E R2, [R2.64] ;  /* 0x0000000e02020981 */ /* 0x000ee2000c1e1900 */
[----:B------:R-:W-:Y:S02]  /*03f0*/  IMAD.MOV.U32 R9, RZ, RZ, RZ ;  /* 0x000000ffff097224 */ /* 0x000fe400078e00ff */
[----:B------:R-:W-:Y:S02]  /*0400*/  IMAD.MOV.U32 R11, RZ, RZ, RZ ;  /* 0x000000ffff0b7224 */ /* 0x000fe400078e00ff */
[C---:B------:R-:W-:Y:S01]  /*0410*/  IMAD.WIDE R4, R107.reuse, R8, c[0x0][0x2d0] ;  /* 0x0000b4006b047625 */ /* 0x040fe200078e0208 */
[----:B------:R-:W-:Y:S01]  /*0420*/  ULDC UR10, c[0x0][0x168] ;  /* 0x00005a00000a7ab9 */ /* 0x000fe20000000800 */
[----:B------:R1:W5:Y:S01]  /*0430*/  @P2 LDG.E R9, [R6.64] ;  /* 0x0000000e06092981 */ /* 0x000362000c1e1900 */
[----:B------:R-:W-:Y:S01]  /*0440*/  ULDC UR22, c[0x0][0x198] ;  /* 0x0000660000167ab9 */ /* 0x000fe20000000800 */
[----:B------:R-:W-:Y:S01]  /*0450*/  IMAD.MOV.U32 R20, RZ, RZ, RZ ;  /* 0x000000ffff147224 */ /* 0x000fe200078e00ff */
[----:B------:R-:W-:Y:S01]  /*0460*/  P2R R101, PR, RZ, 0x4 ;  /* 0x00000004ff657803 */ /* 0x000fe20000000000 */
[----:B------:R1:W5:Y:S01]  /*0470*/  @P3 LDG.E R11, [R4.64] ;  /* 0x0000000e040b3981 */ /* 0x000362000c1e1900 */
        /* <DEDUP_REMOVED lines=12> */
.L_x_1568:
[----:B-1-3--:R-:W-:-:S04]  /*0540*/  ISETP.NE.U32.AND P0, PT, RZ, c[0x0][0x2e0], PT ;  /* 0x0000b800ff007a0c */ /* 0x00afc80003f05070 */
[----:B------:R-:W-:-:S13]  /*0550*/  ISETP.NE.AND.EX P0, PT, RZ, c[0x0][0x2e4], PT, P0 ;  /* 0x0000b900ff007a0c */ /* 0x000fda0003f05300 */
[----:B------:R-:W-:Y:S05]  /*0560*/  @!P0 BRA `(.L_x_1569) ;  /* 0x0000004000008947 */ /* 0x000fea0003800000 */
[----:B------:R-:W-:-:S05]  /*0570*/  IMAD.WIDE R2, R107, R8, c[0x0][0x2e0] ;  /* 0x0000b8006b027625 */ /* 0x000fca00078e0208 */
[----:B------:R-:W2:Y:S02]  /*0580*/  LDG.E R0, [R2.64] ;  /* 0x0000000e02007981 */ /* 0x000ea4000c1e1900 */
[----:B--2---:R1:W2:Y:S01]  /*0590*/  R2UR UR22, R0 ;  /* 0x00000000001673c2 */ /* 0x0042a200000e0000 */
[----:B------:R-:W-:Y:S05]  /*05a0*/  BRA `(.L_x_1570) ;  /* 0x0000006000007947 */ /* 0x000fea0003800000 */
.L_x_1569:
[----:B------:R-:W-:Y:S05]  /*05b0*/  @!P3 BRA `(.L_x_1570) ;  /* 0x000000500000b947 */ /* 0x000fea0003800000 */
[----:B------:R-:W2:Y:S04]  /*05c0*/  LDG.E R2, [R4.64] ;  /* 0x0000000e04027981 */ /* 0x000ea8000c1e1900 */
[----:B------:R-:W3:Y:S01]  /*05d0*/  LDG.E R0, [R4.64+0x4] ;  /* 0x0000040e04007981 */ /* 0x000ee2000c1e1900 */
[----:B--2---:R-:W1:Y:S08]  /*05e0*/  R2UR UR22, R2 ;  /* 0x00000000021673c2 */ /* 0x004e7000000e0000 */
[----:B---3--:R-:W1:Y:S02]  /*05f0*/  R2UR UR4, R0 ;  /* 0x00000000000473c2 */ /* 0x008e6400000e0000 */
[----:B-1----:R-:W-:-:S06]  /*0600*/  UIADD3 UR22, -UR22, UR4, URZ ;  /* 0x0000000416167290 */ /* 0x002fcc000fffe13f */
.L_x_1570:
[----:B------:R-:W-:Y:S01]  /*0610*/  UIADD3 UR5, UR10, 0x3f, URZ ;  /* 0x0000003f0a057890 */ /* 0x000fe2000fffe03f */
[----:B------:R-:W-:-:S03]  /*0620*/  ISETP.LE.AND P0, PT, RZ, UR8, PT ;  /* 0x00000008ff007c0c */ /* 0x000fc6000bf03270 */
[----:B------:R-:W-:-:S04]  /*0630*/  USHF.R.S32.HI UR4, URZ, 0x1f, UR5 ;  /* 0x0000001f3f047899 */ /* 0x000fc80008011405 */
[----:B------:R-:W-:-:S04]  /*0640*/  ULEA.HI UR4, UR4, UR5, URZ, 0x6 ;  /* 0x0000000504047291 */ /* 0x000fc8000f8f303f */
[----:B------:R-:W-:Y:S02]  /*0650*/  USHF.R.S32.HI UR9, URZ, 0x6, UR4 ;  /* 0x000000063f097899 */ /* 0x000fe40008011404 */
[----:B------:R-:W-:Y:S05]  /*0660*/  @!P0 BRA `(.L_x_1571) ;  /* 0x0000009000008947 */ /* 0x000fea0003800000 */
[----:B--2---:R-:W-:Y:S02]  /*0670*/  UIADD3 UR4, -UR22, 0xbf, UR10 ;  /* 0x000000bf16047890 */ /* 0x004fe4000fffe10a */
[----:B------:R-:W-:Y:S02]  /*0680*/  ULDC UR5, c[0x0][0x2a0] ;  /* 0x0000a80000057ab9 */ /* 0x000fe40000000800 */
[----:B------:R-:W-:-:S04]  /*0690*/  ULEA UR4, UR8, UR4, 0x7 ;  /* 0x0000000408047291 */ /* 0x000fc8000f8e383f */
[----:B------:R-:W-:-:S04]  /*06a0*/  UIADD3 UR5, UR4, UR5, URZ ;  /* 0x0000000504057290 */ /* 0x000fc8000fffe03f */
[----:B------:R-:W-:-:S04]  /*06b0*/  USHF.R.S32.HI UR4, URZ, 0x1f, UR5 ;  /* 0x0000001f3f047899 */ /* 0x000fc80008011405 */
[----:B------:R-:W-:-:S04]  /*06c0*/  ULEA.HI UR4, UR4, UR5, URZ, 0x6 ;  /* 0x0000000504047291 */ /* 0x000fc8000f8f303f */
[----:B------:R-:W-:-:S04]  /*06d0*/  USHF.R.S32.HI UR4, URZ, 0x6, UR4 ;  /* 0x000000063f047899 */ /* 0x000fc80008011404 */
[----:B------:R-:W-:-:S04]  /*06e0*/  UISETP.LT.AND UP0, UPT, UR9, UR4, UPT ;  /* 0x000000040900728c */ /* 0x000fc8000bf01270 */
[----:B------:R-:W-:Y:S02]  /*06f0*/  USEL UR9, UR9, UR4, UP0 ;  /* 0x0000000409097287 */ /* 0x000fe40008000000 */
.L_x_1571:
[----:B--2---:R-:W-:Y:S01]  /*0700*/  UIADD3 UR4, UR11, UR10, -UR22 ;  /* 0x0000000a0b047290 */ /* 0x004fe2000fffe816 */
[----:B------:R-:W-:Y:S01]  /*0710*/  PLOP3.LUT P0, PT, PT, PT, PT, 0x80, 0x0 ;  /* 0x000000000000781c */ /* 0x000fe20003f0f070 */
[----:B------:R-:W-:Y:S01]  /*0720*/  ULDC UR5, c[0x0][0x2a4] ;  /* 0x0000a90000057ab9 */ /* 0x000fe20000000800 */
[----:B------:R-:W-:Y:S01]  /*0730*/  IMAD.MOV.U32 R10, RZ, RZ, RZ ;  /* 0x000000ffff0a7224 */ /* 0x000fe200078e00ff */
[----:B------:R-:W-:Y:S01]  /*0740*/  UIADD3 UR5, UR4, -UR5, URZ ;  /* 0x8000000504057290 */ /* 0x000fe2000fffe03f */
[----:B------:R-:W-:Y:S01]  /*0750*/  IMAD.MOV.U32 R150, RZ, RZ, RZ ;  /* 0x000000ffff967224 */ /* 0x000fe200078e00ff */
        /* <DEDUP_REMOVED lines=8> */
[----:B------:R-:W-:Y:S01]  /*07e0*/  MOV R8, RZ ;  /* 0x000000ff00087202 */ /* 0x000fe20000000f00 */
[----:B------:R-:W-:Y:S01]  /*07f0*/  IMAD.MOV.U32 R160, RZ, RZ, RZ ;  /* 0x000000ffffa07224 */ /* 0x000fe200078e00ff */
[----:B------:R-:W-:Y:S01]  /*0800*/  USHF.R.S32.HI UR16, URZ, 0x6, UR4 ;  /* 0x000000063f107899 */ /* 0x000fe20008011404 */
[----:B------:R-:W-:Y:S01]  /*0810*/  CS2R R12, SRZ ;  /* 0x00000000000c7805 */ /* 0x000fe2000001ff00 */
[----:B------:R-:W-:Y:S01]  /*0820*/  MOV R146, RZ ;  /* 0x000000ff00927202 */ /* 0x000fe20000000f00 */
[----:B------:R-:W-:Y:S01]  /*0830*/  CS2R R144, SRZ ;  /* 0x0000000000907805 */ /* 0x000fe2000001ff00 */
[----:B------:R-:W-:Y:S01]  /*0840*/  UISETP.LT.AND UP0, UPT, URZ, UR16, UPT ;  /* 0x000000103f00728c */ /* 0x000fe2000bf01270 */
[----:B------:R-:W-:Y:S01]  /*0850*/  IMAD.MOV.U32 R142, RZ, RZ, RZ ;  /* 0x000000ffff8e7224 */ /* 0x000fe200078e00ff */
[----:B------:R-:W-:Y:S01]  /*0860*/  CS2R R14, SRZ ;  /* 0x00000000000e7805 */ /* 0x000fe2000001ff00 */
[----:B------:R-:W-:Y:S01]  /*0870*/  MOV R140, RZ ;  /* 0x000000ff008c7202 */ /* 0x000fe20000000f00 */
[----:B------:R-:W-:Y:S01]  /*0880*/  USEL UR16, URZ, UR16, !UP0 ;  /* 0x000000103f107287 */ /* 0x000fe2000c000000 */
[----:B------:R-:W-:Y:S01]  /*0890*/  IMAD.MOV.U32 R138, RZ, RZ, RZ ;  /* 0x000000ffff8a7224 */ /* 0x000fe200078e00ff */
[----:B------:R-:W-:Y:S01]  /*08a0*/  CS2R R16, SRZ ;  /* 0x0000000000107805 */ /* 0x000fe2000001ff00 */
[----:B------:R-:W-:Y:S01]  /*08b0*/  MOV R136, RZ ;  /* 0x000000ff00887202 */ /* 0x000fe20000000f00 */
[----:B------:R-:W-:Y:S01]  /*08c0*/  UISETP.GT.AND UP0, UPT, UR9, UR16, UPT ;  /* 0x000000100900728c */ /* 0x000fe2000bf04270 */
[----:B------:R-:W-:Y:S01]  /*08d0*/  IMAD.MOV.U32 R134, RZ, RZ, RZ ;  /* 0x000000ffff867224 */ /* 0x000fe200078e00ff */
[----:B------:R-:W-:Y:S01]  /*08e0*/  CS2R R18, SRZ ;  /* 0x0000000000127805 */ /* 0x000fe2000001ff00 */
[----:B------:R-:W-:Y:S01]  /*08f0*/  MOV R132, RZ ;  /* 0x000000ff00847202 */ /* 0x000fe20000000f00 */
[----:B------:R-:W-:Y:S01]  /*0900*/  IMAD.MOV.U32 R118, RZ, RZ, RZ ;  /* 0x000000ffff767224 */ /* 0x000fe200078e00ff */
[----:B------:R-:W-:Y:S01]  /*0910*/  CS2R R116, SRZ ;  /* 0x0000000000747805 */ /* 0x000fe2000001ff00 */
[----:B------:R-:W-:Y:S01]  /*0920*/  PLOP3.LUT P1, PT, PT, PT, UP0, 0x80, 0x0 ;  /* 0x000000000000781c */ /* 0x000fe20003f2f008 */
[----:B------:R-:W-:Y:S01]  /*0930*/  IMAD.MOV.U32 R122, RZ, RZ, RZ ;  /* 0x000000ffff7a7224 */ /* 0x000fe200078e00ff */
[----:B------:R-:W-:Y:S01]  /*0940*/  MOV R21, RZ ;  /* 0x000000ff00157202 */ /* 0x000fe20000000f00 */
        /* <DEDUP_REMOVED lines=54> */
[----:B-1----:R-:W-:Y:S01]  /*0cb0*/  IMAD.MOV.U32 R0, RZ, RZ, c[0x0][0x248] ;  /* 0x00009200ff007624 */ /* 0x002fe200078e00ff */
[----:B------:R-:W-:Y:S01]  /*0cc0*/  SHF.R.S32.HI R29, RZ, 0x1f, R107 ;  /* 0x0000001fff1d7819 */ /* 0x000fe2000001146b */
[----:B------:R-:W-:Y:S01]  /*0cd0*/  IMAD.SHL.U32 R6, R20, 0x80, RZ ;  /* 0x0000008014067824 */ /* 0x000fe200078e00ff */
[----:B------:R-:W-:Y:S01]  /*0ce0*/  LEA.HI R33, R36, R103, RZ, 0x3 ;  /* 0x0000006724217211 */ /* 0x000fe200078f18ff */
[----:B------:R-:W-:Y:S01]  /*0cf0*/  IMAD.U32 R14, RZ, RZ, UR8 ;  /* 0x00000008ff0e7e24 */ /* 0x000fe2000f8e00ff */
[----:B------:R-:W-:Y:S01]  /*0d00*/  ISETP.NE.AND P0, PT, R0, 0x1, PT ;  /* 0x000000010000780c */ /* 0x000fe20003f05270 */
[----:B------:R-:W-:Y:S01]  /*0d10*/  IMAD.MOV.U32 R0, RZ, RZ, R105 ;  /* 0x000000ffff007224 */ /* 0x000fe200078e0069 */
[----:B------:R-:W-:Y:S01]  /*0d20*/  SHF.R.S32.HI R39, RZ, 0x3, R33 ;  /* 0x00000003ff277819 */ /* 0x000fe20000011421 */
[----:B------:R-:W-:Y:S01]  /*0d30*/  IMAD.SHL.U32 R15, R103, 0x4, RZ ;  /* 0x00000004670f7824 */ /* 0x000fe200078e00ff */
[----:B------:R-:W-:Y:S01]  /*0d40*/  LOP3.LUT R2, R33, 0xfffffff8, RZ, 0xc0, !PT ;  /* 0xfffffff821027812 */ /* 0x000fe200078ec0ff */
[----:B------:R-:W-:Y:S01]  /*0d50*/  ULDC.64 UR4, c[0x0][0x1d8] ;  /* 0x0000760000047ab9 */ /* 0x000fe20000000a00 */
[----:B------:R-:W-:Y:S01]  /*0d60*/  SHF.R.S32.HI R8, RZ, 0x1f, R39 ;  /* 0x0000001fff087819 */ /* 0x000fe20000011427 */
[----:B------:R-:W-:Y:S01]  /*0d70*/  STL [R1+0x68], R39 ;  /* 0x0000682701007387 */ /* 0x000fe20000100800 */
[----:B-----5:R-:W-:Y:S01]  /*0d80*/  IADD3 R17, P2, R39, R9, RZ ;  /* 0x0000000927117210 */ /* 0x020fe20007f5e0ff */
[----:B------:R-:W-:Y:S01]  /*0d90*/  IMAD.IADD R32, R103, 0x1, -R2 ;  /* 0x0000000167207824 */ /* 0x000fe200078e0a02 */
[----:B------:R-:W-:Y:S01]  /*0da0*/  SHF.R.S32.HI R12, RZ, 0x1f, R103 ;  /* 0x0000001fff0c7819 */ /* 0x000fe20000011467 */
[----:B------:R-:W2:Y:S01]  /*0db0*/  LDL.LU R37, [R1+0x30] ;  /* 0x0000300001257983 */ /* 0x000ea20000300800 */
[C---:B------:R-:W-:Y:S01]  /*0dc0*/  IADD3 R26, P1, R6.reuse, R103, RZ ;  /* 0x00000067061a7210 */ /* 0x040fe20007f3e0ff */
[----:B------:R-:W-:Y:S01]  /*0dd0*/  @P0 IMAD.HI.U32 R3, R105, c[0x0][0x24c], RZ ;  /* 0x0000930069030a27 */ /* 0x000fe200078e00ff */
[----:B------:R-:W-:Y:S01]  /*0de0*/  LEA.HI.X.SX32 R24, R9, R8, 0x1, P2 ;  /* 0x0000000809187211 */ /* 0x000fe200010f0eff */
[----:B------:R-:W-:Y:S01]  /*0df0*/  USHF.L.U32 UR6, UR4, 0x6, URZ ;  /* 0x0000000604067899 */ /* 0x000fe2000800063f */
[----:B------:R-:W-:Y:S01]  /*0e00*/  LEA.HI.X.SX32 R27, R6, R12, 0x1, P1 ;  /* 0x0000000c061b7211 */ /* 0x000fe200008f0eff */
[----:B------:R-:W-:Y:S01]  /*0e10*/  IMAD.SHL.U32 R18, R32, 0x8, RZ ;  /* 0x0000000820127824 */ /* 0x000fe200078e00ff */
[----:B------:R-:W-:Y:S01]  /*0e20*/  @P0 SHF.R.U32.HI R0, RZ, c[0x0][0x250], R3 ;  /* 0x00009400ff000a19 */ /* 0x000fe20000011603 */
[C---:B------:R-:W-:Y:S01]  /*0e30*/  IMAD.SHL.U32 R6, R39.reuse, 0x40, RZ ;  /* 0x0000004027067824 */ /* 0x040fe200078e00ff */
[----:B------:R-:W-:Y:S01]  /*0e40*/  IADD3 R10, P0, R39, R11, RZ ;  /* 0x0000000b270a7210 */ /* 0x000fe20007f1e0ff */
[----:B------:R-:W-:Y:S01]  /*0e50*/  UIADD3 UR19, -UR11, UR22, URZ ;  /* 0x000000160b137290 */ /* 0x000fe2000fffe13f */
[----:B------:R-:W-:Y:S01]  /*0e60*/  SHF.R.S32.HI R7, RZ, 0x1f, R0 ;  /* 0x0000001fff077819 */ /* 0x000fe20000011400 */
[----:B------:R-:W-:Y:S01]  /*0e70*/  UMOV UR20, 0x6 ;  /* 0x0000000600147882 */ /* 0x000fe20000000000 */
[----:B------:R-:W-:-:S02]  /*0e80*/  SHF.R.S32.HI R19, RZ, 0x1f, R18 ;  /* 0x0000001fff137819 */ /* 0x000fc40000011412 */
[----:B------:R-:W-:Y:S01]  /*0e90*/  LEA.HI.X.SX32 R11, R11, R8, 0x1, P0 ;  /* 0x000000080b0b7211 */ /* 0x000fe200000f0eff */
[----:B------:R-:W-:Y:S01]  /*0ea0*/  IMAD R2, R7, c[0x0][0x1e0], RZ ;  /* 0x0000780007027a24 */ /* 0x000fe200078e02ff */
[----:B------:R-:W-:Y:S02]  /*0eb0*/  SEL R8, R29, RZ, !P3 ;  /* 0x000000ff1d087207 */ /* 0x000fe40005800000 */
[----:B------:R-:W-:Y:S01]  /*0ec0*/  SEL R12, R107, RZ, !P3 ;  /* 0x000000ff6b0c7207 */ /* 0x000fe20005800000 */
[----:B------:R-:W-:Y:S01]  /*0ed0*/  IMAD R4, R0, c[0x0][0x1e4], R2 ;  /* 0x0000790000047a24 */ /* 0x000fe200078e0202 */
[----:B------:R-:W-:Y:S01]  /*0ee0*/  LOP3.LUT R6, R6, 0x1c0, RZ, 0xc0, !PT ;  /* 0x000001c006067812 */ /* 0x000fe200078ec0ff */
[----:B------:R-:W-:Y:S01]  /*0ef0*/  IMAD.WIDE.U32 R2, R0, c[0x0][0x1e0], R18 ;  /* 0x0000780000027a25 */ /* 0x000fe200078e0012 */
[----:B------:R-:W-:Y:S02]  /*0f00*/  SHF.R.S32.HI R31, RZ, 0x1f, R105 ;  /* 0x0000001fff1f7819 */ /* 0x000fe40000011469 */
[----:B------:R-:W-:Y:S01]  /*0f10*/  LOP3.LUT R13, R6, 0x38, R18, 0xf8, !PT ;  /* 0x00000038060d7812 */ /* 0x000fe200078ef812 */
[----:B------:R-:W-:Y:S01]  /*0f20*/  IMAD.IADD R5, R3, 0x1, R4 ;  /* 0x0000000103057824 */ /* 0x000fe200078e0204 */
[----:B------:R-:W-:Y:S01]  /*0f30*/  SHF.R.U32.HI R6, RZ, 0x3, R6 ;  /* 0x00000003ff067819 */ /* 0x000fe20000011606 */
[----:B------:R-:W-:Y:S01]  /*0f40*/  IMAD.MOV.U32 R4, RZ, RZ, R2 ;  /* 0x000000ffff047224 */ /* 0x000fe200078e0002 */
[----:B------:R-:W-:Y:S01]  /*0f50*/  LEA.HI R2, R36, R103, RZ, 0x6 ;  /* 0x0000006724027211 */ /* 0x000fe200078f30ff */
[----:B------:R-:W-:-:S02]  /*0f60*/  IMAD R3, R8, c[0x0][0x1e8], RZ ;  /* 0x00007a0008037a24 */ /* 0x000fc400078e02ff */
[----:B------:R-:W-:Y:S01]  /*0f70*/  IMAD.WIDE.U32 R4, R12, c[0x0][0x1e8], R4 ;  /* 0x00007a000c047a25 */ /* 0x000fe200078e0004 */
[----:B------:R-:W-:-:S03]  /*0f80*/  SHF.R.S32.HI R30, RZ, 0x6, R2 ;  /* 0x00000006ff1e7819 */ /* 0x000fc60000011402 */
[----:B------:R-:W-:Y:S02]  /*0f90*/  IMAD R2, R7, c[0x0][0x1b0], RZ ;  /* 0x00006c0007027a24 */ /* 0x000fe400078e02ff */
[----:B------:R-:W-:Y:S02]  /*0fa0*/  IMAD R9, R12, c[0x0][0x1ec], R3 ;  /* 0x00007b000c097a24 */ /* 0x000fe400078e0203 */
[C---:B------:R-:W-:Y:S02]  /*0fb0*/  IMAD R7, R0.reuse, c[0x0][0x1b4], R2 ;  /* 0x00006d0000077a24 */ /* 0x040fe400078e0202 */
[----:B------:R-:W-:-:S04]  /*0fc0*/  IMAD.WIDE.U32 R2, R0, c[0x0][0x1b0], R18 ;  /* 0x00006c0000027a25 */ /* 0x000fc800078e0012 */
[----:B------:R-:W-:Y:S02]  /*0fd0*/  IMAD.SHL.U32 R35, R30, 0x200, RZ ;  /* 0x000002001e237824 */ /* 0x000fe400078e00ff */
[----:B------:R-:W-:Y:S02]  /*0fe0*/  IMAD R0, R8, c[0x0][0x1b8], RZ ;  /* 0x00006e0008007a24 */ /* 0x000fe400078e02ff */
[----:B------:R-:W-:Y:S02]  /*0ff0*/  IMAD.IADD R3, R3, 0x1, R7 ;  /* 0x0000000103037824 */ /* 0x000fe400078e0207 */
[----:B------:R-:W-:Y:S01]  /*1000*/  IMAD.WIDE R10, R14, 0x80, R10 ;  /* 0x000000800e0a7825 */ /* 0x000fe200078e020a */
[----:B------:R-:W-:-:S03]  /*1010*/  LOP3.LUT R14, R35, R13, R6, 0xf6, !PT ;  /* 0x0000000d230e7212 */ /* 0x000fc600078ef606 */
[C---:B------:R-:W-:Y:S01]  /*1020*/  IMAD R16, R12.reuse, c[0x0][0x1bc], R0 ;  /* 0x00006f000c107a24 */ /* 0x040fe200078e0200 */
[----:B------:R-:W-:Y:S01]  /*1030*/  SHF.R.S32.HI R0, RZ, 0x1f, R20 ;  /* 0x0000001fff007819 */ /* 0x000fe20000011414 */
[----:B------:R-:W-:Y:S01]  /*1040*/  IMAD.WIDE.U32 R12, R12, c[0x0][0x1b8], R2 ;  /* 0x00006e000c0c7a25 */ /* 0x000fe200078e0002 */
[----:B------:R-:W-:-:S03]  /*1050*/  IADD3 R20, P0, R15, R20, RZ ;  /* 0x000000140f147210 */ /* 0x000fc60007f1e0ff */
[----:B------:R-:W-:Y:S01]  /*1060*/  IMAD.IADD R5, R5, 0x1, R9 ;  /* 0x0000000105057824 */ /* 0x000fe200078e0209 */
[----:B------:R-:W-:Y:S01]  /*1070*/  LEA.HI.X.SX32 R21, R15, R0, 0x1, P0 ;  /* 0x000000000f157211 */ /* 0x000fe200000f0eff */
[----:B------:R-:W-:Y:S02]  /*1080*/  IMAD R2, R11, c[0x0][0x1d8], RZ ;  /* 0x000076000b027a24 */ /* 0x000fe400078e02ff */
[----:B------:R-:W-:Y:S01]  /*1090*/  IMAD.WIDE.U32 R4, R10, c[0x0][0x1d8], R4 ;  /* 0x000076000a047a25 */ /* 0x000fe200078e0004 */
[----:B------:R-:W-:-:S03]  /*10a0*/  IADD3 R34, R18, 0x40, RZ ;  /* 0x0000004012227810 */ /* 0x000fc60007ffe0ff */
[----:B------:R-:W-:Y:S01]  /*10b0*/  IMAD R0, R10, c[0x0][0x1dc], R2 ;  /* 0x000077000a007a24 */ /* 0x000fe200078e0202 */
[----:B------:R-:W-:Y:S01]  /*10c0*/  LEA R2, P0, R4, c[0x0][0x1c0], 0x1 ;  /* 0x0000700004027a11 */ /* 0x000fe200078008ff */
[----:B------:R-:W-:Y:S02]  /*10d0*/  IMAD R7, R31, c[0x0][0x270], RZ ;  /* 0x00009c001f077a24 */ /* 0x000fe400078e02ff */
[----:B------:R-:W-:Y:S01]  /*10e0*/  IMAD.IADD R0, R5, 0x1, R0 ;  /* 0x0000000105007824 */ /* 0x000fe200078e0200 */
[----:B------:R-:W-:Y:S01]  /*10f0*/  IADD3 R15, -R39, UR19, RZ ;  /* 0x00000013270f7c10 */ /* 0x000fe2000fffe1ff */
[----:B------:R-:W-:Y:S01]  /*1100*/  IMAD.U32 R6, RZ, RZ, UR6 ;  /* 0x00000006ff067e24 */ /* 0x000fe2000f8e00ff */
[----:B------:R-:W-:Y:S01]  /*1110*/  ISETP.GE.AND P3, PT, R18, c[0x0][0x1cc], PT ;  /* 0x0000730012007a0c */ /* 0x000fe20003f66270 */
[----:B------:R-:W-:Y:S01]  /*1120*/  USHF.L.U64.HI UR5, UR4, UR20, UR5 ;  /* 0x0000001404057299 */ /* 0x000fe20008010205 */
[----:B------:R-:W-:Y:S01]  /*1130*/  ISETP.GE.AND P4, PT, R34, c[0x0][0x1cc], PT ;  /* 0x0000730022007a0c */ /* 0x000fe20003f86270 */
[C---:B------:R-:W-:Y:S01]  /*1140*/  IMAD R7, R105.reuse, c[0x0][0x274], R7 ;  /* 0x00009d0069077a24 */ /* 0x040fe200078e0207 */
[----:B------:R-:W-:Y:S01]  /*1150*/  LEA.HI.X R3, R4, c[0x0][0x1c4], R0, 0x1, P0 ;  /* 0x0000710004037a11 */ /* 0x000fe200000f0c00 */
[----:B------:R-:W-:Y:S01]  /*1160*/  IMAD.WIDE.U32 R8, R105, c[0x0][0x270], R20 ;  /* 0x00009c0069087a25 */ /* 0x000fe200078e0014 */
[----:B------:R-:W-:-:S02]  /*1170*/  ISETP.LT.OR P6, PT, R15, 0x1, P3 ;  /* 0x000000010f00780c */ /* 0x000fc40001fc1670 */
[----:B------:R-:W-:Y:S02]  /*1180*/  IADD3 R6, P1, P0, R6, 0x80, R2 ;  /* 0x0000008006067810 */ /* 0x000fe4000783e002 */
[----:B------:R-:W-:Y:S01]  /*1190*/  ISETP.LT.OR P5, PT, R15, 0x1, P4 ;  /* 0x000000010f00780c */ /* 0x000fe200027a1670 */
[----:B------:R-:W-:Y:S01]  /*11a0*/  IMAD.IADD R23, R9, 0x1, R7 ;  /* 0x0000000109177824 */ /* 0x000fe200078e0207 */
[C---:B------:R-:W-:Y:S02]  /*11b0*/  ISETP.LT.OR P2, PT, R15.reuse, 0x21, P3 ;  /* 0x000000210f00780c */ /* 0x040fe40001f41670 */
[----:B------:R-:W-:Y:S02]  /*11c0*/  IADD3.X R7, RZ, UR5, R3, P1, P0 ;  /* 0x00000005ff077c10 */ /* 0x000fe40008fe0403 */
[----:B------:R-:W-:Y:S02]  /*11d0*/  ISETP.LT.OR P1, PT, R15, 0x21, P4 ;  /* 0x000000210f00780c */ /* 0x000fe40002721670 */
[----:B------:R-:W-:Y:S01]  /*11e0*/  IADD3 R4, P0, R2, UR6, RZ ;  /* 0x0000000602047c10 */ /* 0x000fe2000ff1e0ff */
[----:B------:R-:W-:-:S03]  /*11f0*/  IMAD.SHL.U32 R14, R14, 0x2, RZ ;  /* 0x000000020e0e7824 */ /* 0x000fc600078e00ff */
[----:B------:R-:W-:Y:S01]  /*1200*/  IADD3.X R5, R3, UR5, RZ, P0, !PT ;  /* 0x0000000503057c10 */ /* 0x000fe200087fe4ff */
[----:B------:R-:W-:Y:S01]  /*1210*/  UIADD3 UR12, UP0, UR6, 0x80, URZ ;  /* 0x00000080060c7890 */ /* 0x000fe2000ff1e03f */
[----:B------:R-:W-:Y:S01]  /*1220*/  @!PT LDS RZ, [RZ] ;  /* 0x00000000fffff984 */ /* 0x000fe20000000800 */
[----:B------:R-:W-:Y:S01]  /*1230*/  @!PT LDS RZ, [RZ] ;  /* 0x00000000fffff984 */ /* 0x000fe20000000800 */
[----:B------:R-:W-:Y:S01]  /*1240*/  @!PT LDS RZ, [RZ] ;  /* 0x00000000fffff984 */ /* 0x000fe20000000800 */
[----:B------:R1:W-:Y:S01]  /*1250*/  LDGSTS.E.BYPASS.LTC128B.128 [R14+0x8080], [R2.64], !P6 ;  /* 0x08080000020e7fae */ /* 0x0003e2000f101d4e */
[----:B------:R-:W-:-:S03]  /*1260*/  ISETP.LT.OR P6, PT, R15, 0x41, P3 ;  /* 0x000000410f00780c */ /* 0x000fc60001fc1670 */
[----:B------:R1:W-:Y:S01]  /*1270*/  LDGSTS.E.BYPASS.LTC128B.128 [R14+0xc080], [R2.64+0x80], !P5 ;  /* 0x0c080080020e7fae */ /* 0x0003e2000e901d4e */
[C---:B------:R-:W-:Y:S01]  /*1280*/  ISETP.LT.OR P5, PT, R15.reuse, 0x41, P4 ;  /* 0x000000410f00780c */ /* 0x040fe200027a1670 */
[----:B------:R-:W-:Y:S02]  /*1290*/  UIADD3.X UR7, URZ, UR5, URZ, UP0, !UPT ;  /* 0x000000053f077290 */ /* 0x000fe400087fe43f */
[----:B------:R3:W-:Y:S01]  /*12a0*/  LDGSTS.E.BYPASS.LTC128B.128 [R14+0x9080], [R4.64], !P2 ;  /* 0x09080000040e7fae */ /* 0x0007e2000d101d4e */
[----:B------:R-:W-:-:S03]  /*12b0*/  ISETP.LT.OR P2, PT, R15, 0x61, P3 ;  /* 0x000000610f00780c */ /* 0x000fc60001f41670 */
[----:B------:R4:W-:Y:S01]  /*12c0*/  LDGSTS.E.BYPASS.LTC128B.128 [R14+0xd080], [R6.64], !P1 ;  /* 0x0d080000060e7fae */ /* 0x0009e2000c901d4e */
[----:B------:R-:W-:Y:S02]  /*12d0*/  IMAD R0, R11, c[0x0][0x1a8], RZ ;  /* 0x00006a000b007a24 */ /* 0x000fe400078e02ff */
[----:B------:R-:W-:Y:S01]  /*12e0*/  IMAD.MOV.U32 R22, RZ, RZ, R8 ;  /* 0x000000ffff167224 */ /* 0x000fe200078e0008 */
[----:B-1----:R-:W-:-:S04]  /*12f0*/  IADD3 R2, P0, R4, UR6, RZ ;  /* 0x0000000604027c10 */ /* 0x002fc8000ff1e0ff */
[----:B------:R-:W-:Y:S02]  /*1300*/  IADD3.X R3, R5, UR5, RZ, P0, !PT ;  /* 0x0000000505037c10 */ /* 0x000fe400087fe4ff */
[----:B----4-:R-:W-:-:S03]  /*1310*/  IADD3 R6, P1, R4, UR12, RZ ;  /* 0x0000000c04067c10 */ /* 0x010fc6000ff3e0ff */
[----:B------:R1:W-:Y:S01]  /*1320*/  LDGSTS.E.BYPASS.LTC128B.128 [R14+0xa080], [R2.64], !P6 ;  /* 0x0a080000020e7fae */ /* 0x0003e2000f101d4e */
[----:B---3--:R-:W-:Y:S02]  /*1330*/  IADD3 R4, P0, R2, UR6, RZ ;  /* 0x0000000602047c10 */ /* 0x008fe4000ff1e0ff */
[----:B------:R-:W-:Y:S02]  /*1340*/  IADD3.X R7, R5, UR7, RZ, P1, !PT ;  /* 0x0000000705077c10 */ /* 0x000fe40008ffe4ff */
[----:B------:R-:W-:Y:S01]  /*1350*/  IADD3.X R5, R3, UR5, RZ, P0, !PT ;  /* 0x0000000503057c10 */ /* 0x000fe200087fe4ff */
[----:B------:R-:W-:Y:S02]  /*1360*/  IMAD.IADD R9, R13, 0x1, R16 ;  /* 0x000000010d097824 */ /* 0x000fe400078e0210 */
[----:B------:R-:W-:Y:S01]  /*1370*/  IMAD.MOV.U32 R8, RZ, RZ, R12 ;  /* 0x000000ffff087224 */ /* 0x000fe200078e000c */
[----:B------:R3:W-:Y:S01]  /*1380*/  LDGSTS.E.BYPASS.LTC128B.128 [R14+0xe080], [R6.64], !P5 ;  /* 0x0e080000060e7fae */ /* 0x0007e2000e901d4e */
[----:B------:R-:W-:Y:S01]  /*1390*/  ISETP.GE.AND P1, PT, R34, c[0x0][0x19c], PT ;  /* 0x0000670022007a0c */ /* 0x000fe20003f26270 */
[----:B------:R-:W-:-:S02]  /*13a0*/  ULDC.64 UR4, c[0x0][0x1a8] ;  /* 0x00006a0000047ab9 */ /* 0x000fc40000000a00 */
[----:B------:R4:W-:Y:S01]  /*13b0*/  LDGSTS.E.BYPASS.LTC128B.128 [R14+0xb080], [R4.64], !P2 ;  /* 0x0b080000040e7fae */ /* 0x0009e2000d101d4e */
[----:B------:R-:W-:Y:S01]  /*13c0*/  IMAD R12, R10, c[0x0][0x1ac], R0 ;  /* 0x00006b000a0c7a24 */ /* 0x000fe200078e0200 */
[----:B------:R-:W-:Y:S01]  /*13d0*/  ISETP.GE.AND P2, PT, R18, c[0x0][0x19c], PT ;  /* 0x0000670012007a0c */ /* 0x000fe20003f46270 */
[----:B------:R-:W-:Y:S01]  /*13e0*/  IMAD R0, R24, c[0x0][0x208], RZ ;  /* 0x0000820018007a24 */ /* 0x000fe200078e02ff */
[C---:B------:R-:W-:Y:S01]  /*13f0*/  ISETP.LT.OR P3, PT, R15.reuse, 0x61, P4 ;  /* 0x000000610f00780c */ /* 0x040fe20002761670 */
[----:B------:R-:W-:Y:S01]  /*1400*/  IMAD.WIDE.U32 R10, R10, c[0x0][0x1a8], R8 ;  /* 0x00006a000a0a7a25 */ /* 0x000fe200078e0008 */
[C---:B------:R-:W-:Y:S01]  /*1410*/  ISETP.LT.OR P5, PT, R15.reuse, 0x1, P2 ;  /* 0x000000010f00780c */ /* 0x040fe200017a1670 */
[----:B------:R-:W-:Y:S01]  /*1420*/  USHF.L.U32 UR6, UR4, 0x6, URZ ;  /* 0x0000000604067899 */ /* 0x000fe2000800063f */
[----:B------:R-:W-:Y:S01]  /*1430*/  ISETP.LT.OR P4, PT, R15, 0x1, P1 ;  /* 0x000000010f00780c */ /* 0x000fe20000f81670 */
[----:B------:R-:W-:Y:S02]  /*1440*/  IMAD R25, R17, c[0x0][0x20c], R0 ;  /* 0x0000830011197a24 */ /* 0x000fe400078e0200 */
[----:B------:R-:W-:Y:S01]  /*1450*/  IMAD.IADD R0, R11, 0x1, R12 ;  /* 0x000000010b007824 */ /* 0x000fe200078e020c */
[----:B------:R-:W-:Y:S01]  /*1460*/  USHF.L.U64.HI UR13, UR4, UR20, UR5 ;  /* 0x00000014040d7299 */ /* 0x000fe20008010205 */
[----:B----4-:R-:W-:Y:S01]  /*1470*/  IMAD R4, R24, c[0x0][0x178], RZ ;  /* 0x00005e0018047a24 */ /* 0x010fe200078e02ff */
[----:B------:R-:W-:Y:S01]  /*1480*/  ISETP.LT.OR P6, PT, R15, 0x61, P2 ;  /* 0x000000610f00780c */ /* 0x000fe200017c1670 */
[----:B------:R-:W-:Y:S01]  /*1490*/  IMAD.WIDE.U32 R8, R17, c[0x0][0x178], R18 ;  /* 0x00005e0011087a25 */ /* 0x000fe200078e0012 */
[----:B------:R-:W-:-:S03]  /*14a0*/  ULDC.64 UR4, c[0x0][0x178] ;  /* 0x00005e0000047ab9 */ /* 0x000fc60000000a00 */
[----:B------:R-:W-:Y:S01]  /*14b0*/  IMAD R16, R17, c[0x0][0x17c], R4 ;  /* 0x00005f0011107a24 */ /* 0x000fe200078e0204 */
[----:B------:R-:W-:-:S04]  /*14c0*/  IADD3 R4, P0, R2, UR12, RZ ;  /* 0x0000000c02047c10 */ /* 0x000fc8000ff1e0ff */
[----:B------:R-:W-:Y:S02]  /*14d0*/  IADD3.X R5, R3, UR7, RZ, P0, !PT ;  /* 0x0000000703057c10 */ /* 0x000fe400087fe4ff */
[----:B-1----:R-:W-:-:S03]  /*14e0*/  LEA R2, P0, R10, c[0x0][0x190], 0x1 ;  /* 0x000064000a027a11 */ /* 0x002fc600078008ff */
[----:B------:R1:W-:Y:S01]  /*14f0*/  LDGSTS.E.BYPASS.LTC128B.128 [R14+0xf080], [R4.64], !P3 ;  /* 0x0f080000040e7fae */ /* 0x0003e2000d901d4e */
[----:B------:R-:W-:Y:S02]  /*1500*/  LEA.HI.X R3, R10, c[0x0][0x194], R0, 0x1, P0 ;  /* 0x000065000a037a11 */ /* 0x000fe400000f0c00 */
[----:B---3--:R-:W-:Y:S01]  /*1510*/  IADD3 R6, P0, R2, UR6, RZ ;  /* 0x0000000602067c10 */ /* 0x008fe2000ff1e0ff */
[----:B------:R-:W-:Y:S01]  /*1520*/  IMAD.U32 R10, RZ, RZ, UR6 ;  /* 0x00000006ff0a7e24 */ /* 0x000fe2000f8e00ff */
[----:B------:R-:W-:Y:S01]  /*1530*/  ISETP.LT.OR P3, PT, R15, 0x21, P2 ;  /* 0x000000210f00780c */ /* 0x000fe20001761670 */
[----:B------:R3:W-:Y:S01]  /*1540*/  LDGSTS.E.BYPASS.LTC128B.128 [R14+0x80], [R2.64], !P5 ;  /* 0x00080000020e7fae */ /* 0x0007e2000e901d4e */
[----:B------:R-:W-:Y:S02]  /*1550*/  IADD3.X R7, R3, UR13, RZ, P0, !PT ;  /* 0x0000000d03077c10 */ /* 0x000fe400087fe4ff */
[----:B------:R-:W-:Y:S01]  /*1560*/  ISETP.NE.AND P0, PT, R101, RZ, PT ;  /* 0x000000ff6500720c */ /* 0x000fe20003f05270 */
[----:B------:R3:W-:Y:S01]  /*1570*/  LDGSTS.E.BYPASS.LTC128B.128 [R14+0x4080], [R2.64+0x80], !P4 ;  /* 0x04080080020e7fae */ /* 0x0007e2000e101d4e */
[----:B------:R-:W-:-:S02]  /*1580*/  ISETP.LT.OR P5, PT, R15, 0x41, P2 ;  /* 0x000000410f00780c */ /* 0x000fc400017a1670 */
[----:B------:R-:W-:Y:S02]  /*1590*/  P2R R28, PR, RZ, 0x40 ;  /* 0x00000040ff1c7803 */ /* 0x000fe40000000000 */
[C---:B------:R-:W-:Y:S02]  /*15a0*/  ISETP.LT.OR P2, PT, R15.reuse, 0x21, P1 ;  /* 0x000000210f00780c */ /* 0x040fe40000f41670 */
[C---:B------:R-:W-:Y:S01]  /*15b0*/  ISETP.LT.OR P4, PT, R15.reuse, 0x41, P1 ;  /* 0x000000410f00780c */ /* 0x040fe20000f81670 */
[----:B------:R4:W-:Y:S01]  /*15c0*/  LDGSTS.E.BYPASS.LTC128B.128 [R14+0x1080], [R6.64], !P3 ;  /* 0x01080000060e7fae */ /* 0x0009e2000d901d4e */
[----:B------:R-:W-:Y:S02]  /*15d0*/  ISETP.LT.OR P6, PT, R15, 0x61, P1 ;  /* 0x000000610f00780c */ /* 0x000fe40000fc1670 */
[----:B------:R-:W-:Y:S02]  /*15e0*/  SEL R15, R107, RZ, !P0 ;  /* 0x000000ff6b0f7207 */ /* 0x000fe40004000000 */
[----:B------:R-:W-:-:S02]  /*15f0*/  SEL R24, R29, RZ, !P0 ;  /* 0x000000ff1d187207 */ /* 0x000fc40004000000 */
[----:B------:R-:W-:-:S04]  /*1600*/  IADD3 R10, P1, P0, R10, 0x80, R2 ;  /* 0x000000800a0a7810 */ /* 0x000fc8000783e002 */
[----:B------:R-:W-:Y:S02]  /*1610*/  IADD3.X R11, RZ, UR13, R3, P1, P0 ;  /* 0x0000000dff0b7c10 */ /* 0x000fe40008fe0403 */
[----:B------:R-:W-:Y:S01]  /*1620*/  ISETP.GE.AND P0, PT, R18, c[0x0][0x16c], PT ;  /* 0x00005b0012007a0c */ /* 0x000fe20003f06270 */
[----:B-1----:R-:W-:Y:S01]  /*1630*/  IMAD.IADD R5, R9, 0x1, R16 ;  /* 0x0000000109057824 */ /* 0x002fe200078e0210 */
[----:B------:R-:W-:Y:S01]  /*1640*/  ISETP.GE.AND P3, PT, R34, c[0x0][0x16c], PT ;  /* 0x00005b0022007a0c */ /* 0x000fe20003f66270 */
[----:B------:R-:W-:Y:S01]  /*1650*/  IMAD.MOV.U32 R4, RZ, RZ, R8 ;  /* 0x000000ffff047224 */ /* 0x000fe200078e0008 */
[----:B------:R-:W-:Y:S01]  /*1660*/  USHF.R.S32.HI UR12, URZ, 0x1f, UR16 ;  /* 0x0000001f3f0c7899 */ /* 0x000fe20008011410 */
[----:B------:R-:W-:Y:S01]  /*1670*/  IMAD R0, R31, c[0x0][0x180], RZ ;  /* 0x000060001f007a24 */ /* 0x000fe200078e02ff */
[----:B------:R-:W-:Y:S01]  /*1680*/  SEL R8, RZ, 0x2, P3 ;  /* 0x00000002ff087807 */ /* 0x000fe20001800000 */
[C---:B---3--:R-:W-:Y:S01]  /*1690*/  IMAD.WIDE.U32 R2, R105.reuse, c[0x0][0x180], R4 ;  /* 0x0000600069027a25 */ /* 0x048fe200078e0004 */
[----:B------:R-:W-:Y:S01]  /*16a0*/  SEL R4, RZ, 0x1, P0 ;  /* 0x00000001ff047807 */ /* 0x000fe20000000000 */
[----:B------:R-:W-:Y:S01]  /*16b0*/  UIMAD UR7, UR12, UR4, URZ ;  /* 0x000000040c0772a4 */ /* 0x000fe2000f8e023f */
[----:B------:R1:W-:Y:S01]  /*16c0*/  LDGSTS.E.BYPASS.LTC128B.128 [R14+0x5080], [R10.64], !P2 ;  /* 0x050800000a0e7fae */ /* 0x0003e2000d101d4e */
[----:B------:R-:W-:Y:S01]  /*16d0*/  IMAD R0, R105, c[0x0][0x184], R0 ;  /* 0x0000610069007a24 */ /* 0x000fe200078e0200 */
[----:B------:R-:W-:Y:S01]  /*16e0*/  UIMAD.WIDE.U32 UR24, UR16, UR4, URZ ;  /* 0x00000004101872a5 */ /* 0x000fe2000f8e003f */
[----:B------:R-:W-:Y:S01]  /*16f0*/  IMAD.IADD R29, R8, 0x1, R4 ;  /* 0x00000001081d7824 */ /* 0x000fe200078e0204 */
[----:B------:R-:W-:Y:S01]  /*1700*/  UIADD3 UR18, UP0, UR6, 0x80, URZ ;  /* 0x0000008006127890 */ /* 0x000fe2000ff1e03f */
[----:B------:R-:W-:Y:S01]  /*1710*/  IMAD.MOV.U32 R4, RZ, RZ, R2 ;  /* 0x000000ffff047224 */ /* 0x000fe200078e0002 */
[----:B------:R-:W-:Y:S01]  /*1720*/  UIMAD UR7, UR16, UR5, UR7 ;  /* 0x00000005100772a4 */ /* 0x000fe2000f8e0207 */
[----:B------:R-:W-:-:S02]  /*1730*/  IMAD.IADD R5, R3, 0x1, R0 ;  /* 0x0000000103057824 */ /* 0x000fc400078e0200 */
[----:B------:R-:W-:Y:S01]  /*1740*/  IMAD R0, R24, c[0x0][0x188], RZ ;  /* 0x0000620018007a24 */ /* 0x000fe200078e02ff */
[----:B------:R-:W-:Y:S01]  /*1750*/  UIADD3.X UR17, URZ, UR13, URZ, UP0, !UPT ;  /* 0x0000000d3f117290 */ /* 0x000fe200087fe43f */
[----:B------:R-:W-:Y:S01]  /*1760*/  IMAD.WIDE.U32 R40, R15, c[0x0][0x188], R4 ;  /* 0x000062000f287a25 */ /* 0x000fe200078e0004 */
[----:B------:R-:W-:-:S03]  /*1770*/  UIADD3 UR7, UR25, UR7, URZ ;  /* 0x0000000719077290 */ /* 0x000fc6000fffe03f */
[----:B------:R-:W-:Y:S02]  /*1780*/  IMAD R0, R15, c[0x0][0x18c], R0 ;  /* 0x000063000f007a24 */ /* 0x000fe400078e0200 */
[----:B------:R-:W-:Y:S02]  /*1790*/  IMAD.U32 R4, RZ, RZ, UR24 ;  /* 0x00000018ff047e24 */ /* 0x000fe4000f8e00ff */
[----:B------:R-:W-:Y:S02]  /*17a0*/  IMAD.U32 R5, RZ, RZ, UR25 ;  /* 0x00000019ff057e24 */ /* 0x000fe4000f8e00ff */
[----:B------:R-:W-:Y:S02]  /*17b0*/  IMAD.U32 R5, RZ, RZ, UR7 ;  /* 0x00000007ff057e24 */ /* 0x000fe4000f8e00ff */
[----:B------:R-:W-:Y:S02]  /*17c0*/  IMAD.IADD R16, R41, 0x1, R0 ;  /* 0x0000000129107824 */ /* 0x000fe400078e0200 */
[----:B------:R-:W-:-:S04]  /*17d0*/  IMAD.WIDE.U32 R12, R17, c[0x0][0x208], R18 ;  /* 0x00008200110c7a25 */ /* 0x000fc800078e0012 */
[----:B------:R-:W-:Y:S02]  /*17e0*/  IMAD.IADD R9, R13, 0x1, R25 ;  /* 0x000000010d097824 */ /* 0x000fe400078e0219 */
[----:B------:R-:W-:Y:S02]  /*17f0*/  IMAD.MOV.U32 R8, RZ, RZ, R12 ;  /* 0x000000ffff087224 */ /* 0x000fe400078e000c */
[----:B------:R-:W-:Y:S02]  /*1800*/  IMAD R12, R31, c[0x0][0x210], RZ ;  /* 0x000084001f0c7a24 */ /* 0x000fe400078e02ff */
[----:B-1----:R-:W-:Y:S01]  /*1810*/  IMAD.WIDE.U32 R10, R105, c[0x0][0x210], R8 ;  /* 0x00008400690a7a25 */ /* 0x002fe200078e0008 */
[----:B--2---:R-:W-:-:S04]  /*1820*/  LOP3.LUT R37, R37, 0xfffffffd, RZ, 0xc0, !PT ;  /* 0xfffffffd25257812 */ /* 0x004fc800078ec0ff */
[----:B------:R-:W-:Y:S02]  /*1830*/  @P0 LOP3.LUT R37, R37, 0x2, RZ, 0xfc, !PT ;  /* 0x0000000225250812 */ /* 0x000fe400078efcff */
[----:B------:R-:W-:-:S04]  /*1840*/  IADD3 R2, P0, R6, UR6, RZ ;  /* 0x0000000606027c10 */ /* 0x000fc8000ff1e0ff */
[----:B------:R-:W-:Y:S02]  /*1850*/  IADD3.X R3, R7, UR13, RZ, P0, !PT ;  /* 0x0000000d07037c10 */ /* 0x000fe400087fe4ff */
[----:B----4-:R-:W-:Y:S01]  /*1860*/  IADD3 R6, P0, R6, UR18, RZ ;  /* 0x0000001206067c10 */ /* 0x010fe2000ff1e0ff */
[----:B------:R-:W-:Y:S01]  /*1870*/  IMAD R12, R105, c[0x0][0x214], R12 ;  /* 0x00008500690c7a24 */ /* 0x000fe200078e020c */
[----:B------:R-:W-:Y:S01]  /*1880*/  IADD3 R8, P1, R2, UR6, RZ ;  /* 0x0000000602087c10 */ /* 0x000fe2000ff3e0ff */
[----:B------:R1:W-:Y:S01]  /*1890*/  LDGSTS.E.BYPASS.LTC128B.128 [R14+0x2080], [R2.64], !P5 ;  /* 0x02080000020e7fae */ /* 0x0003e2000e901d4e */
[----:B------:R-:W-:Y:S01]  /*18a0*/  IADD3.X R7, R7, UR17, RZ, P0, !PT ;  /* 0x0000001107077c10 */ /* 0x000fe200087fe4ff */
[----:B------:R-:W-:Y:S01]  /*18b0*/  IMAD.U32 R13, RZ, RZ, UR5 ;  /* 0x00000005ff0d7e24 */ /* 0x000fe2000f8e00ff */
[C---:B------:R-:W-:Y:S01]  /*18c0*/  LEA R0, P0, R4.reuse, R40, 0x6 ;  /* 0x0000002804007211 */ /* 0x040fe200078030ff */
[----:B------:R-:W-:Y:S01]  /*18d0*/  IMAD.WIDE.U32 R22, R15, c[0x0][0x278], R22 ;  /* 0x00009e000f167a25 */ /* 0x000fe200078e0016 */
[----:B------:R-:W-:Y:S01]  /*18e0*/  IADD3.X R9, R3, UR13, RZ, P1, !PT ;  /* 0x0000000d03097c10 */ /* 0x000fe20008ffe4ff */
[----:B------:R2:W-:Y:S01]  /*18f0*/  LDGSTS.E.BYPASS.LTC128B.128 [R14+0x6080], [R6.64], !P4 ;  /* 0x06080000060e7fae */ /* 0x0005e2000e101d4e */
[----:B------:R-:W-:Y:S01]  /*1900*/  LEA.HI.X R5, R4, R16, R5, 0x6, P0 ;  /* 0x0000001004057211 */ /* 0x000fe200000f3405 */
[----:B------:R-:W-:Y:S01]  /*1910*/  ULDC.64 UR6, c[0x0][0x208] ;  /* 0x0000820000067ab9 */ /* 0x000fe20000000a00 */
[----:B------:R-:W-:-:S04]  /*1920*/  LEA R4, P0, R0, c[0x0][0x160], 0x1 ;  /* 0x0000580000047a11 */ /* 0x000fc800078008ff */
[----:B------:R-:W-:Y:S01]  /*1930*/  LEA.HI.X R5, R0, c[0x0][0x164], R5, 0x1, P0 ;  /* 0x0000590000057a11 */ /* 0x000fe200000f0c05 */
[----:B------:R-:W-:Y:S01]  /*1940*/  IMAD.U32 R0, RZ, RZ, UR4 ;  /* 0x00000004ff007e24 */ /* 0x000fe2000f8e00ff */
[----:B------:R-:W-:Y:S02]  /*1950*/  ISETP.NE.AND P5, PT, R28, RZ, PT ;  /* 0x000000ff1c00720c */ /* 0x000fe40003fa5270 */
[----:B-1----:R-:W-:Y:S01]  /*1960*/  IADD3 R2, P0, R2, UR18, RZ ;  /* 0x0000001202027c10 */ /* 0x002fe2000ff1e0ff */
[----:B------:R-:W-:Y:S01]  /*1970*/  USHF.L.U32 UR18, UR16, 0x6, URZ ;  /* 0x0000000610127899 */ /* 0x000fe2000800063f */
[----:B--2---:R-:W-:Y:S02]  /*1980*/  IMAD.IADD R7, R11, 0x1, R12 ;  /* 0x000000010b077824 */ /* 0x004fe400078e020c */
[----:B------:R-:W-:-:S07]  /*1990*/  IADD3.X R3, R3, UR17, RZ, P0, !PT ;  /* 0x0000001103037c10 */ /* 0x000fce00087fe4ff */
[----:B------:R1:W-:Y:S01]  /*19a0*/  LDGSTS.E.BYPASS.LTC128B.128 [R14+0x3080], [R8.64], !P5 ;  /* 0x03080000080e7fae */ /* 0x0003e2000e901d4e */
[C---:B------:R-:W-:Y:S02]  /*19b0*/  LEA R12, P0, R0.reuse, R4, 0x6 ;  /* 0x00000004000c7211 */ /* 0x040fe400078030ff */
[----:B------:R-:W-:Y:S01]  /*19c0*/  LOP3.LUT P2, RZ, R29, 0x1, RZ, 0xc0, !PT ;  /* 0x000000011dff7812 */ /* 0x000fe2000784c0ff */
[----:B------:R2:W-:Y:S01]  /*19d0*/  LDGSTS.E.BYPASS.LTC128B.128 [R14+0x7080], [R2.64], !P6 ;  /* 0x07080000020e7fae */ /* 0x0005e2000f101d4e */
[----:B------:R-:W-:Y:S01]  /*19e0*/  LEA.HI.X R13, R0, R5, R13, 0x6, P0 ;  /* 0x00000005000d7211 */ /* 0x000fe200000f340d */
[----:B------:R-:W-:Y:S01]  /*19f0*/  IMAD.U32 R0, RZ, RZ, UR18 ;  /* 0x00000012ff007e24 */ /* 0x000fe2000f8e00ff */
[----:B------:R-:W-:Y:S02]  /*1a00*/  ISETP.GT.AND P4, PT, R103, 0xf, PT ;  /* 0x0000000f6700780c */ /* 0x000fe40003f84270 */
[----:B------:R-:W-:Y:S01]  /*1a10*/  LOP3.LUT R37, R37, 0xfffffffe, RZ, 0xc0, !PT ;  /* 0xfffffffe25257812 */ /* 0x000fe200078ec0ff */
[----:B------:R-:W-:Y:S01]  /*1a20*/  USHF.R.S32.HI UR17, URZ, 0x1f, UR18 ;  /* 0x0000001f3f117899 */ /* 0x000fe20008011412 */
[----:B------:R-:W-:Y:S01]  /*1a30*/  IADD3 R0, -R39, UR10, -R0 ;  /* 0x0000000a27007c10 */ /* 0x000fe2000fffe900 */
[----:B------:R-:W0:Y:S03]  /*1a40*/  LDGDEPBAR ;  /* 0x00000000000079af */ /* 0x000e260000000000 */
[----:B------:R-:W-:-:S02]  /*1a50*/  ISETP.LT.OR P0, PT, R0, 0x1, !P2 ;  /* 0x000000010000780c */ /* 0x000fc40005701670 */
[----:B------:R-:W-:Y:S01]  /*1a60*/  @P3 LOP3.LUT R37, R37, 0x1, RZ, 0xfc, !PT ;  /* 0x0000000125253812 */ /* 0x000fe200078efcff */
[----:B------:R-:W-:Y:S02]  /*1a70*/  IMAD.MOV.U32 R6, RZ, RZ, R10 ;  /* 0x000000ffff067224 */ /* 0x000fe400078e000a */
[----:B--2---:R-:W-:-:S08]  /*1a80*/  IMAD R2, R24, c[0x0][0x278], RZ ;  /* 0x00009e0018027a24 */ /* 0x004fd000078e02ff */
[----:B------:R2:W-:Y:S01]  /*1a90*/  LDGSTS.E.BYPASS.LTC128B.128 [R14+0x10080], [R4.64], !P0 ;  /* 0x10080000040e7fae */ /* 0x0005e2000c101d4e */
[----:B------:R-:W-:Y:S01]  /*1aa0*/  IMAD R2, R15, c[0x0][0x27c], R2 ;  /* 0x00009f000f027a24 */ /* 0x000fe200078e0202 */
[----:B-1----:R-:W-:-:S03]  /*1ab0*/  @!P4 IADD3 R9, P0, R22, UR18, RZ ;  /* 0x000000121609cc10 */ /* 0x002fc6000ff1e0ff */
[----:B------:R-:W-:Y:S01]  /*1ac0*/  IMAD.IADD R38, R23, 0x1, R2 ;  /* 0x0000000117267824 */ /* 0x000fe200078e0202 */
[----:B------:R-:W-:Y:S01]  /*1ad0*/  STL [R1+0x30], R37 ;  /* 0x0000302501007387 */ /* 0x000fe20000100800 */
[----:B------:R-:W-:Y:S01]  /*1ae0*/  LOP3.LUT P3, RZ, R29, 0x2, RZ, 0xc0, !PT ;  /* 0x000000021dff7812 */ /* 0x000fe2000786c0ff */
[----:B------:R-:W-:Y:S02]  /*1af0*/  IMAD R3, R24, c[0x0][0x218], RZ ;  /* 0x0000860018037a24 */ /* 0x000fe400078e02ff */
[----:B------:R-:W-:Y:S01]  /*1b00*/  @!P4 IADD3.X R11, R38, UR17, RZ, P0, !PT ;  /* 0x00000011260bcc10 */ /* 0x000fe200087fe4ff */
[----:B------:R-:W-:Y:S01]  /*1b10*/  STL.64 [R1+0x58], R40 ;  /* 0x0000582801007387 */ /* 0x000fe20000100a00 */
[----:B------:R-:W-:Y:S01]  /*1b20*/  ISETP.GE.AND P0, PT, R34, c[0x0][0x1fc], PT ;  /* 0x00007f0022007a0c */ /* 0x000fe20003f06270 */
[----:B------:R-:W-:Y:S02]  /*1b30*/  USHF.L.U32 UR21, UR6, 0x6, URZ ;  /* 0x0000000606157899 */ /* 0x000fe4000800063f */
[----:B------:R1:W-:Y:S01]  /*1b40*/  STL [R1+0x64], R16 ;  /* 0x0000641001007387 */ /* 0x0003e20000100800 */
[----:B------:R-:W-:Y:S01]  /*1b50*/  ISETP.GE.AND P1, PT, R18, c[0x0][0x1fc], PT ;  /* 0x00007f0012007a0c */ /* 0x000fe20003f26270 */
[----:B------:R-:W-:-:S02]  /*1b60*/  USHF.L.U64.HI UR20, UR6, UR20, UR7 ;  /* 0x0000001406147299 */ /* 0x000fc40008010207 */
[----:B------:R3:W-:Y:S01]  /*1b70*/  STL.64 [R1+0x78], R22 ;  /* 0x0000781601007387 */ /* 0x0007e20000100a00 */
[----:B------:R-:W-:Y:S01]  /*1b80*/  IMAD R2, R15, c[0x0][0x21c], R3 ;  /* 0x000087000f027a24 */ /* 0x000fe200078e0203 */
[C---:B------:R-:W-:Y:S01]  /*1b90*/  ISETP.LT.OR P5, PT, R0.reuse, 0x1, !P3 ;  /* 0x000000010000780c */ /* 0x040fe20005fa1670 */
[----:B------:R-:W-:Y:S01]  /*1ba0*/  UIMAD UR13, UR20, UR16, URZ ;  /* 0x00000010140d72a4 */ /* 0x000fe2000f8e023f */
[----:B------:R-:W-:Y:S02]  /*1bb0*/  SEL R3, RZ, 0x1, P1 ;  /* 0x00000001ff037807 */ /* 0x000fe40000800000 */
[C---:B------:R-:W-:Y:S01]  /*1bc0*/  ISETP.LT.OR P2, PT, R0.reuse, 0x21, !P2 ;  /* 0x000000210000780c */ /* 0x040fe20005741670 */
[----:B------:R-:W-:Y:S01]  /*1bd0*/  IMAD.U32 R28, RZ, RZ, UR21 ;  /* 0x00000015ff1c7e24 */ /* 0x000fe2000f8e00ff */
[----:B------:R-:W-:Y:S01]  /*1be0*/  ISETP.LT.OR P1, PT, R0, 0x21, !P3 ;  /* 0x000000210000780c */ /* 0x000fe20005f21670 */
[----:B------:R-:W-:Y:S01]  /*1bf0*/  UIMAD UR13, UR12, UR21, UR13 ;  /* 0x000000150c0d72a4 */ /* 0x000fe2000f8e020d */
[----:B------:R-:W-:-:S05]  /*1c00*/  LEA.HI R29, R36, R103, RZ, 0x5 ;  /* 0x00000067241d7211 */ /* 0x000fca00078f28ff */
[----:B------:R2:W-:Y:S04]  /*1c10*/  LDGSTS.E.BYPASS.LTC128B.128 [R14+0x12080], [R4.64+0x80], !P5 ;  /* 0x12080080040e7fae */ /* 0x0005e8000e901d4e */
[----:B------:R4:W-:Y:S01]  /*1c20*/  LDGSTS.E.BYPASS.LTC128B.128 [R14+0x11080], [R12.64], !P2 ;  /* 0x110800000c0e7fae */ /* 0x0009e2000d101d4e */
[----:B-1----:R-:W-:-:S04]  /*1c30*/  IMAD.WIDE.U32 R16, R105, c[0x0][0x288], R20 ;  /* 0x0000a20069107a25 */ /* 0x002fc800078e0014 */
[----:B---3--:R-:W-:Y:S01]  /*1c40*/  IMAD.WIDE.U32 R22, R15, c[0x0][0x218], R6 ;  /* 0x000086000f167a25 */ /* 0x008fe200078e0006 */
[----:B------:R-:W-:Y:S01]  /*1c50*/  SEL R6, RZ, 0xffffffff, P0 ;  /* 0xffffffffff067807 */ /* 0x000fe20000000000 */
[----:B------:R4:W-:Y:S02]  /*1c60*/  LDGSTS.E.BYPASS.LTC128B.128 [R14+0x13080], [R12.64+0x80], !P1 ;  /* 0x130800800c0e7fae */ /* 0x0009e4000c901d4e */
[----:B------:R-:W-:Y:S02]  /*1c70*/  IMAD.IADD R43, R23, 0x1, R2 ;  /* 0x00000001172b7824 */ /* 0x000fe400078e0202 */
[----:B------:R-:W-:Y:S02]  /*1c80*/  IMAD.SHL.U32 R2, R6, 0x2, RZ ;  /* 0x0000000206027824 */ /* 0x000fe400078e00ff */
[----:B------:R-:W-:Y:S01]  /*1c90*/  IMAD.MOV.U32 R42, RZ, RZ, R22 ;  /* 0x000000ffff2a7224 */ /* 0x000fe200078e0016 */
[C---:B------:R-:W-:Y:S02]  /*1ca0*/  @!P4 LEA R8, P0, R9.reuse, c[0x0][0x258], 0x2 ;  /* 0x000096000908ca11 */ /* 0x040fe400078010ff */
[----:B------:R-:W-:Y:S01]  /*1cb0*/  LOP3.LUT R3, R2, 0x2, R3, 0xe2, !PT ;  /* 0x0000000202037812 */ /* 0x000fe200078ee203 */
[----:B------:R-:W-:Y:S01]  /*1cc0*/  IMAD.WIDE.U32 R6, R28, UR16, R42 ;  /* 0x000000101c067c25 */ /* 0x000fe2000f8e002a */
[----:B------:R-:W-:-:S02]  /*1cd0*/  @!P4 LEA.HI.X R9, R9, c[0x0][0x25c], R11, 0x2, P0 ;  /* 0x000097000909ca11 */ /* 0x000fc400000f140b */
[----:B------:R-:W-:Y:S02]  /*1ce0*/  LOP3.LUT P5, RZ, R3, 0x1, RZ, 0xc0, !PT ;  /* 0x0000000103ff7812 */ /* 0x000fe400078ac0ff */
[----:B--2---:R-:W-:Y:S02]  /*1cf0*/  IADD3 R4, R7, UR13, RZ ;  /* 0x0000000d07047c10 */ /* 0x004fe4000fffe0ff */
[C---:B------:R-:W-:Y:S02]  /*1d00*/  LEA R2, P0, R6.reuse, c[0x0][0x1f0], 0x1 ;  /* 0x00007c0006027a11 */ /* 0x040fe400078008ff */
[----:B------:R-:W-:Y:S02]  /*1d10*/  LOP3.LUT P6, RZ, R3, 0x2, RZ, 0xc0, !PT ;  /* 0x0000000203ff7812 */ /* 0x000fe400078cc0ff */
[----:B------:R-:W-:Y:S02]  /*1d20*/  SHF.R.S32.HI R20, RZ, 0x5, R29 ;  /* 0x00000005ff147819 */ /* 0x000fe4000001141d */
[----:B------:R-:W-:-:S02]  /*1d30*/  LEA.HI.X R3, R6, c[0x0][0x1f4], R4, 0x1, P0 ;  /* 0x00007d0006037a11 */ /* 0x000fc400000f0c04 */
[C---:B------:R-:W-:Y:S02]  /*1d40*/  ISETP.LT.OR P1, PT, R0.reuse, 0x1, !P5 ;  /* 0x000000010000780c */ /* 0x040fe40006f21670 */
[----:B------:R-:W-:Y:S01]  /*1d50*/  ISETP.LT.OR P0, PT, R0, 0x1, !P6 ;  /* 0x000000010000780c */ /* 0x000fe20007701670 */
[----:B------:R-:W-:Y:S01]  /*1d60*/  IMAD R25, R31, c[0x0][0x288], RZ ;  /* 0x0000a2001f197a24 */ /* 0x000fe200078e02ff */
[----:B------:R-:W-:Y:S01]  /*1d70*/  LEA.HI R10, R29, R20, RZ, 0x1 ;  /* 0x000000141d0a7211 */ /* 0x000fe200078f08ff */
[----:B------:R-:W-:Y:S01]  /*1d80*/  @!P4 IMAD.SHL.U32 R6, R103, 0x10, RZ ;  /* 0x000000106706c824 */ /* 0x000fe200078e00ff */
[----:B------:R-:W-:Y:S01]  /*1d90*/  USHF.L.U32 UR13, UR6, 0x5, URZ ;  /* 0x00000005060d7899 */ /* 0x000fe2000800063f */
[----:B------:R-:W-:Y:S01]  /*1da0*/  IMAD R25, R105, c[0x0][0x28c], R25 ;  /* 0x0000a30069197a24 */ /* 0x000fe200078e0219 */
[----:B------:R-:W-:Y:S01]  /*1db0*/  LOP3.LUT R10, R10, 0xfffffffe, RZ, 0xc0, !PT ;  /* 0xfffffffe0a0a7812 */ /* 0x000fe200078ec0ff */
[----:B------:R-:W-:Y:S01]  /*1dc0*/  UMOV UR12, 0x5 ;  /* 0x00000005000c7882 */ /* 0x000fe20000000000 */
[----:B------:R-:W-:Y:S01]  /*1dd0*/  LEA.HI R7, R36, R103, RZ, 0x4 ;  /* 0x0000006724077211 */ /* 0x000fe200078f20ff */
[----:B------:R-:W-:Y:S01]  /*1de0*/  USHF.L.U64.HI UR12, UR6, UR12, UR7 ;  /* 0x0000000c060c7299 */ /* 0x000fe20008010207 */
[----:B------:R-:W-:Y:S01]  /*1df0*/  STL [R1+0x88], R38 ;  /* 0x0000882601007387 */ /* 0x000fe20000100800 */
[----:B------:R-:W-:Y:S01]  /*1e00*/  USHF.L.U32 UR7, UR13, 0x1, URZ ;  /* 0x000000010d077899 */ /* 0x000fe2000800063f */
[----:B------:R-:W-:-:S02]  /*1e10*/  IMAD.IADD R5, R17, 0x1, R25 ;  /* 0x0000000111057824 */ /* 0x000fc400078e0219 */
[----:B------:R1:W-:Y:S01]  /*1e20*/  STL.64 [R1+0x50], R22 ;  /* 0x0000501601007387 */ /* 0x0003e20000100a00 */
[----:B------:R-:W-:-:S03]  /*1e30*/  IMAD.MOV.U32 R4, RZ, RZ, R16 ;  /* 0x000000ffff047224 */ /* 0x000fc600078e0010 */
[----:B------:R2:W-:Y:S01]  /*1e40*/  @!P4 LDGSTS.E.BYPASS.LTC128B.128 [R6+0x20080], [R8.64] ;  /* 0x200800000806cfae */ /* 0x0005e2000b901d4e */
[----:B------:R-:W-:-:S03]  /*1e50*/  USHF.L.U64.HI UR6, UR13, 0x1, UR12 ;  /* 0x000000010d067899 */ /* 0x000fc6000801020c */
[----:B------:R-:W0:Y:S01]  /*1e60*/  LDGDEPBAR ;  /* 0x00000000000079af */ /* 0x000e220000000000 */
[----:B------:R-:W-:-:S03]  /*1e70*/  IMAD.WIDE.U32 R40, R15, c[0x0][0x290], R4 ;  /* 0x0000a4000f287a25 */ /* 0x000fc600078e0004 */
[----:B------:R3:W-:Y:S01]  /*1e80*/  LDGSTS.E.BYPASS.LTC128B.128 [R14+0x18080], [R2.64], !P1 ;  /* 0x18080000020e7fae */ /* 0x0007e2000c901d4e */
[----:B------:R-:W-:-:S03]  /*1e90*/  ISETP.LT.OR P2, PT, R0, 0x21, !P5 ;  /* 0x000000210000780c */ /* 0x000fc60006f41670 */
[----:B------:R3:W-:Y:S01]  /*1ea0*/  LDGSTS.E.BYPASS.LTC128B.128 [R14+0x1a080], [R2.64+0x80], !P0 ;  /* 0x1a080080020e7fae */ /* 0x0007e2000c101d4e */
[----:B------:R-:W-:Y:S02]  /*1eb0*/  ISETP.LT.OR P1, PT, R0, 0x21, !P6 ;  /* 0x000000210000780c */ /* 0x000fe40007721670 */
[----:B------:R-:W-:Y:S01]  /*1ec0*/  LEA.HI R11, R36, R103, RZ, 0x2 ;  /* 0x00000067240b7211 */ /* 0x000fe200078f10ff */
[----:B-1----:R-:W-:Y:S01]  /*1ed0*/  IMAD.IADD R22, R20, 0x1, -R10 ;  /* 0x0000000114167824 */ /* 0x002fe200078e0a0a */
[----:B------:R-:W-:Y:S01]  /*1ee0*/  SHF.R.S32.HI R10, RZ, 0x4, R7 ;  /* 0x00000004ff0a7819 */ /* 0x000fe20000011407 */
[----:B--2---:R-:W-:-:S03]  /*1ef0*/  IMAD R6, R24, c[0x0][0x290], RZ ;  /* 0x0000a40018067a24 */ /* 0x004fc600078e02ff */
[----:B------:R-:W-:Y:S01]  /*1f00*/  LEA.HI R4, R7, R10, RZ, 0x1 ;  /* 0x0000000a07047211 */ /* 0x000fe200078f08ff */
[----:B------:R-:W-:-:S03]  /*1f10*/  IMAD R6, R15, c[0x0][0x294], R6 ;  /* 0x0000a5000f067a24 */ /* 0x000fc600078e0206 */
[----:B------:R-:W-:Y:S01]  /*1f20*/  LOP3.LUT R4, R4, 0xfffffffe, RZ, 0xc0, !PT ;  /* 0xfffffffe04047812 */ /* 0x000fe200078ec0ff */
[----:B------:R-:W-:Y:S01]  /*1f30*/  IMAD.IADD R38, R41, 0x1, R6 ;  /* 0x0000000129267824 */ /* 0x000fe200078e0206 */
[----:B---3--:R-:W-:-:S04]  /*1f40*/  IADD3 R2, P0, R2, UR7, RZ ;  /* 0x0000000702027c10 */ /* 0x008fc8000ff1e0ff */
[----:B------:R-:W-:Y:S02]  /*1f50*/  IADD3.X R3, R3, UR6, RZ, P0, !PT ;  /* 0x0000000603037c10 */ /* 0x000fe400087fe4ff */
[----:B------:R-:W-:Y:S02]  /*1f60*/  IADD3 R0, P0, R40, UR18, RZ ;  /* 0x0000001228007c10 */ /* 0x000fe4000ff1e0ff */
[--C-:B------:R-:W-:Y:S02]  /*1f70*/  SHF.R.S32.HI R8, RZ, 0x2, R11.reuse ;  /* 0x00000002ff087819 */ /* 0x100fe4000001140b */
[----:B------:R-:W-:Y:S01]  /*1f80*/  LOP3.LUT R7, R7, 0xfffffff0, RZ, 0xc0, !PT ;  /* 0xfffffff007077812 */ /* 0x000fe200078ec0ff */
[----:B------:R-:W-:Y:S01]  /*1f90*/  IMAD.IADD R10, R10, 0x1, -R4 ;  /* 0x000000010a0a7824 */ /* 0x000fe200078e0a04 */
[----:B------:R-:W-:Y:S01]  /*1fa0*/  SHF.R.S32.HI R6, RZ, 0x1f, R11 ;  /* 0x0000001fff067819 */ /* 0x000fe2000001140b */
[----:B------:R-:W-:Y:S01]  /*1fb0*/  IMAD R31, R31, c[0x0][0x238], RZ ;  /* 0x00008e001f1f7a24 */ /* 0x000fe200078e02ff */
[----:B------:R-:W-:Y:S01]  /*1fc0*/  IADD3.X R5, R38, UR17, RZ, P0, !PT ;  /* 0x0000001126057c10 */ /* 0x000fe200087fe4ff */
[----:B------:R1:W-:Y:S01]  /*1fd0*/  LDGSTS.E.BYPASS.LTC128B.128 [R14+0x19080], [R2.64], !P2 ;  /* 0x19080000020e7fae */ /* 0x0003e2000d101d4e */
[----:B------:R-:W-:-:S02]  /*1fe0*/  LEA R20, P0, R0, c[0x0][0x280], 0x2 ;  /* 0x0000a00000147a11 */ /* 0x000fc400078010ff */
[----:B------:R-:W-:Y:S01]  /*1ff0*/  LEA.HI R4, R6, R8, RZ, 0x3 ;  /* 0x0000000806047211 */ /* 0x000fe200078f18ff */
[----:B------:R-:W-:Y:S01]  /*2000*/  IMAD.IADD R7, R103, 0x1, -R7 ;  /* 0x0000000167077824 */ /* 0x000fe200078e0a07 */
[----:B------:R-:W-:Y:S01]  /*2010*/  LEA.HI.X R21, R0, c[0x0][0x284], R5, 0x2, P0 ;  /* 0x0000a10000157a11 */ /* 0x000fe200000f1405 */
[----:B------:R1:W-:Y:S01]  /*2020*/  LDGSTS.E.BYPASS.LTC128B.128 [R14+0x1b080], [R2.64+0x80], !P1 ;  /* 0x1b080080020e7fae */ /* 0x0003e2000c901d4e */
[----:B------:R-:W-:Y:S01]  /*2030*/  LOP3.LUT R0, R4, 0xfffffff8, RZ, 0xc0, !PT ;  /* 0xfffffff804007812 */ /* 0x000fe200078ec0ff */
[C---:B------:R-:W-:Y:S01]  /*2040*/  IMAD R31, R105.reuse, c[0x0][0x23c], R31 ;  /* 0x00008f00691f7a24 */ /* 0x040fe200078e021f */
[----:B------:R-:W-:Y:S01]  /*2050*/  SHF.R.S32.HI R4, RZ, 0x1f, R7 ;  /* 0x0000001fff047819 */ /* 0x000fe20000011407 */
[----:B------:R-:W-:-:S04]  /*2060*/  IMAD.WIDE.U32 R26, R105, c[0x0][0x238], R26 ;  /* 0x00008e00691a7a25 */ /* 0x000fc800078e001a */
[----:B------:R-:W-:Y:S01]  /*2070*/  IMAD.IADD R17, R8, 0x1, -R0 ;  /* 0x0000000108117824 */ /* 0x000fe200078e0a00 */
[----:B----4-:R-:W-:Y:S01]  /*2080*/  LEA.HI R13, R4, R7, RZ, 0x3 ;  /* 0x00000007040d7211 */ /* 0x010fe200078f18ff */
[----:B------:R-:W-:-:S03]  /*2090*/  IMAD.SHL.U32 R16, R22, 0x10, RZ ;  /* 0x0000001016107824 */ /* 0x000fc600078e00ff */
[----:B------:R-:W-:Y:S01]  /*20a0*/  LOP3.LUT R5, R13, 0xfffffff8, RZ, 0xc0, !PT ;  /* 0xfffffff80d057812 */ /* 0x000fe200078ec0ff */
[----:B------:R-:W-:Y:S02]  /*20b0*/  IMAD R4, R24, c[0x0][0x240], RZ ;  /* 0x0000900018047a24 */ /* 0x000fe400078e02ff */
[----:B-1----:R-:W-:Y:S02]  /*20c0*/  IMAD.SHL.U32 R2, R32, 0x40, RZ ;  /* 0x0000004020027824 */ /* 0x002fe400078e00ff */
[----:B------:R-:W-:-:S03]  /*20d0*/  IMAD.IADD R3, R27, 0x1, R31 ;  /* 0x000000011b037824 */ /* 0x000fc600078e021f */
[----:B------:R-:W-:Y:S01]  /*20e0*/  LOP3.LUT R0, R2, 0x1c0, RZ, 0xc0, !PT ;  /* 0x000001c002007812 */ /* 0x000fe200078ec0ff */
[----:B------:R-:W-:-:S03]  /*20f0*/  IMAD.MOV.U32 R2, RZ, RZ, R26 ;  /* 0x000000ffff027224 */ /* 0x000fc600078e001a */
[C---:B------:R-:W-:Y:S01]  /*2100*/  LOP3.LUT R6, R0.reuse, 0x10, R16, 0xf8, !PT ;  /* 0x0000001000067812 */ /* 0x040fe200078ef810 */
[----:B------:R-:W-:Y:S01]  /*2110*/  IMAD.WIDE.U32 R44, R15, c[0x0][0x240], R2 ;  /* 0x000090000f2c7a25 */ /* 0x000fe200078e0002 */
[--C-:B------:R-:W-:Y:S02]  /*2120*/  LOP3.LUT R2, R0, 0x8, R33.reuse, 0xf8, !PT ;  /* 0x0000000800027812 */ /* 0x100fe400078ef821 */
[----:B------:R-:W-:Y:S01]  /*2130*/  SHF.R.U32.HI R8, RZ, 0x3, R0 ;  /* 0x00000003ff087819 */ /* 0x000fe20000011600 */
[----:B------:R-:W-:Y:S02]  /*2140*/  IMAD.SHL.U32 R0, R17, 0x40, RZ ;  /* 0x0000004011007824 */ /* 0x000fe400078e00ff */
[----:B------:R-:W-:Y:S01]  /*2150*/  IMAD.SHL.U32 R3, R30, 0x8, RZ ;  /* 0x000000081e037824 */ /* 0x000fe200078e00ff */
[----:B------:R-:W-:Y:S01]  /*2160*/  LOP3.LUT R9, R6, 0x8, R33, 0xf8, !PT ;  /* 0x0000000806097812 */ /* 0x000fe200078ef821 */
[----:B------:R-:W-:Y:S01]  /*2170*/  IMAD.IADD R7, R7, 0x1, -R5 ;  /* 0x0000000107077824 */ /* 0x000fe200078e0a05 */
[----:B------:R-:W-:Y:S01]  /*2180*/  LOP3.LUT R5, R2, R8, RZ, 0x3c, !PT ;  /* 0x0000000802057212 */ /* 0x000fe200078e3cff */
[----:B------:R-:W-:Y:S01]  /*2190*/  IMAD R23, R15, c[0x0][0x244], R4 ;  /* 0x000091000f177a24 */ /* 0x000fe200078e0204 */
[----:B------:R-:W-:Y:S01]  /*21a0*/  LOP3.LUT R2, R0, 0x1c0, RZ, 0xc0, !PT ;  /* 0x000001c000027812 */ /* 0x000fe200078ec0ff */
[C---:B------:R-:W-:Y:S01]  /*21b0*/  IMAD R4, R10.reuse, 0x800, R35 ;  /* 0x000008000a047824 */ /* 0x040fe200078e0223 */
[----:B------:R-:W-:Y:S01]  /*21c0*/  LOP3.LUT R0, R3, 0x18, RZ, 0xc0, !PT ;  /* 0x0000001803007812 */ /* 0x000fe200078ec0ff */
[----:B------:R-:W-:Y:S01]  /*21d0*/  IMAD.SHL.U32 R6, R10, 0x20, RZ ;  /* 0x000000200a067824 */ /* 0x000fe200078e00ff */
[----:B------:R-:W-:Y:S01]  /*21e0*/  SHF.R.U32.HI R3, RZ, 0x3, R2 ;  /* 0x00000003ff037819 */ /* 0x000fe20000011602 */
[----:B------:R-:W-:Y:S01]  /*21f0*/  IMAD.IADD R5, R4, 0x1, R5 ;  /* 0x0000000104057824 */ /* 0x000fe200078e0205 */
[----:B------:R-:W-:-:S02]  /*2200*/  LOP3.LUT R4, R11, 0x3ffffffc, RZ, 0xc0, !PT ;  /* 0x3ffffffc0b047812 */ /* 0x000fc400078ec0ff */
[----:B------:R-:W-:Y:S01]  /*2210*/  LOP3.LUT R12, R0, 0x20, R6, 0xf8, !PT ;  /* 0x00000020000c7812 */ /* 0x000fe200078ef806 */
[----:B------:R-:W-:Y:S01]  /*2220*/  IMAD.SHL.U32 R6, R7, 0x40, RZ ;  /* 0x0000004007067824 */ /* 0x000fe200078e00ff */
[----:B------:R-:W-:Y:S01]  /*2230*/  LOP3.LUT R11, R3, R2, R0, 0x1e, !PT ;  /* 0x00000002030b7212 */ /* 0x000fe200078e1e00 */
[----:B------:R-:W-:Y:S01]  /*2240*/  IMAD.IADD R0, R103, 0x1, -R4 ;  /* 0x0000000167007824 */ /* 0x000fe200078e0a04 */
[----:B------:R-:W-:Y:S01]  /*2250*/  LOP3.LUT R3, R9, R8, RZ, 0x3c, !PT ;  /* 0x0000000809037212 */ /* 0x000fe200078e3cff */
[----:B------:R-:W-:Y:S01]  /*2260*/  IMAD.SHL.U32 R2, R22, 0x400, RZ ;  /* 0x0000040016027824 */ /* 0x000fe200078e00ff */
[----:B------:R-:W-:Y:S01]  /*2270*/  LOP3.LUT R4, R6, 0x1c0, RZ, 0xc0, !PT ;  /* 0x000001c006047812 */ /* 0x000fe200078ec0ff */
[----:B------:R-:W-:Y:S02]  /*2280*/  IMAD.SHL.U32 R9, R10, 0x8, RZ ;  /* 0x000000080a097824 */ /* 0x000fe400078e00ff */
[----:B------:R-:W-:Y:S01]  /*2290*/  IMAD R8, R0, 0x2, R2 ;  /* 0x0000000200087824 */ /* 0x000fe200078e0202 */
[--C-:B------:R-:W-:Y:S01]  /*22a0*/  SHF.R.U32.HI R6, RZ, 0x3, R4.reuse ;  /* 0x00000003ff067819 */ /* 0x100fe20000011604 */
[----:B------:R-:W-:Y:S01]  /*22b0*/  IMAD R0, R10, 0x200, R3 ;  /* 0x000002000a007824 */ /* 0x000fe200078e0203 */
[----:B------:R-:W-:Y:S01]  /*22c0*/  LOP3.LUT R3, R4, 0x8, R9, 0xf8, !PT ;  /* 0x0000000804037812 */ /* 0x000fe200078ef809 */
[----:B------:R-:W-:Y:S01]  /*22d0*/  IMAD.IADD R11, R8, 0x1, R11 ;  /* 0x00000001080b7824 */ /* 0x000fe200078e020b */
[----:B------:R-:W-:-:S02]  /*22e0*/  LOP3.LUT R4, R6, R12, R4, 0x1e, !PT ;  /* 0x0000000c06047212 */ /* 0x000fc400078e1e04 */
[----:B------:R-:W-:Y:S01]  /*22f0*/  LOP3.LUT R6, R3, R6, RZ, 0x3c, !PT ;  /* 0x0000000603067212 */ /* 0x000fe200078e3cff */
[----:B------:R-:W-:Y:S01]  /*2300*/  IMAD.SHL.U32 R3, R13, 0x40, RZ ;  /* 0x000000400d037824 */ /* 0x000fe200078e00ff */
[----:B------:R-:W-:-:S04]  /*2310*/  LOP3.LUT R8, R29, 0xffffffe0, RZ, 0xc0, !PT ;  /* 0xffffffe01d087812 */ /* 0x000fc800078ec0ff */
[----:B------:R-:W-:Y:S01]  /*2320*/  LOP3.LUT R3, R3, 0xfffffe00, RZ, 0xc0, !PT ;  /* 0xfffffe0003037812 */ /* 0x000fe200078ec0ff */
[----:B------:R-:W-:-:S03]  /*2330*/  IMAD.IADD R10, R103, 0x1, -R8 ;  /* 0x00000001670a7824 */ /* 0x000fc600078e0a08 */
[----:B------:R-:W-:Y:S02]  /*2340*/  IADD3 R215, R6, R3, R2 ;  /* 0x0000000306d77210 */ /* 0x000fe40007ffe002 */
[----:B------:R-:W-:-:S04]  /*2350*/  SHF.R.S32.HI R6, RZ, 0x1f, R10 ;  /* 0x0000001fff067819 */ /* 0x000fc8000001140a */
[----:B------:R-:W-:Y:S01]  /*2360*/  LEA.HI R6, R6, R10, RZ, 0x2 ;  /* 0x0000000a06067211 */ /* 0x000fe200078f10ff */
[----:B------:R-:W-:Y:S03]  /*2370*/  STL.64 [R1+0x48], R42 ;  /* 0x0000482a01007387 */ /* 0x000fe60000100a00 */
[----:B------:R-:W-:Y:S01]  /*2380*/  LEA.HI.SX32 R2, R6, R16, 0x1e ;  /* 0x0000001006027211 */ /* 0x000fe200078ff2ff */
[----:B------:R-:W-:Y:S01]  /*2390*/  STL.64 [R1+0x70], R40 ;  /* 0x0000702801007387 */ /* 0x000fe20000100a00 */
[----:B------:R-:W-:Y:S01]  /*23a0*/  LOP3.LUT R218, R4, R3, RZ, 0xfc, !PT ;  /* 0x0000000304da7212 */ /* 0x000fe200078efcff */
[----:B------:R-:W-:Y:S02]  /*23b0*/  IMAD.IADD R4, R45, 0x1, R23 ;  /* 0x000000012d047824 */ /* 0x000fe400078e0217 */
[----:B------:R-:W-:Y:S01]  /*23c0*/  STL [R1+0x6c], R38 ;  /* 0x00006c2601007387 */ /* 0x000fe20000100800 */
[----:B------:R-:W-:Y:S01]  /*23d0*/  IADD3 R3, R14, 0x10080, RZ ;  /* 0x000100800e037810 */ /* 0x000fe20007ffe0ff */
[----:B------:R-:W-:-:S02]  /*23e0*/  UIADD3 UR17, UR16, 0x1, URZ ;  /* 0x0000000110117890 */ /* 0x000fc4000fffe03f */
[----:B------:R-:W-:Y:S04]  /*23f0*/  STL.64 [R1+0x80], R44 ;  /* 0x0000802c01007387 */ /* 0x000fe80000100a00 */
[----:B------:R1:W-:Y:S01]  /*2400*/  STL [R1+0x60], R2 ;  /* 0x0000600201007387 */ /* 0x0003e20000100800 */
[----:B------:R-:W-:-:S03]  /*2410*/  UISETP.GE.AND UP0, UPT, UR17, UR9, UPT ;  /* 0x000000091100728c */ /* 0x000fc6000bf06270 */
[----:B------:R2:W-:Y:S04]  /*2420*/  STL [R1+0x8c], R4 ;  /* 0x00008c0401007387 */ /* 0x0005e80000100800 */
[----:B------:R2:W-:Y:S01]  /*2430*/  STL [R1+0x94], R3 ;  /* 0x0000940301007387 */ /* 0x0005e20000100800 */
[----:B------:R-:W-:Y:S02]  /*2440*/  R2P PR, R32, 0x6 ;  /* 0x0000000620007804 */ /* 0x000fe40000000000 */
[----:B------:R-:W-:Y:S02]  /*2450*/  PLOP3.LUT P0, PT, PT, PT, UP0, 0x80, 0x0 ;  /* 0x000000000000781c */ /* 0x000fe40003f0f008 */
[----:B-1----:R-:W-:-:S05]  /*2460*/  IADD3 R2, R14, 0x18080, RZ ;  /* 0x000180800e027810 */ /* 0x002fca0007ffe0ff */
[----:B------:R2:W-:Y:S01]  /*2470*/  STL [R1+0x90], R2 ;  /* 0x0000900201007387 */ /* 0x0005e20000100800 */
[----:B------:R-:W-:Y:S02]  /*2480*/  @!P4 IMAD.SHL.U32 R9, R103, 0x10, RZ ;  /* 0x000000106709c824 */ /* 0x000fe400078e00ff */
[----:B------:R-:W-:Y:S02]  /*2490*/  IMAD.MOV.U32 R212, RZ, RZ, 0x10 ;  /* 0x00000010ffd47424 */ /* 0x000fe400078e00ff */
[----:B------:R-:W-:Y:S01]  /*24a0*/  IMAD.MOV.U32 R213, RZ, RZ, 0x20 ;  /* 0x00000020ffd57424 */ /* 0x000fe200078e00ff */
[----:B------:R2:W-:Y:S01]  /*24b0*/  @!P4 LDGSTS.E.BYPASS.LTC128B.128 [R9+0x20280], [R20.64] ;  /* 0x202800001409cfae */ /* 0x0005e2000b901d4e */
[----:B------:R-:W-:Y:S01]  /*24c0*/  IMAD.SHL.U32 R227, R11, 0x2, RZ ;  /* 0x000000020be37824 */ /* 0x000fe200078e00ff */
[----:B------:R-:W-:Y:S02]  /*24d0*/  UMOV UR18, UR5 ;  /* 0x0000000500127c82 */ /* 0x000fe40008000000 */
[----:B------:R-:W0:Y:S01]  /*24e0*/  LDGDEPBAR ;  /* 0x00000000000079af */ /* 0x000e220000000000 */
[----:B------:R-:W-:-:S03]  /*24f0*/  SEL R212, R212, 0xfffffff0, !P1 ;  /* 0xfffffff0d4d47807 */ /* 0x000fc60004800000 */
[----:B------:R-:W0:Y:S01]  /*2500*/  LDGDEPBAR ;  /* 0x00000000000079af */ /* 0x000e220000000000 */
[----:B------:R-:W-:Y:S02]  /*2510*/  SEL R213, R213, 0xffffffe0, !P2 ;  /* 0xffffffe0d5d57807 */ /* 0x000fe40005000000 */
[----:B------:R-:W-:Y:S01]  /*2520*/  IADD3 R12, R227, 0x20480, RZ ;  /* 0x00020480e30c7810 */ /* 0x000fe20007ffe0ff */
[----:B------:R-:W-:Y:S05]  /*2530*/  @P0 BRA `(.L_x_1573) ;  /* 0x000001f000000947 */ /* 0x000fea0003800000 */
[----:B------:R-:W-:Y:S01]  /*2540*/  USHF.R.S32.HI UR5, URZ, 0x1f, UR17 ;  /* 0x0000001f3f057899 */ /* 0x000fe20008011411 */
[----:B--2---:R-:W-:Y:S01]  /*2550*/  IMAD.WIDE.U32 R8, R28, UR17, R42 ;  /* 0x000000111c087c25 */ /* 0x004fe2000f8e002a */
[----:B------:R-:W-:Y:S01]  /*2560*/  UIMAD UR20, UR20, UR17, URZ ;  /* 0x00000011141472a4 */ /* 0x000fe2000f8e023f */
[----:B------:R-:W-:Y:S01]  /*2570*/  ISETP.GE.AND P2, PT, R18, c[0x0][0x1fc], PT ;  /* 0x00007f0012007a0c */ /* 0x000fe20003f46270 */
[----:B------:R-:W-:Y:S01]  /*2580*/  USHF.L.U32 UR23, UR17, 0x6, URZ ;  /* 0x0000000611177899 */ /* 0x000fe2000800063f */
[----:B------:R-:W-:Y:S01]  /*2590*/  BSSY B0, `(.L_x_1573) ;  /* 0x0000019000007945 */ /* 0x000fe20003800000 */
[----:B------:R-:W-:Y:S01]  /*25a0*/  UIMAD UR5, UR5, UR21, UR20 ;  /* 0x00000015050572a4 */ /* 0x000fe2000f8e0214 */
[----:B------:R-:W-:-:S03]  /*25b0*/  LEA R2, P0, R8, c[0x0][0x1f0], 0x1 ;  /* 0x00007c0008027a11 */ /* 0x000fc600078008ff */
[----:B------:R-:W-:Y:S02]  /*25c0*/  IMAD.U32 R11, RZ, RZ, UR23 ;  /* 0x00000017ff0b7e24 */ /* 0x000fe4000f8e00ff */
[----:B------:R-:W-:-:S03]  /*25d0*/  IADD3 R3, R9, UR5, RZ ;  /* 0x0000000509037c10 */ /* 0x000fc6000fffe0ff */
[----:B------:R-:W-:Y:S02]  /*25e0*/  IADD3 R4, -R11, UR10, -R39 ;  /* 0x0000000a0b047c10 */ /* 0x000fe4000fffe927 */
[----:B------:R-:W-:Y:S02]  /*25f0*/  LEA.HI.X R3, R8, c[0x0][0x1f4], R3, 0x1, P0 ;  /* 0x00007d0008037a11 */ /* 0x000fe400000f0c03 */
[----:B------:R-:W-:-:S13]  /*2600*/  ISETP.LT.OR P0, PT, R4, 0x1, P2 ;  /* 0x000000010400780c */ /* 0x000fda0001701670 */
[----:B------:R1:W-:Y:S01]  /*2610*/  LDGSTS.E.BYPASS.LTC128B.128 [R14+0x1c080], [R2.64], !P0 ;  /* 0x1c080000020e7fae */ /* 0x0003e2000c101d4e */
[----:B------:R-:W-:-:S04]  /*2620*/  IADD3 R8, P0, R2, UR7, RZ ;  /* 0x0000000702087c10 */ /* 0x000fc8000ff1e0ff */
[----:B------:R-:W-:Y:S02]  /*2630*/  IADD3.X R9, R3, UR6, RZ, P0, !PT ;  /* 0x0000000603097c10 */ /* 0x000fe400087fe4ff */
[----:B------:R-:W-:-:S04]  /*2640*/  ISETP.GE.AND P0, PT, R34, c[0x0][0x1fc], PT ;  /* 0x00007f0022007a0c */ /* 0x000fc80003f06270 */
[C---:B------:R-:W-:Y:S02]  /*2650*/  ISETP.LT.OR P1, PT, R4.reuse, 0x1, P0 ;  /* 0x000000010400780c */ /* 0x040fe40000721670 */
[----:B------:R-:W-:-:S11]  /*2660*/  ISETP.LT.OR P0, PT, R4, 0x21, P0 ;  /* 0x000000210400780c */ /* 0x000fd60000701670 */
[----:B------:R1:W-:Y:S01]  /*2670*/  LDGSTS.E.BYPASS.LTC128B.128 [R14+0x1e080], [R2.64+0x80], !P1 ;  /* 0x1e080080020e7fae */ /* 0x0003e2000c901d4e */
[----:B------:R-:W-:-:S13]  /*2680*/  ISETP.LT.OR P1, PT, R4, 0x21, P2 ;  /* 0x000000210400780c */ /* 0x000fda0001721670 */
[----:B------:R2:W-:Y:S04]  /*2690*/  LDGSTS.E.BYPASS.LTC128B.128 [R14+0x1d080], [R8.64], !P1 ;  /* 0x1d080000080e7fae */ /* 0x0005e8000c901d4e */
[----:B------:R2:W-:Y:S01]  /*26a0*/  LDGSTS.E.BYPASS.LTC128B.128 [R14+0x1f080], [R8.64+0x80], !P0 ;  /* 0x1f080080080e7fae */ /* 0x0005e2000c101d4e */
[----:B-1----:R-:W-:-:S04]  /*26b0*/  IADD3 R3, P1, R40, UR23, RZ ;  /* 0x0000001728037c10 */ /* 0x002fc8000ff3e0ff */
[----:B------:R-:W-:Y:S02]  /*26c0*/  LEA R2, P0, R3, c[0x0][0x280], 0x2 ;  /* 0x0000a00003027a11 */ /* 0x000fe400078010ff */
[----:B------:R-:W-:-:S04]  /*26d0*/  LEA.HI.X.SX32 R4, R11, R38, 0x1, P1 ;  /* 0x000000260b047211 */ /* 0x000fc800008f0eff */
[----:B------:R-:W-:Y:S01]  /*26e0*/  LEA.HI.X R3, R3, c[0x0][0x284], R4, 0x2, P0 ;  /* 0x0000a10003037a11 */ /* 0x000fe200000f1404 */
[----:B------:R-:W-:Y:S05]  /*26f0*/  @P4 BRA `(.L_x_1574) ;  /* 0x0000002000004947 */ /* 0x000fea0003800000 */
[----:B------:R-:W-:-:S05]  /*2700*/  SHF.L.U32 R103, R103, 0x4, RZ ;  /* 0x0000000467677819 */ /* 0x000fca00000006ff */
[----:B------:R1:W-:Y:S02]  /*2710*/  LDGSTS.E.BYPASS.LTC128B.128 [R103+0x20380], [R2.64] ;  /* 0x2038000002677fae */ /* 0x0003e4000b901d4e */
.L_x_1574:
[----:B------:R-:W-:Y:S05]  /*2720*/  BSYNC B0 ;  /* 0x0000000000007941 */ /* 0x000fea0003800000 */
.L_x_1573:
[----:B-12---:R-:W-:Y:S01]  /*2730*/  SHF.R.S32.HI R2, RZ, 0x1f, R30 ;  /* 0x0000001fff027819 */ /* 0x006fe2000001141e */
[----:B------:R-:W-:Y:S01]  /*2740*/  UIADD3 UR7, UR22, 0x1, -UR11 ;  /* 0x0000000116077890 */ /* 0x000fe2000fffe80b */
[----:B------:R-:W-:Y:S01]  /*2750*/  LOP3.LUT R3, R6, 0x7ffffffc, RZ, 0xc0, !PT ;  /* 0x7ffffffc06037812 */ /* 0x000fe200078ec0ff */
[----:B------:R-:W-:Y:S01]  /*2760*/  IMAD.SHL.U32 R207, R0, 0x2, RZ ;  /* 0x0000000200cf7824 */ /* 0x000fe200078e00ff */
[----:B------:R-:W-:Y:S01]  /*2770*/  LEA.HI R2, R2, R30, RZ, 0x2 ;  /* 0x0000001e02027211 */ /* 0x000fe200078f10ff */
[----:B------:R-:W-:Y:S01]  /*2780*/  IMAD.IADD R206, R213, 0x1, R0 ;  /* 0x00000001d5ce7824 */ /* 0x000fe200078e0200 */
[----:B------:R-:W-:Y:S01]  /*2790*/  LOP3.LUT P0, RZ, R17, 0x4, RZ, 0xc0, !PT ;  /* 0x0000000411ff7812 */ /* 0x000fe2000780c0ff */
[----:B------:R-:W-:Y:S01]  /*27a0*/  IMAD.IADD R3, R10, 0x1, -R3 ;  /* 0x000000010a037824 */ /* 0x000fe200078e0a03 */
[----:B------:R-:W-:Y:S01]  /*27b0*/  LOP3.LUT R2, R2, 0x1ffffffc, RZ, 0xc0, !PT ;  /* 0x1ffffffc02027812 */ /* 0x000fe200078ec0ff */
[----:B------:R-:W-:Y:S01]  /*27c0*/  IMAD.U32 R0, RZ, RZ, UR7 ;  /* 0x00000007ff007e24 */ /* 0x000fe2000f8e00ff */
[----:B------:R-:W-:Y:S01]  /*27d0*/  IADD3 R226, R227, 0x204c0, RZ ;  /* 0x000204c0e3e27810 */ /* 0x000fe20007ffe0ff */
[----:B------:R-:W-:Y:S01]  /*27e0*/  IMAD.MOV.U32 R217, RZ, RZ, 0x40 ;  /* 0x00000040ffd97424 */ /* 0x000fe200078e00ff */
[----:B------:R-:W-:Y:S01]  /*27f0*/  ULDC UR6, c[0x0][0x2a0] ;  /* 0x0000a80000067ab9 */ /* 0x000fe20000000800 */
[----:B------:R-:W-:Y:S01]  /*2800*/  IMAD.IADD R2, R30, 0x1, -R2 ;  /* 0x000000011e027824 */ /* 0x000fe200078e0a02 */
[----:B------:R-:W-:Y:S01]  /*2810*/  ULOP3.LUT UR6, URZ, UR6, URZ, 0x33, !UPT ;  /* 0x000000063f067292 */ /* 0x000fe2000f8e333f */
[----:B------:R-:W-:Y:S01]  /*2820*/  IMAD.MOV.U32 R223, RZ, RZ, 0x20 ;  /* 0x00000020ffdf7424 */ /* 0x000fe200078e00ff */
[----:B------:R-:W0:Y:S01]  /*2830*/  LDGDEPBAR ;  /* 0x00000000000079af */ /* 0x000e220000000000 */
[----:B------:R-:W-:Y:S01]  /*2840*/  IMAD R2, R2, 0x4, R3 ;  /* 0x0000000402027824 */ /* 0x000fe200078e0203 */
[C---:B------:R-:W-:Y:S01]  /*2850*/  LOP3.LUT P1, RZ, R7.reuse, 0x2, RZ, 0xc0, !PT ;  /* 0x0000000207ff7812 */ /* 0x040fe2000782c0ff */
[----:B------:R-:W-:Y:S01]  /*2860*/  IMAD.MOV.U32 R4, RZ, RZ, R37 ;  /* 0x000000ffff047224 */ /* 0x000fe200078e0025 */
[----:B------:R-:W-:Y:S01]  /*2870*/  @P0 IADD3 R226, R12, -0x40, RZ ;  /* 0xffffffc00ce20810 */ /* 0x000fe20007ffe0ff */
[----:B------:R-:W-:Y:S01]  /*2880*/  IMAD.SHL.U32 R8, R2, 0x2, RZ ;  /* 0x0000000202087824 */ /* 0x000fe200078e00ff */
[----:B------:R-:W-:Y:S01]  /*2890*/  LOP3.LUT P0, RZ, R7, 0x4, RZ, 0xc0, !PT ;  /* 0x0000000407ff7812 */ /* 0x000fe2000780c0ff */
[----:B------:R-:W-:Y:S01]  /*28a0*/  IMAD.MOV.U32 R219, RZ, RZ, 0x10 ;  /* 0x00000010ffdb7424 */ /* 0x000fe200078e00ff */
[----:B------:R-:W-:Y:S01]  /*28b0*/  LOP3.LUT R4, R4, 0xfffffffb, RZ, 0xc0, !PT ;  /* 0xfffffffb04047812 */ /* 0x000fe200078ec0ff */
[----:B------:R-:W-:Y:S01]  /*28c0*/  IMAD.SHL.U32 R211, R5, 0x2, RZ ;  /* 0x0000000205d37824 */ /* 0x000fe200078e00ff */
[----:B------:R-:W-:Y:S01]  /*28d0*/  IADD3 R0, R0, -UR10, -R8 ;  /* 0x8000000a00007c10 */ /* 0x000fe2000fffe808 */
[----:B------:R-:W-:Y:S01]  /*28e0*/  STL [R1+0x3c], R8 ;  /* 0x00003c0801007387 */ /* 0x000fe20000100800 */
[----:B------:R-:W-:Y:S01]  /*28f0*/  IADD3 R3, -R8, UR19, RZ ;  /* 0x0000001308037c10 */ /* 0x000fe2000fffe1ff */
[--C-:B------:R-:W-:Y:S01]  /*2900*/  IMAD R212, R212, 0x2, R211.reuse ;  /* 0x00000002d4d47824 */ /* 0x100fe200078e02d3 */
[C---:B------:R-:W-:Y:S01]  /*2910*/  IADD3 R2, R0.reuse, c[0x0][0x2a4], RZ ;  /* 0x0000a90000027a10 */ /* 0x040fe20007ffe0ff */
[----:B------:R-:W-:Y:S01]  /*2920*/  IMAD R214, R213, 0x2, R211 ;  /* 0x00000002d5d67824 */ /* 0x000fe200078e02d3 */
[----:B------:R-:W-:Y:S01]  /*2930*/  SEL R217, R217, 0xffffffc0, !P0 ;  /* 0xffffffc0d9d97807 */ /* 0x000fe20004000000 */
[----:B------:R-:W-:Y:S01]  /*2940*/  STL [R1+0x40], R3 ;  /* 0x0000400301007387 */ /* 0x000fe20000100800 */
[----:B------:R-:W-:Y:S01]  /*2950*/  SEL R216, R223, 0xffffffe0, !P0 ;  /* 0xffffffe0dfd87807 */ /* 0x000fe20004000000 */
[----:B------:R-:W-:Y:S01]  /*2960*/  CS2R R162, SRZ ;  /* 0x0000000000a27805 */ /* 0x000fe2000001ff00 */
[----:B------:R-:W-:Y:S01]  /*2970*/  IADD3 R0, R0, UR6, RZ ;  /* 0x0000000600007c10 */ /* 0x000fe2000fffe0ff */
[----:B------:R1:W-:Y:S01]  /*2980*/  STL [R1+0x38], R2 ;  /* 0x0000380201007387 */ /* 0x0003e20000100800 */
[----:B------:R-:W-:Y:S01]  /*2990*/  SEL R219, R219, 0xfffffff0, !P1 ;  /* 0xfffffff0dbdb7807 */ /* 0x000fe20004800000 */
        /* <DEDUP_REMOVED lines=40> */
[----:B------:R-:W-:Y:S01]  /*2c20*/  @P0 LOP3.LUT R4, R4, 0x4, RZ, 0xfc, !PT ;  /* 0x0000000404040812 */ /* 0x000fe200078efcff */
[----:B------:R-:W-:Y:S01]  /*2c30*/  CS2R R88, SRZ ;  /* 0x0000000000587805 */ /* 0x000fe2000001ff00 */
        /* <DEDUP_REMOVED lines=29> */
[----:B------:R-:W-:Y:S01]  /*2e10*/  USHF.L.U64.HI UR17, UR4, 0x5, UR18 ;  /* 0x0000000504117899 */ /* 0x000fe20008010212 */
[----:B------:R-:W-:Y:S01]  /*2e20*/  IMAD.IADD R222, R215, 0x1, R219 ;  /* 0x00000001d7de7824 */ /* 0x000fe200078e02db */
[----:B------:R-:W-:Y:S01]  /*2e30*/  USHF.L.U32 UR18, UR4, 0x5, URZ ;  /* 0x0000000504127899 */ /* 0x000fe2000800063f */
[----:B------:R-:W-:Y:S01]  /*2e40*/  IMAD.IADD R221, R219, 0x1, R220 ;  /* 0x00000001dbdd7824 */ /* 0x000fe200078e02dc */
[----:B------:R-:W-:-:S02]  /*2e50*/  UIADD3 UR5, UR22, -UR10, URZ ;  /* 0x8000000a16057290 */ /* 0x000fc4000fffe03f */
[----:B------:R-:W-:Y:S02]  /*2e60*/  UMOV UR4, URZ ;  /* 0x0000003f00047c82 */ /* 0x000fe40008000000 */
[----:B------:R-:W-:Y:S02]  /*2e70*/  UMOV UR21, 0x1 ;  /* 0x0000000100157882 */ /* 0x000fe40000000000 */
[----:B------:R-:W-:Y:S02]  /*2e80*/  UISETP.GT.AND UP4, UPT, UR8, -0x1, UPT ;  /* 0xffffffff0800788c */ /* 0x000fe4000bf84270 */
[----:B--2---:R-:W-:Y:S02]  /*2e90*/  UMOV UR20, URZ ;  /* 0x0000003f00147c82 */ /* 0x004fe40008000000 */
.L_x_1593:
[----:B------:R-:W-:Y:S04]  /*2ea0*/  DEPBAR.LE SB0, 0x1 ;  /* 0x000080400000791a */ /* 0x000fe80000000000 */
[----:B------:R-:W-:Y:S01]  /*2eb0*/  BAR.SYNC.DEFER_BLOCKING 0x0 ;  /* 0x0000000000007b1d */ /* 0x000fe20000010000 */
[----:B------:R-:W-:Y:S04]  /*2ec0*/  MOV R0, UR4 ;  /* 0x0000000400007c02 */ /* 0x000fe80008000f00 */
[C---:B------:R-:W-:Y:S02]  /*2ed0*/  LEA R210, R0.reuse, R215, 0xd ;  /* 0x000000d700d27211 */ /* 0x040fe400078e68ff */
[----:B------:R-:W-:Y:S02]  /*2ee0*/  LEA R196, R0, R219, 0xd ;  /* 0x000000db00c47211 */ /* 0x000fe400078e68ff */
[----:B------:R-:W-:Y:S02]  /*2ef0*/  SHF.L.U32 R3, R210, 0x1, RZ ;  /* 0x00000001d2037819 */ /* 0x000fe400000006ff */
[C---:B------:R-:W-:Y:S02]  /*2f00*/  IADD3 R2, R215.reuse, R196, RZ ;  /* 0x000000c4d7027210 */ /* 0x040fe40007ffe0ff */
[----:B------:R-:W-:Y:S02]  /*2f10*/  LEA R0, R0, R222, 0xd ;  /* 0x000000de00007211 */ /* 0x000fe400078e68ff */
[----:B------:R-:W-:Y:S02]  /*2f20*/  SHF.L.U32 R205, R2, 0x1, RZ ;  /* 0x0000000102cd7819 */ /* 0x000fe400000006ff */
[----:B------:R-:W-:Y:S02]  /*2f30*/  SHF.L.U32 R0, R0, 0x1, RZ ;  /* 0x0000000100007819 */ /* 0x000fe400000006ff */
[----:B------:R-:W-:Y:S02]  /*2f40*/  MOV R2, UR4 ;  /* 0x0000000400027c02 */ /* 0x000fe40008000f00 */
[C---:B------:R-:W-:Y:S02]  /*2f50*/  IADD3 R196, R215.reuse, R196, R216 ;  /* 0x000000c4d7c47210 */ /* 0x040fe40007ffe0d8 */
[----:B------:R-:W-:Y:S01]  /*2f60*/  LEA R2, R2, R216, 0xd ;  /* 0x000000d802027211 */ /* 0x000fe200078e68ff */
[----:B------:R-:W-:Y:S01]  /*2f70*/  LDSM.16.M88.4 R16, [R211+0x80] ;  /* 0x00008000d310783b */ /* 0x000fe20000000200 */
[----:B------:R-:W-:Y:S07]  /*2f80*/  SHF.L.U32 R209, R196, 0x1, RZ ;  /* 0x00000001c4d17819 */ /* 0x000fee00000006ff */
        /* <DEDUP_REMOVED lines=16> */
[----:B------:R-:W-:Y:S01]  /*3090*/  IADD3 R164, R215, R2, RZ ;  /* 0x00000002d7a47210 */ /* 0x000fe20007ffe0ff */
[-C--:B------:R-:W-:Y:S01]  /*30a0*/  HMMA.16816.F32 R28, R28, R166.reuse, RZ ;  /* 0x000000a61c1c723c */ /* 0x080fe200000018ff */
[----:B------:R-:W-:Y:S03]  /*30b0*/  MOV R165, UR4 ;  /* 0x0000000400a57c02 */ /* 0x000fe60008000f00 */
[----:B------:R-:W-:Y:S02]  /*30c0*/  SHF.L.U32 R208, R164, 0x1, RZ ;  /* 0x00000001a4d07819 */ /* 0x000fe400000006ff */
[----:B------:R-:W-:Y:S02]  /*30d0*/  LEA R2, R165, R220, 0xd ;  /* 0x000000dca5027211 */ /* 0x000fe400078e68ff */
[----:B------:R-:W-:Y:S01]  /*30e0*/  HMMA.16816.F32 R32, R32, R166, RZ ;  /* 0x000000a62020723c */ /* 0x000fe200000018ff */
[----:B------:R-:W3:Y:S03]  /*30f0*/  LDSM.16.M88.4 R164, [R208+0x10080] ;  /* 0x01008000d0a4783b */ /* 0x000ee60000000200 */
[----:B------:R-:W-:Y:S02]  /*3100*/  SHF.L.U32 R204, R2, 0x1, RZ ;  /* 0x0000000102cc7819 */ /* 0x000fe400000006ff */
[----:B------:R-:W-:Y:S02]  /*3110*/  MOV R2, UR4 ;  /* 0x0000000400027c02 */ /* 0x000fe40008000f00 */
[-C--:B----4-:R-:W-:Y:S01]  /*3120*/  HMMA.16816.F32 R4, R168, R172.reuse, R4 ;  /* 0x000000aca804723c */ /* 0x090fe20000001804 */
[----:B------:R-:W4:Y:S04]  /*3130*/  LDSM.16.M88.4 R188, [R204+0x11080] ;  /* 0x01108000ccbc783b */ /* 0x000f280000000200 */
[----:B------:R-:W-:Y:S03]  /*3140*/  LEA R2, R2, R221, 0xd ;  /* 0x000000dd02027211 */ /* 0x000fe600078e68ff */
[C---:B-1----:R-:W-:Y:S04]  /*3150*/  HMMA.16816.F32 R8, R176.reuse, R172, R8 ;  /* 0x000000acb008723c */ /* 0x042fe80000001808 */
[----:B------:R-:W-:Y:S04]  /*3160*/  SHF.L.U32 R2, R2, 0x1, RZ ;  /* 0x0000000102027819 */ /* 0x000fe800000006ff */
[-C--:B------:R-:W-:Y:S01]  /*3170*/  HMMA.16816.F32 R12, R176, R174.reuse, R12 ;  /* 0x000000aeb00c723c */ /* 0x080fe2000000180c */
[----:B------:R-:W-:Y:S07]  /*3180*/  LDSM.16.M88.4 R200, [R2+0x11080] ;  /* 0x0110800002c8783b */ /* 0x000fee0000000200 */
[C---:B------:R-:W-:Y:S01]  /*3190*/  HMMA.16816.F32 R16, R168.reuse, R174, R16 ;  /* 0x000000aea810723c */ /* 0x040fe20000001810 */
[----:B------:R-:W1:Y:S07]  /*31a0*/  LDSM.16.M88.4 R172, [R209+0x10080] ;  /* 0x01008000d1ac783b */ /* 0x000e6e0000000200 */
[-C--:B--2---:R-:W-:Y:S08]  /*31b0*/  HMMA.16816.F32 R20, R168, R180.reuse, R20 ;  /* 0x000000b4a814723c */ /* 0x084ff00000001814 */
[C---:B------:R-:W-:Y:S08]  /*31c0*/  HMMA.16816.F32 R24, R176.reuse, R180, R24 ;  /* 0x000000b4b018723c */ /* 0x040ff00000001818 */
[-C--:B------:R-:W-:Y:S01]  /*31d0*/  HMMA.16816.F32 R28, R176, R182.reuse, R28 ;  /* 0x000000b6b01c723c */ /* 0x080fe2000000181c */
[----:B------:R-:W-:Y:S07]  /*31e0*/  LDSM.16.M88.4 R176, [R3+0x12080] ;  /* 0x0120800003b0783b */ /* 0x000fee0000000200 */
[----:B------:R-:W-:Y:S01]  /*31f0*/  HMMA.16816.F32 R32, R168, R182, R32 ;  /* 0x000000b6a820723c */ /* 0x000fe20000001820 */
[----:B------:R-:W2:Y:S07]  /*3200*/  LDSM.16.M88.4 R168, [R213+0x2080] ;  /* 0x00208000d5a8783b */ /* 0x000eae0000000200 */
[-C--:B---3--:R-:W-:Y:S01]  /*3210*/  HMMA.16816.F32 R4, R164, R184.reuse, R4 ;  /* 0x000000b8a404723c */ /* 0x088fe20000001804 */
[----:B------:R-:W3:Y:S07]  /*3220*/  LDSM.16.M88.4 R180, [R211+0x4080] ;  /* 0x00408000d3b4783b */ /* 0x000eee0000000200 */
[C---:B----4-:R-:W-:Y:S08]  /*3230*/  HMMA.16816.F32 R8, R188.reuse, R184, R8 ;  /* 0x000000b8bc08723c */ /* 0x050ff00000001808 */
[-C--:B------:R-:W-:Y:S08]  /*3240*/  HMMA.16816.F32 R12, R188, R186.reuse, R12 ;  /* 0x000000babc0c723c */ /* 0x080ff0000000180c */
[C---:B------:R-:W-:Y:S01]  /*3250*/  HMMA.16816.F32 R16, R164.reuse, R186, R16 ;  /* 0x000000baa410723c */ /* 0x040fe20000001810 */
[----:B------:R-:W4:Y:S07]  /*3260*/  LDSM.16.M88.4 R184, [R3+0x13080] ;  /* 0x0130800003b8783b */ /* 0x000f2e0000000200 */
[-C--:B------:R-:W-:Y:S08]  /*3270*/  HMMA.16816.F32 R20, R164, R192.reuse, R20 ;  /* 0x000000c0a414723c */ /* 0x080ff00000001814 */
[C---:B------:R-:W-:Y:S08]  /*3280*/  HMMA.16816.F32 R24, R188.reuse, R192, R24 ;  /* 0x000000c0bc18723c */ /* 0x040ff00000001818 */
[-C--:B------:R-:W-:Y:S01]  /*3290*/  HMMA.16816.F32 R28, R188, R194.reuse, R28 ;  /* 0x000000c2bc1c723c */ /* 0x080fe2000000181c */
[----:B------:R-:W-:Y:S07]  /*32a0*/  LDSM.16.M88.4 R188, [R0+0x12080] ;  /* 0x0120800000bc783b */ /* 0x000fee0000000200 */
[----:B------:R-:W-:Y:S01]  /*32b0*/  HMMA.16816.F32 R32, R164, R194, R32 ;  /* 0x000000c2a420723c */ /* 0x000fe20000001820 */
[----:B------:R-:W5:Y:S07]  /*32c0*/  LDSM.16.M88.4 R164, [R211+0x6080] ;  /* 0x00608000d3a4783b */ /* 0x000f6e0000000200 */
[-C--:B-1----:R-:W-:Y:S01]  /*32d0*/  HMMA.16816.F32 R4, R172, R196.reuse, R4 ;  /* 0x000000c4ac04723c */ /* 0x082fe20000001804 */
[----:B------:R-:W1:Y:S07]  /*32e0*/  LDSM.16.M88.4 R192, [R212+0x4080] ;  /* 0x00408000d4c0783b */ /* 0x000e6e0000000200 */
[C---:B------:R-:W-:Y:S08]  /*32f0*/  HMMA.16816.F32 R8, R200.reuse, R196, R8 ;  /* 0x000000c4c808723c */ /* 0x040ff00000001808 */
[-C--:B------:R-:W-:Y:S08]  /*3300*/  HMMA.16816.F32 R12, R200, R198.reuse, R12 ;  /* 0x000000c6c80c723c */ /* 0x080ff0000000180c */
[C---:B------:R-:W-:Y:S01]  /*3310*/  HMMA.16816.F32 R16, R172.reuse, R198, R16 ;  /* 0x000000c6ac10723c */ /* 0x040fe20000001810 */
[----:B------:R-:W-:Y:S07]  /*3320*/  LDSM.16.M88.4 R196, [R204+0x12080] ;  /* 0x01208000ccc4783b */ /* 0x000fee0000000200 */
        /* <DEDUP_REMOVED lines=11> */
[----:B------:R-:W-:Y:S07]  /*33e0*/  LDSM.16.M88.4 R180, [R2+0x12080] ;  /* 0x0120800002b4783b */ /* 0x000fee0000000200 */
[-C--:B-----5:R-:W-:Y:S08]  /*33f0*/  HMMA.16816.F32 R20, R176, R164.reuse, R20 ;  /* 0x000000a4b014723c */ /* 0x0a0ff00000001814 */
[C---:B------:R-:W-:Y:S08]  /*3400*/  HMMA.16816.F32 R24, R184.reuse, R164, R24 ;  /* 0x000000a4b818723c */ /* 0x040ff00000001818 */
[-C--:B------:R-:W-:Y:S01]  /*3410*/  HMMA.16816.F32 R28, R184, R166.reuse, R28 ;  /* 0x000000a6b81c723c */ /* 0x080fe2000000181c */
[----:B------:R-:W-:Y:S07]  /*3420*/  LDSM.16.M88.4 R184, [R213+0x4080] ;  /* 0x00408000d5b8783b */ /* 0x000fee0000000200 */
[----:B------:R-:W-:Y:S01]  /*3430*/  HMMA.16816.F32 R32, R176, R166, R32 ;  /* 0x000000a6b020723c */ /* 0x000fe20000001820 */
[----:B------:R-:W4:Y:S07]  /*3440*/  LDSM.16.M88.4 R164, [R204+0x13080] ;  /* 0x01308000cca4783b */ /* 0x000f2e0000000200 */
[-C--:B-1----:R-:W-:Y:S01]  /*3450*/  HMMA.16816.F32 R4, R188, R192.reuse, R4 ;  /* 0x000000c0bc04723c */ /* 0x082fe20000001804 */
[----:B------:R-:W1:Y:S07]  /*3460*/  LDSM.16.M88.4 R176, [R214+0x6080] ;  /* 0x00608000d6b0783b */ /* 0x000e6e0000000200 */
[C---:B--2---:R-:W-:Y:S08]  /*3470*/  HMMA.16816.F32 R8, R168.reuse, R192, R8 ;  /* 0x000000c0a808723c */ /* 0x044ff00000001808 */
[-C--:B------:R-:W-:Y:S08]  /*3480*/  HMMA.16816.F32 R12, R168, R194.reuse, R12 ;  /* 0x000000c2a80c723c */ /* 0x080ff0000000180c */
[C---:B------:R-:W-:Y:S08]  /*3490*/  HMMA.16816.F32 R16, R188.reuse, R194, R16 ;  /* 0x000000c2bc10723c */ /* 0x040ff00000001810 */
[-C--:B---3--:R-:W-:Y:S08]  /*34a0*/  HMMA.16816.F32 R20, R188, R172.reuse, R20 ;  /* 0x000000acbc14723c */ /* 0x088ff00000001814 */
[C---:B------:R-:W-:Y:S08]  /*34b0*/  HMMA.16816.F32 R24, R168.reuse, R172, R24 ;  /* 0x000000aca818723c */ /* 0x040ff00000001818 */
[-C--:B------:R-:W-:Y:S01]  /*34c0*/  HMMA.16816.F32 R28, R168, R174.reuse, R28 ;  /* 0x000000aea81c723c */ /* 0x080fe2000000181c */
[----:B------:R-:W2:Y:S07]  /*34d0*/  LDSM.16.M88.4 R168, [R2+0x13080] ;  /* 0x0130800002a8783b */ /* 0x000eae0000000200 */
[----:B------:R-:W-:Y:S07]  /*34e0*/  HMMA.16816.F32 R32, R188, R174, R32 ;  /* 0x000000aebc20723c */ /* 0x000fee0000001820 */
[----:B------:R-:W-:Y:S01]  /*34f0*/  MOV R190, UR4 ;  /* 0x0000000400be7c02 */ /* 0x000fe20008000f00 */
[-C--:B------:R-:W-:Y:S08]  /*3500*/  HMMA.16816.F32 R4, R196, R200.reuse, R4 ;  /* 0x000000c8c404723c */ /* 0x080ff00000001804 */
[C---:B----4-:R-:W-:Y:S08]  /*3510*/  HMMA.16816.F32 R8, R164.reuse, R200, R8 ;  /* 0x000000c8a408723c */ /* 0x050ff00000001808 */
[-C--:B------:R-:W-:Y:S08]  /*3520*/  HMMA.16816.F32 R12, R164, R202.reuse, R12 ;  /* 0x000000caa40c723c */ /* 0x080ff0000000180c */
[C---:B------:R-:W-:Y:S08]  /*3530*/  HMMA.16816.F32 R16, R196.reuse, R202, R16 ;  /* 0x000000cac410723c */ /* 0x040ff00000001810 */
[-C--:B-1----:R-:W-:Y:S08]  /*3540*/  HMMA.16816.F32 R20, R196, R176.reuse, R20 ;  /* 0x000000b0c414723c */ /* 0x082ff00000001814 */
        /* <DEDUP_REMOVED lines=36> */
[----:B------:R2:W-:Y:S05]  /*3790*/  STL [R1+0x4], R0 ;  /* 0x0000040001007387 */ /* 0x0005ea0000100800 */
[----:B------:R-:W-:Y:S01]  /*37a0*/  MUFU.TANH R243, R18 ;  /* 0x0000001200f37308 */ /* 0x000fe20000002400 */
[-C--:B-1----:R-:W-:Y:S09]  /*37b0*/  HMMA.16816.F32 R20, R180, R4.reuse, R20 ;  /* 0x00000004b414723c */ /* 0x082ff20000001814 */
[----:B------:R-:W-:Y:S01]  /*37c0*/  MUFU.TANH R242, R19 ;  /* 0x0000001300f27308 */ /* 0x000fe20000002400 */
        /* <DEDUP_REMOVED lines=29> */
[----:B--2---:R-:W2:Y:S10]  /*39a0*/  MUFU.TANH R2, R14 ;  /* 0x0000000e00027308 */ /* 0x004eb40000002400 */
[----:B------:R-:W-:Y:S01]  /*39b0*/  MUFU.TANH R241, R23 ;  /* 0x0000001700f17308 */ /* 0x000fe20000002400 */
[----:B-1----:R1:W-:Y:S09]  /*39c0*/  STL [R1], R0 ;  /* 0x0000000001007387 */ /* 0x0023f20000100800 */
[----:B------:R-:W-:Y:S01]  /*39d0*/  MUFU.TANH R249, R24 ;  /* 0x0000001800f97308 */ /* 0x000fe20000002400 */
[----:B--2---:R2:W-:Y:S09]  /*39e0*/  STL [R1+0x24], R2 ;  /* 0x0000240201007387 */ /* 0x0045f20000100800 */
        /* <DEDUP_REMOVED lines=8> */
[----:B------:R-:W-:Y:S10]  /*3a70*/  MUFU.TANH R250, R33 ;  /* 0x0000002100fa7308 */ /* 0x000ff40000002400 */
[----:B-1----:R-:W1:Y:S10]  /*3a80*/  MUFU.TANH R0, R26 ;  /* 0x0000001a00007308 */ /* 0x002e740000002400 */
[----:B------:R-:W-:Y:S10]  /*3a90*/  MUFU.TANH R232, R34 ;  /* 0x0000002200e87308 */ /* 0x000ff40000002400 */
[----:B------:R-:W-:Y:S01]  /*3aa0*/  MUFU.TANH R231, R35 ;  /* 0x0000002300e77308 */ /* 0x000fe20000002400 */
[----:B-1----:R1:W-:Y:S04]  /*3ab0*/  STL [R1+0x14], R0 ;  /* 0x0000140001007387 */ /* 0x0023e80000100800 */
[----:B------:R-:W4:Y:S04]  /*3ac0*/  LDL R11, [R1+0x34] ;  /* 0x00003400010b7983 */ /* 0x000f280000100800 */
[----:B------:R-:W5:Y:S01]  /*3ad0*/  LDL R9, [R1+0x40] ;  /* 0x0000400001097983 */ /* 0x000f620000100800 */
[----:B-1----:R-:W1:Y:S03]  /*3ae0*/  MUFU.TANH R0, R27 ;  /* 0x0000001b00007308 */ /* 0x002e660000002400 */
[----:B-1----:R1:W-:Y:S04]  /*3af0*/  STL [R1+0x18], R0 ;  /* 0x0000180001007387 */ /* 0x0023e80000100800 */
[----:B------:R-:W-:Y:S03]  /*3b00*/  STL [R1+0x10], R4 ;  /* 0x0000100401007387 */ /* 0x000fe60000100800 */
[----:B-1----:R-:W1:Y:S02]  /*3b10*/  MUFU.TANH R0, R31 ;  /* 0x0000001f00007308 */ /* 0x002e640000002400 */
[----:B-1----:R1:W-:Y:S02]  /*3b20*/  STL [R1+0xc], R0 ;  /* 0x00000c0001007387 */ /* 0x0023e40000100800 */
[----:B-1----:R-:W-:Y:S02]  /*3b30*/  MOV R0, UR16 ;  /* 0x0000001000007c02 */ /* 0x002fe40008000f00 */
[-C--:B--2---:R-:W-:Y:S02]  /*3b40*/  LEA R190, R190, R2.reuse, 0x6 ;  /* 0x00000002bebe7211 */ /* 0x084fe400078e30ff */
[----:B------:R-:W-:Y:S03]  /*3b50*/  LEA R0, R0, R2, 0x6 ;  /* 0x0000000200007211 */ /* 0x000fe600078e30ff */
[----:B------:R1:W2:Y:S04]  /*3b60*/  LDS R189, [R190.X4+0x20080] ;  /* 0x02008000bebd7984 */ /* 0x0002a80000004800 */
[----:B------:R1:W1:Y:S04]  /*3b70*/  LDS R188, [R190.X4+0x200a0] ;  /* 0x0200a000bebc7984 */ /* 0x0002680000004800 */
[----:B------:R1:W1:Y:S04]  /*3b80*/  LDS R187, [R190.X4+0x20100] ;  /* 0x02010000bebb7984 */ /* 0x0002680000004800 */
[----:B------:R1:W1:Y:S01]  /*3b90*/  LDS R186, [R190.X4+0x20120] ;  /* 0x02012000beba7984 */ /* 0x0002620000004800 */
[-C--:B---3--:R-:W-:Y:S02]  /*3ba0*/  IADD3 R184, R12, R0.reuse, RZ ;  /* 0x000000000cb87210 */ /* 0x088fe40007ffe0ff */
[----:B----4-:R-:W-:Y:S02]  /*3bb0*/  IADD3 R185, R11, R0, RZ ;  /* 0x000000000bb97210 */ /* 0x010fe40007ffe0ff */
[----:B-----5:R-:W-:Y:S01]  /*3bc0*/  IMNMX R184, R9, R184, PT ;  /* 0x000000b809b87217 */ /* 0x020fe20003800200 */
[----:B------:R-:W-:-:S05]  /*3bd0*/  @!P2 BRA `(.L_x_1575) ;  /* 0x000001800000a947 */ /* 0x000fca0003800000 */
[----:B-12---:R-:W-:Y:S01]  /*3be0*/  IADD3 R2, R0, UR5, RZ ;  /* 0x0000000500027c10 */ /* 0x006fe2000fffe0ff */
        /* <DEDUP_REMOVED lines=10> */
.L_x_1577:
[----:B------:R-:W-:Y:S11]  /*3c90*/  ISETP.NE.AND P0, PT, R10, c[0x0][0x2a8], PT ;  /* 0x0000aa000a007a0c */ /* 0x000ff60003f05270 */
[----:B------:R-:W-:Y:S02]  /*3ca0*/  @!UPT UIADD3 URZ, URZ, URZ, URZ ;  /* 0x0000003f3f3ff290 */ /* 0x000fe4000fffe03f */
[----:B------:R-:W-:Y:S05]  /*3cb0*/  @P0 IMAD.HI.U32 R4, R2, c[0x0][0x2ac], RZ ;  /* 0x0000ab0002040a27 */ /* 0x000fea00078e00ff */
[----:B------:R-:W-:Y:S02]  /*3cc0*/  @P0 SHF.R.U32.HI R2, RZ, c[0x0][0x2b0], R4 ;  /* 0x0000ac00ff020a19 */ /* 0x000fe40000011604 */
.L_x_1578:
[----:B------:R-:W-:Y:S05]  /*3cd0*/  BSYNC B0 ;  /* 0x0000000000007941 */ /* 0x000fea0003800000 */
.L_x_1576:
[----:B------:R-:W2:Y:S01]  /*3ce0*/  LDL R4, [R1+0x3c] ;  /* 0x00003c0001047983 */ /* 0x000ea20000100800 */
[----:B------:R-:W-:Y:S04]  /*3cf0*/  IMAD.MOV.U32 R185, RZ, RZ, c[0x0][0x2a8] ;  /* 0x0000aa00ffb97624 */ /* 0x000fe800078e00ff */
[----:B------:R-:W-:Y:S02]  /*3d00*/  IMAD R185, R2, R185, -UR11 ;  /* 0x8000000b02b97e24 */ /* 0x000fe4000f8e02b9 */
[----:B------:R-:W-:Y:S03]  /*3d10*/  IMAD.IADD R2, R11, 0x1, R0 ;  /* 0x000000010b027824 */ /* 0x000fe600078e0200 */
[----:B--2---:R-:W-:Y:S04]  /*3d20*/  IADD3 R185, -R4, R185, RZ ;  /* 0x000000b904b97210 */ /* 0x004fe80007ffe1ff */
[----:B------:R-:W-:Y:S02]  /*3d30*/  IADD3 R4, R185, c[0x0][0x2a8], RZ ;  /* 0x0000aa00b9047a10 */ /* 0x000fe40007ffe0ff */
[----:B------:R-:W-:Y:S02]  /*3d40*/  IMNMX R185, R2, R185, !PT ;  /* 0x000000b902b97217 */ /* 0x000fe40007800200 */
[----:B------:R-:W-:Y:S02]  /*3d50*/  IMNMX R184, R184, R4, PT ;  /* 0x00000004b8b87217 */ /* 0x000fe40003800200 */
.L_x_1575:
[----:B-12---:R-:W-:Y:S05]  /*3d60*/  IADD3 R2, R0, 0x8, RZ ;  /* 0x0000000800027810 */ /* 0x006fea0007ffe0ff */
        /* <DEDUP_REMOVED lines=15> */
.L_x_1581:
[----:B------:R-:W-:Y:S11]  /*3e60*/  ISETP.NE.AND P0, PT, R10, c[0x0][0x2a8], PT ;  /* 0x0000aa000a007a0c */ /* 0x000ff60003f05270 */
[----:B------:R-:W-:Y:S02]  /*3e70*/  @!UPT UIADD3 URZ, URZ, URZ, URZ ;  /* 0x0000003f3f3ff290 */ /* 0x000fe4000fffe03f */
[----:B------:R-:W-:Y:S05]  /*3e80*/  @P0 IMAD.HI.U32 R4, R2, c[0x0][0x2ac], RZ ;  /* 0x0000ab0002040a27 */ /* 0x000fea00078e00ff */
[----:B------:R-:W-:Y:S02]  /*3e90*/  @P0 SHF.R.U32.HI R2, RZ, c[0x0][0x2b0], R4 ;  /* 0x0000ac00ff020a19 */ /* 0x000fe40000011604 */
.L_x_1582:
[----:B------:R-:W-:Y:S05]  /*3ea0*/  BSYNC B0 ;  /* 0x0000000000007941 */ /* 0x000fea0003800000 */
.L_x_1580:
[----:B------:R-:W2:Y:S01]  /*3eb0*/  LDL R5, [R1+0x3c] ;  /* 0x00003c0001057983 */ /* 0x000ea20000100800 */
[----:B------:R-:W-:Y:S04]  /*3ec0*/  IMAD.MOV.U32 R4, RZ, RZ, c[0x0][0x2a8] ;  /* 0x0000aa00ff047624 */ /* 0x000fe800078e00ff */
[----:B------:R-:W-:Y:S04]  /*3ed0*/  IMAD R2, R2, R4, -UR11 ;  /* 0x8000000b02027e24 */ /* 0x000fe8000f8e0204 */
[----:B--2---:R-:W-:Y:S05]  /*3ee0*/  IMAD.IADD R2, R2, 0x1, -R5 ;  /* 0x0000000102027824 */ /* 0x004fea00078e0a05 */
[----:B------:R-:W-:Y:S02]  /*3ef0*/  IADD3 R4, R2, c[0x0][0x2a8], RZ ;  /* 0x0000aa0002047a10 */ /* 0x000fe40007ffe0ff */
[----:B------:R-:W-:Y:S02]  /*3f00*/  IMNMX R7, R7, R2, !PT ;  /* 0x0000000207077217 */ /* 0x000fe40007800200 */
[----:B------:R-:W-:Y:S02]  /*3f10*/  IMNMX R8, R8, R4, PT ;  /* 0x0000000408087217 */ /* 0x000fe40003800200 */
.L_x_1579:
        /* <DEDUP_REMOVED lines=16> */
.L_x_1585:
[----:B------:R-:W-:Y:S11]  /*4020*/  ISETP.NE.AND P0, PT, R10, c[0x0][0x2a8], PT ;  /* 0x0000aa000a007a0c */ /* 0x000ff60003f05270 */
[----:B------:R-:W-:Y:S02]  /*4030*/  @!UPT UIADD3 URZ, URZ, URZ, URZ ;  /* 0x0000003f3f3ff290 */ /* 0x000fe4000fffe03f */
[----:B------:R-:W-:Y:S05]  /*4040*/  @P0 IMAD.HI.U32 R4, R2, c[0x0][0x2ac], RZ ;  /* 0x0000ab0002040a27 */ /* 0x000fea00078e00ff */
[----:B------:R-:W-:Y:S02]  /*4050*/  @P0 SHF.R.U32.HI R2, RZ, c[0x0][0x2b0], R4 ;  /* 0x0000ac00ff020a19 */ /* 0x000fe40000011604 */
.L_x_1586:
[----:B------:R-:W-:Y:S05]  /*4060*/  BSYNC B0 ;  /* 0x0000000000007941 */ /* 0x000fea0003800000 */
.L_x_1584:
[----:B------:R-:W2:Y:S01]  /*4070*/  LDL R13, [R1+0x3c] ;  /* 0x00003c00010d7983 */ /* 0x000ea20000100800 */
[----:B------:R-:W-:Y:S04]  /*4080*/  IMAD.MOV.U32 R4, RZ, RZ, c[0x0][0x2a8] ;  /* 0x0000aa00ff047624 */ /* 0x000fe800078e00ff */
[----:B------:R-:W-:Y:S04]  /*4090*/  IMAD R2, R2, R4, -UR11 ;  /* 0x8000000b02027e24 */ /* 0x000fe8000f8e0204 */
[----:B--2---:R-:W-:Y:S05]  /*40a0*/  IMAD.IADD R2, R2, 0x1, -R13 ;  /* 0x0000000102027824 */ /* 0x004fea00078e0a0d */
[----:B------:R-:W-:Y:S02]  /*40b0*/  IADD3 R4, R2, c[0x0][0x2a8], RZ ;  /* 0x0000aa0002047a10 */ /* 0x000fe40007ffe0ff */
[----:B------:R-:W-:Y:S02]  /*40c0*/  IMNMX R5, R5, R2, !PT ;  /* 0x0000000205057217 */ /* 0x000fe40007800200 */
[----:B------:R-:W-:Y:S02]  /*40d0*/  IMNMX R6, R6, R4, PT ;  /* 0x0000000406067217 */ /* 0x000fe40003800200 */
.L_x_1583:
        /* <DEDUP_REMOVED lines=16> */
.L_x_1589:
[----:B------:R-:W-:Y:S11]  /*41e0*/  ISETP.NE.AND P0, PT, R10, c[0x0][0x2a8], PT ;  /* 0x0000aa000a007a0c */ /* 0x000ff60003f05270 */
[----:B------:R-:W-:Y:S02]  /*41f0*/  @!UPT UIADD3 URZ, URZ, URZ, URZ ;  /* 0x0000003f3f3ff290 */ /* 0x000fe4000fffe03f */
[----:B------:R-:W-:Y:S05]  /*4200*/  @P0 IMAD.HI.U32 R9, R0, c[0x0][0x2ac], RZ ;  /* 0x0000ab0000090a27 */ /* 0x000fea00078e00ff */
[----:B------:R-:W-:Y:S02]  /*4210*/  @P0 SHF.R.U32.HI R0, RZ, c[0x0][0x2b0], R9 ;  /* 0x0000ac00ff000a19 */ /* 0x000fe40000011609 */
.L_x_1590:
[----:B------:R-:W-:Y:S05]  /*4220*/  BSYNC B0 ;  /* 0x0000000000007941 */ /* 0x000fea0003800000 */
.L_x_1588:
[----:B------:R-:W2:Y:S01]  /*4230*/  LDL R10, [R1+0x3c] ;  /* 0x00003c00010a7983 */ /* 0x000ea20000100800 */
[----:B------:R-:W-:Y:S04]  /*4240*/  IMAD.MOV.U32 R9, RZ, RZ, c[0x0][0x2a8] ;  /* 0x0000aa00ff097624 */ /* 0x000fe800078e00ff */
[----:B------:R-:W-:Y:S04]  /*4250*/  IMAD R0, R0, R9, -UR11 ;  /* 0x8000000b00007e24 */ /* 0x000fe8000f8e0209 */
[----:B--2---:R-:W-:Y:S05]  /*4260*/  IMAD.IADD R0, R0, 0x1, -R10 ;  /* 0x0000000100007824 */ /* 0x004fea00078e0a0a */
[----:B------:R-:W-:Y:S02]  /*4270*/  IADD3 R9, R0, c[0x0][0x2a8], RZ ;  /* 0x0000aa0000097a10 */ /* 0x000fe40007ffe0ff */
[----:B------:R-:W-:Y:S02]  /*4280*/  IMNMX R2, R2, R0, !PT ;  /* 0x0000000002027217 */ /* 0x000fe40007800200 */
[----:B------:R-:W-:Y:S02]  /*4290*/  IMNMX R4, R4, R9, PT ;  /* 0x0000000904047217 */ /* 0x000fe40003800200 */
.L_x_1587:
        /* <DEDUP_REMOVED lines=15> */
[----:B------:R-:W5:Y:S01]  /*4390*/  LDL.64 R22, [R1+0x58] ;  /* 0x0000580001167983 */ /* 0x000f620000100a00 */
[----:B------:R-:W-:Y:S02]  /*43a0*/  ULDC.64 UR6, c[0x0][0x178] ;  /* 0x00005e0000067ab9 */ /* 0x000fe40000000a00 */
[----:B------:R-:W-:Y:S01]  /*43b0*/  UIMAD.WIDE.U32 UR24, UR19, UR6, URZ ;  /* 0x00000006131872a5 */ /* 0x000fe2000f8e003f */
[----:B----4-:R-:W4:Y:S01]  /*43c0*/  LDL R12, [R1+0x94] ;  /* 0x00009400010c7983 */ /* 0x010f220000100800 */
[----:B------:R-:W-:Y:S03]  /*43d0*/  USHF.R.S32.HI UR22, URZ, 0x1f, UR19 ;  /* 0x0000001f3f167899 */ /* 0x000fe60008011413 */
[----:B---3--:R-:W3:Y:S01]  /*43e0*/  LDL R21, [R1+0x64] ;  /* 0x0000640001157983 */ /* 0x008ee20000100800 */
[----:B------:R-:W-:Y:S02]  /*43f0*/  UIMAD UR22, UR22, UR6, URZ ;  /* 0x00000006161672a4 */ /* 0x000fe4000f8e023f */
[----:B------:R-:W-:Y:S01]  /*4400*/  USHF.L.U32 UR6, UR24, 0x6, URZ ;  /* 0x0000000618067899 */ /* 0x000fe2000800063f */
[----:B--2---:R-:W2:Y:S01]  /*4410*/  LDL.LU R20, [R1+0x30] ;  /* 0x0000300001147983 */ /* 0x004ea20000300800 */
[----:B------:R-:W-:Y:S02]  /*4420*/  UIMAD UR22, UR19, UR7, UR22 ;  /* 0x00000007131672a4 */ /* 0x000fe4000f8e0216 */
[----:B------:R-:W-:Y:S01]  /*4430*/  UIMAD UR7, UR19, -0x40, UR10 ;  /* 0xffffffc0130778a4 */ /* 0x000fe2000f8e020a */
[----:B------:R-:W4:Y:S01]  /*4440*/  LDL.64 R14, [R1+0x78] ;  /* 0x00007800010e7983 */ /* 0x000f220000100a00 */
[----:B------:R-:W-:Y:S03]  /*4450*/  UIADD3 UR22, UR25, UR22, URZ ;  /* 0x0000001619167290 */ /* 0x000fe6000fffe03f */
[----:B------:R-:W4:Y:S01]  /*4460*/  LDL R13, [R1+0x88] ;  /* 0x00008800010d7983 */ /* 0x000f220000100800 */
[----:B------:R-:W-:Y:S03]  /*4470*/  USHF.L.U64.HI UR22, UR24, 0x6, UR22 ;  /* 0x0000000618167899 */ /* 0x000fe60008010216 */
[----:B------:R-:W1:Y:S04]  /*4480*/  S2R R24, SR_TID.X ;  /* 0x0000000000187919 */ /* 0x000e680000002100 */
[----:B------:R-:W1:Y:S02]  /*4490*/  S2R R25, SR_TID.X ;  /* 0x0000000000197919 */ /* 0x000e640000002100 */
[----:B-1----:R-:W-:Y:S04]  /*44a0*/  SHF.R.S32.HI R24, RZ, 0x1f, R24 ;  /* 0x0000001fff187819 */ /* 0x002fe80000011418 */
[----:B------:R-:W-:Y:S04]  /*44b0*/  LEA.HI R24, R24, R25, RZ, 0x3 ;  /* 0x0000001918187211 */ /* 0x000fe800078f18ff */
[----:B------:R-:W-:Y:S02]  /*44c0*/  SHF.R.S32.HI R24, RZ, 0x3, R24 ;  /* 0x00000003ff187819 */ /* 0x000fe40000011418 */
[----:B-----5:R-:W-:Y:S04]  /*44d0*/  IADD3 R3, P0, R22, UR6, RZ ;  /* 0x0000000616037c10 */ /* 0x020fe8000ff1e0ff */
[----:B---3--:R-:W-:Y:S02]  /*44e0*/  IADD3.X R9, R21, UR22, RZ, P0, !PT ;  /* 0x0000001615097c10 */ /* 0x008fe400087fe4ff */
[C---:B------:R-:W-:Y:S02]  /*44f0*/  LEA R10, P0, R3.reuse, c[0x0][0x160], 0x1 ;  /* 0x00005800030a7a11 */ /* 0x040fe400078008ff */
[----:B--2---:R-:W-:Y:S02]  /*4500*/  LOP3.LUT P3, RZ, R20, 0x2, RZ, 0xc0, !PT ;  /* 0x0000000214ff7812 */ /* 0x004fe4000786c0ff */
[----:B------:R-:W-:Y:S01]  /*4510*/  LEA.HI.X R11, R3, c[0x0][0x164], R9, 0x1, P0 ;  /* 0x00005900030b7a11 */ /* 0x000fe200000f0c09 */
[----:B------:R-:W-:Y:S01]  /*4520*/  IMAD.U32 R3, RZ, RZ, UR21 ;  /* 0x00000015ff037e24 */ /* 0x000fe2000f8e00ff */
[----:B------:R-:W-:Y:S02]  /*4530*/  IADD3 R9, -R24, UR7, RZ ;  /* 0x0000000718097c10 */ /* 0x000fe4000fffe1ff */
[----:B------:R-:W-:Y:S01]  /*4540*/  LOP3.LUT R20, R20, 0xfffffff7, RZ, 0xc0, !PT ;  /* 0xfffffff714147812 */ /* 0x000fe200078ec0ff */
[----:B----4-:R-:W-:Y:S01]  /*4550*/  IMAD R3, R3, 0x4000, R12 ;  /* 0x0000400003037824 */ /* 0x010fe200078e020c */
[C---:B------:R-:W-:Y:S01]  /*4560*/  ISETP.LT.OR P0, PT, R9.reuse, 0x1, P3 ;  /* 0x000000010900780c */ /* 0x040fe20001f01670 */
[----:B------:R-:W-:Y:S01]  /*4570*/  IMAD.U32 R12, RZ, RZ, UR17 ;  /* 0x00000011ff0c7e24 */ /* 0x000fe2000f8e00ff */
[----:B------:R-:W-:Y:S02]  /*4580*/  @P1 LOP3.LUT R20, R20, 0x8, RZ, 0xfc, !PT ;  /* 0x0000000814141812 */ /* 0x000fe400078efcff */
[C---:B------:R-:W-:Y:S02]  /*4590*/  ISETP.LT.OR P3, PT, R9.reuse, 0x21, P3 ;  /* 0x000000210900780c */ /* 0x040fe40001f61670 */
[----:B------:R-:W-:Y:S01]  /*45a0*/  LOP3.LUT P1, RZ, R20, 0x1, RZ, 0xc0, !PT ;  /* 0x0000000114ff7812 */ /* 0x000fe2000782c0ff */
[----:B------:R1:W-:Y:S06]  /*45b0*/  STL [R1+0x30], R20 ;  /* 0x0000301401007387 */ /* 0x0003ec0000100800 */
[----:B------:R-:W-:Y:S01]  /*45c0*/  @!PT LDS RZ, [RZ] ;  /* 0x00000000fffff984 */ /* 0x000fe20000000800 */
[----:B------:R-:W-:Y:S01]  /*45d0*/  @!PT LDS RZ, [RZ] ;  /* 0x00000000fffff984 */ /* 0x000fe20000000800 */
[----:B------:R-:W-:Y:S01]  /*45e0*/  @!PT LDS RZ, [RZ] ;  /* 0x00000000fffff984 */ /* 0x000fe20000000800 */
[----:B------:R2:W-:Y:S01]  /*45f0*/  LDGSTS.E.BYPASS.LTC128B.128 [R3], [R10.64], !P0 ;  /* 0x000000000a037fae */ /* 0x0005e2000c101d4e */
[----:B------:R-:W-:Y:S11]  /*4600*/  ISETP.LT.OR P0, PT, R9, 0x1, P1 ;  /* 0x000000010900780c */ /* 0x000ff60000f01670 */
[----:B------:R-:W-:Y:S02]  /*4610*/  @!UPT UIADD3 URZ, URZ, URZ, URZ ;  /* 0x0000003f3f3ff290 */ /* 0x000fe4000fffe03f */
[----:B------:R2:W-:Y:S02]  /*4620*/  LDGSTS.E.BYPASS.LTC128B.128 [R3+0x2000], [R10.64+0x80], !P0 ;  /* 0x020000800a037fae */ /* 0x0005e4000c101d4e */
[----:B--2---:R-:W-:Y:S05]  /*4630*/  IMAD.U32 R11, RZ, RZ, UR18 ;  /* 0x00000012ff0b7e24 */ /* 0x004fea000f8e00ff */
[----:B------:R-:W-:Y:S04]  /*4640*/  IADD3 R11, P2, P0, R22, UR6, R11 ;  /* 0x00000006160b7c10 */ /* 0x000fe8000f85e00b */
[----:B------:R-:W-:Y:S02]  /*4650*/  IADD3.X R12, R21, UR22, R12, P2, P0 ;  /* 0x00000016150c7c10 */ /* 0x000fe400097e040c */
[----:B------:R-:W-:Y:S02]  /*4660*/  ISETP.LT.OR P2, PT, R9, 0x21, P1 ;  /* 0x000000210900780c */ /* 0x000fe40000f41670 */
[C---:B------:R-:W-:Y:S02]  /*4670*/  LEA R10, P0, R11.reuse, c[0x0][0x160], 0x1 ;  /* 0x000058000b0a7a11 */ /* 0x040fe400078008ff */
[----:B------:R-:W-:Y:S02]  /*4680*/  LOP3.LUT P1, RZ, R20, 0x8, RZ, 0xc0, !PT ;  /* 0x0000000814ff7812 */ /* 0x000fe4000782c0ff */
[----:B------:R-:W-:Y:S05]  /*4690*/  LEA.HI.X R11, R11, c[0x0][0x164], R12, 0x1, P0 ;  /* 0x000059000b0b7a11 */ /* 0x000fea00000f0c0c */
[----:B------:R2:W-:Y:S04]  /*46a0*/  LDGSTS.E.BYPASS.LTC128B.128 [R3+0x1000], [R10.64], !P3 ;  /* 0x010000000a037fae */ /* 0x0005e8000d901d4e */
[----:B------:R2:W-:Y:S02]  /*46b0*/  LDGSTS.E.BYPASS.LTC128B.128 [R3+0x3000], [R10.64+0x80], !P2 ;  /* 0x030000800a037fae */ /* 0x0005e4000d101d4e */
[----:B--2---:R-:W-:Y:S05]  /*46c0*/  IMAD.U32 R3, RZ, RZ, UR16 ;  /* 0x00000010ff037e24 */ /* 0x004fea000f8e00ff */
[----:B------:R-:W-:Y:S04]  /*46d0*/  @!P4 LEA R3, R3, 0x40, 0x6 ;  /* 0x000000400303c811 */ /* 0x000fe800078e30ff */
[C---:B------:R-:W-:Y:S04]  /*46e0*/  @!P4 IADD3 R9, P0, R3.reuse, R14, RZ ;  /* 0x0000000e0309c210 */ /* 0x040fe80007f1e0ff */
[----:B------:R-:W-:Y:S02]  /*46f0*/  @!P4 LEA.HI.X.SX32 R3, R3, R13, 0x1, P0 ;  /* 0x0000000d0303c211 */ /* 0x000fe400000f0eff */
[----:B------:R-:W2:Y:S01]  /*4700*/  S2R R13, SR_TID.X ;  /* 0x00000000000d7919 */ /* 0x000ea20000002100 */
[C---:B------:R-:W-:Y:S04]  /*4710*/  @!P4 LEA R10, P0, R9.reuse, c[0x0][0x258], 0x2 ;  /* 0x00009600090aca11 */ /* 0x040fe800078010ff */
[----:B------:R-:W-:Y:S01]  /*4720*/  @!P4 LEA.HI.X R11, R9, c[0x0][0x25c], R3, 0x2, P0 ;  /* 0x00009700090bca11 */ /* 0x000fe200000f1403 */
[----:B------:R-:W-:Y:S02]  /*4730*/  IMAD.U32 R3, RZ, RZ, UR21 ;  /* 0x00000015ff037e24 */ /* 0x000fe4000f8e00ff */
[----:B--2---:R-:W-:Y:S04]  /*4740*/  IMAD.SHL.U32 R13, R13, 0x4, RZ ;  /* 0x000000040d0d7824 */ /* 0x004fe800078e00ff */
[----:B------:R-:W-:Y:S04]  /*4750*/  @!P4 IMAD R3, R3, 0x40, R13 ;  /* 0x000000400303c824 */ /* 0x000fe800078e020d */
[----:B------:R-:W-:Y:S05]  /*4760*/  @!P4 IMAD.SHL.U32 R3, R3, 0x4, RZ ;  /* 0x000000040303c824 */ /* 0x000fea00078e00ff */
[----:B------:R1:W-:Y:S02]  /*4770*/  @!P4 LDGSTS.E.BYPASS.LTC128B.128 [R3+0x20080], [R10.64] ;  /* 0x200800000a03cfae */ /* 0x0003e4000b901d4e */
.L_x_1591:
[----:B------:R4:W-:Y:S01]  /*4780*/  STL [R1+0xbc], R108 ;  /* 0x0000bc6c01007387 */ /* 0x0009e20000100800 */
[----:B------:R-:W-:Y:S01]  /*4790*/  PLOP3.LUT P0, PT, PT, PT, UP4, 0x80, 0x0 ;  /* 0x000000000000781c */ /* 0x000fe20003f0f048 */
[----:B------:R-:W-:Y:S02]  /*47a0*/  UIADD3 UR22, UR16, 0x2, URZ ;  /* 0x0000000210167890 */ /* 0x000fe4000fffe03f */
[----:B------:R-:W0:Y:S01]  /*47b0*/  LDGDEPBAR ;  /* 0x00000000000079af */ /* 0x000e220000000000 */
[----:B------:R-:W-:Y:S01]  /*47c0*/  ISETP.GT.AND P0, PT, R7, RZ, P0 ;  /* 0x000000ff0700720c */ /* 0x000fe20000704270 */
[----:B------:R-:W-:Y:S03]  /*47d0*/  UISETP.GE.AND UP0, UPT, UR22, UR9, UPT ;  /* 0x000000091600728c */ /* 0x000fe6000bf06270 */
[C---:B------:R-:W-:Y:S04]  /*47e0*/  ISETP.LT.OR P0, PT, R8.reuse, 0x1, P0 ;  /* 0x000000010800780c */ /* 0x040fe80000701670 */
[----:B------:R-:W-:Y:S02]  /*47f0*/  FSEL R191, R245, -INF , !P0 ;  /* 0xff800000f5bf7808 */ /* 0x000fe40004000000 */
[----:B------:R-:W-:Y:S03]  /*4800*/  PLOP3.LUT P0, PT, PT, PT, UP4, 0x80, 0x0 ;  /* 0x000000000000781c */ /* 0x000fe60003f0f048 */
[--C-:B------:R-:W-:Y:S01]  /*4810*/  FFMA.FTZ R191, R191, c[0x0][0x29c], -R188.reuse ;  /* 0x0000a700bfbf7a23 */ /* 0x100fe200000108bc */
        /* <DEDUP_REMOVED lines=13> */
[----:B-12---:R-:W2:Y:S03]  /*48f0*/  LDL.LU R107, [R1] ;  /* 0x00000000016b7983 */ /* 0x006ea60000300800 */
        /* <DEDUP_REMOVED lines=9> */
[----:B-1----:R-:W3:Y:S03]  /*4990*/  LDL.LU R106, [R1+0x2c] ;  /* 0x00002c00016a7983 */ /* 0x002ee60000300800 */
        /* <DEDUP_REMOVED lines=17> */
[C---:B------:R-:W-:Y:S04]  /*4ab0*/  ISETP.GT.AND P0, PT, R5.reuse, 0x1, P0 ;  /* 0x000000010500780c */ /* 0x040fe80000704270 */
[----:B------:R-:W-:Y:S01]  /*4ac0*/  ISETP.LT.OR P0, PT, R6, 0x2, P0 ;  /* 0x000000020600780c */ /* 0x000fe20000701670 */
        /* <DEDUP_REMOVED lines=12> */
[----:B------:R-:W-:Y:S04]  /*4b90*/  ISETP.GT.AND P0, PT, R5, 0x20, P0 ;  /* 0x000000200500780c */ /* 0x000fe80000704270 */
[C---:B------:R-:W-:Y:S04]  /*4ba0*/  ISETP.LT.OR P0, PT, R6.reuse, 0x21, P0 ;  /* 0x000000210600780c */ /* 0x040fe80000701670 */
[----:B--2---:R-:W-:Y:S02]  /*4bb0*/  FSEL R203, R107, -INF , !P0 ;  /* 0xff8000006bcb7808 */ /* 0x004fe40004000000 */
        /* <DEDUP_REMOVED lines=23> */
[----:B---3--:R-:W-:Y:S02]  /*4d30*/  FSEL R230, R106, -INF , !P0 ;  /* 0xff8000006ae67808 */ /* 0x008fe40004000000 */
        /* <DEDUP_REMOVED lines=50> */
[----:B------:R-:W-:Y:S01]  /*5060*/  MOV R2, R202 ;  /* 0x000000ca00027202 */ /* 0x000fe20000000f00 */
[----:B------:R-:W-:Y:S02]  /*5070*/  FFMA.FTZ R181, R193, c[0x0][0x29c], -R188 ;  /* 0x0000a700c1b57a23 */ /* 0x000fe400000108bc */
[----:B------:R-:W-:Y:S01]  /*5080*/  IMAD.MOV.U32 R178, RZ, RZ, R224 ;  /* 0x000000ffffb27224 */ /* 0x000fe200078e00e0 */
[----:B------:R-:W-:Y:S01]  /*5090*/  HMMA.16816.F32 R32, R168, R182, R32 ;  /* 0x000000b6a820723c */ /* 0x000fe20000001820 */
[----:B------:R-:W-:Y:S02]  /*50a0*/  LDSM.16.M88.4 R168, [R214+0x8080] ;  /* 0x00808000d6a8783b */ /* 0x000fe40000000200 */
[----:B------:R-:W-:Y:S01]  /*50b0*/  MUFU.EX2 R181, R181 ;  /* 0x000000b500b57308 */ /* 0x000fe20000000800 */
[--C-:B------:R-:W-:Y:S01]  /*50c0*/  FFMA.FTZ R193, R198, c[0x0][0x29c], -R188.reuse ;  /* 0x0000a700c6c17a23 */ /* 0x100fe200000108bc */
[----:B------:R-:W-:Y:S01]  /*50d0*/  MOV R198, R178 ;  /* 0x000000b200c67202 */ /* 0x000fe20000000f00 */
[--C-:B------:R-:W-:Y:S02]  /*50e0*/  FFMA.FTZ R177, R204, c[0x0][0x29c], -R187.reuse ;  /* 0x0000a700ccb17a23 */ /* 0x100fe400000108bb */
[----:B------:R-:W-:Y:S04]  /*50f0*/  FFMA.FTZ R183, R3, c[0x0][0x29c], -R188 ;  /* 0x0000a70003b77a23 */ /* 0x000fe800000108bc */
[--C-:B------:R-:W-:Y:S01]  /*5100*/  FFMA.FTZ R3, R228, c[0x0][0x29c], -R187.reuse ;  /* 0x0000a700e4037a23 */ /* 0x100fe200000108bb */
[----:B------:R-:W-:Y:S01]  /*5110*/  MUFU.EX2 R193, R193 ;  /* 0x000000c100c17308 */ /* 0x000fe20000000800 */
[--C-:B------:R-:W-:Y:S02]  /*5120*/  FFMA.FTZ R228, R235, c[0x0][0x29c], -R186.reuse ;  /* 0x0000a700ebe47a23 */ /* 0x100fe400000108ba */
[--C-:B------:R-:W-:Y:S02]  /*5130*/  FFMA.FTZ R204, R230, c[0x0][0x29c], -R186.reuse ;  /* 0x0000a700e6cc7a23 */ /* 0x100fe400000108ba */
[----:B------:R-:W-:Y:S02]  /*5140*/  FFMA.FTZ R230, R238, c[0x0][0x29c], -R186 ;  /* 0x0000a700eee67a23 */ /* 0x000fe400000108ba */
[----:B------:R-:W-:Y:S02]  /*5150*/  IMAD.MOV.U32 R238, RZ, RZ, R198 ;  /* 0x000000ffffee7224 */ /* 0x000fe400078e00c6 */
[--C-:B------:R-:W-:Y:S01]  /*5160*/  FFMA.FTZ R182, R192, c[0x0][0x29c], -R188.reuse ;  /* 0x0000a700c0b67a23 */ /* 0x100fe200000108bc */
[----:B------:R-:W1:Y:S01]  /*5170*/  MUFU.EX2 R183, R183 ;  /* 0x000000b700b77308 */ /* 0x000e620000000800 */
[----:B------:R-:W-:Y:S02]  /*5180*/  FFMA.FTZ R192, R199, c[0x0][0x29c], -R188 ;  /* 0x0000a700c7c07a23 */ /* 0x000fe400000108bc */
[----:B------:R-:W-:Y:S02]  /*5190*/  IMAD.MOV.U32 R199, RZ, RZ, R180 ;  /* 0x000000ffffc77224 */ /* 0x000fe400078e00b4 */
[----:B------:R-:W-:Y:S02]  /*51a0*/  FFMA.FTZ R176, R210, c[0x0][0x29c], -R187 ;  /* 0x0000a700d2b07a23 */ /* 0x000fe400000108bb */
[--C-:B------:R-:W-:Y:S02]  /*51b0*/  FFMA.FTZ R210, R233, c[0x0][0x29c], -R186.reuse ;  /* 0x0000a700e9d27a23 */ /* 0x100fe400000108ba */
[--C-:B------:R-:W-:Y:S01]  /*51c0*/  FFMA.FTZ R233, R239, c[0x0][0x29c], -R186.reuse ;  /* 0x0000a700efe97a23 */ /* 0x100fe200000108ba */
[----:B------:R-:W3:Y:S01]  /*51d0*/  MUFU.EX2 R182, R182 ;  /* 0x000000b600b67308 */ /* 0x000ee20000000800 */
[----:B------:R-:W-:Y:S09]  /*51e0*/  MOV R239, R199 ;  /* 0x000000c700ef7202 */ /* 0x000ff20000000f00 */
[----:B------:R-:W-:Y:S01]  /*51f0*/  MUFU.EX2 R192, R192 ;  /* 0x000000c000c07308 */ /* 0x000fe20000000800 */
[----:B--2---:R-:W-:Y:S02]  /*5200*/  IMAD.MOV.U32 R179, RZ, RZ, R165 ;  /* 0x000000ffffb37224 */ /* 0x004fe400078e00a5 */
[----:B------:R-:W2:Y:S03]  /*5210*/  LDSM.16.M88.4 R164, [R208+0x18080] ;  /* 0x01808000d0a4783b */ /* 0x000ea60000000200 */
[----:B------:R-:W-:Y:S02]  /*5220*/  FSEL R224, R179, -INF , !P0 ;  /* 0xff800000b3e07808 */ /* 0x000fe40004000000 */
[----:B------:R-:W-:Y:S04]  /*5230*/  PLOP3.LUT P0, PT, PT, PT, UP4, 0x80, 0x0 ;  /* 0x000000000000781c */ /* 0x000fe80003f0f048 */
[----:B------:R-:W-:Y:S04]  /*5240*/  ISETP.GT.AND P0, PT, R185, RZ, P0 ;  /* 0x000000ffb900720c */ /* 0x000fe80000704270 */
[----:B------:R-:W-:Y:S04]  /*5250*/  ISETP.LT.OR P0, PT, R184, 0x1, P0 ;  /* 0x00000001b800780c */ /* 0x000fe80000701670 */
[----:B------:R-:W-:Y:S01]  /*5260*/  FSEL R202, R180, -INF , !P0 ;  /* 0xff800000b4ca7808 */ /* 0x000fe20004000000 */
[--C-:B------:R-:W-:Y:S01]  /*5270*/  FFMA.FTZ R180, R200, c[0x0][0x29c], -R187.reuse ;  /* 0x0000a700c8b47a23 */ /* 0x100fe200000108bb */
[----:B------:R-:W-:Y:S01]  /*5280*/  MOV R200, R179 ;  /* 0x000000b300c87202 */ /* 0x000fe20000000f00 */
[--C-:B------:R-:W-:Y:S01]  /*5290*/  FFMA.FTZ R179, R201, c[0x0][0x29c], -R187.reuse ;  /* 0x0000a700c9b37a23 */ /* 0x100fe200000108bb */
[----:B------:R-:W-:Y:S01]  /*52a0*/  PLOP3.LUT P0, PT, PT, PT, UP4, 0x80, 0x0 ;  /* 0x000000000000781c */ /* 0x000fe20003f0f048 */
[----:B------:R-:W-:Y:S03]  /*52b0*/  MUFU.EX2 R199, R180 ;  /* 0x000000b400c77308 */ /* 0x000fe60000000800 */
        /* <DEDUP_REMOVED lines=42> */
[----:B------:R-:W-:Y:S02]  /*5560*/  FFMA.FTZ R188, R197, c[0x0][0x29c], -R188 ;  /* 0x0000a700c5bc7a23 */ /* 0x000fe400000108bc */
[----:B------:R2:W-:Y:S10]  /*5570*/  MUFU.EX2 R198, R2 ;  /* 0x0000000200c67308 */ /* 0x0005f40000000800 */
[----:B------:R-:W-:Y:S01]  /*5580*/  MUFU.EX2 R188, R188 ;  /* 0x000000bc00bc7308 */ /* 0x000fe20000000800 */
[-C--:B----4-:R-:W-:Y:S01]  /*5590*/  HMMA.16816.F32 R4, R164, R168.reuse, R4 ;  /* 0x000000a8a404723c */ /* 0x090fe20000001804 */
[----:B--2---:R-:W-:Y:S07]  /*55a0*/  LDS R2, [R190.X4+0x202a0] ;  /* 0x0202a000be027984 */ /* 0x004fee0000004800 */
        /* <DEDUP_REMOVED lines=12> */
[--C-:B------:R-:W-:Y:S01]  /*5670*/  FFMA.FTZ R178, R203, c[0x0][0x29c], -R187.reuse ;  /* 0x0000a700cbb27a23 */ /* 0x100fe200000108bb */
[----:B------:R-:W-:Y:S01]  /*5680*/  HMMA.16816.F32 R32, R164, R170, R32 ;  /* 0x000000aaa420723c */ /* 0x000fe20000001820 */
[----:B------:R2:W-:Y:S02]  /*5690*/  LDSM.16.M88.4 R164, [R208+0x1a080] ;  /* 0x01a08000d0a4783b */ /* 0x0005e40000000200 */
[----:B------:R-:W-:Y:S01]  /*56a0*/  MUFU.EX2 R201, R178 ;  /* 0x000000b200c97308 */ /* 0x000fe20000000800 */
[----:B------:R-:W-:Y:S01]  /*56b0*/  ISETP.GT.AND P0, PT, R185, 0x21, P0 ;  /* 0x00000021b900780c */ /* 0x000fe20000704270 */
[----:B------:R-:W-:Y:S01]  /*56c0*/  FFMA.FTZ R187, R225, c[0x0][0x29c], -R187 ;  /* 0x0000a700e1bb7a23 */ /* 0x000fe200000108bb */
[----:B------:R-:W-:Y:S01]  /*56d0*/  MOV R168, R196 ;  /* 0x000000c400a87202 */ /* 0x000fe20000000f00 */
[--C-:B------:R-:W-:Y:S01]  /*56e0*/  FFMA.FTZ R225, R234, c[0x0][0x29c], -R186.reuse ;  /* 0x0000a700eae17a23 */ /* 0x100fe200000108ba */
[----:B------:R-:W-:Y:S01]  /*56f0*/  ISETP.LT.OR P0, PT, R184, 0x22, P0 ;  /* 0x00000022b800780c */ /* 0x000fe20000701670 */
[----:B------:R-:W-:Y:S03]  /*5700*/  FFMA.FTZ R186, R237, c[0x0][0x29c], -R186 ;  /* 0x0000a700edba7a23 */ /* 0x000fe600000108ba */
[----:B------:R-:W-:Y:S01]  /*5710*/  FSEL R196, R168, -INF , !P0 ;  /* 0xff800000a8c47808 */ /* 0x000fe20004000000 */
[----:B------:R-:W-:Y:S01]  /*5720*/  MUFU.EX2 R203, R187 ;  /* 0x000000bb00cb7308 */ /* 0x000fe20000000800 */
[----:B------:R-:W-:Y:S01]  /*5730*/  PLOP3.LUT P0, PT, PT, PT, UP4, 0x80, 0x0 ;  /* 0x000000000000781c */ /* 0x000fe20003f0f048 */
[----:B------:R-:W-:Y:S01]  /*5740*/  IMAD.MOV.U32 R237, RZ, RZ, R200 ;  /* 0x000000ffffed7224 */ /* 0x000fe200078e00c8 */
[----:B------:R-:W-:Y:S02]  /*5750*/  MOV R236, R168 ;  /* 0x000000a800ec7202 */ /* 0x000fe40000000f00 */
[----:B------:R-:W-:Y:S02]  /*5760*/  ISETP.GT.AND P0, PT, R185, 0x40, P0 ;  /* 0x00000040b900780c */ /* 0x000fe40000704270 */
[----:B------:R-:W-:Y:S02]  /*5770*/  MOV R234, R205 ;  /* 0x000000cd00ea7202 */ /* 0x000fe40000000f00 */
[C---:B------:R-:W-:Y:S01]  /*5780*/  ISETP.LT.OR P0, PT, R184.reuse, 0x41, P0 ;  /* 0x00000041b800780c */ /* 0x040fe20000701670 */
[----:B------:R-:W-:Y:S03]  /*5790*/  MUFU.EX2 R200, R179 ;  /* 0x000000b300c87308 */ /* 0x000fe60000000800 */
[----:B------:R-:W-:Y:S02]  /*57a0*/  FSEL R195, R169, -INF , !P0 ;  /* 0xff800000a9c37808 */ /* 0x000fe40004000000 */
[----:B------:R-:W4:Y:S01]  /*57b0*/  LDSM.16.M88.4 R168, [R214+0xc080] ;  /* 0x00c08000d6a8783b */ /* 0x000f220000000200 */
[----:B------:R-:W-:Y:S04]  /*57c0*/  PLOP3.LUT P0, PT, PT, PT, UP4, 0x80, 0x0 ;  /* 0x000000000000781c */ /* 0x000fe80003f0f048 */
[----:B--2---:R2:W-:Y:S01]  /*57d0*/  MUFU.EX2 R208, R0 ;  /* 0x0000000000d07308 */ /* 0x0045e20000000800 */
[----:B------:R-:W-:Y:S04]  /*57e0*/  ISETP.GT.AND P0, PT, R185, 0x41, P0 ;  /* 0x00000041b900780c */ /* 0x000fe80000704270 */
[C---:B------:R-:W-:Y:S04]  /*57f0*/  ISETP.LT.OR P0, PT, R184.reuse, 0x42, P0 ;  /* 0x00000042b800780c */ /* 0x040fe80000701670 */
[----:B------:R-:W-:Y:S01]  /*5800*/  FSEL R197, R205, -INF , !P0 ;  /* 0xff800000cdc57808 */ /* 0x000fe20004000000 */
[----:B------:R-:W-:Y:S01]  /*5810*/  MUFU.EX2 R186, R186 ;  /* 0x000000ba00ba7308 */ /* 0x000fe20000000800 */
[----:B------:R-:W-:Y:S04]  /*5820*/  PLOP3.LUT P0, PT, PT, PT, UP4, 0x80, 0x0 ;  /* 0x000000000000781c */ /* 0x000fe80003f0f048 */
[C---:B------:R-:W-:Y:S04]  /*5830*/  ISETP.GT.AND P0, PT, R185.reuse, 0x60, P0 ;  /* 0x00000060b900780c */ /* 0x040fe80000704270 */
[----:B------:R-:W-:Y:S01]  /*5840*/  ISETP.LT.OR P2, PT, R184, 0x61, P0 ;  /* 0x00000061b800780c */ /* 0x000fe20000741670 */
[----:B------:R-:W-:Y:S01]  /*5850*/  MUFU.EX2 R205, R176 ;  /* 0x000000b000cd7308 */ /* 0x000fe20000000800 */
[----:B------:R-:W-:Y:S01]  /*5860*/  PLOP3.LUT P0, PT, PT, PT, UP4, 0x80, 0x0 ;  /* 0x000000000000781c */ /* 0x000fe20003f0f048 */
[--C-:B--2---:R-:W-:Y:S03]  /*5870*/  FFMA.FTZ R0, R224, c[0x0][0x29c], -R189.reuse ;  /* 0x0000a700e0007a23 */ /* 0x104fe600000108bd */
[----:B------:R-:W-:Y:S01]  /*5880*/  ISETP.GT.AND P0, PT, R185, 0x61, P0 ;  /* 0x00000061b900780c */ /* 0x000fe20000704270 */
[----:B------:R-:W2:Y:S01]  /*5890*/  LDL.LU R224, [R1+0x8] ;  /* 0x0000080001e07983 */ /* 0x000ea20000300800 */
[----:B------:R-:W-:Y:S02]  /*58a0*/  FSEL R185, R251, -INF , !P2 ;  /* 0xff800000fbb97808 */ /* 0x000fe40005000000 */
[----:B------:R-:W-:Y:S01]  /*58b0*/  ISETP.LT.OR P0, PT, R184, 0x62, P0 ;  /* 0x00000062b800780c */ /* 0x000fe20000701670 */
[----:B------:R1:W-:Y:S03]  /*58c0*/  MUFU.EX2 R176, R3 ;  /* 0x0000000300b07308 */ /* 0x0003e60000000800 */
[----:B------:R-:W-:Y:S01]  /*58d0*/  FSEL R184, R250, -INF , !P0 ;  /* 0xff800000fab87808 */ /* 0x000fe20004000000 */
[-C--:B----4-:R-:W-:Y:S01]  /*58e0*/  HMMA.16816.F32 R4, R164, R168.reuse, R4 ;  /* 0x000000a8a404723c */ /* 0x090fe20000001804 */
[----:B------:R-:W-:Y:S05]  /*58f0*/  PLOP3.LUT P0, PT, PT, PT, UP0, 0x80, 0x0 ;  /* 0x000000000000781c */ /* 0x000fea0003f0f008 */
[----:B------:R-:W4:Y:S02]  /*5900*/  MUFU.EX2 R178, R177 ;  /* 0x000000b100b27308 */ /* 0x000f240000000800 */
[C---:B------:R-:W-:Y:S08]  /*5910*/  HMMA.16816.F32 R8, R172.reuse, R168, R8 ;  /* 0x000000a8ac08723c */ /* 0x040ff00000001808 */
[-C--:B------:R-:W-:Y:S04]  /*5920*/  HMMA.16816.F32 R12, R172, R170.reuse, R12 ;  /* 0x000000aaac0c723c */ /* 0x080fe8000000180c */
[----:B-1----:R-:W-:Y:S04]  /*5930*/  FFMA.FTZ R3, -R244, R244, 1 ;  /* 0x3f800000f4037423 */ /* 0x002fe800000101f4 */
        /* <DEDUP_REMOVED lines=44> */
[----:B-1----:R-:W1:Y:S01]  /*5c00*/  LDS R0, [R190.X4+0x20300] ;  /* 0x02030000be007984 */ /* 0x002e620000004800 */
        /* <DEDUP_REMOVED lines=52> */
[----:B------:R-:W-:Y:S02]  /*5f50*/  FMUL.FTZ R8, R23, R8 ;  /* 0x0000000817087220 */ /* 0x000fe40000410000 */
        /* <DEDUP_REMOVED lines=9> */
[----:B------:R-:W-:Y:S02]  /*5ff0*/  FMUL.FTZ R22, R22, R0 ;  /* 0x0000000016167220 */ /* 0x000fe40000410000 */
[--C-:B----4-:R-:W-:Y:S02]  /*6000*/  FADD.FTZ R5, R5, -R2.reuse ;  /* 0x8000000205057221 */ /* 0x110fe40000010000 */
[--C-:B------:R-:W-:Y:S01]  /*6010*/  FADD.FTZ R0, R4, -R2.reuse ;  /* 0x8000000204007221 */ /* 0x100fe20000010000 */
[----:B------:R-:W-:Y:S01]  /*6020*/  F2FP.PACK_AB R4, R209, R173 ;  /* 0x000000add104723e */ /* 0x000fe200000000ff */
        /* <DEDUP_REMOVED lines=15> */
[----:B------:R-:W3:Y:S01]  /*6120*/  LDS R0, [R190.X4+0x20320] ;  /* 0x02032000be007984 */ /* 0x000ee20000004800 */
        /* <DEDUP_REMOVED lines=36> */
[----:B------:R-:W-:Y:S02]  /*6370*/  FFMA.FTZ R7, -R236, R236, 1 ;  /* 0x3f800000ec077423 */ /* 0x000fe400000101ec */
[----:B------:R-:W-:Y:S01]  /*6380*/  FFMA.FTZ R9, -R235, R235, 1 ;  /* 0x3f800000eb097423 */ /* 0x000fe200000101eb */
[----:B------:R3:W-:Y:S01]  /*6390*/  STS [R227+0x22480], R6 ;  /* 0x02248006e3007388 */ /* 0x0007e20000000800 */
[----:B------:R-:W-:Y:S02]  /*63a0*/  FFMA.FTZ R5, -R250, R250, 1 ;  /* 0x3f800000fa057423 */ /* 0x000fe400000101fa */
[----:B------:R-:W-:Y:S01]  /*63b0*/  FMUL.FTZ R20, R17, R7 ;  /* 0x0000000711147220 */ /* 0x000fe20000410000 */
[----:B------:R-:W-:Y:S01]  /*63c0*/  STS [R227+0x22880], R166 ;  /* 0x022880a6e3007388 */ /* 0x000fe20000000800 */
[----:B------:R-:W-:Y:S02]  /*63d0*/  FMUL.FTZ R17, R29, R9 ;  /* 0x000000091d117220 */ /* 0x000fe40000410000 */
[----:B------:R-:W-:Y:S01]  /*63e0*/  FMUL.FTZ R9, R33, R5 ;  /* 0x0000000521097220 */ /* 0x000fe20000410000 */
[----:B------:R4:W-:Y:S01]  /*63f0*/  STS [R226+0x2000], R2 ;  /* 0x00200002e2007388 */ /* 0x0009e20000000800 */
[----:B------:R-:W-:Y:S01]  /*6400*/  F2FP.PACK_AB R5, R25, R24 ;  /* 0x000000181905723e */ /* 0x000fe200000000ff */
[--C-:B------:R-:W-:Y:S01]  /*6410*/  FADD.FTZ R11, R11, -R0.reuse ;  /* 0x800000000b0b7221 */ /* 0x100fe20000010000 */
[----:B------:R-:W-:Y:S01]  /*6420*/  F2FP.PACK_AB R8, R8, R17 ;  /* 0x000000110808723e */ /* 0x000fe200000000ff */
[----:B------:R-:W-:Y:S01]  /*6430*/  STS [R226+0x2400], R35 ;  /* 0x00240023e2007388 */ /* 0x000fe20000000800 */
[----:B------:R-:W-:Y:S02]  /*6440*/  FMUL.FTZ R16, R177, R32 ;  /* 0x00000020b1107220 */ /* 0x000fe40000410000 */
[----:B------:R-:W-:Y:S01]  /*6450*/  FFMA.FTZ R7, -R251, R251, 1 ;  /* 0x3f800000fb077423 */ /* 0x000fe200000101fb */
[----:B------:R-:W-:Y:S01]  /*6460*/  STS [R227+0x23480], R12 ;  /* 0x0234800ce3007388 */ /* 0x000fe20000000800 */
[--C-:B------:R-:W-:Y:S02]  /*6470*/  FADD.FTZ R14, R14, -R0.reuse ;  /* 0x800000000e0e7221 */ /* 0x100fe40000010000 */
[----:B------:R-:W-:Y:S01]  /*6480*/  FMUL.FTZ R16, R16, R7 ;  /* 0x0000000710107220 */ /* 0x000fe20000410000 */
[----:B------:R-:W-:Y:S01]  /*6490*/  F2FP.PACK_AB R7, R20, R21 ;  /* 0x000000151407723e */ /* 0x000fe200000000ff */
[----:B-1----:R-:W-:Y:S02]  /*64a0*/  FFMA.FTZ R3, -R105, R105, 1 ;  /* 0x3f80000069037423 */ /* 0x002fe40000010169 */
[--C-:B------:R-:W-:Y:S01]  /*64b0*/  FADD.FTZ R15, R15, -R0.reuse ;  /* 0x800000000f0f7221 */ /* 0x100fe20000010000 */
[----:B------:R-:W-:Y:S01]  /*64c0*/  F2FP.PACK_AB R9, R9, R16 ;  /* 0x000000100909723e */ /* 0x000fe200000000ff */
[----:B---3--:R-:W-:Y:S02]  /*64d0*/  FMUL.FTZ R6, R176, R11 ;  /* 0x0000000bb0067220 */ /* 0x008fe40000410000 */
[----:B------:R-:W-:Y:S02]  /*64e0*/  FMUL.FTZ R14, R175, R14 ;  /* 0x0000000eaf0e7220 */ /* 0x000fe40000410000 */
[----:B------:R-:W-:Y:S02]  /*64f0*/  FMUL.FTZ R6, R6, R3 ;  /* 0x0000000306067220 */ /* 0x000fe40000410000 */
[----:B------:R-:W-:Y:S01]  /*6500*/  FMUL.FTZ R15, R173, R15 ;  /* 0x0000000fad0f7220 */ /* 0x000fe20000410000 */
[----:B----4-:R-:W-:Y:S01]  /*6510*/  F2FP.PACK_AB R2, R172, R174 ;  /* 0x000000aeac02723e */ /* 0x010fe200000000ff */
[----:B------:R-:W-:Y:S02]  /*6520*/  FFMA.FTZ R4, -R104, R104, 1 ;  /* 0x3f80000068047423 */ /* 0x000fe40000010168 */
[----:B------:R-:W-:Y:S02]  /*6530*/  FFMA.FTZ R3, -R103, R103, 1 ;  /* 0x3f80000067037423 */ /* 0x000fe40000010167 */
[----:B------:R1:W-:Y:S01]  /*6540*/  STS [R227+0x23880], R2 ;  /* 0x02388002e3007388 */ /* 0x0003e20000000800 */
[--C-:B------:R-:W-:Y:S02]  /*6550*/  FADD.FTZ R26, R26, -R0.reuse ;  /* 0x800000001a1a7221 */ /* 0x100fe40000010000 */
[----:B------:R-:W-:Y:S01]  /*6560*/  FMUL.FTZ R4, R14, R4 ;  /* 0x000000040e047220 */ /* 0x000fe20000410000 */
[----:B------:R-:W-:Y:S01]  /*6570*/  STS [R226+0x3000], R13 ;  /* 0x0030000de2007388 */ /* 0x000fe20000000800 */
[----:B------:R-:W-:Y:S02]  /*6580*/  FMUL.FTZ R3, R15, R3 ;  /* 0x000000030f037220 */ /* 0x000fe40000410000 */
[--C-:B------:R-:W-:Y:S02]  /*6590*/  FADD.FTZ R27, R27, -R0.reuse ;  /* 0x800000001b1b7221 */ /* 0x100fe40000010000 */
[--C-:B------:R-:W-:Y:S02]  /*65a0*/  FADD.FTZ R30, R30, -R0.reuse ;  /* 0x800000001e1e7221 */ /* 0x100fe40000010000 */
[----:B------:R-:W-:Y:S02]  /*65b0*/  FADD.FTZ R31, R31, -R0 ;  /* 0x800000001f1f7221 */ /* 0x000fe40000010000 */
[----:B------:R-:W-:Y:S02]  /*65c0*/  FFMA.FTZ R0, -R102, R102, 1 ;  /* 0x3f80000066007423 */ /* 0x000fe40000010166 */
[----:B--2---:R-:W-:Y:S02]  /*65d0*/  FMUL.FTZ R30, R28, R30 ;  /* 0x0000001e1c1e7220 */ /* 0x004fe40000410000 */
[----:B------:R-:W-:Y:S02]  /*65e0*/  FMUL.FTZ R31, R186, R31 ;  /* 0x0000001fba1f7220 */ /* 0x000fe40000410000 */
[----:B------:R-:W-:Y:S02]  /*65f0*/  FMUL.FTZ R27, R172, R27 ;  /* 0x0000001bac1b7220 */ /* 0x000fe40000410000 */
        /* <DEDUP_REMOVED lines=10> */
[----:B------:R-:W-:Y:S03]  /*66a0*/  FMUL.FTZ R6, R6, R0 ;  /* 0x0000000006067220 */ /* 0x000fe60000410000 */
        /* <DEDUP_REMOVED lines=9> */
[----:B------:R-:W-:Y:S01]  /*6740*/  STS [R226+0x5000], R164 ;  /* 0x005000a4e2007388 */ /* 0x000fe20000000800 */
[----:B--2---:R-:W-:Y:S01]  /*6750*/  F2FP.PACK_AB R5, R3, R4 ;  /* 0x000000040305723e */ /* 0x004fe200000000ff */
[----:B------:R-:W-:Y:S02]  /*6760*/  FFMA.FTZ R3, -R100, R100, 1 ;  /* 0x3f80000064037423 */ /* 0x000fe40000010164 */
[----:B------:R-:W-:Y:S01]  /*6770*/  FFMA.FTZ R4, -R101, R101, 1 ;  /* 0x3f80000065047423 */ /* 0x000fe20000010165 */
[----:B------:R1:W5:Y:S01]  /*6780*/  LDL.LU R104, [R1+0xac] ;  /* 0x0000ac0001687983 */ /* 0x0003620000300800 */
[----:B------:R-:W-:Y:S02]  /*6790*/  FMUL.FTZ R3, R30, R3 ;  /* 0x000000031e037220 */ /* 0x000fe40000410000 */
[----:B------:R-:W-:Y:S01]  /*67a0*/  FMUL.FTZ R4, R27, R4 ;  /* 0x000000041b047220 */ /* 0x000fe20000410000 */
[----:B------:R-:W-:Y:S02]  /*67b0*/  STS [R226+0x5400], R5 ;  /* 0x00540005e2007388 */ /* 0x000fe40000000800 */
[----:B------:R-:W-:Y:S02]  /*67c0*/  F2FP.PACK_AB R3, R0, R3 ;  /* 0x000000030003723e */ /* 0x000fe400000000ff */
[----:B------:R-:W-:Y:S01]  /*67d0*/  STS [R227+0x26480], R8 ;  /* 0x02648008e3007388 */ /* 0x000fe20000000800 */
[----:B------:R-:W-:Y:S02]  /*67e0*/  MOV R0, UR4 ;  /* 0x0000000400007c02 */ /* 0x000fe40008000f00 */
[----:B------:R-:W-:Y:S01]  /*67f0*/  F2FP.PACK_AB R4, R4, R6 ;  /* 0x000000060404723e */ /* 0x000fe200000000ff */
[----:B------:R-:W-:Y:S02]  /*6800*/  STS [R227+0x26880], R165 ;  /* 0x026880a5e3007388 */ /* 0x000fe40000000800 */
[----:B------:R-:W-:Y:S02]  /*6810*/  IMAD R0, R0, 0x2000, R218 ;  /* 0x0000200000007824 */ /* 0x000fe400078e02da */
[----:B------:R-:W-:Y:S03]  /*6820*/  STS [R226+0x6000], R9 ;  /* 0x00600009e2007388 */ /* 0x000fe60000000800 */
[----:B---3--:R-:W-:Y:S01]  /*6830*/  SHF.L.U32 R2, R0, 0x1, RZ ;  /* 0x0000000100027819 */ /* 0x008fe200000006ff */
[----:B------:R-:W-:Y:S01]  /*6840*/  STS [R226+0x6400], R167 ;  /* 0x006400a7e2007388 */ /* 0x000fe20000000800 */
[----:B------:R-:W-:Y:S03]  /*6850*/  SHF.L.U32 R0, R218, 0x1, RZ ;  /* 0x00000001da007819 */ /* 0x000fe600000006ff */
[----:B------:R-:W-:Y:S04]  /*6860*/  STS [R227+0x27480], R23 ;  /* 0x02748017e3007388 */ /* 0x000fe80000000800 */
[----:B------:R-:W-:Y:S04]  /*6870*/  STS [R227+0x27880], R4 ;  /* 0x02788004e3007388 */ /* 0x000fe80000000800 */
        /* <DEDUP_REMOVED lines=48> */
[-C--:B-1----:R-:W-:Y:S08]  /*6b80*/  HMMA.16816.F32 R44, R168, R32.reuse, R44 ;  /* 0x00000020a82c723c */ /* 0x082ff0000000182c */
        /* <DEDUP_REMOVED lines=58> */
[----:B------:R-:W-:Y:S01]  /*6f30*/  ULDC.64 UR6, c[0x0][0x208] ;  /* 0x0000820000067ab9 */ /* 0x000fe20000000a00 */
[----:B------:R-:W-:Y:S01]  /*6f40*/  IMAD.U32 R5, RZ, RZ, UR13 ;  /* 0x0000000dff057e24 */ /* 0x000fe2000f8e00ff */
[----:B------:R-:W-:Y:S01]  /*6f50*/  USHF.R.S32.HI UR23, URZ, 0x1f, UR22 ;  /* 0x0000001f3f177899 */ /* 0x000fe20008011416 */
[----:B------:R-:W3:Y:S01]  /*6f60*/  LDL.64 R230, [R1+0x70] ;  /* 0x0000700001e67983 */ /* 0x000ee20000100a00 */
[----:B------:R-:W-:Y:S01]  /*6f70*/  IMAD.U32 R7, RZ, RZ, UR12 ;  /* 0x0000000cff077e24 */ /* 0x000fe2000f8e00ff */
[----:B------:R-:W-:Y:S02]  /*6f80*/  UIMAD.WIDE.U32 UR24, UR22, UR6, URZ ;  /* 0x00000006161872a5 */ /* 0x000fe4000f8e003f */
[----:B------:R-:W4:Y:S01]  /*6f90*/  LDL.64 R224, [R1+0x48] ;  /* 0x0000480001e07983 */ /* 0x000f220000100a00 */
[----:B------:R-:W-:Y:S02]  /*6fa0*/  UIMAD UR23, UR23, UR6, URZ ;  /* 0x00000006171772a4 */ /* 0x000fe4000f8e023f */
[----:B------:R-:W-:Y:S01]  /*6fb0*/  USHF.L.U32 UR6, UR24, 0x6, URZ ;  /* 0x0000000618067899 */ /* 0x000fe2000800063f */
[----:B------:R-:W3:Y:S01]  /*6fc0*/  LDL R209, [R1+0x6c] ;  /* 0x00006c0001d17983 */ /* 0x000ee20000100800 */
[----:B------:R-:W-:Y:S02]  /*6fd0*/  UIMAD UR23, UR22, UR7, UR23 ;  /* 0x00000007161772a4 */ /* 0x000fe4000f8e0217 */
[----:B------:R-:W-:Y:S01]  /*6fe0*/  USHF.L.U32 UR22, UR22, 0x6, URZ ;  /* 0x0000000616167899 */ /* 0x000fe2000800063f */
[----:B------:R-:W3:Y:S01]  /*6ff0*/  LDL R234, [R1+0x68] ;  /* 0x0000680001ea7983 */ /* 0x000ee20000100800 */
[----:B------:R-:W-:Y:S03]  /*7000*/  UIADD3 UR23, UR25, UR23, URZ ;  /* 0x0000001719177290 */ /* 0x000fe6000fffe03f */
[----:B------:R-:W3:Y:S01]  /*7010*/  LDL R204, [R1+0x90] ;  /* 0x0000900001cc7983 */ /* 0x000ee20000100800 */
[----:B------:R-:W-:Y:S01]  /*7020*/  USHF.L.U64.HI UR23, UR24, 0x6, UR23 ;  /* 0x0000000618177899 */ /* 0x000fe20008010217 */
[----:B------:R-:W-:Y:S01]  /*7030*/  IMAD.U32 R6, RZ, RZ, UR22 ;  /* 0x00000016ff067e24 */ /* 0x000fe2000f8e00ff */
[----:B--2---:R-:W-:Y:S04]  /*7040*/  IADD3 R5, P2, P0, R228, UR6, R5 ;  /* 0x00000006e4057c10 */ /* 0x004fe8000f85e005 */
[C---:B----4-:R-:W-:Y:S02]  /*7050*/  IADD3.X R7, R225.reuse, UR23, R7, P2, P0 ;  /* 0x00000017e1077c10 */ /* 0x050fe400097e0407 */
[----:B---3--:R-:W-:Y:S04]  /*7060*/  IADD3 R4, P0, R230, UR22, RZ ;  /* 0x00000016e6047c10 */ /* 0x008fe8000ff1e0ff */
        /* <DEDUP_REMOVED lines=11> */
[----:B------:R-:W-:Y:S05]  /*7120*/  IMAD.U32 R5, RZ, RZ, UR22 ;  /* 0x00000016ff057e24 */ /* 0x000fea000f8e00ff */
[----:B------:R-:W-:Y:S02]  /*7130*/  IADD3 R5, -R234, UR10, -R5 ;  /* 0x0000000aea057c10 */ /* 0x000fe4000fffe905 */
[----:B------:R-:W1:Y:S02]  /*7140*/  S2R R234, SR_TID.X ;  /* 0x0000000000ea7919 */ /* 0x000e640000002100 */
[C---:B------:R-:W-:Y:S11]  /*7150*/  ISETP.LT.OR P0, PT, R5.reuse, 0x1, !P5 ;  /* 0x000000010500780c */ /* 0x040ff60006f01670 */
[----:B------:R-:W-:Y:S02]  /*7160*/  @!UPT UIADD3 URZ, URZ, URZ, URZ ;  /* 0x0000003f3f3ff290 */ /* 0x000fe4000fffe03f */
[----:B------:R-:W-:Y:S01]  /*7170*/  @!PT LDS RZ, [RZ] ;  /* 0x00000000fffff984 */ /* 0x000fe20000000800 */
[----:B------:R-:W-:Y:S01]  /*7180*/  @!PT LDS RZ, [RZ] ;  /* 0x00000000fffff984 */ /* 0x000fe20000000800 */
[----:B------:R-:W-:Y:S01]  /*7190*/  @!PT LDS RZ, [RZ] ;  /* 0x00000000fffff984 */ /* 0x000fe20000000800 */
[----:B------:R2:W-:Y:S01]  /*71a0*/  LDGSTS.E.BYPASS.LTC128B.128 [R4], [R8.64], !P0 ;  /* 0x0000000008047fae */ /* 0x0005e2000c101d4e */
[C---:B------:R-:W-:Y:S01]  /*71b0*/  ISETP.LT.OR P0, PT, R5.reuse, 0x1, !P6 ;  /* 0x000000010500780c */ /* 0x040fe20007701670 */
[----:B-1----:R-:W-:Y:S11]  /*71c0*/  IMAD.SHL.U32 R234, R234, 0x4, RZ ;  /* 0x00000004eaea7824 */ /* 0x002ff600078e00ff */
[----:B------:R-:W-:Y:S01]  /*71d0*/  @!UPT UIADD3 URZ, URZ, URZ, URZ ;  /* 0x0000003f3f3ff290 */ /* 0x000fe2000fffe03f */
[----:B------:R2:W-:Y:S01]  /*71e0*/  LDGSTS.E.BYPASS.LTC128B.128 [R4+0x2000], [R8.64+0x80], !P0 ;  /* 0x0200008008047fae */ /* 0x0005e2000c101d4e */
[C---:B------:R-:W-:Y:S11]  /*71f0*/  ISETP.LT.OR P0, PT, R5.reuse, 0x21, !P5 ;  /* 0x000000210500780c */ /* 0x040ff60006f01670 */
[----:B------:R-:W-:Y:S02]  /*7200*/  @!UPT UIADD3 URZ, URZ, URZ, URZ ;  /* 0x0000003f3f3ff290 */ /* 0x000fe4000fffe03f */
[----:B------:R2:W-:Y:S01]  /*7210*/  LDGSTS.E.BYPASS.LTC128B.128 [R4+0x1000], [R6.64], !P0 ;  /* 0x0100000006047fae */ /* 0x0005e2000c101d4e */
[----:B------:R-:W-:Y:S11]  /*7220*/  ISETP.LT.OR P0, PT, R5, 0x21, !P6 ;  /* 0x000000210500780c */ /* 0x000ff60007701670 */
[----:B------:R-:W-:Y:S02]  /*7230*/  @!UPT UIADD3 URZ, URZ, URZ, URZ ;  /* 0x0000003f3f3ff290 */ /* 0x000fe4000fffe03f */
[----:B------:R2:W-:Y:S02]  /*7240*/  LDGSTS.E.BYPASS.LTC128B.128 [R4+0x3000], [R6.64+0x80], !P0 ;  /* 0x0300008006047fae */ /* 0x0005e4000c101d4e */
[----:B--2---:R-:W-:Y:S04]  /*7250*/  IMAD.U32 R4, RZ, RZ, UR20 ;  /* 0x00000014ff047e24 */ /* 0x004fe8000f8e00ff */
[----:B------:R-:W-:Y:S04]  /*7260*/  @!P4 IMAD R4, R4, 0x40, R234 ;  /* 0x000000400404c824 */ /* 0x000fe800078e02ea */
[----:B------:R-:W-:Y:S05]  /*7270*/  @!P4 IMAD.SHL.U32 R4, R4, 0x4, RZ ;  /* 0x000000040404c824 */ /* 0x000fea00078e00ff */
[----:B------:R1:W-:Y:S02]  /*7280*/  @!P4 LDGSTS.E.BYPASS.LTC128B.128 [R4+0x20280], [R10.64] ;  /* 0x202800000a04cfae */ /* 0x0003e4000b901d4e */
.L_x_1592:
[----:B-123--:R-:W2:Y:S01]  /*7290*/  LDL.64 R8, [R1+0x80] ;  /* 0x0000800001087983 */ /* 0x00eea20000100a00 */
[----:B------:R-:W-:Y:S01]  /*72a0*/  USHF.L.U32 UR16, UR16, 0xd, URZ ;  /* 0x0000000d10107899 */ /* 0x000fe2000800063f */
[----:B------:R-:W-:Y:S01]  /*72b0*/  IMAD.IADD R204, R3, 0x1, R217 ;  /* 0x0000000103cc7824 */ /* 0x000fe200078e02d9 */
[----:B------:R-:W-:Y:S02]  /*72c0*/  UISETP.GE.AND UP0, UPT, UR19, UR9, UPT ;  /* 0x000000091300728c */ /* 0x000fe4000bf06270 */
[----:B------:R-:W3:Y:S01]  /*72d0*/  LDL R6, [R1+0x8c] ;  /* 0x00008c0001067983 */ /* 0x000ee20000100800 */
[----:B------:R-:W-:Y:S01]  /*72e0*/  IMAD.IADD R192, R208, 0x1, R204 ;  /* 0x00000001d0c07824 */ /* 0x000fe200078e02cc */
[----:B------:R-:W-:Y:S01]  /*72f0*/  UIADD3 UR22, UR4, 0x1, URZ ;  /* 0x0000000104167890 */ /* 0x000fe2000fffe03f */
[----:B------:R-:W-:Y:S01]  /*7300*/  IMAD.U32 R5, RZ, RZ, UR16 ;  /* 0x00000010ff057e24 */ /* 0x000fe2000f8e00ff */
[----:B------:R-:W-:Y:S01]  /*7310*/  UISETP.GE.AND UP3, UPT, UR4, 0x1, UPT ;  /* 0x000000010400788c */ /* 0x000fe2000bf66270 */
        /* <DEDUP_REMOVED lines=9> */
[----:B------:R-:W0:Y:S01]  /*73b0*/  LDGDEPBAR ;  /* 0x00000000000079af */ /* 0x000e220000000000 */
[----:B------:R-:W-:Y:S01]  /*73c0*/  USEL UR20, UR6, URZ, !UP1 ;  /* 0x0000003f06147287 */ /* 0x000fe2000c800000 */
        /* <DEDUP_REMOVED lines=14> */
[----:B------:R-:W2:Y:S05]  /*74b0*/  LDSM.16.MT88.4 R164, [R0+0x5080] ;  /* 0x0050800000a4783b */ /* 0x000eaa0000004200 */
[----:B------:R-:W-:Y:S02]  /*74c0*/  LDSM.16.M88.4 R168, [R192+0x24480] ;  /* 0x02448000c0a8783b */ /* 0x000fe40000000200 */
[-C--:B------:R-:W-:Y:S03]  /*74d0*/  HMMA.16816.F32 R4, R172, R176.reuse, R4 ;  /* 0x000000b0ac04723c */ /* 0x080fe60000001804 */
[----:B------:R-:W-:Y:S05]  /*74e0*/  LDSM.16.M88.4 R192, [R192+0x25480] ;  /* 0x02548000c0c0783b */ /* 0x000fea0000000200 */
[C---:B------:R-:W-:Y:S08]  /*74f0*/  HMMA.16816.F32 R8, R196.reuse, R176, R8 ;  /* 0x000000b0c408723c */ /* 0x040ff00000001808 */
[-C--:B------:R-:W-:Y:S08]  /*7500*/  HMMA.16816.F32 R12, R196, R178.reuse, R12 ;  /* 0x000000b2c40c723c */ /* 0x080ff0000000180c */
[C---:B------:R-:W-:Y:S01]  /*7510*/  HMMA.16816.F32 R16, R172.reuse, R178, R16 ;  /* 0x000000b2ac10723c */ /* 0x040fe20000001810 */
[----:B------:R-:W3:Y:S07]  /*7520*/  LDSM.16.MT88.4 R176, [R0+0x1880] ;  /* 0x0018800000b0783b */ /* 0x000eee0000004200 */
[-C--:B------:R-:W-:Y:S08]  /*7530*/  HMMA.16816.F32 R20, R172, R200.reuse, R20 ;  /* 0x000000c8ac14723c */ /* 0x080ff00000001814 */
[C---:B------:R-:W-:Y:S08]  /*7540*/  HMMA.16816.F32 R24, R196.reuse, R200, R24 ;  /* 0x000000c8c418723c */ /* 0x040ff00000001818 */
[-C--:B------:R-:W-:Y:S01]  /*7550*/  HMMA.16816.F32 R28, R196, R202.reuse, R28 ;  /* 0x000000cac41c723c */ /* 0x080fe2000000181c */
[----:B------:R-:W-:Y:S07]  /*7560*/  LDSM.16.M88.4 R196, [R3+0x27480] ;  /* 0x0274800003c4783b */ /* 0x000fee0000000200 */
[----:B------:R-:W-:Y:S01]  /*7570*/  HMMA.16816.F32 R32, R172, R202, R32 ;  /* 0x000000caac20723c */ /* 0x000fe20000001820 */
[----:B------:R-:W3:Y:S05]  /*7580*/  LDSM.16.MT88.4 R172, [R0+0x5880] ;  /* 0x0058800000ac783b */ /* 0x000eea0000004200 */
[----:B------:R-:W-:Y:S02]  /*7590*/  LDSM.16.M88.4 R200, [R204+0x27480] ;  /* 0x02748000ccc8783b */ /* 0x000fe40000000200 */
[-C--:B-1----:R-:W-:Y:S08]  /*75a0*/  HMMA.16816.F32 R4, R180, R184.reuse, R4 ;  /* 0x000000b8b404723c */ /* 0x082ff00000001804 */
[C---:B----4-:R-:W-:Y:S08]  /*75b0*/  HMMA.16816.F32 R8, R188.reuse, R184, R8 ;  /* 0x000000b8bc08723c */ /* 0x050ff00000001808 */
[-C--:B------:R-:W-:Y:S08]  /*75c0*/  HMMA.16816.F32 R12, R188, R186.reuse, R12 ;  /* 0x000000babc0c723c */ /* 0x080ff0000000180c */
[C---:B------:R-:W-:Y:S01]  /*75d0*/  HMMA.16816.F32 R16, R180.reuse, R186, R16 ;  /* 0x000000bab410723c */ /* 0x040fe20000001810 */
[----:B------:R1:W-:Y:S07]  /*75e0*/  LDSM.16.M88.4 R184, [R3+0x26480] ;  /* 0x0264800003b8783b */ /* 0x0003ee0000000200 */
[-C--:B--2---:R-:W-:Y:S08]  /*75f0*/  HMMA.16816.F32 R20, R180, R164.reuse, R20 ;  /* 0x000000a4b414723c */ /* 0x084ff00000001814 */
[C---:B------:R-:W-:Y:S08]  /*7600*/  HMMA.16816.F32 R24, R188.reuse, R164, R24 ;  /* 0x000000a4bc18723c */ /* 0x040ff00000001818 */
[-C--:B------:R-:W-:Y:S01]  /*7610*/  HMMA.16816.F32 R28, R188, R166.reuse, R28 ;  /* 0x000000a6bc1c723c */ /* 0x080fe2000000181c */
[----:B------:R-:W2:Y:S03]  /*7620*/  LDSM.16.MT88.4 R188, [R0+0x2080] ;  /* 0x0020800000bc783b */ /* 0x000ea60000004200 */
[----:B-1----:R-:W-:Y:S04]  /*7630*/  IADD3 R3, R217, R3, R208 ;  /* 0x00000003d9037210 */ /* 0x002fe80007ffe0d0 */
[----:B------:R-:W-:Y:S01]  /*7640*/  HMMA.16816.F32 R32, R180, R166, R32 ;  /* 0x000000a6b420723c */ /* 0x000fe20000001820 */
[----:B------:R-:W1:Y:S05]  /*7650*/  LDSM.16.MT88.4 R164, [R0+0x6080] ;  /* 0x0060800000a4783b */ /* 0x000e6a0000004200 */
        /* <DEDUP_REMOVED lines=11> */
[----:B------:R-:W3:Y:S05]  /*7710*/  LDSM.16.MT88.4 R168, [R0+0x6880] ;  /* 0x0068800000a8783b */ /* 0x000eea0000004200 */
[----:B------:R-:W-:Y:S02]  /*7720*/  LDSM.16.M88.4 R172, [R204+0x26480] ;  /* 0x02648000ccac783b */ /* 0x000fe40000000200 */
[-C--:B--2---:R-:W-:Y:S08]  /*7730*/  HMMA.16816.F32 R4, R184, R188.reuse, R4 ;  /* 0x000000bcb804723c */ /* 0x084ff00000001804 */
[C---:B------:R-:W-:Y:S08]  /*7740*/  HMMA.16816.F32 R8, R196.reuse, R188, R8 ;  /* 0x000000bcc408723c */ /* 0x040ff00000001808 */
[-C--:B------:R-:W-:Y:S08]  /*7750*/  HMMA.16816.F32 R12, R196, R190.reuse, R12 ;  /* 0x000000bec40c723c */ /* 0x080ff0000000180c */
[C---:B------:R-:W-:Y:S01]  /*7760*/  HMMA.16816.F32 R16, R184.reuse, R190, R16 ;  /* 0x000000beb810723c */ /* 0x040fe20000001810 */
[----:B------:R-:W2:Y:S07]  /*7770*/  LDSM.16.MT88.4 R188, [R0+0x3080] ;  /* 0x0030800000bc783b */ /* 0x000eae0000004200 */
[-C--:B-1----:R-:W-:Y:S08]  /*7780*/  HMMA.16816.F32 R20, R184, R164.reuse, R20 ;  /* 0x000000a4b814723c */ /* 0x082ff00000001814 */
[C---:B------:R-:W-:Y:S08]  /*7790*/  HMMA.16816.F32 R24, R196.reuse, R164, R24 ;  /* 0x000000a4c418723c */ /* 0x040ff00000001818 */
[-C--:B------:R-:W-:Y:S01]  /*77a0*/  HMMA.16816.F32 R28, R196, R166.reuse, R28 ;  /* 0x000000a6c41c723c */ /* 0x080fe2000000181c */
[----:B------:R-:W-:Y:S07]  /*77b0*/  LDSM.16.M88.4 R196, [R3+0x27480] ;  /* 0x0274800003c4783b */ /* 0x000fee0000000200 */
[----:B------:R-:W-:Y:S01]  /*77c0*/  HMMA.16816.F32 R32, R184, R166, R32 ;  /* 0x000000a6b820723c */ /* 0x000fe20000001820 */
[----:B------:R-:W1:Y:S05]  /*77d0*/  LDSM.16.MT88.4 R164, [R0+0x7080] ;  /* 0x0070800000a4783b */ /* 0x000e6a0000004200 */
[----:B------:R-:W-:Y:S02]  /*77e0*/  LDSM.16.MT88.4 R184, [R0+0x3880] ;  /* 0x0038800000b8783b */ /* 0x000fe40000004200 */
[-C--:B---3--:R-:W-:Y:S08]  /*77f0*/  HMMA.16816.F32 R4, R176, R180.reuse, R4 ;  /* 0x000000b4b004723c */ /* 0x088ff00000001804 */
[C---:B----4-:R-:W-:Y:S08]  /*7800*/  HMMA.16816.F32 R8, R192.reuse, R180, R8 ;  /* 0x000000b4c008723c */ /* 0x050ff00000001808 */
[-C--:B------:R-:W-:Y:S08]  /*7810*/  HMMA.16816.F32 R12, R192, R182.reuse, R12 ;  /* 0x000000b6c00c723c */ /* 0x080ff0000000180c */
[C---:B------:R-:W-:Y:S01]  /*7820*/  HMMA.16816.F32 R16, R176.reuse, R182, R16 ;  /* 0x000000b6b010723c */ /* 0x040fe20000001810 */
[----:B------:R-:W3:Y:S07]  /*7830*/  LDSM.16.M88.4 R180, [R3+0x26480] ;  /* 0x0264800003b4783b */ /* 0x000eee0000000200 */
[-C--:B------:R-:W-:Y:S08]  /*7840*/  HMMA.16816.F32 R20, R176, R168.reuse, R20 ;  /* 0x000000a8b014723c */ /* 0x080ff00000001814 */
[C---:B------:R-:W-:Y:S08]  /*7850*/  HMMA.16816.F32 R24, R192.reuse, R168, R24 ;  /* 0x000000a8c018723c */ /* 0x040ff00000001818 */
[-C--:B------:R-:W-:Y:S08]  /*7860*/  HMMA.16816.F32 R28, R192, R170.reuse, R28 ;  /* 0x000000aac01c723c */ /* 0x080ff0000000181c */
[----:B------:R-:W-:Y:S01]  /*7870*/  HMMA.16816.F32 R32, R176, R170, R32 ;  /* 0x000000aab020723c */ /* 0x000fe20000001820 */
[----:B------:R-:W4:Y:S05]  /*7880*/  LDSM.16.MT88.4 R168, [R0+0x7880] ;  /* 0x0078800000a8783b */ /* 0x000f2a0000004200 */
[----:B------:R-:W-:Y:S02]  /*7890*/  LDSM.16.MT88.4 R176, [R207+0x27c80] ;  /* 0x027c8000cfb0783b */ /* 0x000fe40000004200 */
[-C--:B--2---:R-:W-:Y:S08]  /*78a0*/  HMMA.16816.F32 R4, R172, R188.reuse, R4 ;  /* 0x000000bcac04723c */ /* 0x084ff00000001804 */
[C---:B------:R-:W-:Y:S08]  /*78b0*/  HMMA.16816.F32 R8, R200.reuse, R188, R8 ;  /* 0x000000bcc808723c */ /* 0x040ff00000001808 */
[-C--:B------:R-:W-:Y:S08]  /*78c0*/  HMMA.16816.F32 R12, R200, R190.reuse, R12 ;  /* 0x000000bec80c723c */ /* 0x080ff0000000180c */
[C---:B------:R-:W-:Y:S08]  /*78d0*/  HMMA.16816.F32 R16, R172.reuse, R190, R16 ;  /* 0x000000beac10723c */ /* 0x040ff00000001810 */
[-C--:B-1----:R-:W-:Y:S08]  /*78e0*/  HMMA.16816.F32 R20, R172, R164.reuse, R20 ;  /* 0x000000a4ac14723c */ /* 0x082ff00000001814 */
[C---:B------:R-:W-:Y:S08]  /*78f0*/  HMMA.16816.F32 R24, R200.reuse, R164, R24 ;  /* 0x000000a4c818723c */ /* 0x040ff00000001818 */
[-C--:B------:R-:W-:Y:S08]  /*7900*/  HMMA.16816.F32 R28, R200, R166.reuse, R28 ;  /* 0x000000a6c81c723c */ /* 0x080ff0000000181c */
[----:B------:R-:W-:Y:S01]  /*7910*/  HMMA.16816.F32 R32, R172, R166, R32 ;  /* 0x000000a6ac20723c */ /* 0x000fe20000001820 */
[----:B------:R-:W-:Y:S05]  /*7920*/  LDSM.16.MT88.4 R164, [R2+0x10880] ;  /* 0x0108800002a4783b */ /* 0x000fea0000004200 */
[----:B------:R-:W-:Y:S02]  /*7930*/  LDSM.16.MT88.4 R172, [R206+0x26c80] ;  /* 0x026c8000ceac783b */ /* 0x000fe40000004200 */
[-C--:B---3--:R-:W-:Y:S08]  /*7940*/  HMMA.16816.F32 R4, R180, R184.reuse, R4 ;  /* 0x000000b8b404723c */ /* 0x088ff00000001804 */
[C---:B------:R-:W-:Y:S08]  /*7950*/  HMMA.16816.F32 R8, R196.reuse, R184, R8 ;  /* 0x000000b8c408723c */ /* 0x040ff00000001808 */
[-C--:B------:R-:W-:Y:S07]  /*7960*/  HMMA.16816.F32 R12, R196, R186.reuse, R12 ;  /* 0x000000bac40c723c */ /* 0x080fee000000180c */
        /* <DEDUP_REMOVED lines=188> */
.L_x_1572:
        /* <DEDUP_REMOVED lines=20> */
[C---:B------:R-:W-:Y:S02]  /*8670*/  LEA.HI R2, R35.reuse, R37, RZ, 0x5 ;  /* 0x0000002523027211 */ /* 0x040fe400078f28ff */
[--C-:B------:R-:W-:Y:S02]  /*8680*/  SHF.R.S32.HI R7, RZ, 0x2, R5.reuse ;  /* 0x00000002ff077819 */ /* 0x100fe40000011405 */
[----:B-1----:R-:W-:Y:S02]  /*8690*/  SHF.R.S32.HI R0, RZ, 0x1f, R5 ;  /* 0x0000001fff007819 */ /* 0x002fe40000011405 */
        /* <DEDUP_REMOVED lines=83> */
[----:B-----5:R-:W-:Y:S02]  /*8bd0*/  F2FP.PACK_AB R9, R145, R144 ;  /* 0x000000909109723e */ /* 0x020fe400000000ff */
        /* <DEDUP_REMOVED lines=71> */
.L_x_1595:
[CC--:B-1----:R-:W-:Y:S01]  /*9050*/  LEA.HI R2, R35.reuse, R37.reuse, RZ, 0x4 ;  /* 0x0000002523027211 */ /* 0x0c2fe200078f20ff */
[----:B------:R-:W1:Y:S01]  /*9060*/  S2R R30, SR_CTAID.Y ;  /* 0x00000000001e7919 */ /* 0x000e620000002600 */
[----:B------:R-:W-:Y:S01]  /*9070*/  LEA.HI R4, R35, R37, RZ, 0x7 ;  /* 0x0000002523047211 */ /* 0x000fe200078f38ff */
[----:B------:R-:W-:Y:S01]  /*9080*/  BSSY B0, `(.L_x_1596) ;  /* 0x0000040000007945 */ /* 0x000fe20003800000 */
[----:B------:R-:W-:-:S02]  /*9090*/  LOP3.LUT R0, R2, 0xfffffff0, RZ, 0xc0, !PT ;  /* 0xfffffff002007812 */ /* 0x000fc400078ec0ff */
[----:B------:R-:W-:Y:S01]  /*90a0*/  SHF.R.S32.HI R14, RZ, 0x4, R2 ;  /* 0x00000004ff0e7819 */ /* 0x000fe20000011402 */
[----:B------:R-:W-:Y:S01]  /*90b0*/  IMAD.SHL.U32 R4, R4, 0x4, RZ ;  /* 0x0000000404047824 */ /* 0x000fe200078e00ff */
[----:B-----5:R-:W-:Y:S01]  /*90c0*/  IADD3 R8, R8, -UR11, RZ ;  /* 0x8000000b08087c10 */ /* 0x020fe2000fffe0ff */
[----:B------:R-:W-:Y:S01]  /*90d0*/  IMAD.IADD R0, R37, 0x1, -R0 ;  /* 0x0000000125007824 */ /* 0x000fe200078e0a00 */
[C---:B------:R-:W-:Y:S01]  /*90e0*/  IADD3 R6, P0, R14.reuse, R6, RZ ;  /* 0x000000060e067210 */ /* 0x040fe20007f1e0ff */
[----:B------:R-:W-:Y:S01]  /*90f0*/  IMAD.SHL.U32 R2, R14, 0x40, RZ ;  /* 0x000000400e027824 */ /* 0x000fe200078e00ff */
[----:B------:R-:W-:Y:S01]  /*9100*/  IMNMX R15, R8, 0x80, PT ;  /* 0x00000080080f7817 */ /* 0x000fe20003800200 */
[----:B------:R-:W-:Y:S01]  /*9110*/  IMAD.SHL.U32 R12, R0, 0x8, RZ ;  /* 0x00000008000c7824 */ /* 0x000fe200078e00ff */
[----:B------:R-:W-:Y:S02]  /*9120*/  SHF.R.S32.HI R3, RZ, 0x1f, R0 ;  /* 0x0000001fff037819 */ /* 0x000fe40000011400 */
[----:B------:R-:W-:-:S02]  /*9130*/  LOP3.LUT R2, R2, 0x1c0, RZ, 0xc0, !PT ;  /* 0x000001c002027812 */ /* 0x000fc400078ec0ff */
[----:B------:R-:W-:Y:S02]  /*9140*/  LEA.HI R3, R3, R0, RZ, 0x3 ;  /* 0x0000000003037211 */ /* 0x000fe400078f18ff */
[----:B------:R-:W-:Y:S02]  /*9150*/  LOP3.LUT R5, R2, 0x38, R12, 0xf8, !PT ;  /* 0x0000003802057812 */ /* 0x000fe400078ef80c */
[----:B------:R-:W-:Y:S01]  /*9160*/  SHF.R.U32.HI R0, RZ, 0x3, R2 ;  /* 0x00000003ff007819 */ /* 0x000fe20000011602 */
[----:B------:R-:W-:Y:S01]  /*9170*/  IMAD.SHL.U32 R2, R3, 0x400, RZ ;  /* 0x0000040003027824 */ /* 0x000fe200078e00ff */
[----:B------:R-:W-:Y:S02]  /*9180*/  LOP3.LUT R3, R4, 0x7ffffe00, RZ, 0xc0, !PT ;  /* 0x7ffffe0004037812 */ /* 0x000fe400078ec0ff */
[----:B------:R-:W-:Y:S02]  /*9190*/  LOP3.LUT R0, R5, R0, RZ, 0x3c, !PT ;  /* 0x0000000005007212 */ /* 0x000fe400078e3cff */
[----:B------:R-:W-:-:S02]  /*91a0*/  LOP3.LUT R2, R2, 0x7fffe000, RZ, 0xc0, !PT ;  /* 0x7fffe00002027812 */ /* 0x000fc400078ec0ff */
[----:B-1----:R-:W-:Y:S02]  /*91b0*/  SHF.R.S32.HI R31, RZ, 0x1f, R30 ;  /* 0x0000001fff1f7819 */ /* 0x002fe4000001141e */
[----:B------:R-:W-:Y:S02]  /*91c0*/  IADD3 R0, R0, R2, R3 ;  /* 0x0000000200007210 */ /* 0x000fe40007ffe003 */
[----:B------:R-:W-:Y:S01]  /*91d0*/  ISETP.GE.AND P2, PT, R14, R15, PT ;  /* 0x0000000f0e00720c */ /* 0x000fe20003f46270 */
[----:B------:R-:W-:Y:S01]  /*91e0*/  IMAD R5, R31, c[0x0][0x338], RZ ;  /* 0x0000ce001f057a24 */ /* 0x000fe200078e02ff */
[--C-:B------:R-:W-:Y:S01]  /*91f0*/  SHF.R.S32.HI R13, RZ, 0x1f, R12.reuse ;  /* 0x0000001fff0d7819 */ /* 0x100fe2000001140c */
[----:B------:R-:W-:Y:S01]  /*9200*/  IMAD.SHL.U32 R0, R0, 0x2, RZ ;  /* 0x0000000200007824 */ /* 0x000fe200078e00ff */
[----:B------:R-:W-:Y:S01]  /*9210*/  SHF.R.S32.HI R4, RZ, 0x1f, R101 ;  /* 0x0000001fff047819 */ /* 0x000fe20000011465 */
[----:B------:R-:W-:Y:S01]  /*9220*/  IMAD R5, R30, c[0x0][0x33c], R5 ;  /* 0x0000cf001e057a24 */ /* 0x000fe200078e0205 */
[----:B------:R-:W-:Y:S01]  /*9230*/  LEA.HI.X.SX32 R7, R14, R7, 0x1, P0 ;  /* 0x000000070e077211 */ /* 0x000fe200000f0eff */
[----:B------:R-:W-:Y:S01]  /*9240*/  IMAD.WIDE.U32 R2, R30, c[0x0][0x338], R12 ;  /* 0x0000ce001e027a25 */ /* 0x000fe200078e000c */
[----:B------:R1:W2:Y:S01]  /*9250*/  LDS.128 R20, [R0+0x8880] ;  /* 0x0088800000147984 */ /* 0x0002a20000000c00 */
[----:B------:R-:W-:-:S02]  /*9260*/  ISETP.GE.OR P0, PT, R12, c[0x0][0x324], P2 ;  /* 0x0000c9000c007a0c */ /* 0x000fc40001706670 */
[----:B------:R-:W-:Y:S01]  /*9270*/  SEL R29, R4, RZ, !P1 ;  /* 0x000000ff041d7207 */ /* 0x000fe20004800000 */
[----:B------:R1:W3:Y:S01]  /*9280*/  LDS.128 R24, [R0+0x9080] ;  /* 0x0090800000187984 */ /* 0x0002e20000000c00 */
[----:B------:R-:W-:Y:S01]  /*9290*/  SEL R28, R101, RZ, !P1 ;  /* 0x000000ff651c7207 */ /* 0x000fe20004800000 */
[----:B------:R-:W-:Y:S02]  /*92a0*/  IMAD.IADD R3, R3, 0x1, R5 ;  /* 0x0000000103037824 */ /* 0x000fe400078e0205 */
[----:B------:R1:W4:Y:S01]  /*92b0*/  LDS.128 R32, [R0+0x9880] ;  /* 0x0098800000207984 */ /* 0x0003220000000c00 */
[----:B------:R-:W-:Y:S02]  /*92c0*/  IMAD R4, R29, c[0x0][0x340], RZ ;  /* 0x0000d0001d047a24 */ /* 0x000fe400078e02ff */
[----:B------:R-:W-:Y:S01]  /*92d0*/  IMAD.U32 R5, RZ, RZ, UR8 ;  /* 0x00000008ff057e24 */ /* 0x000fe2000f8e00ff */
[----:B------:R1:W1:Y:S01]  /*92e0*/  LDS.128 R36, [R0+0xa080] ;  /* 0x00a0800000247984 */ /* 0x0002620000000c00 */
[----:B------:R-:W-:-:S02]  /*92f0*/  IMAD R4, R28, c[0x0][0x344], R4 ;  /* 0x0000d1001c047a24 */ /* 0x000fc400078e0204 */
[----:B------:R-:W-:Y:S01]  /*9300*/  IMAD.WIDE.U32 R10, R28, c[0x0][0x340], R2 ;  /* 0x0000d0001c0a7a25 */ /* 0x000fe200078e0002 */
[----:B------:R1:W1:Y:S03]  /*9310*/  LDS.128 R40, [R0+0xa880] ;  /* 0x00a8800000287984 */ /* 0x0002660000000c00 */
[----:B------:R-:W-:Y:S01]  /*9320*/  IMAD.WIDE R6, R5, 0x80, R6 ;  /* 0x0000008005067825 */ /* 0x000fe200078e0206 */
        /* <DEDUP_REMOVED lines=21> */
.L_x_1597:
[----:B--234-:R-:W-:Y:S05]  /*9480*/  BSYNC B0 ;  /* 0x0000000000007941 */ /* 0x01cfea0003800000 */
.L_x_1596:
        /* <DEDUP_REMOVED lines=17> */
.L_x_1599:
[----:B------:R-:W-:Y:S05]  /*95a0*/  BSYNC B0 ;  /* 0x0000000000007941 */ /* 0x000fea0003800000 */
.L_x_1598:
        /* <DEDUP_REMOVED lines=17> */
.L_x_1601:
[----:B------:R-:W-:Y:S05]  /*96c0*/  BSYNC B0 ;  /* 0x0000000000007941 */ /* 0x000fea0003800000 */
.L_x_1600:
        /* <DEDUP_REMOVED lines=16> */
.L_x_1603:
[----:B------:R-:W-:Y:S05]  /*97d0*/  BSYNC B0 ;  /* 0x0000000000007941 */ /* 0x000fea0003800000 */
.L_x_1602:
        /* <DEDUP_REMOVED lines=16> */
.L_x_1605:
[----:B------:R-:W-:Y:S05]  /*98e0*/  BSYNC B0 ;  /* 0x0000000000007941 */ /* 0x000fea0003800000 */
.L_x_1604:
        /* <DEDUP_REMOVED lines=16> */
.L_x_1607:
[----:B------:R-:W-:Y:S05]  /*99f0*/  BSYNC B0 ;  /* 0x0000000000007941 */ /* 0x000fea0003800000 */
.L_x_1606:
        /* <DEDUP_REMOVED lines=16> */
.L_x_1609:
[----:B------:R-:W-:Y:S05]  /*9b00*/  BSYNC B0 ;  /* 0x0000000000007941 */ /* 0x000fea0003800000 */
.L_x_1608:
        /* <DEDUP_REMOVED lines=16> */
.L_x_1611:
[----:B------:R-:W-:Y:S05]  /*9c10*/  BSYNC B0 ;  /* 0x0000000000007941 */ /* 0x000fea0003800000 */
.L_x_1610:
[----:B------:R-:W-:Y:S01]  /*9c20*/  IMAD R0, R31, c[0x0][0x308], RZ ;  /* 0x0000c2001f007a24 */ /* 0x000fe200078e02ff */
[----:B------:R-:W-:Y:S01]  /*9c30*/  ISETP.GE.OR P0, PT, R12, c[0x0][0x2f4], P2 ;  /* 0x0000bd000c007a0c */ /* 0x000fe20001706670 */
[C---:B-1----:R-:W-:Y:S01]  /*9c40*/  IMAD.WIDE.U32 R2, R30.reuse, c[0x0][0x308], R12 ;  /* 0x0000c2001e027a25 */ /* 0x042fe200078e000c */
        /* <DEDUP_REMOVED lines=16> */
.L_x_1613:
[----:B------:R-:W-:Y:S05]  /*9d50*/  BSYNC B0 ;  /* 0x0000000000007941 */ /* 0x000fea0003800000 */
.L_x_1612:
        /* <DEDUP_REMOVED lines=15> */
.L_x_1615:
[----:B------:R-:W-:Y:S05]  /*9e50*/  BSYNC B0 ;  /* 0x0000000000007941 */ /* 0x000fea0003800000 */
.L_x_1614:
        /* <DEDUP_REMOVED lines=15> */
.L_x_1617:
[----:B------:R-:W-:Y:S05]  /*9f50*/  BSYNC B0 ;  /* 0x0000000000007941 */ /* 0x000fea0003800000 */
.L_x_1616:
        /* <DEDUP_REMOVED lines=14> */
.L_x_1619:
[----:B------:R-:W-:Y:S05]  /*a040*/  BSYNC B0 ;  /* 0x0000000000007941 */ /* 0x000fea0003800000 */
.L_x_1618:
        /* <DEDUP_REMOVED lines=14> */
.L_x_1621:
[----:B------:R-:W-:Y:S05]  /*a130*/  BSYNC B0 ;  /* 0x0000000000007941 */ /* 0x000fea0003800000 */
.L_x_1620:
        /* <DEDUP_REMOVED lines=14> */
.L_x_1623:
[----:B------:R-:W-:Y:S05]  /*a220*/  BSYNC B0 ;  /* 0x0000000000007941 */ /* 0x000fea0003800000 */
.L_x_1622:
        /* <DEDUP_REMOVED lines=14> */
.L_x_1625:
[----:B------:R-:W-:Y:S05]  /*a310*/  BSYNC B0 ;  /* 0x0000000000007941 */ /* 0x000fea0003800000 */
.L_x_1624:
        /* <DEDUP_REMOVED lines=14> */
.L_x_1594:
[----:B-----5:R-:W2:Y:S01]  /*a400*/  LDL R9, [R1+0x98] ;  /* 0x0000980001097983 */ /* 0x020ea20000100800 */
[----:B------:R-:W-:Y:S01]  /*a410*/  ISETP.NE.U32.AND P0, PT, RZ, c[0x0][0x358], PT ;  /* 0x0000d600ff007a0c */ /* 0x000fe20003f05070 */
[----:B------:R-:W-:-:S03]  /*a420*/  IMAD.MOV.U32 R2, RZ, RZ, 0x4 ;  /* 0x00000004ff027424 */ /* 0x000fc600078e00ff */
[----:B------:R-:W-:Y:S02]  /*a430*/  ISETP.NE.AND.EX P1, PT, RZ, c[0x0][0x35c], PT, P0 ;  /* 0x0000d700ff007a0c */ /* 0x000fe40003f25300 */
[----:B------:R-:W-:-:S04]  /*a440*/  ISETP.NE.U32.AND P0, PT, RZ, c[0x0][0x360], PT ;  /* 0x0000d800ff007a0c */ /* 0x000fc80003f05070 */
[----:B------:R-:W-:Y:S01]  /*a450*/  ISETP.NE.AND.EX P0, PT, RZ, c[0x0][0x364], PT, P0 ;  /* 0x0000d900ff007a0c */ /* 0x000fe20003f05300 */
[----:B--2---:R-:W-:-:S06]  /*a460*/  IMAD.WIDE R4, R9, R2, c[0x0][0x358] ;  /* 0x0000d60009047625 */ /* 0x004fcc00078e0202 */
[----:B-1----:R-:W2:Y:S01]  /*a470*/  @P1 LDG.E R0, [R4.64] ;  /* 0x0000000e04001981 */ /* 0x002ea2000c1e1900 */
        /* <DEDUP_REMOVED lines=10> */
[----:B--2--5:R-:W-:-:S03]  /*a520*/  IADD3 R6, -R0, R4, RZ ;  /* 0x0000000400067210 */ /* 0x024fc60007ffe1ff */
.L_x_1626:
[----:B------:R-:W1:Y:S01]  /*a530*/  S2R R5, SR_TID.X ;  /* 0x0000000000057919 */ /* 0x000e620000002100 */
[----:B-----5:R-:W-:Y:S01]  /*a540*/  IADD3 R15, R6, -UR11, RZ ;  /* 0x8000000b060f7c10 */ /* 0x020fe2000fffe0ff */
[----:B------:R-:W-:Y:S01]  /*a550*/  IMAD.U32 R6, RZ, RZ, UR8 ;  /* 0x00000008ff067e24 */ /* 0x000fe2000f8e00ff */
[----:B------:R-:W-:Y:S01]  /*a560*/  SHF.R.S32.HI R7, RZ, 0x1f, R9 ;  /* 0x0000001fff077819 */ /* 0x000fe20000011409 */
[----:B------:R-:W2:Y:S01]  /*a570*/  S2R R20, SR_CTAID.Y ;  /* 0x0000000000147919 */ /* 0x000ea20000002600 */
[----:B------:R-:W-:Y:S01]  /*a580*/  SEL R16, R9, RZ, !P1 ;  /* 0x000000ff09107207 */ /* 0x000fe20004800000 */
[----:B------:R-:W-:Y:S01]  /*a590*/  BSSY B0, `(.L_x_1627) ;  /* 0x0000020000007945 */ /* 0x000fe20003800000 */
[----:B------:R-:W-:-:S02]  /*a5a0*/  SEL R17, R7, RZ, !P1 ;  /* 0x000000ff07117207 */ /* 0x000fc40004800000 */
[----:B-1----:R-:W-:-:S04]  /*a5b0*/  SHF.R.S32.HI R4, RZ, 0x1f, R5 ;  /* 0x0000001fff047819 */ /* 0x002fc80000011405 */
[----:B------:R-:W-:Y:S02]  /*a5c0*/  LEA.HI R4, R4, R5, RZ, 0x4 ;  /* 0x0000000504047211 */ /* 0x000fe400078f20ff */
[----:B--2---:R-:W-:Y:S02]  /*a5d0*/  SHF.R.S32.HI R21, RZ, 0x1f, R20 ;  /* 0x0000001fff157819 */ /* 0x004fe40000011414 */
[----:B------:R-:W-:Y:S02]  /*a5e0*/  LOP3.LUT R0, R4, 0x1ffffff0, RZ, 0xc0, !PT ;  /* 0x1ffffff004007812 */ /* 0x000fe400078ec0ff */
[----:B------:R-:W-:-:S03]  /*a5f0*/  SHF.R.S32.HI R14, RZ, 0x4, R4 ;  /* 0x00000004ff0e7819 */ /* 0x000fc60000011404 */
[----:B------:R-:W-:Y:S01]  /*a600*/  IMAD.IADD R0, R5, 0x1, -R0 ;  /* 0x0000000105007824 */ /* 0x000fe200078e0a00 */
[C---:B------:R-:W-:Y:S02]  /*a610*/  IADD3 R2, P0, R14.reuse, R2, RZ ;  /* 0x000000020e027210 */ /* 0x040fe40007f1e0ff */
[----:B------:R-:W-:Y:S01]  /*a620*/  ISETP.GE.AND P2, PT, R14, R15, PT ;  /* 0x0000000f0e00720c */ /* 0x000fe20003f46270 */
[----:B------:R-:W-:Y:S01]  /*a630*/  IMAD.SHL.U32 R12, R0, 0x8, RZ ;  /* 0x00000008000c7824 */ /* 0x000fe200078e00ff */
[----:B------:R-:W-:Y:S01]  /*a640*/  LEA.HI.X.SX32 R3, R14, R3, 0x1, P0 ;  /* 0x000000030e037211 */ /* 0x000fe200000f0eff */
[----:B------:R-:W-:-:S03]  /*a650*/  IMAD R0, R21, c[0x0][0x308], RZ ;  /* 0x0000c20015007a24 */ /* 0x000fc600078e02ff */
[----:B------:R-:W-:Y:S01]  /*a660*/  SHF.R.S32.HI R13, RZ, 0x1f, R12 ;  /* 0x0000001fff0d7819 */ /* 0x000fe2000001140c */
[----:B------:R-:W-:Y:S01]  /*a670*/  IMAD R0, R20, c[0x0][0x30c], R0 ;  /* 0x0000c30014007a24 */ /* 0x000fe200078e0200 */
[----:B------:R-:W-:Y:S01]  /*a680*/  ISETP.GE.OR P0, PT, R12, c[0x0][0x2f4], P2 ;  /* 0x0000bd000c007a0c */ /* 0x000fe20001706670 */
[----:B------:R-:W-:-:S04]  /*a690*/  IMAD.WIDE R6, R6, 0x80, R2 ;  /* 0x0000008006067825 */ /* 0x000fc800078e0202 */
[----:B------:R-:W-:-:S04]  /*a6a0*/  IMAD.WIDE.U32 R4, R20, c[0x0][0x308], R12 ;  /* 0x0000c20014047a25 */ /* 0x000fc800078e000c */
[----:B------:R-:W-:Y:S02]  /*a6b0*/  IMAD.IADD R5, R0, 0x1, R5 ;  /* 0x0000000100057824 */ /* 0x000fe400078e0205 */
[----:B------:R-:W-:Y:S02]  /*a6c0*/  IMAD R0, R17, c[0x0][0x310], RZ ;  /* 0x0000c40011007a24 */ /* 0x000fe400078e02ff */
[----:B------:R-:W-:-:S04]  /*a6d0*/  IMAD.WIDE.U32 R10, R16, c[0x0][0x310], R4 ;  /* 0x0000c400100a7a25 */ /* 0x000fc800078e0004 */
[----:B------:R-:W-:-:S04]  /*a6e0*/  IMAD R0, R16, c[0x0][0x314], R0 ;  /* 0x0000c50010007a24 */ /* 0x000fc800078e0200 */
        /* <DEDUP_REMOVED lines=10> */
.L_x_1628:
[----:B------:R-:W-:Y:S05]  /*a790*/  BSYNC B0 ;  /* 0x0000000000007941 */ /* 0x000fea0003800000 */
.L_x_1627:
        /* <DEDUP_REMOVED lines=17> */
.L_x_1630:
[----:B------:R-:W-:Y:S05]  /*a8b0*/  BSYNC B0 ;  /* 0x0000000000007941 */ /* 0x000fea0003800000 */
.L_x_1629:
        /* <DEDUP_REMOVED lines=17> */
.L_x_1632:
[----:B------:R-:W-:Y:S05]  /*a9d0*/  BSYNC B0 ;  /* 0x0000000000007941 */ /* 0x000fea0003800000 */
.L_x_1631:
        /* <DEDUP_REMOVED lines=16> */
.L_x_1634:
[----:B------:R-:W-:Y:S05]  /*aae0*/  BSYNC B0 ;  /* 0x0000000000007941 */ /* 0x000fea0003800000 */
.L_x_1633:
        /* <DEDUP_REMOVED lines=16> */
.L_x_1636:
[----:B------:R-:W-:Y:S05]  /*abf0*/  BSYNC B0 ;  /* 0x0000000000007941 */ /* 0x000fea0003800000 */
.L_x_1635:
        /* <DEDUP_REMOVED lines=16> */
.L_x_1638:
[----:B------:R-:W-:Y:S05]  /*ad00*/  BSYNC B0 ;  /* 0x0000000000007941 */ /* 0x000fea0003800000 */
.L_x_1637:
        /* <DEDUP_REMOVED lines=16> */
.L_x_1640:
[----:B------:R-:W-:Y:S05]  /*ae10*/  BSYNC B0 ;  /* 0x0000000000007941 */ /* 0x000fea0003800000 */
.L_x_1639:
        /* <DEDUP_REMOVED lines=16> */
.L_x_1642:
[----:B------:R-:W-:Y:S05]  /*af20*/  BSYNC B0 ;  /* 0x0000000000007941 */ /* 0x000fea0003800000 */
.L_x_1641:
        /* <DEDUP_REMOVED lines=19> */
.L_x_1644:
[----:B------:R-:W-:Y:S05]  /*b060*/  BSYNC B0 ;  /* 0x0000000000007941 */ /* 0x000fea0003800000 */
.L_x_1643:
        /* <DEDUP_REMOVED lines=15> */
.L_x_1646:
[----:B------:R-:W-:Y:S05]  /*b160*/  BSYNC B0 ;  /* 0x0000000000007941 */ /* 0x000fea0003800000 */
.L_x_1645:
        /* <DEDUP_REMOVED lines=15> */
.L_x_1648:
[----:B------:R-:W-:Y:S05]  /*b260*/  BSYNC B0 ;  /* 0x0000000000007941 */ /* 0x000fea0003800000 */
.L_x_1647:
        /* <DEDUP_REMOVED lines=14> */
.L_x_1650:
[----:B------:R-:W-:Y:S05]  /*b350*/  BSYNC B0 ;  /* 0x0000000000007941 */ /* 0x000fea0003800000 */
.L_x_1649:
        /* <DEDUP_REMOVED lines=14> */
.L_x_1652:
[----:B------:R-:W-:Y:S05]  /*b440*/  BSYNC B0 ;  /* 0x0000000000007941 */ /* 0x000fea0003800000 */
.L_x_1651:
        /* <DEDUP_REMOVED lines=14> */
.L_x_1654:
[----:B------:R-:W-:Y:S05]  /*b530*/  BSYNC B0 ;  /* 0x0000000000007941 */ /* 0x000fea0003800000 */
.L_x_1653:
        /* <DEDUP_REMOVED lines=14> */
.L_x_1656:
[----:B------:R-:W-:Y:S05]  /*b620*/  BSYNC B0 ;  /* 0x0000000000007941 */ /* 0x000fea0003800000 */
.L_x_1655:
        /* <DEDUP_REMOVED lines=14> */
.L_x_1657:
        /* <DEDUP_REMOVED lines=15> */
.L_x_2331:


//--------------------- .text._ZN7cutlass13device_kernelIN5flash19enable_sm80_to_sm89INS1_16FlashAttnBwdSm80INS1_25CollectiveMainloopBwdSm80ILi2ELi2EN4cute5tupleIJNS5_1CILi64EEENS7_ILi128EEES9_EEENS_6half_tEfNS_4arch4Sm80ELb0ELb1ELb1ELb1ELb1ELb0ELb0ELb0ELi2ELi2ELi2ELi2ELb0EEENS1_21CollectiveEpilogueBwdISA_SB_SD_Li256ELb1ELb0ELi4EEENS1_19SingleTileSchedulerILb1ELb0ELb0ELi128EEEEEEEEEvNT_6ParamsE --------------------------
	.section	.text._ZN7cutlass13device_kernelIN5flash19enable_sm80_to_sm89INS1_16FlashAttnBwdSm80INS1_25CollectiveMainloopBwdSm80ILi2ELi2EN4cute5tupleIJNS5_1CILi64EEENS7_ILi128EEES9_EEENS_6half_tEfNS_4arch4Sm80ELb0ELb1ELb1ELb1ELb1ELb0ELb0ELb0ELi2ELi2ELi2ELi2ELb0EEENS1_21CollectiveEpilogueBwdISA_SB_SD_Li256ELb1ELb0ELi4EEENS1_19SingleTileSchedulerILb1ELb0ELb0ELi128EEEEEEEEEvNT_6ParamsE,"ax",@progbits
	.sectioninfo	@"SHI_REGISTERS=255"
	.align	128
.text._ZN7cutlass13device_kernelIN5flash19enable_sm80_to_sm89INS1_16FlashAttnBwdSm80INS1_25CollectiveMainloopBwdSm80ILi2ELi2EN4cute5tupleIJNS5_1CILi64EEENS7_ILi128EEES9_EEENS_6half_tEfNS_4arch4Sm80ELb0ELb1ELb1ELb1ELb1ELb0ELb0ELb0ELi2ELi2ELi2ELi2ELb0EEENS1_21CollectiveEpilogueBwdISA_SB_SD_Li256ELb1ELb0ELi4EEENS1_19SingleTileSchedulerILb1ELb0ELb0ELi128EEEEEEEEEvNT_6ParamsE:
        .type           _ZN7cutlass13device_kernelIN5flash19enable_sm80_to_sm89INS1_16FlashAttnBwdSm80INS1_25CollectiveMainloopBwdSm80ILi2ELi2EN4cute5tupleIJNS5_1CILi64EEENS7_ILi128EEES9_EEENS_6half_tEfNS_4arch4Sm80ELb0ELb1ELb1ELb1ELb1ELb0ELb0ELb0ELi2ELi2ELi2ELi2ELb0EEENS1_21CollectiveEpilogueBwdISA_SB_SD_Li256ELb1ELb0ELi4EEENS1_19SingleTileSchedulerILb1ELb0ELb0ELi128EEEEEEEEEvNT_6ParamsE,@function
        .size           _ZN7cutlass13device_kernelIN5flash19enable_sm80_to_sm89INS1_16FlashAttnBwdSm80INS1_25CollectiveMainloopBwdSm80ILi2ELi2EN4cute5tupleIJNS5_1CILi64EEENS7_ILi128EEES9_EEENS_6half_tEfNS_4arch4Sm80ELb0ELb1ELb1ELb1ELb1ELb0ELb0ELb0ELi2ELi2ELi2ELi2ELb0EEENS1_21CollectiveEpilogueBwdISA_SB_SD_Li256ELb1ELb0ELi4EEENS1_19SingleTileSchedulerILb1ELb0ELb0ELi128EEEEEEEEEvNT_6ParamsE,(.L_x_2332 - _ZN7cutlass13device_kernelIN5flash19enable_sm80_to_sm89INS1_16FlashAttnBwdSm80INS1_25CollectiveMainloopBwdSm80ILi2ELi2EN4cute5tupleIJNS5_1CILi64EEENS7_ILi128EEES9_EEENS_6half_tEfNS_4arch4Sm80ELb0ELb1ELb1ELb1ELb1ELb0ELb0ELb0ELi2ELi2ELi2ELi2ELb0EEENS1_21CollectiveEpilogueBwdISA_SB_SD_Li256ELb1ELb0ELi4EEENS1_19SingleTileSchedulerILb1ELb0ELb0ELi128EEEEEEEEEvNT_6ParamsE)
        .other          _ZN7cutlass13device_kernelIN5flash19enable_sm80_to_sm89INS1_16FlashAttnBwdSm80INS1_25CollectiveMainloopBwdSm80ILi2ELi2EN4cute5tupleIJNS5_1CILi64EEENS7_ILi128EEES9_EEENS_6half_tEfNS_4arch4Sm80ELb0ELb1ELb1ELb1ELb1ELb0ELb0ELb0ELi2ELi2ELi2ELi2ELb0EEENS1_21CollectiveEpilogueBwdISA_SB_SD_Li256ELb1ELb0ELi4EEENS1_19SingleTileSchedulerILb1ELb0ELb0ELi128EEEEEEEEEvNT_6ParamsE,@"STO_CUDA_ENTRY STV_DEFAULT"
_ZN7cutlass13device_kernelIN5flash19enable_sm80_to_sm89INS1_16FlashAttnBwdSm80INS1_25CollectiveMainloopBwdSm80ILi2ELi2EN4cute5tupleIJNS5_1CILi64EEENS7_ILi128EEES9_EEENS_6half_tEfNS_4arch4Sm80ELb0ELb1ELb1ELb1ELb1ELb0ELb0ELb0ELi2ELi2ELi2ELi2ELb0EEENS1_21CollectiveEpilogueBwdISA_SB_SD_Li256ELb1ELb0ELi4EEENS1_19SingleTileSchedulerILb1ELb0ELb0ELi128EEEEEEEEEvNT_6ParamsE:
        /* <DEDUP_REMOVED lines=18> */
.L_x_1659:
        /* <DEDUP_REMOVED lines=8> */
.L_x_1661:
[----:B------:R-:W-:Y:S02]  /*01a0*/  MOV R0, c[0x0][0x3a4] ;  /* 0x0000e90000007a02 */ /* 0x000fe40000000f00 */
.L_x_1660:
[----:B------:R-:W-:-:S06]  /*01b0*/  USHF.L.U32 UR11, UR8, 0x7, URZ ;  /* 0x00000007080b7899 */ /* 0x000fcc000800063f */
[----:B-----5:R-:W-:-:S04]  /*01c0*/  ISETP.LE.AND P0, PT, R0, UR11, PT ;  /* 0x0000000b00007c0c */ /* 0x020fc8000bf03270 */
[----:B------:R-:W-:-:S05]  /*01d0*/  SEL R0, R5, 0xffffffff, !P0 ;  /* 0xffffffff05007807 */ /* 0x000fca0004000000 */
[----:B------:R2:W-:Y:S01]  /*01e0*/  STL [R1+0x98], R0 ;  /* 0x0000980001007387 */ /* 0x0005e20000100800 */
[----:B------:R-:W-:Y:S05]  /*01f0*/  BRA `(.L_x_1662) ;  /* 0x0000012000007947 */ /* 0x000fea0003800000 */
.L_x_1658:
[----:B--2-4-:R-:W-:-:S04]  /*0200*/  ISETP.NE.U32.AND P0, PT, RZ, c[0x0][0x3c0], PT ;  /* 0x0000f000ff007a0c */ /* 0x014fc80003f05070 */
[----:B------:R-:W-:-:S13]  /*0210*/  ISETP.NE.AND.EX P0, PT, RZ, c[0x0][0x3c4], PT, P0 ;  /* 0x0000f100ff007a0c */ /* 0x000fda0003f05300 */
[----:B------:R-:W-:Y:S05]  /*0220*/  @!P0 BRA `(.L_x_1663) ;  /* 0x0000002000008947 */ /* 0x000fea0003800000 */
[----:B------:R1:W5:Y:S01]  /*0230*/  LDG.E R0, [R2.64] ;  /* 0x0000000e02007981 */ /* 0x000362000c1e1900 */
[----:B------:R-:W-:Y:S05]  /*0240*/  BRA `(.L_x_1664) ;  /* 0x0000009000007947 */ /* 0x000fea0003800000 */
.L_x_1663:
        /* <DEDUP_REMOVED lines=8> */
.L_x_1665:
[----:B------:R-:W-:Y:S02]  /*02d0*/  MOV R0, c[0x0][0x3a4] ;  /* 0x0000e90000007a02 */ /* 0x000fe40000000f00 */
.L_x_1664:
[----:B------:R-:W-:-:S06]  /*02e0*/  USHF.L.U32 UR11, UR8, 0x7, URZ ;  /* 0x00000007080b7899 */ /* 0x000fcc000800063f */
[----:B-----5:R-:W-:-:S04]  /*02f0*/  ISETP.LE.AND P0, PT, R0, UR11, PT ;  /* 0x0000000b00007c0c */ /* 0x020fc8000bf03270 */
[----:B------:R-:W-:-:S05]  /*0300*/  SEL R0, R5, 0xffffffff, !P0 ;  /* 0xffffffff05007807 */ /* 0x000fca0004000000 */
[----:B------:R2:W-:Y:S04]  /*0310*/  STL [R1+0x98], R0 ;  /* 0x0000980001007387 */ /* 0x0005e80000100800 */
.L_x_1662:
        /* <DEDUP_REMOVED lines=34> */
.L_x_1666:
[----:B-1-3--:R-:W-:-:S04]  /*0540*/  ISETP.NE.U32.AND P0, PT, RZ, c[0x0][0x2e0], PT ;  /* 0x0000b800ff007a0c */ /* 0x00afc80003f05070 */
[----:B------:R-:W-:-:S13]  /*0550*/  ISETP.NE.AND.EX P0, PT, RZ, c[0x0][0x2e4], PT, P0 ;  /* 0x0000b900ff007a0c */ /* 0x000fda0003f05300 */
[----:B------:R-:W-:Y:S05]  /*0560*/  @!P0 BRA `(.L_x_1667) ;  /* 0x0000004000008947 */ /* 0x000fea0003800000 */
[----:B------:R-:W-:-:S05]  /*0570*/  IMAD.WIDE R2, R107, R8, c[0x0][0x2e0] ;  /* 0x0000b8006b027625 */ /* 0x000fca00078e0208 */
[----:B------:R-:W2:Y:S02]  /*0580*/  LDG.E R0, [R2.64] ;  /* 0x0000000e02007981 */ /* 0x000ea4000c1e1900 */
[----:B--2---:R1:W2:Y:S01]  /*0590*/  R2UR UR22, R0 ;  /* 0x00000000001673c2 */ /* 0x0042a200000e0000 */
[----:B------:R-:W-:Y:S05]  /*05a0*/  BRA `(.L_x_1668) ;  /* 0x0000006000007947 */ /* 0x000fea0003800000 */
.L_x_1667:
[----:B------:R-:W-:Y:S05]  /*05b0*/  @!P3 BRA `(.L_x_1668) ;  /* 0x000000500000b947 */ /* 0x000fea0003800000 */
[----:B------:R-:W2:Y:S04]  /*05c0*/  LDG.E R2, [R4.64] ;  /* 0x0000000e04027981 */ /* 0x000ea8000c1e1900 */
[----:B------:R-:W3:Y:S01]  /*05d0*/  LDG.E R0, [R4.64+0x4] ;  /* 0x0000040e04007981 */ /* 0x000ee2000c1e1900 */
[----:B--2---:R-:W1:Y:S08]  /*05e0*/  R2UR UR22, R2 ;  /* 0x00000000021673c2 */ /* 0x004e7000000e0000 */
[----:B---3--:R-:W1:Y:S02]  /*05f0*/  R2UR UR4, R0 ;  /* 0x00000000000473c2 */ /* 0x008e6400000e0000 */
[----:B-1----:R-:W-:-:S06]  /*0600*/  UIADD3 UR22, -UR22, UR4, URZ ;  /* 0x0000000416167290 */ /* 0x002fcc000fffe13f */
.L_x_1668:
        /* <DEDUP_REMOVED lines=15> */
.L_x_1669:
        /* <DEDUP_REMOVED lines=514> */
.L_x_1672:
[----:B------:R-:W-:Y:S05]  /*2720*/  BSYNC B0 ;  /* 0x0000000000007941 */ /* 0x000fea0003800000 */
.L_x_1671:
        /* <DEDUP_REMOVED lines=119> */
.L_x_1691:
        /* <DEDUP_REMOVED lines=223> */
.L_x_1675:
[----:B------:R-:W-:Y:S11]  /*3c90*/  ISETP.NE.AND P0, PT, R10, c[0x0][0x2a8], PT ;  /* 0x0000aa000a007a0c */ /* 0x000ff60003f05270 */
[----:B------:R-:W-:Y:S02]  /*3ca0*/  @!UPT UIADD3 URZ, URZ, URZ, URZ ;  /* 0x0000003f3f3ff290 */ /* 0x000fe4000fffe03f */
[----:B------:R-:W-:Y:S05]  /*3cb0*/  @P0 IMAD.HI.U32 R4, R2, c[0x0][0x2ac], RZ ;  /* 0x0000ab0002040a27 */ /* 0x000fea00078e00ff */
[----:B------:R-:W-:Y:S02]  /*3cc0*/  @P0 SHF.R.U32.HI R2, RZ, c[0x0][0x2b0], R4 ;  /* 0x0000ac00ff020a19 */ /* 0x000fe40000011604 */
.L_x_1676:
[----:B------:R-:W-:Y:S05]  /*3cd0*/  BSYNC B0 ;  /* 0x0000000000007941 */ /* 0x000fea0003800000 */
.L_x_1674:
        /* <DEDUP_REMOVED lines=8> */
.L_x_1673:
        /* <DEDUP_REMOVED lines=16> */
.L_x_1679:
[----:B------:R-:W-:Y:S11]  /*3e60*/  ISETP.NE.AND P0, PT, R10, c[0x0][0x2a8], PT ;  /* 0x0000aa000a007a0c */ /* 0x000ff60003f05270 */
[----:B------:R-:W-:Y:S02]  /*3e70*/  @!UPT UIADD3 URZ, URZ, URZ, URZ ;  /* 0x0000003f3f3ff290 */ /* 0x000fe4000fffe03f */
[----:B------:R-:W-:Y:S05]  /*3e80*/  @P0 IMAD.HI.U32 R4, R2, c[0x0][0x2ac], RZ ;  /* 0x0000ab0002040a27 */ /* 0x000fea00078e00ff */
[----:B------:R-:W-:Y:S02]  /*3e90*/  @P0 SHF.R.U32.HI R2, RZ, c[0x0][0x2b0], R4 ;  /* 0x0000ac00ff020a19 */ /* 0x000fe40000011604 */
.L_x_1680:
[----:B------:R-:W-:Y:S05]  /*3ea0*/  BSYNC B0 ;  /* 0x0000000000007941 */ /* 0x000fea0003800000 */
.L_x_1678:
[----:B------:R-:W2:Y:S01]  /*3eb0*/  LDL R5, [R1+0x3c] ;  /* 0x00003c0001057983 */ /* 0x000ea20000100800 */
[----:B------:R-:W-:Y:S04]  /*3ec0*/  IMAD.MOV.U32 R4, RZ, RZ, c[0x0][0x2a8] ;  /* 0x0000aa00ff047624 */ /* 0x000fe800078e00ff */
[----:B------:R-:W-:Y:S04]  /*3ed0*/  IMAD R2, R2, R4, -UR11 ;  /* 0x8000000b02027e24 */ /* 0x000fe8000f8e0204 */
[----:B--2---:R-:W-:Y:S05]  /*3ee0*/  IMAD.IADD R2, R2, 0x1, -R5 ;  /* 0x0000000102027824 */ /* 0x004fea00078e0a05 */
[----:B------:R-:W-:Y:S02]  /*3ef0*/  IADD3 R4, R2, c[0x0][0x2a8], RZ ;  /* 0x0000aa0002047a10 */ /* 0x000fe40007ffe0ff */
[----:B------:R-:W-:Y:S02]  /*3f00*/  IMNMX R7, R7, R2, !PT ;  /* 0x0000000207077217 */ /* 0x000fe40007800200 */
[----:B------:R-:W-:Y:S02]  /*3f10*/  IMNMX R8, R8, R4, PT ;  /* 0x0000000408087217 */ /* 0x000fe40003800200 */
.L_x_1677:
        /* <DEDUP_REMOVED lines=16> */
.L_x_1683:
[----:B------:R-:W-:Y:S11]  /*4020*/  ISETP.NE.AND P0, PT, R10, c[0x0][0x2a8], PT ;  /* 0x0000aa000a007a0c */ /* 0x000ff60003f05270 */
[----:B------:R-:W-:Y:S02]  /*4030*/  @!UPT UIADD3 URZ, URZ, URZ, URZ ;  /* 0x0000003f3f3ff290 */ /* 0x000fe4000fffe03f */
[----:B------:R-:W-:Y:S05]  /*4040*/  @P0 IMAD.HI.U32 R4, R2, c[0x0][0x2ac], RZ ;  /* 0x0000ab0002040a27 */ /* 0x000fea00078e00ff */
[----:B------:R-:W-:Y:S02]  /*4050*/  @P0 SHF.R.U32.HI R2, RZ, c[0x0][0x2b0], R4 ;  /* 0x0000ac00ff020a19 */ /* 0x000fe40000011604 */
.L_x_1684:
[----:B------:R-:W-:Y:S05]  /*4060*/  BSYNC B0 ;  /* 0x0000000000007941 */ /* 0x000fea0003800000 */
.L_x_1682:
[----:B------:R-:W2:Y:S01]  /*4070*/  LDL R13, [R1+0x3c] ;  /* 0x00003c00010d7983 */ /* 0x000ea20000100800 */
[----:B------:R-:W-:Y:S04]  /*4080*/  IMAD.MOV.U32 R4, RZ, RZ, c[0x0][0x2a8] ;  /* 0x0000aa00ff047624 */ /* 0x000fe800078e00ff */
[----:B------:R-:W-:Y:S04]  /*4090*/  IMAD R2, R2, R4, -UR11 ;  /* 0x8000000b02027e24 */ /* 0x000fe8000f8e0204 */
[----:B--2---:R-:W-:Y:S05]  /*40a0*/  IMAD.IADD R2, R2, 0x1, -R13 ;  /* 0x0000000102027824 */ /* 0x004fea00078e0a0d */
[----:B------:R-:W-:Y:S02]  /*40b0*/  IADD3 R4, R2, c[0x0][0x2a8], RZ ;  /* 0x0000aa0002047a10 */ /* 0x000fe40007ffe0ff */
[----:B------:R-:W-:Y:S02]  /*40c0*/  IMNMX R5, R5, R2, !PT ;  /* 0x0000000205057217 */ /* 0x000fe40007800200 */
[----:B------:R-:W-:Y:S02]  /*40d0*/  IMNMX R6, R6, R4, PT ;  /* 0x0000000406067217 */ /* 0x000fe40003800200 */
.L_x_1681:
        /* <DEDUP_REMOVED lines=16> */
.L_x_1687:
[----:B------:R-:W-:Y:S11]  /*41e0*/  ISETP.NE.AND P0, PT, R10, c[0x0][0x2a8], PT ;  /* 0x0000aa000a007a0c */ /* 0x000ff60003f05270 */
[----:B------:R-:W-:Y:S02]  /*41f0*/  @!UPT UIADD3 URZ, URZ, URZ, URZ ;  /* 0x0000003f3f3ff290 */ /* 0x000fe4000fffe03f */
[----:B------:R-:W-:Y:S05]  /*4200*/  @P0 IMAD.HI.U32 R9, R0, c[0x0][0x2ac], RZ ;  /* 0x0000ab0000090a27 */ /* 0x000fea00078e00ff */
[----:B------:R-:W-:Y:S02]  /*4210*/  @P0 SHF.R.U32.HI R0, RZ, c[0x0][0x2b0], R9 ;  /* 0x0000ac00ff000a19 */ /* 0x000fe40000011609 */
.L_x_1688:
[----:B------:R-:W-:Y:S05]  /*4220*/  BSYNC B0 ;  /* 0x0000000000007941 */ /* 0x000fea0003800000 */
.L_x_1686:
[----:B------:R-:W2:Y:S01]  /*4230*/  LDL R10, [R1+0x3c] ;  /* 0x00003c00010a7983 */ /* 0x000ea20000100800 */
[----:B------:R-:W-:Y:S04]  /*4240*/  IMAD.MOV.U32 R9, RZ, RZ, c[0x0][0x2a8] ;  /* 0x0000aa00ff097624 */ /* 0x000fe800078e00ff */
[----:B------:R-:W-:Y:S04]  /*4250*/  IMAD R0, R0, R9, -UR11 ;  /* 0x8000000b00007e24 */ /* 0x000fe8000f8e0209 */
[----:B--2---:R-:W-:Y:S05]  /*4260*/  IMAD.IADD R0, R0, 0x1, -R10 ;  /* 0x0000000100007824 */ /* 0x004fea00078e0a0a */
[----:B------:R-:W-:Y:S02]  /*4270*/  IADD3 R9, R0, c[0x0][0x2a8], RZ ;  /* 0x0000aa0000097a10 */ /* 0x000fe40007ffe0ff */
[----:B------:R-:W-:Y:S02]  /*4280*/  IMNMX R2, R2, R0, !PT ;  /* 0x0000000002027217 */ /* 0x000fe40007800200 */
[----:B------:R-:W-:Y:S02]  /*4290*/  IMNMX R4, R4, R9, PT ;  /* 0x0000000904047217 */ /* 0x000fe40003800200 */
.L_x_1685:
        /* <DEDUP_REMOVED lines=78> */
.L_x_1689:
        /* <DEDUP_REMOVED lines=689> */
.L_x_1690:
        /* <DEDUP_REMOVED lines=298> */
.L_x_1670:
        /* <DEDUP_REMOVED lines=178> */
.L_x_1693:
        /* <DEDUP_REMOVED lines=67> */
.L_x_1695:
[----:B--234-:R-:W-:Y:S05]  /*9480*/  BSYNC B0 ;  /* 0x0000000000007941 */ /* 0x01cfea0003800000 */
.L_x_1694:
        /* <DEDUP_REMOVED lines=17> */
.L_x_1697:
[----:B------:R-:W-:Y:S05]  /*95a0*/  BSYNC B0 ;  /* 0x0000000000007941 */ /* 0x000fea0003800000 */
.L_x_1696:
        /* <DEDUP_REMOVED lines=17> */
.L_x_1699:
[----:B------:R-:W-:Y:S05]  /*96c0*/  BSYNC B0 ;  /* 0x0000000000007941 */ /* 0x000fea0003800000 */
.L_x_1698:
        /* <DEDUP_REMOVED lines=16> */
.L_x_1701:
[----:B------:R-:W-:Y:S05]  /*97d0*/  BSYNC B0 ;  /* 0x0000000000007941 */ /* 0x000fea0003800000 */
.L_x_1700:
        /* <DEDUP_REMOVED lines=16> */
.L_x_1703:
[----:B------:R-:W-:Y:S05]  /*98e0*/  BSYNC B0 ;  /* 0x0000000000007941 */ /* 0x000fea0003800000 */
.L_x_1702:
        /* <DEDUP_REMOVED lines=16> */
.L_x_1705:
[----:B------:R-:W-:Y:S05]  /*99f0*/  BSYNC B0 ;  /* 0x0000000000007941 */ /* 0x000fea0003800000 */
.L_x_1704:
        /* <DEDUP_REMOVED lines=16> */
.L_x_1707:
[----:B------:R-:W-:Y:S05]  /*9b00*/  BSYNC B0 ;  /* 0x0000000000007941 */ /* 0x000fea0003800000 */
.L_x_1706:
        /* <DEDUP_REMOVED lines=16> */
.L_x_1709:
[----:B------:R-:W-:Y:S05]  /*9c10*/  BSYNC B0 ;  /* 0x0000000000007941 */ /* 0x000fea0003800000 */
.L_x_1708:
        /* <DEDUP_REMOVED lines=19> */
.L_x_1711:
[----:B------:R-:W-:Y:S05]  /*9d50*/  BSYNC B0 ;  /* 0x0000000000007941 */ /* 0x000fea0003800000 */
.L_x_1710:
        /* <DEDUP_REMOVED lines=15> */
.L_x_1713:
[----:B------:R-:W-:Y:S05]  /*9e50*/  BSYNC B0 ;  /* 0x0000000000007941 */ /* 0x000fea0003800000 */
.L_x_1712:
        /* <DEDUP_REMOVED lines=15> */
.L_x_1715:
[----:B------:R-:W-:Y:S05]  /*9f50*/  BSYNC B0 ;  /* 0x0000000000007941 */ /* 0x000fea0003800000 */
.L_x_1714:
        /* <DEDUP_REMOVED lines=14> */
.L_x_1717:
[----:B------:R-:W-:Y:S05]  /*a040*/  BSYNC B0 ;  /* 0x0000000000007941 */ /* 0x000fea0003800000 */
.L_x_1716:
        /* <DEDUP_REMOVED lines=14> */
.L_x_1719:
[----:B------:R-:W-:Y:S05]  /*a130*/  BSYNC B0 ;  /* 0x0000000000007941 */ /* 0x000fea0003800000 */
.L_x_1718:
        /* <DEDUP_REMOVED lines=14> */
.L_x_1721:
[----:B------:R-:W-:Y:S05]  /*a220*/  BSYNC B0 ;  /* 0x0000000000007941 */ /* 0x000fea0003800000 */
.L_x_1720:
        /* <DEDUP_REMOVED lines=14> */
.L_x_1723:
[----:B------:R-:W-:Y:S05]  /*a310*/  BSYNC B0 ;  /* 0x0000000000007941 */ /* 0x000fea0003800000 */
.L_x_1722:
        /* <DEDUP_REMOVED lines=14> */
.L_x_1692:
        /* <DEDUP_REMOVED lines=19> */
.L_x_1724:
        /* <DEDUP_REMOVED lines=38> */
.L_x_1726:
[----:B------:R-:W-:Y:S05]  /*a790*/  BSYNC B0 ;  /* 0x0000000000007941 */ /* 0x000fea0003800000 */
.L_x_1725:
        /* <DEDUP_REMOVED lines=17> */
.L_x_1728:
[----:B------:R-:W-:Y:S05]  /*a8b0*/  BSYNC B0 ;  /* 0x0000000000007941 */ /* 0x000fea0003800000 */
.L_x_1727:
        /* <DEDUP_REMOVED lines=17> */
.L_x_1730:
[----:B------:R-:W-:Y:S05]  /*a9d0*/  BSYNC B0 ;  /* 0x0000000000007941 */ /* 0x000fea0003800000 */
.L_x_1729:
        /* <DEDUP_REMOVED lines=16> */
.L_x_1732:
[----:B------:R-:W-:Y:S05]  /*aae0*/  BSYNC B0 ;  /* 0x0000000000007941 */ /* 0x000fea0003800000 */
.L_x_1731:
        /* <DEDUP_REMOVED lines=16> */
.L_x_1734:
[----:B------:R-:W-:Y:S05]  /*abf0*/  BSYNC B0 ;  /* 0x0000000000007941 */ /* 0x000fea0003800000 */
.L_x_1733:
        /* <DEDUP_REMOVED lines=16> */
.L_x_1736:
[----:B------:R-:W-:Y:S05]  /*ad00*/  BSYNC B0 ;  /* 0x0000000000007941 */ /* 0x000fea0003800000 */
.L_x_1735:
        /* <DEDUP_REMOVED lines=16> */
.L_x_1738:
[----:B------:R-:W-:Y:S05]  /*ae10*/  BSYNC B0 ;  /* 0x0000000000007941 */ /* 0x000fea0003800000 */
.L_x_1737:
        /* <DEDUP_REMOVED lines=16> */
.L_x_1740:
[----:B------:R-:W-:Y:S05]  /*af20*/  BSYNC B0 ;  /* 0x0000000000007941 */ /* 0x000fea0003800000 */
.L_x_1739:
        /* <DEDUP_REMOVED lines=19> */
.L_x_1742:
[----:B------:R-:W-:Y:S05]  /*b060*/  BSYNC B0 ;  /* 0x0000000000007941 */ /* 0x000fea0003800000 */
.L_x_1741:
        /* <DEDUP_REMOVED lines=15> */
.L_x_1744:
[----:B------:R-:W-:Y:S05]  /*b160*/  BSYNC B0 ;  /* 0x0000000000007941 */ /* 0x000fea0003800000 */
.L_x_1743:
        /* <DEDUP_REMOVED lines=15> */
.L_x_1746:
[----:B------:R-:W-:Y:S05]  /*b260*/  BSYNC B0 ;  /* 0x0000000000007941 */ /* 0x000fea0003800000 */
.L_x_1745:
        /* <DEDUP_REMOVED lines=14> */
.L_x_1748:
[----:B------:R-:W-:Y:S05]  /*b350*/  BSYNC B0 ;  /* 0x0000000000007941 */ /* 0x000fea0003800000 */
.L_x_1747:
        /* <DEDUP_REMOVED lines=14> */
.L_x_1750:
[----:B------:R-:W-:Y:S05]  /*b440*/  BSYNC B0 ;  /* 0x0000000000007941 */ /* 0x000fea0003800000 */
.L_x_1749:
        /* <DEDUP_REMOVED lines=14> */
.L_x_1752:
[----:B------:R-:W-:Y:S05]  /*b530*/  BSYNC B0 ;  /* 0x0000000000007941 */ /* 0x000fea0003800000 */
.L_x_1751:
        /* <DEDUP_REMOVED lines=14> */
.L_x_1754:
[----:B------:R-:W-:Y:S05]  /*b620*/  BSYNC B0 ;  /* 0x0000000000007941 */ /* 0x000fea0003800000 */
.L_x_1753:
        /* <DEDUP_REMOVED lines=14> */
.L_x_1755:
        /* <DEDUP_REMOVED lines=15> */
.L_x_2332:


//--------------------- .text._ZN7cutlass13device_kernelIN5flash19enable_sm80_to_sm89INS1_16FlashAttnBwdSm80INS1_25CollectiveMainloopBwdSm80ILi2ELi2EN4cute5tupleIJNS5_1CILi64EEENS7_ILi128EEES9_EEENS_6half_tEfNS_4arch4Sm80ELb0ELb1ELb1ELb1ELb0ELb0ELb0ELb0ELi2ELi2ELi2ELi2ELb0EEENS1_24CollectiveEpilogueBwdGQAISA_fSD_Li256ELb1ELb0EEENS1_19SingleTileSchedulerILb1ELb0ELb0ELi128EEEEEEEEEvNT_6ParamsE --------------------------
	.section	.text._ZN7cutlass13device_kernelIN5flash19enable_sm80_to_sm89INS1_16FlashAttnBwdSm80INS1_25CollectiveMainloopBwdSm80ILi2ELi2EN4cute5tupleIJNS5_1CILi64EEENS7_ILi128EEES9_EEENS_6half_tEfNS_4arch4Sm80ELb0ELb1ELb1ELb1ELb0ELb0ELb0ELb0ELi2ELi2ELi2ELi2ELb0EEENS1_24CollectiveEpilogueBwdGQAISA_fSD_Li256ELb1ELb0EEENS1_19SingleTileSchedulerILb1ELb0ELb0ELi128EEEEEEEEEvNT_6ParamsE,"ax",@progbits
	.sectioninfo	@"SHI_REGISTERS=255"
	.align	128
.text._ZN7cutlass13device_kernelIN5flash19enable_sm80_to_sm89INS1_16FlashAttnBwdSm80INS1_25CollectiveMainloopBwdSm80ILi2ELi2EN4cute5tupleIJNS5_1CILi64EEENS7_ILi128EEES9_EEENS_6half_tEfNS_4arch4Sm80ELb0ELb1ELb1ELb1ELb0ELb0ELb0ELb0ELi2ELi2ELi2ELi2ELb0EEENS1_24CollectiveEpilogueBwdGQAISA_fSD_Li256ELb1ELb0EEENS1_19SingleTileSchedulerILb1ELb0ELb0ELi128EEEEEEEEEvNT_6ParamsE:
        .type           _ZN7cutlass13device_kernelIN5flash19enable_sm80_to_sm89INS1_16FlashAttnBwdSm80INS1_25CollectiveMainloopBwdSm80ILi2ELi2EN4cute5tupleIJNS5_1CILi64EEENS7_ILi128EEES9_EEENS_6half_tEfNS_4arch4Sm80ELb0ELb1ELb1ELb1ELb0ELb0ELb0ELb0ELi2ELi2ELi2ELi2ELb0EEENS1_24CollectiveEpilogueBwdGQAISA_fSD_Li256ELb1ELb0EEENS1_19SingleTileSchedulerILb1ELb0ELb0ELi128EEEEEEEEEvNT_6ParamsE,@function
        .size           _ZN7cutlass13device_kernelIN5flash19enable_sm80_to_sm89INS1_16FlashAttnBwdSm80INS1_25CollectiveMainloopBwdSm80ILi2ELi2EN4cute5tupleIJNS5_1CILi64EEENS7_ILi128EEES9_EEENS_6half_tEfNS_4arch4Sm80ELb0ELb1ELb1ELb1ELb0ELb0ELb0ELb0ELi2ELi2ELi2ELi2ELb0EEENS1_24CollectiveEpilogueBwdGQAISA_fSD_Li256ELb1ELb0EEENS1_19SingleTileSchedulerILb1ELb0ELb0ELi128EEEEEEEEEvNT_6ParamsE,(.L_x_2333 - _ZN7cutlass13device_kernelIN5flash19enable_sm80_to_sm89INS1_16FlashAttnBwdSm80INS1_25CollectiveMainloopBwdSm80ILi2ELi2EN4cute5tupleIJNS5_1CILi64EEENS7_ILi128EEES9_EEENS_6half_tEfNS_4arch4Sm80ELb0ELb1ELb1ELb1ELb0ELb0ELb0ELb0ELi2ELi2ELi2ELi2ELb0EEENS1_24CollectiveEpilogueBwdGQAISA_fSD_Li256ELb1ELb0EEENS1_19SingleTileSchedulerILb1ELb0ELb0ELi128EEEEEEEEEvNT_6ParamsE)
        .other          _ZN7cutlass13device_kernelIN5flash19enable_sm80_to_sm89INS1_16FlashAttnBwdSm80INS1_25CollectiveMainloopBwdSm80ILi2ELi2EN4cute5tupleIJNS5_1CILi64EEENS7_ILi128EEES9_EEENS_6half_tEfNS_4arch4Sm80ELb0ELb1ELb1ELb1ELb0ELb0ELb0ELb0ELi2ELi2ELi2ELi2ELb0EEENS1_24CollectiveEpilogueBwdGQAISA_fSD_Li256ELb1ELb0EEENS1_19SingleTileSchedulerILb1ELb0ELb0ELi128EEEEEEEEEvNT_6ParamsE,@"STO_CUDA_ENTRY STV_DEFAULT"
_ZN7cutlass13device_kernelIN5flash19enable_sm80_to_sm89INS1_16FlashAttnBwdSm80INS1_25CollectiveMainloopBwdSm80ILi2ELi2EN4cute5tupleIJNS5_1CILi64EEENS7_ILi128EEES9_EEENS_6half_tEfNS_4arch4Sm80ELb0ELb1ELb1ELb1ELb0ELb0ELb0ELb0ELi2ELi2ELi2ELi2ELb0EEENS1_24CollectiveEpilogueBwdGQAISA_fSD_Li256ELb1ELb0EEENS1_19SingleTileSchedulerILb1ELb0ELb0ELi128EEEEEEEEEvNT_6ParamsE:
        /* <DEDUP_REMOVED lines=18> */
.L_x_1757:
        /* <DEDUP_REMOVED lines=8> */
.L_x_1759:
[----:B------:R-:W-:Y:S02]  /*01a0*/  MOV R0, c[0x0][0x3ac] ;  /* 0x0000eb0000007a02 */ /* 0x000fe40000000f00 */
.L_x_1758:
[----:B------:R-:W-:-:S06]  /*01b0*/  USHF.L.U32 UR12, UR8, 0x7, URZ ;  /* 0x00000007080c7899 */ /* 0x000fcc000800063f */
[----:B-----5:R-:W-:-:S04]  /*01c0*/  ISETP.LE.AND P0, PT, R0, UR12, PT ;  /* 0x0000000c00007c0c */ /* 0x020fc8000bf03270 */
[----:B------:R-:W-:-:S05]  /*01d0*/  SEL R0, R5, 0xffffffff, !P0 ;  /* 0xffffffff05007807 */ /* 0x000fca0004000000 */
[----:B------:R2:W-:Y:S01]  /*01e0*/  STL [R1+0x98], R0 ;  /* 0x0000980001007387 */ /* 0x0005e20000100800 */
[----:B------:R-:W-:Y:S05]  /*01f0*/  BRA `(.L_x_1760) ;  /* 0x0000012000007947 */ /* 0x000fea0003800000 */
.L_x_1756:
[----:B--2-4-:R-:W-:-:S04]  /*0200*/  ISETP.NE.U32.AND P0, PT, RZ, c[0x0][0x3c8], PT ;  /* 0x0000f200ff007a0c */ /* 0x014fc80003f05070 */
[----:B------:R-:W-:-:S13]  /*0210*/  ISETP.NE.AND.EX P0, PT, RZ, c[0x0][0x3cc], PT, P0 ;  /* 0x0000f300ff007a0c */ /* 0x000fda0003f05300 */
[----:B------:R-:W-:Y:S05]  /*0220*/  @!P0 BRA `(.L_x_1761) ;  /* 0x0000002000008947 */ /* 0x000fea0003800000 */
[----:B------:R1:W5:Y:S01]  /*0230*/  LDG.E R0, [R2.64] ;  /* 0x0000000e02007981 */ /* 0x000362000c1e1900 */
[----:B------:R-:W-:Y:S05]  /*0240*/  BRA `(.L_x_1762) ;  /* 0x0000009000007947 */ /* 0x000fea0003800000 */
.L_x_1761:
        /* <DEDUP_REMOVED lines=8> */
.L_x_1763:
[----:B------:R-:W-:Y:S02]  /*02d0*/  MOV R0, c[0x0][0x3ac] ;  /* 0x0000eb0000007a02 */ /* 0x000fe40000000f00 */
.L_x_1762:
[----:B------:R-:W-:-:S06]  /*02e0*/  USHF.L.U32 UR12, UR8, 0x7, URZ ;  /* 0x00000007080c7899 */ /* 0x000fcc000800063f */
[----:B-----5:R-:W-:-:S04]  /*02f0*/  ISETP.LE.AND P0, PT, R0, UR12, PT ;  /* 0x0000000c00007c0c */ /* 0x020fc8000bf03270 */
[----:B------:R-:W-:-:S05]  /*0300*/  SEL R0, R5, 0xffffffff, !P0 ;  /* 0xffffffff05007807 */ /* 0x000fca0004000000 */
[----:B------:R2:W-:Y:S04]  /*0310*/  STL [R1+0x98], R0 ;  /* 0x0000980001007387 */ /* 0x0005e80000100800 */
.L_x_1760:
        /* <DEDUP_REMOVED lines=8> */
[----:B------:R-:W-:Y:S01]  /*03a0*/  ISETP.NE.U32.AND P3, PT, RZ, c[0x0][0x2d0], PT ;  /* 0x0000b400ff007a0c */ /* 0x000fe20003f65070 */
[----:B------:R-:W-:Y:S01]  /*03b0*/  ULDC UR11, c[0x0][0x168] ;  /* 0x00005a00000b7ab9 */ /* 0x000fe20000000800 */
[----:B------:R-:W-:Y:S01]  /*03c0*/  CS2R R10, SRZ ;  /* 0x00000000000a7805 */ /* 0x000fe2000001ff00 */
[----:B------:R-:W-:Y:S01]  /*03d0*/  ULDC UR10, c[0x0][0x198] ;  /* 0x00006600000a7ab9 */ /* 0x000fe20000000800 */
[----:B------:R-:W-:Y:S01]  /*03e0*/  ISETP.NE.AND.EX P3, PT, RZ, c[0x0][0x2d4], PT, P3 ;  /* 0x0000b500ff007a0c */ /* 0x000fe20003f65330 */
[----:B------:R-:W-:Y:S01]  /*03f0*/  IMAD.MOV.U32 R20, RZ, RZ, RZ ;  /* 0x000000ffff147224 */ /* 0x000fe200078e00ff */
[----:B------:R-:W-:-:S03]  /*0400*/  P2R R28, PR, RZ, 0x4 ;  /* 0x00000004ff1c7803 */ /* 0x000fc60000000000 */
[CC--:B-1----:R-:W-:Y:S02]  /*0410*/  @P0 IMAD.WIDE R2, R166.reuse, R12.reuse, c[0x0][0x2d8] ;  /* 0x0000b600a6020625 */ /* 0x0c2fe400078e020c */
[----:B--2---:R-:W2:Y:S04]  /*0420*/  @P2 LDG.E R0, [R4.64] ;  /* 0x0000000e04002981 */ /* 0x004ea8000c1e1900 */
[----:B------:R1:W3:Y:S04]  /*0430*/  @P0 LDG.E R8, [R2.64] ;  /* 0x0000000e02080981 */ /* 0x0002e8000c1e1900 */
[----:B------:R-:W4:Y:S01]  /*0440*/  @P2 LDG.E R7, [R4.64] ;  /* 0x0000000e04072981 */ /* 0x000f22000c1e1900 */
[----:B-1----:R-:W-:-:S05]  /*0450*/  IMAD.WIDE R2, R166, R12, c[0x0][0x2d0] ;  /* 0x0000b400a6027625 */ /* 0x002fca00078e020c */
[----:B------:R-:W5:Y:S01]  /*0460*/  @P3 LDG.E R6, [R2.64] ;  /* 0x0000000e02063981 */ /* 0x000f62000c1e1900 */
[----:B--2---:R-:W-:Y:S01]  /*0470*/  @P2 IMAD R0, R166, 0x40, R0 ;  /* 0x00000040a6002824 */ /* 0x004fe200078e0200 */
[----:B---3--:R1:W2:Y:S04]  /*0480*/  @P0 R2UR UR11, R8 ;  /* 0x00000000080b03c2 */ /* 0x0082a800000e0000 */
[----:B-1----:R-:W-:-:S04]  /*0490*/  @P2 SHF.R.S32.HI R8, RZ, 0x1f, R0 ;  /* 0x0000001fff082819 */ /* 0x002fc80000011400 */
[----:B------:R-:W-:Y:S02]  /*04a0*/  @P2 LEA.HI R0, R8, R0, RZ, 0x6 ;  /* 0x0000000008002211 */ /* 0x000fe400078f30ff */
[----:B------:R-:W-:Y:S01]  /*04b0*/  CS2R R8, SRZ ;  /* 0x0000000000087805 */ /* 0x000fe2000001ff00 */
[--C-:B-----5:R-:W-:Y:S01]  /*04c0*/  @P3 SHF.R.S32.HI R11, RZ, 0x1f, R6.reuse ;  /* 0x0000001fff0b3819 */ /* 0x120fe20000011406 */
[--C-:B----4-:R-:W-:Y:S01]  /*04d0*/  @P2 IMAD.MOV.U32 R8, RZ, RZ, R7.reuse ;  /* 0x000000ffff082224 */ /* 0x110fe200078e0007 */
[----:B------:R-:W-:Y:S01]  /*04e0*/  @P2 SHF.R.S32.HI R9, RZ, 0x1f, R7 ;  /* 0x0000001fff092819 */ /* 0x000fe20000011407 */
        /* <DEDUP_REMOVED lines=9> */
.L_x_1764:
[----:B--2---:R-:W-:-:S04]  /*0580*/  ISETP.NE.U32.AND P0, PT, RZ, c[0x0][0x2e0], PT ;  /* 0x0000b800ff007a0c */ /* 0x004fc80003f05070 */
[----:B------:R-:W-:-:S13]  /*0590*/  ISETP.NE.AND.EX P0, PT, RZ, c[0x0][0x2e4], PT, P0 ;  /* 0x0000b900ff007a0c */ /* 0x000fda0003f05300 */
[----:B------:R-:W-:Y:S05]  /*05a0*/  @!P0 BRA `(.L_x_1765) ;  /* 0x0000004000008947 */ /* 0x000fea0003800000 */
[----:B------:R-:W-:-:S05]  /*05b0*/  IMAD.WIDE R2, R166, R12, c[0x0][0x2e0] ;  /* 0x0000b800a6027625 */ /* 0x000fca00078e020c */
[----:B------:R-:W2:Y:S02]  /*05c0*/  LDG.E R0, [R2.64] ;  /* 0x0000000e02007981 */ /* 0x000ea4000c1e1900 */
[----:B--2---:R1:W2:Y:S01]  /*05d0*/  R2UR UR10, R0 ;  /* 0x00000000000a73c2 */ /* 0x0042a200000e0000 */
[----:B------:R-:W-:Y:S05]  /*05e0*/  BRA `(.L_x_1766) ;  /* 0x0000006000007947 */ /* 0x000fea0003800000 */
.L_x_1765:
[----:B------:R-:W-:Y:S05]  /*05f0*/  @!P3 BRA `(.L_x_1766) ;  /* 0x000000500000b947 */ /* 0x000fea0003800000 */
[----:B------:R1:W2:Y:S04]  /*0600*/  LDG.E R0, [R2.64] ;  /* 0x0000000e02007981 */ /* 0x0002a8000c1e1900 */
[----:B-1----:R-:W3:Y:S01]  /*0610*/  LDG.E R2, [R2.64+0x4] ;  /* 0x0000040e02027981 */ /* 0x002ee2000c1e1900 */
[----:B--2---:R-:W1:Y:S08]  /*0620*/  R2UR UR10, R0 ;  /* 0x00000000000a73c2 */ /* 0x004e7000000e0000 */
[----:B---3--:R-:W1:Y:S02]  /*0630*/  R2UR UR4, R2 ;  /* 0x00000000020473c2 */ /* 0x008e6400000e0000 */
[----:B-1----:R-:W-:-:S06]  /*0640*/  UIADD3 UR10, -UR10, UR4, URZ ;  /* 0x000000040a0a7290 */ /* 0x002fcc000fffe13f */
.L_x_1766:
        /* <DEDUP_REMOVED lines=15> */
.L_x_1767:
[----:B--2---:R-:W-:Y:S01]  /*0740*/  UIADD3 UR4, UR12, UR11, -UR10 ;  /* 0x0000000b0c047290 */ /* 0x004fe2000fffe80a */
[----:B------:R-:W-:Y:S01]  /*0750*/  PLOP3.LUT P0, PT, PT, PT, PT, 0x80, 0x0 ;  /* 0x000000000000781c */ /* 0x000fe20003f0f070 */
[----:B------:R-:W-:Y:S01]  /*0760*/  ULDC UR5, c[0x0][0x2a4] ;  /* 0x0000a90000057ab9 */ /* 0x000fe20000000800 */
        /* <DEDUP_REMOVED lines=82> */
[C---:B------:R-:W-:Y:S01]  /*0c90*/  IMAD.SHL.U32 R23, R164.reuse, 0x4, RZ ;  /* 0x00000004a4177824 */ /* 0x040fe200078e00ff */
[----:B------:R-:W-:Y:S01]  /*0ca0*/  LOP3.LUT R2, R33, 0xfffffff8, RZ, 0xc0, !PT ;  /* 0xfffffff821027812 */ /* 0x000fe200078ec0ff */
[----:B------:R-:W-:Y:S01]  /*0cb0*/  ULDC.64 UR4, c[0x0][0x1d8] ;  /* 0x0000760000047ab9 */ /* 0x000fe20000000a00 */
[----:B------:R-:W-:Y:S01]  /*0cc0*/  SHF.R.S32.HI R12, RZ, 0x1f, R39 ;  /* 0x0000001fff0c7819 */ /* 0x000fe20000011427 */
[----:B------:R-:W-:Y:S01]  /*0cd0*/  STL [R1+0x68], R39 ;  /* 0x0000682701007387 */ /* 0x000fe20000100800 */
[----:B------:R-:W-:Y:S01]  /*0ce0*/  IADD3 R17, P2, R39, R8, RZ ;  /* 0x0000000827117210 */ /* 0x000fe20007f5e0ff */
[----:B------:R-:W-:Y:S01]  /*0cf0*/  IMAD.IADD R32, R164, 0x1, -R2 ;  /* 0x00000001a4207824 */ /* 0x000fe200078e0a02 */
[----:B------:R-:W-:Y:S01]  /*0d00*/  SHF.R.S32.HI R13, RZ, 0x1f, R164 ;  /* 0x0000001fff0d7819 */ /* 0x000fe200000114a4 */
[----:B------:R-:W2:Y:S01]  /*0d10*/  LDL.LU R37, [R1+0x30] ;  /* 0x0000300001257983 */ /* 0x000ea20000300800 */
[----:B------:R-:W-:Y:S01]  /*0d20*/  IADD3 R26, P1, R6, R164, RZ ;  /* 0x000000a4061a7210 */ /* 0x000fe20007f3e0ff */
[----:B------:R-:W-:Y:S01]  /*0d30*/  @P0 IMAD.HI.U32 R3, R165, c[0x0][0x24c], RZ ;  /* 0x00009300a5030a27 */ /* 0x000fe200078e00ff */
[----:B------:R-:W-:Y:S01]  /*0d40*/  USHF.L.U32 UR6, UR4, 0x6, URZ ;  /* 0x0000000604067899 */ /* 0x000fe2000800063f */
[----:B------:R-:W-:Y:S01]  /*0d50*/  SHF.R.S32.HI R31, RZ, 0x1f, R165 ;  /* 0x0000001fff1f7819 */ /* 0x000fe200000114a5 */
[----:B------:R-:W-:Y:S01]  /*0d60*/  UIADD3 UR20, -UR12, UR10, URZ ;  /* 0x0000000a0c147290 */ /* 0x000fe2000fffe13f */
[----:B------:R-:W-:Y:S01]  /*0d70*/  IMAD.SHL.U32 R18, R32, 0x8, RZ ;  /* 0x0000000820127824 */ /* 0x000fe200078e00ff */
[----:B------:R-:W-:Y:S01]  /*0d80*/  @P0 SHF.R.U32.HI R0, RZ, c[0x0][0x250], R3 ;  /* 0x00009400ff000a19 */ /* 0x000fe20000011603 */
[C---:B------:R-:W-:Y:S01]  /*0d90*/  IMAD.X R24, R12.reuse, 0x1, R9, P2 ;  /* 0x000000010c187824 */ /* 0x040fe200010e0609 */
[C---:B------:R-:W-:Y:S01]  /*0da0*/  IADD3 R10, P0, R39.reuse, R10, RZ ;  /* 0x0000000a270a7210 */ /* 0x040fe20007f1e0ff */
[----:B------:R-:W-:Y:S01]  /*0db0*/  IMAD.SHL.U32 R8, R39, 0x40, RZ ;  /* 0x0000004027087824 */ /* 0x000fe200078e00ff */
[----:B------:R-:W-:Y:S01]  /*0dc0*/  SHF.R.S32.HI R7, RZ, 0x1f, R0 ;  /* 0x0000001fff077819 */ /* 0x000fe20000011400 */
[----:B------:R-:W-:Y:S01]  /*0dd0*/  UMOV UR21, 0x6 ;  /* 0x0000000600157882 */ /* 0x000fe20000000000 */
[----:B------:R-:W-:Y:S01]  /*0de0*/  SHF.R.S32.HI R19, RZ, 0x1f, R18 ;  /* 0x0000001fff137819 */ /* 0x000fe20000011412 */
[----:B------:R-:W-:Y:S01]  /*0df0*/  IMAD.X R11, R12, 0x1, R11, P0 ;  /* 0x000000010c0b7824 */ /* 0x000fe200000e060b */
[----:B------:R-:W-:Y:S01]  /*0e00*/  SEL R12, R29, RZ, !P3 ;  /* 0x000000ff1d0c7207 */ /* 0x000fe20005800000 */
[----:B------:R-:W-:Y:S01]  /*0e10*/  IMAD R2, R7, c[0x0][0x1e0], RZ ;  /* 0x0000780007027a24 */ /* 0x000fe200078e02ff */
[----:B------:R-:W-:Y:S01]  /*0e20*/  LEA.HI.X.SX32 R27, R6, R13, 0x1, P1 ;  /* 0x0000000d061b7211 */ /* 0x000fe200008f0eff */
[----:B------:R-:W-:Y:S01]  /*0e30*/  IMAD.WIDE R10, R16, 0x80, R10 ;  /* 0x00000080100a7825 */ /* 0x000fe200078e020a */
[----:B------:R-:W-:-:S02]  /*0e40*/  SEL R13, R166, RZ, !P3 ;  /* 0x000000ffa60d7207 */ /* 0x000fc40005800000 */
[----:B------:R-:W-:Y:S01]  /*0e50*/  LOP3.LUT R8, R8, 0x1c0, RZ, 0xc0, !PT ;  /* 0x000001c008087812 */ /* 0x000fe200078ec0ff */
[C---:B------:R-:W-:Y:S02]  /*0e60*/  IMAD R4, R0.reuse, c[0x0][0x1e4], R2 ;  /* 0x0000790000047a24 */ /* 0x040fe400078e0202 */
[----:B------:R-:W-:Y:S01]  /*0e70*/  IMAD.WIDE.U32 R2, R0, c[0x0][0x1e0], R18 ;  /* 0x0000780000027a25 */ /* 0x000fe200078e0012 */
[----:B------:R-:W-:Y:S02]  /*0e80*/  LOP3.LUT R15, R8, 0x38, R18, 0xf8, !PT ;  /* 0x00000038080f7812 */ /* 0x000fe400078ef812 */
[----:B------:R-:W-:Y:S01]  /*0e90*/  SHF.R.U32.HI R8, RZ, 0x3, R8 ;  /* 0x00000003ff087819 */ /* 0x000fe20000011608 */
[----:B------:R-:W-:Y:S02]  /*0ea0*/  IMAD.IADD R5, R3, 0x1, R4 ;  /* 0x0000000103057824 */ /* 0x000fe400078e0204 */
[----:B------:R-:W-:Y:S01]  /*0eb0*/  IMAD.MOV.U32 R4, RZ, RZ, R2 ;  /* 0x000000ffff047224 */ /* 0x000fe200078e0002 */
[----:B------:R-:W-:Y:S01]  /*0ec0*/  LEA.HI R2, R36, R164, RZ, 0x6 ;  /* 0x000000a424027211 */ /* 0x000fe200078f30ff */
[----:B------:R-:W-:-:S03]  /*0ed0*/  IMAD R3, R12, c[0x0][0x1e8], RZ ;  /* 0x00007a000c037a24 */ /* 0x000fc600078e02ff */
[----:B------:R-:W-:Y:S01]  /*0ee0*/  SHF.R.S32.HI R30, RZ, 0x6, R2 ;  /* 0x00000006ff1e7819 */ /* 0x000fe20000011402 */
[----:B------:R-:W-:Y:S02]  /*0ef0*/  IMAD R2, R7, c[0x0][0x1b0], RZ ;  /* 0x00006c0007027a24 */ /* 0x000fe400078e02ff */
[----:B------:R-:W-:Y:S02]  /*0f00*/  IMAD R14, R13, c[0x0][0x1ec], R3 ;  /* 0x00007b000d0e7a24 */ /* 0x000fe400078e0203 */
[C---:B------:R-:W-:Y:S02]  /*0f10*/  IMAD R9, R0.reuse, c[0x0][0x1b4], R2 ;  /* 0x00006d0000097a24 */ /* 0x040fe400078e0202 */
[----:B------:R-:W-:-:S04]  /*0f20*/  IMAD.WIDE.U32 R2, R0, c[0x0][0x1b0], R18 ;  /* 0x00006c0000027a25 */ /* 0x000fc800078e0012 */
[----:B------:R-:W-:Y:S02]  /*0f30*/  IMAD R0, R12, c[0x0][0x1b8], RZ ;  /* 0x00006e000c007a24 */ /* 0x000fe400078e02ff */
[----:B------:R-:W-:-:S04]  /*0f40*/  IMAD.WIDE.U32 R6, R13, c[0x0][0x1e8], R4 ;  /* 0x00007a000d067a25 */ /* 0x000fc800078e0004 */
[----:B------:R-:W-:Y:S02]  /*0f50*/  IMAD.IADD R5, R3, 0x1, R9 ;  /* 0x0000000103057824 */ /* 0x000fe400078e0209 */
[----:B------:R-:W-:Y:S02]  /*0f60*/  IMAD.MOV.U32 R4, RZ, RZ, R2 ;  /* 0x000000ffff047224 */ /* 0x000fe400078e0002 */
[C---:B------:R-:W-:Y:S01]  /*0f70*/  IMAD R16, R13.reuse, c[0x0][0x1bc], R0 ;  /* 0x00006f000d107a24 */ /* 0x040fe200078e0200 */
[----:B------:R-:W-:Y:S01]  /*0f80*/  SHF.R.S32.HI R0, RZ, 0x1f, R20 ;  /* 0x0000001fff007819 */ /* 0x000fe20000011414 */
[----:B------:R-:W-:Y:S01]  /*0f90*/  IMAD.WIDE.U32 R12, R13, c[0x0][0x1b8], R4 ;  /* 0x00006e000d0c7a25 */ /* 0x000fe200078e0004 */
[----:B------:R-:W-:-:S03]  /*0fa0*/  IADD3 R20, P0, R23, R20, RZ ;  /* 0x0000001417147210 */ /* 0x000fc60007f1e0ff */
[----:B------:R-:W-:Y:S01]  /*0fb0*/  IMAD R4, R11, c[0x0][0x1d8], RZ ;  /* 0x000076000b047a24 */ /* 0x000fe200078e02ff */
[----:B------:R-:W-:Y:S01]  /*0fc0*/  LEA.HI.X.SX32 R21, R23, R0, 0x1, P0 ;  /* 0x0000000017157211 */ /* 0x000fe200000f0eff */
[----:B------:R-:W-:Y:S02]  /*0fd0*/  IMAD.IADD R3, R7, 0x1, R14 ;  /* 0x0000000107037824 */ /* 0x000fe400078e020e */
[----:B------:R-:W-:Y:S02]  /*0fe0*/  IMAD.MOV.U32 R2, RZ, RZ, R6 ;  /* 0x000000ffff027224 */ /* 0x000fe400078e0006 */
[----:B------:R-:W-:Y:S02]  /*0ff0*/  IMAD R0, R10, c[0x0][0x1dc], R4 ;  /* 0x000077000a007a24 */ /* 0x000fe400078e0204 */
[----:B------:R-:W-:Y:S02]  /*1000*/  IMAD.SHL.U32 R35, R30, 0x200, RZ ;  /* 0x000002001e237824 */ /* 0x000fe400078e00ff */
[----:B------:R-:W-:Y:S01]  /*1010*/  IMAD.WIDE.U32 R4, R10, c[0x0][0x1d8], R2 ;  /* 0x000076000a047a25 */ /* 0x000fe200078e0002 */
[----:B------:R-:W-:-:S02]  /*1020*/  IADD3 R34, R18, 0x40, RZ ;  /* 0x0000004012227810 */ /* 0x000fc40007ffe0ff */
[----:B------:R-:W-:Y:S01]  /*1030*/  LOP3.LUT R14, R35, R15, R8, 0xf6, !PT ;  /* 0x0000000f230e7212 */ /* 0x000fe200078ef608 */
[----:B------:R-:W-:Y:S01]  /*1040*/  IMAD.IADD R0, R5, 0x1, R0 ;  /* 0x0000000105007824 */ /* 0x000fe200078e0200 */
[----:B------:R-:W-:Y:S01]  /*1050*/  LEA R2, P0, R4, c[0x0][0x1c0], 0x1 ;  /* 0x0000700004027a11 */ /* 0x000fe200078008ff */
[----:B------:R-:W-:Y:S01]  /*1060*/  IMAD R7, R31, c[0x0][0x270], RZ ;  /* 0x00009c001f077a24 */ /* 0x000fe200078e02ff */
        /* <DEDUP_REMOVED lines=42> */
[----:B------:R-:W-:Y:S01]  /*1310*/  IMAD R11, R10, c[0x0][0x1ac], R0 ;  /* 0x00006b000a0b7a24 */ /* 0x000fe200078e0200 */
[----:B------:R-:W-:Y:S01]  /*1320*/  ISETP.GE.AND P1, PT, R34, c[0x0][0x19c], PT ;  /* 0x0000670022007a0c */ /* 0x000fe20003f26270 */
[----:B------:R-:W-:Y:S01]  /*1330*/  ULDC.64 UR4, c[0x0][0x1a8] ;  /* 0x00006a0000047ab9 */ /* 0x000fe20000000a00 */
[----:B------:R4:W-:Y:S01]  /*1340*/  LDGSTS.E.BYPASS.LTC128B.128 [R14+0xb080], [R4.64], !P2 ;  /* 0x0b080000040e7fae */ /* 0x0009e2000d101d4e */
[----:B------:R-:W-:Y:S01]  /*1350*/  IMAD R0, R24, c[0x0][0x208], RZ ;  /* 0x0000820018007a24 */ /* 0x000fe200078e02ff */
[----:B------:R-:W-:Y:S01]  /*1360*/  ISETP.GE.AND P2, PT, R18, c[0x0][0x19c], PT ;  /* 0x0000670012007a0c */ /* 0x000fe20003f46270 */
[----:B------:R-:W-:Y:S01]  /*1370*/  IMAD.WIDE.U32 R12, R10, c[0x0][0x1a8], R8 ;  /* 0x00006a000a0c7a25 */ /* 0x000fe200078e0008 */
[C---:B------:R-:W-:Y:S01]  /*1380*/  ISETP.LT.OR P3, PT, R15.reuse, 0x61, P4 ;  /* 0x000000610f00780c */ /* 0x040fe20002761670 */
[----:B------:R-:W-:Y:S01]  /*1390*/  USHF.L.U32 UR6, UR4, 0x6, URZ ;  /* 0x0000000604067899 */ /* 0x000fe2000800063f */
[----:B------:R-:W-:Y:S01]  /*13a0*/  ISETP.LT.OR P5, PT, R15, 0x1, P2 ;  /* 0x000000010f00780c */ /* 0x000fe200017a1670 */
[----:B------:R-:W-:Y:S01]  /*13b0*/  IMAD R25, R17, c[0x0][0x20c], R0 ;  /* 0x0000830011197a24 */ /* 0x000fe200078e0200 */
[----:B------:R-:W-:Y:S01]  /*13c0*/  ISETP.LT.OR P4, PT, R15, 0x1, P1 ;  /* 0x000000010f00780c */ /* 0x000fe20000f81670 */
        /* <DEDUP_REMOVED lines=57> */
[----:B------:R-:W-:Y:S01]  /*1760*/  IMAD.IADD R11, R11, 0x1, R25 ;  /* 0x000000010b0b7824 */ /* 0x000fe200078e0219 */
[----:B--2---:R-:W-:-:S04]  /*1770*/  LOP3.LUT R37, R37, 0xfffffffd, RZ, 0xc0, !PT ;  /* 0xfffffffd25257812 */ /* 0x004fc800078ec0ff */
[----:B------:R-:W-:Y:S02]  /*1780*/  @P0 LOP3.LUT R37, R37, 0x2, RZ, 0xfc, !PT ;  /* 0x0000000225250812 */ /* 0x000fe400078efcff */
[----:B------:R-:W-:-:S04]  /*1790*/  IADD3 R2, P0, R6, UR6, RZ ;  /* 0x0000000606027c10 */ /* 0x000fc8000ff1e0ff */
[----:B------:R-:W-:Y:S02]  /*17a0*/  IADD3.X R3, R7, UR16, RZ, P0, !PT ;  /* 0x0000001007037c10 */ /* 0x000fe400087fe4ff */
[----:B------:R-:W-:-:S03]  /*17b0*/  IADD3 R8, P0, R6, UR19, RZ ;  /* 0x0000001306087c10 */ /* 0x000fc6000ff1e0ff */
[----:B------:R2:W-:Y:S01]  /*17c0*/  LDGSTS.E.BYPASS.LTC128B.128 [R14+0x2080], [R2.64], !P5 ;  /* 0x02080000020e7fae */ /* 0x0005e2000e901d4e */
[----:B------:R-:W-:Y:S02]  /*17d0*/  IADD3.X R9, R7, UR18, RZ, P0, !PT ;  /* 0x0000001207097c10 */ /* 0x000fe400087fe4ff */
[----:B------:R-:W-:-:S03]  /*17e0*/  LEA R0, P0, R4, R40, 0x6 ;  /* 0x0000002804007211 */ /* 0x000fc600078030ff */
[----:B------:R3:W-:Y:S01]  /*17f0*/  LDGSTS.E.BYPASS.LTC128B.128 [R14+0x6080], [R8.64], !P4 ;  /* 0x06080000080e7fae */ /* 0x0007e2000e101d4e */
[----:B----4-:R-:W-:Y:S02]  /*1800*/  LEA.HI.X R7, R4, R16, R5, 0x6, P0 ;  /* 0x0000001004077211 */ /* 0x010fe400000f3405 */
[----:B------:R-:W-:-:S04]  /*1810*/  LEA R6, P0, R0, c[0x0][0x160], 0x1 ;  /* 0x0000580000067a11 */ /* 0x000fc800078008ff */
[----:B------:R-:W-:Y:S01]  /*1820*/  LEA.HI.X R7, R0, c[0x0][0x164], R7, 0x1, P0 ;  /* 0x0000590000077a11 */ /* 0x000fe200000f0c07 */
[----:B------:R-:W-:Y:S02]  /*1830*/  IMAD.U32 R0, RZ, RZ, UR4 ;  /* 0x00000004ff007e24 */ /* 0x000fe4000f8e00ff */
[----:B------:R-:W-:-:S04]  /*1840*/  IMAD.WIDE.U32 R4, R165, c[0x0][0x210], R10 ;  /* 0x00008400a5047a25 */ /* 0x000fc800078e000a */
[----:B------:R-:W-:Y:S01]  /*1850*/  IMAD.U32 R11, RZ, RZ, UR5 ;  /* 0x00000005ff0b7e24 */ /* 0x000fe2000f8e00ff */
[----:B------:R-:W-:Y:S02]  /*1860*/  ISETP.NE.AND P5, PT, R28, RZ, PT ;  /* 0x000000ff1c00720c */ /* 0x000fe40003fa5270 */
[C---:B---3--:R-:W-:Y:S01]  /*1870*/  IADD3 R8, P1, R2.reuse, UR6, RZ ;  /* 0x0000000602087c10 */ /* 0x048fe2000ff3e0ff */
[----:B------:R-:W-:Y:S01]  /*1880*/  IMAD.WIDE.U32 R22, R15, c[0x0][0x278], R22 ;  /* 0x00009e000f167a25 */ /* 0x000fe200078e0016 */
[----:B--2---:R-:W-:Y:S01]  /*1890*/  IADD3 R2, P0, R2, UR19, RZ ;  /* 0x0000001302027c10 */ /* 0x004fe2000ff1e0ff */
[----:B------:R-:W-:Y:S01]  /*18a0*/  USHF.L.U32 UR19, UR17, 0x6, URZ ;  /* 0x0000000611137899 */ /* 0x000fe2000800063f */
[----:B------:R-:W-:Y:S01]  /*18b0*/  IADD3.X R9, R3, UR16, RZ, P1, !PT ;  /* 0x0000001003097c10 */ /* 0x000fe20008ffe4ff */
[----:B-1----:R-:W-:Y:S01]  /*18c0*/  IMAD R12, R31, c[0x0][0x210], RZ ;  /* 0x000084001f0c7a24 */ /* 0x002fe200078e02ff */
[----:B------:R-:W-:Y:S01]  /*18d0*/  IADD3.X R3, R3, UR18, RZ, P0, !PT ;  /* 0x0000001203037c10 */ /* 0x000fe200087fe4ff */
[----:B------:R-:W-:Y:S01]  /*18e0*/  ULDC.64 UR6, c[0x0][0x208] ;  /* 0x0000820000067ab9 */ /* 0x000fe20000000a00 */
[----:B------:R-:W-:-:S03]  /*18f0*/  LEA R10, P0, R0, R6, 0x6 ;  /* 0x00000006000a7211 */ /* 0x000fc600078030ff */
[----:B------:R1:W-:Y:S01]  /*1900*/  LDGSTS.E.BYPASS.LTC128B.128 [R14+0x3080], [R8.64], !P5 ;  /* 0x03080000080e7fae */ /* 0x0003e2000e901d4e */
[----:B------:R-:W-:Y:S01]  /*1910*/  LEA.HI.X R11, R0, R7, R11, 0x6, P0 ;  /* 0x00000007000b7211 */ /* 0x000fe200000f340b */
[----:B------:R-:W-:Y:S01]  /*1920*/  IMAD.U32 R0, RZ, RZ, UR19 ;  /* 0x00000013ff007e24 */ /* 0x000fe2000f8e00ff */
[----:B------:R-:W-:Y:S01]  /*1930*/  LOP3.LUT P2, RZ, R29, 0x1, RZ, 0xc0, !PT ;  /* 0x000000011dff7812 */ /* 0x000fe2000784c0ff */
[----:B------:R2:W-:Y:S03]  /*1940*/  LDGSTS.E.BYPASS.LTC128B.128 [R14+0x7080], [R2.64], !P6 ;  /* 0x07080000020e7fae */ /* 0x0005e6000f101d4e */
[----:B------:R-:W-:Y:S02]  /*1950*/  IADD3 R0, -R39, UR11, -R0 ;  /* 0x0000000b27007c10 */ /* 0x000fe4000fffe900 */
[----:B------:R-:W-:Y:S02]  /*1960*/  ISETP.GT.AND P4, PT, R164, 0xf, PT ;  /* 0x0000000fa400780c */ /* 0x000fe40003f84270 */
[----:B------:R-:W-:Y:S01]  /*1970*/  LOP3.LUT R37, R37, 0xfffffffe, RZ, 0xc0, !PT ;  /* 0xfffffffe25257812 */ /* 0x000fe200078ec0ff */
[----:B------:R-:W-:Y:S01]  /*1980*/  USHF.R.S32.HI UR18, URZ, 0x1f, UR19 ;  /* 0x0000001f3f127899 */ /* 0x000fe20008011413 */
[----:B------:R-:W-:Y:S01]  /*1990*/  ISETP.LT.OR P0, PT, R0, 0x1, !P2 ;  /* 0x000000010000780c */ /* 0x000fe20005701670 */
[----:B------:R-:W0:Y:S01]  /*19a0*/  LDGDEPBAR ;  /* 0x00000000000079af */ /* 0x000e220000000000 */
[----:B------:R-:W-:Y:S01]  /*19b0*/  @P3 LOP3.LUT R37, R37, 0x1, RZ, 0xfc, !PT ;  /* 0x0000000125253812 */ /* 0x000fe200078efcff */
[----:B------:R-:W-:-:S04]  /*19c0*/  IMAD R12, R165, c[0x0][0x214], R12 ;  /* 0x00008500a50c7a24 */ /* 0x000fc800078e020c */
[----:B------:R-:W-:Y:S01]  /*19d0*/  STL [R1+0x30], R37 ;  /* 0x0000302501007387 */ /* 0x000fe20000100800 */
[----:B--2---:R-:W-:-:S05]  /*19e0*/  IMAD R2, R24, c[0x0][0x278], RZ ;  /* 0x00009e0018027a24 */ /* 0x004fca00078e02ff */
[----:B------:R2:W-:Y:S01]  /*19f0*/  LDGSTS.E.BYPASS.LTC128B.128 [R14+0x10080], [R6.64], !P0 ;  /* 0x10080000060e7fae */ /* 0x0005e2000c101d4e */
[----:B------:R-:W-:-:S03]  /*1a00*/  IMAD R2, R15, c[0x0][0x27c], R2 ;  /* 0x00009f000f027a24 */ /* 0x000fc600078e0202 */
[----:B------:R-:W-:Y:S01]  /*1a10*/  STL.64 [R1+0x58], R40 ;  /* 0x0000582801007387 */ /* 0x000fe20000100a00 */
[----:B-1----:R-:W-:Y:S01]  /*1a20*/  @!P4 IADD3 R9, P0, R22, UR19, RZ ;  /* 0x000000131609cc10 */ /* 0x002fe2000ff1e0ff */
[----:B------:R-:W-:Y:S02]  /*1a30*/  IMAD.IADD R13, R23, 0x1, R2 ;  /* 0x00000001170d7824 */ /* 0x000fe400078e0202 */
[----:B------:R-:W-:Y:S01]  /*1a40*/  STL [R1+0x64], R16 ;  /* 0x0000641001007387 */ /* 0x000fe20000100800 */
[----:B------:R-:W-:-:S03]  /*1a50*/  IMAD.IADD R5, R5, 0x1, R12 ;  /* 0x0000000105057824 */ /* 0x000fc600078e020c */
[----:B------:R-:W-:Y:S01]  /*1a60*/  STL.64 [R1+0x78], R22 ;  /* 0x0000781601007387 */ /* 0x000fe20000100a00 */
[----:B------:R-:W-:Y:S01]  /*1a70*/  LOP3.LUT P3, RZ, R29, 0x2, RZ, 0xc0, !PT ;  /* 0x000000021dff7812 */ /* 0x000fe2000786c0ff */
[----:B------:R-:W-:Y:S02]  /*1a80*/  IMAD R3, R24, c[0x0][0x218], RZ ;  /* 0x0000860018037a24 */ /* 0x000fe400078e02ff */
[----:B------:R1:W-:Y:S01]  /*1a90*/  STL [R1+0x88], R13 ;  /* 0x0000880d01007387 */ /* 0x0003e20000100800 */
[----:B------:R-:W-:Y:S01]  /*1aa0*/  USHF.L.U32 UR22, UR6, 0x6, URZ ;  /* 0x0000000606167899 */ /* 0x000fe2000800063f */
[----:B------:R-:W-:Y:S01]  /*1ab0*/  ISETP.GE.AND P1, PT, R18, c[0x0][0x1fc], PT ;  /* 0x00007f0012007a0c */ /* 0x000fe20003f26270 */
[----:B------:R-:W-:Y:S01]  /*1ac0*/  USHF.L.U64.HI UR21, UR6, UR21, UR7 ;  /* 0x0000001506157299 */ /* 0x000fe20008010207 */
[----:B------:R-:W-:Y:S01]  /*1ad0*/  IMAD R2, R15, c[0x0][0x21c], R3 ;  /* 0x000087000f027a24 */ /* 0x000fe200078e0203 */
[C---:B------:R-:W-:Y:S02]  /*1ae0*/  ISETP.LT.OR P5, PT, R0.reuse, 0x1, !P3 ;  /* 0x000000010000780c */ /* 0x040fe40005fa1670 */
[----:B------:R-:W-:Y:S01]  /*1af0*/  SEL R3, RZ, 0x1, P1 ;  /* 0x00000001ff037807 */ /* 0x000fe20000800000 */
[----:B------:R-:W-:Y:S01]  /*1b00*/  UIMAD UR16, UR21, UR17, URZ ;  /* 0x00000011151072a4 */ /* 0x000fe2000f8e023f */
[C---:B------:R-:W-:Y:S01]  /*1b10*/  ISETP.LT.OR P2, PT, R0.reuse, 0x21, !P2 ;  /* 0x000000210000780c */ /* 0x040fe20005741670 */
[----:B------:R-:W-:Y:S01]  /*1b20*/  IMAD.U32 R28, RZ, RZ, UR22 ;  /* 0x00000016ff1c7e24 */ /* 0x000fe2000f8e00ff */
[----:B------:R-:W-:Y:S01]  /*1b30*/  ISETP.LT.OR P1, PT, R0, 0x21, !P3 ;  /* 0x000000210000780c */ /* 0x000fe20005f21670 */
[----:B------:R-:W-:-:S06]  /*1b40*/  UIMAD UR16, UR13, UR22, UR16 ;  /* 0x000000160d1072a4 */ /* 0x000fcc000f8e0210 */
[----:B------:R2:W-:Y:S04]  /*1b50*/  LDGSTS.E.BYPASS.LTC128B.128 [R14+0x12080], [R6.64+0x80], !P5 ;  /* 0x12080080060e7fae */ /* 0x0005e8000e901d4e */
[----:B------:R3:W-:Y:S01]  /*1b60*/  LDGSTS.E.BYPASS.LTC128B.128 [R14+0x11080], [R10.64], !P2 ;  /* 0x110800000a0e7fae */ /* 0x0007e2000d101d4e */
[----:B-1----:R-:W-:Y:S01]  /*1b70*/  @!P4 IADD3.X R13, R13, UR18, RZ, P0, !PT ;  /* 0x000000120d0dcc10 */ /* 0x002fe200087fe4ff */
[----:B------:R-:W-:Y:S01]  /*1b80*/  IMAD.WIDE.U32 R22, R15, c[0x0][0x218], R4 ;  /* 0x000086000f167a25 */ /* 0x000fe200078e0004 */
[----:B------:R-:W-:Y:S01]  /*1b90*/  ISETP.GE.AND P0, PT, R34, c[0x0][0x1fc], PT ;  /* 0x00007f0022007a0c */ /* 0x000fe20003f06270 */
[----:B------:R3:W-:Y:S03]  /*1ba0*/  LDGSTS.E.BYPASS.LTC128B.128 [R14+0x13080], [R10.64+0x80], !P1 ;  /* 0x130800800a0e7fae */ /* 0x0007e6000c901d4e */
[----:B------:R-:W-:Y:S01]  /*1bb0*/  SEL R4, RZ, 0xffffffff, P0 ;  /* 0xffffffffff047807 */ /* 0x000fe20000000000 */
[----:B------:R-:W-:-:S02]  /*1bc0*/  IMAD.IADD R43, R23, 0x1, R2 ;  /* 0x00000001172b7824 */ /* 0x000fc400078e0202 */
[----:B------:R-:W-:Y:S02]  /*1bd0*/  IMAD.MOV.U32 R42, RZ, RZ, R22 ;  /* 0x000000ffff2a7224 */ /* 0x000fe400078e0016 */
[----:B------:R-:W-:Y:S01]  /*1be0*/  IMAD.SHL.U32 R2, R4, 0x2, RZ ;  /* 0x0000000204027824 */ /* 0x000fe200078e00ff */
[----:B------:R-:W-:Y:S01]  /*1bf0*/  @!P4 LEA R8, P0, R9, c[0x0][0x258], 0x2 ;  /* 0x000096000908ca11 */ /* 0x000fe200078010ff */
[----:B------:R-:W-:-:S03]  /*1c00*/  IMAD.WIDE.U32 R4, R28, UR17, R42 ;  /* 0x000000111c047c25 */ /* 0x000fc6000f8e002a */
[----:B------:R-:W-:Y:S02]  /*1c10*/  LOP3.LUT R3, R2, 0x2, R3, 0xe2, !PT ;  /* 0x0000000202037812 */ /* 0x000fe400078ee203 */
[----:B------:R-:W-:Y:S02]  /*1c20*/  @!P4 LEA.HI.X R9, R9, c[0x0][0x25c], R13, 0x2, P0 ;  /* 0x000097000909ca11 */ /* 0x000fe400000f140d */
[----:B------:R-:W-:Y:S02]  /*1c30*/  IADD3 R5, R5, UR16, RZ ;  /* 0x0000001005057c10 */ /* 0x000fe4000fffe0ff */
[----:B------:R-:W-:Y:S02]  /*1c40*/  LEA R2, P0, R4, c[0x0][0x1f0], 0x1 ;  /* 0x00007c0004027a11 */ /* 0x000fe400078008ff */
[C---:B------:R-:W-:Y:S02]  /*1c50*/  LOP3.LUT P5, RZ, R3.reuse, 0x1, RZ, 0xc0, !PT ;  /* 0x0000000103ff7812 */ /* 0x040fe400078ac0ff */
[----:B------:R-:W-:-:S02]  /*1c60*/  LOP3.LUT P6, RZ, R3, 0x2, RZ, 0xc0, !PT ;  /* 0x0000000203ff7812 */ /* 0x000fc400078cc0ff */
[----:B------:R-:W-:Y:S02]  /*1c70*/  LEA.HI.X R3, R4, c[0x0][0x1f4], R5, 0x1, P0 ;  /* 0x00007d0004037a11 */ /* 0x000fe400000f0c05 */
[C---:B------:R-:W-:Y:S02]  /*1c80*/  ISETP.LT.OR P1, PT, R0.reuse, 0x1, !P5 ;  /* 0x000000010000780c */ /* 0x040fe40006f21670 */
[----:B------:R-:W-:Y:S01]  /*1c90*/  ISETP.LT.OR P0, PT, R0, 0x1, !P6 ;  /* 0x000000010000780c */ /* 0x000fe20007701670 */
[----:B------:R-:W-:Y:S01]  /*1ca0*/  IMAD R25, R31, c[0x0][0x288], RZ ;  /* 0x0000a2001f197a24 */ /* 0x000fe200078e02ff */
[----:B------:R-:W-:Y:S01]  /*1cb0*/  USHF.L.U32 UR16, UR6, 0x5, URZ ;  /* 0x0000000506107899 */ /* 0x000fe2000800063f */
[----:B--2---:R-:W-:Y:S01]  /*1cc0*/  @!P4 IMAD.SHL.U32 R6, R164, 0x10, RZ ;  /* 0x00000010a406c824 */ /* 0x004fe200078e00ff */
[----:B------:R-:W-:Y:S01]  /*1cd0*/  UMOV UR13, 0x5 ;  /* 0x00000005000d7882 */ /* 0x000fe20000000000 */
[C---:B------:R-:W-:Y:S01]  /*1ce0*/  IMAD R25, R165.reuse, c[0x0][0x28c], R25 ;  /* 0x0000a300a5197a24 */ /* 0x040fe200078e0219 */
[CC--:B------:R-:W-:Y:S01]  /*1cf0*/  LEA.HI R29, R36.reuse, R164.reuse, RZ, 0x5 ;  /* 0x000000a4241d7211 */ /* 0x0c0fe200078f28ff */
[----:B------:R-:W-:Y:S01]  /*1d00*/  IMAD.WIDE.U32 R16, R165, c[0x0][0x288], R20 ;  /* 0x0000a200a5107a25 */ /* 0x000fe200078e0014 */
[----:B------:R-:W-:Y:S01]  /*1d10*/  USHF.L.U64.HI UR13, UR6, UR13, UR7 ;  /* 0x0000000d060d7299 */ /* 0x000fe20008010207 */
[----:B------:R-:W-:Y:S01]  /*1d20*/  LEA.HI R7, R36, R164, RZ, 0x4 ;  /* 0x000000a424077211 */ /* 0x000fe200078f20ff */
[----:B------:R-:W-:Y:S01]  /*1d30*/  USHF.L.U32 UR7, UR16, 0x1, URZ ;  /* 0x0000000110077899 */ /* 0x000fe2000800063f */
[----:B------:R1:W-:Y:S01]  /*1d40*/  @!P4 LDGSTS.E.BYPASS.LTC128B.128 [R6+0x20080], [R8.64] ;  /* 0x200800000806cfae */ /* 0x0003e2000b901d4e */
[----:B------:R-:W-:Y:S01]  /*1d50*/  SHF.R.S32.HI R20, RZ, 0x5, R29 ;  /* 0x00000005ff147819 */ /* 0x000fe2000001141d */
[----:B------:R-:W-:Y:S01]  /*1d60*/  IMAD.IADD R5, R17, 0x1, R25 ;  /* 0x0000000111057824 */ /* 0x000fe200078e0219 */
[----:B---3--:R-:W-:Y:S01]  /*1d70*/  SHF.R.S32.HI R10, RZ, 0x4, R7 ;  /* 0x00000004ff0a7819 */ /* 0x008fe20000011407 */
[----:B------:R-:W-:Y:S01]  /*1d80*/  IMAD.MOV.U32 R4, RZ, RZ, R16 ;  /* 0x000000ffff047224 */ /* 0x000fe200078e0010 */
[----:B------:R-:W0:Y:S01]  /*1d90*/  LDGDEPBAR ;  /* 0x00000000000079af */ /* 0x000e220000000000 */
[----:B------:R-:W-:Y:S01]  /*1da0*/  USHF.L.U64.HI UR6, UR16, 0x1, UR13 ;  /* 0x0000000110067899 */ /* 0x000fe2000801020d */
[----:B------:R-:W-:-:S02]  /*1db0*/  LEA.HI R12, R29, R20, RZ, 0x1 ;  /* 0x000000141d0c7211 */ /* 0x000fc400078f08ff */
[----:B------:R2:W-:Y:S01]  /*1dc0*/  LDGSTS.E.BYPASS.LTC128B.128 [R14+0x18080], [R2.64], !P1 ;  /* 0x18080000020e7fae */ /* 0x0005e2000c901d4e */
[----:B------:R-:W-:Y:S01]  /*1dd0*/  IMAD.WIDE.U32 R40, R15, c[0x0][0x290], R4 ;  /* 0x0000a4000f287a25 */ /* 0x000fe200078e0004 */
[C---:B------:R-:W-:Y:S02]  /*1de0*/  ISETP.LT.OR P2, PT, R0.reuse, 0x21, !P5 ;  /* 0x000000210000780c */ /* 0x040fe40006f41670 */
[----:B------:R2:W-:Y:S01]  /*1df0*/  LDGSTS.E.BYPASS.LTC128B.128 [R14+0x1a080], [R2.64+0x80], !P0 ;  /* 0x1a080080020e7fae */ /* 0x0005e2000c101d4e */
[----:B------:R-:W-:Y:S02]  /*1e00*/  LEA.HI R4, R7, R10, RZ, 0x1 ;  /* 0x0000000a07047211 */ /* 0x000fe400078f08ff */
[----:B------:R-:W-:Y:S02]  /*1e10*/  ISETP.LT.OR P1, PT, R0, 0x21, !P6 ;  /* 0x000000210000780c */ /* 0x000fe40007721670 */
[----:B------:R-:W-:Y:S01]  /*1e20*/  LEA.HI R11, R36, R164, RZ, 0x2 ;  /* 0x000000a4240b7211 */ /* 0x000fe200078f10ff */
[----:B-1----:R-:W-:-:S04]  /*1e30*/  IMAD R6, R24, c[0x0][0x290], RZ ;  /* 0x0000a40018067a24 */ /* 0x002fc800078e02ff */
[----:B------:R-:W-:Y:S01]  /*1e40*/  IMAD R6, R15, c[0x0][0x294], R6 ;  /* 0x0000a5000f067a24 */ /* 0x000fe200078e0206 */
[----:B------:R-:W-:Y:S02]  /*1e50*/  LOP3.LUT R12, R12, 0xfffffffe, RZ, 0xc0, !PT ;  /* 0xfffffffe0c0c7812 */ /* 0x000fe400078ec0ff */
[----:B------:R-:W-:Y:S01]  /*1e60*/  LOP3.LUT R4, R4, 0xfffffffe, RZ, 0xc0, !PT ;  /* 0xfffffffe04047812 */ /* 0x000fe200078ec0ff */
[----:B------:R-:W-:Y:S01]  /*1e70*/  IMAD.IADD R38, R41, 0x1, R6 ;  /* 0x0000000129267824 */ /* 0x000fe200078e0206 */
[----:B--2---:R-:W-:-:S04]  /*1e80*/  IADD3 R2, P0, R2, UR7, RZ ;  /* 0x0000000702027c10 */ /* 0x004fc8000ff1e0ff */
[----:B------:R-:W-:Y:S02]  /*1e90*/  IADD3.X R3, R3, UR6, RZ, P0, !PT ;  /* 0x0000000603037c10 */ /* 0x000fe400087fe4ff */
[----:B------:R-:W-:Y:S01]  /*1ea0*/  IADD3 R0, P0, R40, UR19, RZ ;  /* 0x0000001328007c10 */ /* 0x000fe2000ff1e0ff */
[----:B------:R1:W-:Y:S01]  /*1eb0*/  STL.64 [R1+0x50], R22 ;  /* 0x0000501601007387 */ /* 0x0003e20000100a00 */
[--C-:B------:R-:W-:Y:S02]  /*1ec0*/  SHF.R.S32.HI R8, RZ, 0x2, R11.reuse ;  /* 0x00000002ff087819 */ /* 0x100fe4000001140b */
[----:B------:R-:W-:Y:S02]  /*1ed0*/  SHF.R.S32.HI R6, RZ, 0x1f, R11 ;  /* 0x0000001fff067819 */ /* 0x000fe4000001140b */
[----:B------:R-:W-:Y:S01]  /*1ee0*/  LOP3.LUT R7, R7, 0xfffffff0, RZ, 0xc0, !PT ;  /* 0xfffffff007077812 */ /* 0x000fe200078ec0ff */
[----:B------:R-:W-:Y:S01]  /*1ef0*/  IMAD.IADD R10, R10, 0x1, -R4 ;  /* 0x000000010a0a7824 */ /* 0x000fe200078e0a04 */
[----:B------:R-:W-:Y:S01]  /*1f00*/  IADD3.X R5, R38, UR18, RZ, P0, !PT ;  /* 0x0000001226057c10 */ /* 0x000fe200087fe4ff */
[----:B------:R-:W-:Y:S01]  /*1f10*/  IMAD R31, R31, c[0x0][0x238], RZ ;  /* 0x00008e001f1f7a24 */ /* 0x000fe200078e02ff */
[----:B------:R-:W-:Y:S01]  /*1f20*/  LEA.HI R4, R6, R8, RZ, 0x3 ;  /* 0x0000000806047211 */ /* 0x000fe200078f18ff */
[----:B------:R-:W-:Y:S01]  /*1f30*/  IMAD.IADD R7, R164, 0x1, -R7 ;  /* 0x00000001a4077824 */ /* 0x000fe200078e0a07 */
[----:B------:R2:W-:Y:S01]  /*1f40*/  LDGSTS.E.BYPASS.LTC128B.128 [R14+0x19080], [R2.64], !P2 ;  /* 0x19080000020e7fae */ /* 0x0005e2000d101d4e */
[----:B------:R-:W-:-:S03]  /*1f50*/  IMAD R31, R165, c[0x0][0x23c], R31 ;  /* 0x00008f00a51f7a24 */ /* 0x000fc600078e021f */
[----:B------:R2:W-:Y:S01]  /*1f60*/  LDGSTS.E.BYPASS.LTC128B.128 [R14+0x1b080], [R2.64+0x80], !P1 ;  /* 0x1b080080020e7fae */ /* 0x0005e2000c901d4e */
[----:B------:R-:W-:-:S04]  /*1f70*/  IMAD.WIDE.U32 R26, R165, c[0x0][0x238], R26 ;  /* 0x00008e00a51a7a25 */ /* 0x000fc800078e001a */
[----:B-1----:R-:W-:Y:S01]  /*1f80*/  IMAD.IADD R22, R20, 0x1, -R12 ;  /* 0x0000000114167824 */ /* 0x002fe200078e0a0c */
[----:B------:R-:W-:-:S04]  /*1f90*/  LEA R20, P0, R0, c[0x0][0x280], 0x2 ;  /* 0x0000a00000147a11 */ /* 0x000fc800078010ff */
[----:B------:R-:W-:Y:S02]  /*1fa0*/  LEA.HI.X R21, R0, c[0x0][0x284], R5, 0x2, P0 ;  /* 0x0000a10000157a11 */ /* 0x000fe400000f1405 */
[----:B------:R-:W-:Y:S02]  /*1fb0*/  LOP3.LUT R0, R4, 0xfffffff8, RZ, 0xc0, !PT ;  /* 0xfffffff804007812 */ /* 0x000fe400078ec0ff */
[----:B------:R-:W-:Y:S01]  /*1fc0*/  SHF.R.S32.HI R4, RZ, 0x1f, R7 ;  /* 0x0000001fff047819 */ /* 0x000fe20000011407 */
[----:B--2---:R-:W-:Y:S02]  /*1fd0*/  IMAD.SHL.U32 R2, R32, 0x40, RZ ;  /* 0x0000004020027824 */ /* 0x004fe400078e00ff */
[----:B------:R-:W-:Y:S01]  /*1fe0*/  IMAD.IADD R17, R8, 0x1, -R0 ;  /* 0x0000000108117824 */ /* 0x000fe200078e0a00 */
[----:B------:R-:W-:Y:S01]  /*1ff0*/  LEA.HI R13, R4, R7, RZ, 0x3 ;  /* 0x00000007040d7211 */ /* 0x000fe200078f18ff */
[----:B------:R-:W-:Y:S01]  /*2000*/  IMAD.IADD R3, R27, 0x1, R31 ;  /* 0x000000011b037824 */ /* 0x000fe200078e021f */
[----:B------:R-:W-:Y:S01]  /*2010*/  LOP3.LUT R0, R2, 0x1c0, RZ, 0xc0, !PT ;  /* 0x000001c002007812 */ /* 0x000fe200078ec0ff */
[----:B------:R-:W-:-:S02]  /*2020*/  IMAD.SHL.U32 R16, R22, 0x10, RZ ;  /* 0x0000001016107824 */ /* 0x000fc400078e00ff */
[----:B------:R-:W-:Y:S01]  /*2030*/  IMAD.MOV.U32 R2, RZ, RZ, R26 ;  /* 0x000000ffff027224 */ /* 0x000fe200078e001a */
[----:B------:R-:W-:Y:S01]  /*2040*/  LOP3.LUT R5, R13, 0xfffffff8, RZ, 0xc0, !PT ;  /* 0xfffffff80d057812 */ /* 0x000fe200078ec0ff */
[----:B------:R-:W-:Y:S01]  /*2050*/  IMAD R4, R24, c[0x0][0x240], RZ ;  /* 0x0000900018047a24 */ /* 0x000fe200078e02ff */
        /* <DEDUP_REMOVED lines=98> */
.L_x_1770:
[----:B------:R-:W-:Y:S05]  /*2680*/  BSYNC B0 ;  /* 0x0000000000007941 */ /* 0x000fea0003800000 */
.L_x_1769:
        /* <DEDUP_REMOVED lines=119> */
.L_x_1789:
        /* <DEDUP_REMOVED lines=223> */
.L_x_1773:
[----:B------:R-:W-:Y:S11]  /*3bf0*/  ISETP.NE.AND P0, PT, R10, c[0x0][0x2a8], PT ;  /* 0x0000aa000a007a0c */ /* 0x000ff60003f05270 */
[----:B------:R-:W-:Y:S02]  /*3c00*/  @!UPT UIADD3 URZ, URZ, URZ, URZ ;  /* 0x0000003f3f3ff290 */ /* 0x000fe4000fffe03f */
[----:B------:R-:W-:Y:S05]  /*3c10*/  @P0 IMAD.HI.U32 R4, R2, c[0x0][0x2ac], RZ ;  /* 0x0000ab0002040a27 */ /* 0x000fea00078e00ff */
[----:B------:R-:W-:Y:S02]  /*3c20*/  @P0 SHF.R.U32.HI R2, RZ, c[0x0][0x2b0], R4 ;  /* 0x0000ac00ff020a19 */ /* 0x000fe40000011604 */
.L_x_1774:
[----:B------:R-:W-:Y:S05]  /*3c30*/  BSYNC B0 ;  /* 0x0000000000007941 */ /* 0x000fea0003800000 */
.L_x_1772:
        /* <DEDUP_REMOVED lines=8> */
.L_x_1771:
        /* <DEDUP_REMOVED lines=16> */
.L_x_1777:
[----:B------:R-:W-:Y:S11]  /*3dc0*/  ISETP.NE.AND P0, PT, R10, c[0x0][0x2a8], PT ;  /* 0x0000aa000a007a0c */ /* 0x000ff60003f05270 */
[----:B------:R-:W-:Y:S02]  /*3dd0*/  @!UPT UIADD3 URZ, URZ, URZ, URZ ;  /* 0x0000003f3f3ff290 */ /* 0x000fe4000fffe03f */
[----:B------:R-:W-:Y:S05]  /*3de0*/  @P0 IMAD.HI.U32 R4, R2, c[0x0][0x2ac], RZ ;  /* 0x0000ab0002040a27 */ /* 0x000fea00078e00ff */
[----:B------:R-:W-:Y:S02]  /*3df0*/  @P0 SHF.R.U32.HI R2, RZ, c[0x0][0x2b0], R4 ;  /* 0x0000ac00ff020a19 */ /* 0x000fe40000011604 */
.L_x_1778:
[----:B------:R-:W-:Y:S05]  /*3e00*/  BSYNC B0 ;  /* 0x0000000000007941 */ /* 0x000fea0003800000 */
.L_x_1776:
[----:B------:R-:W2:Y:S01]  /*3e10*/  LDL R5, [R1+0x3c] ;  /* 0x00003c0001057983 */ /* 0x000ea20000100800 */
[----:B------:R-:W-:Y:S04]  /*3e20*/  IMAD.MOV.U32 R4, RZ, RZ, c[0x0][0x2a8] ;  /* 0x0000aa00ff047624 */ /* 0x000fe800078e00ff */
[----:B------:R-:W-:Y:S04]  /*3e30*/  IMAD R2, R2, R4, -UR12 ;  /* 0x8000000c02027e24 */ /* 0x000fe8000f8e0204 */
[----:B--2---:R-:W-:Y:S05]  /*3e40*/  IMAD.IADD R2, R2, 0x1, -R5 ;  /* 0x0000000102027824 */ /* 0x004fea00078e0a05 */
[----:B------:R-:W-:Y:S02]  /*3e50*/  IADD3 R4, R2, c[0x0][0x2a8], RZ ;  /* 0x0000aa0002047a10 */ /* 0x000fe40007ffe0ff */
[----:B------:R-:W-:Y:S02]  /*3e60*/  IMNMX R7, R7, R2, !PT ;  /* 0x0000000207077217 */ /* 0x000fe40007800200 */
[----:B------:R-:W-:Y:S02]  /*3e70*/  IMNMX R8, R8, R4, PT ;  /* 0x0000000408087217 */ /* 0x000fe40003800200 */
.L_x_1775:
        /* <DEDUP_REMOVED lines=16> */
.L_x_1781:
[----:B------:R-:W-:Y:S11]  /*3f80*/  ISETP.NE.AND P0, PT, R10, c[0x0][0x2a8], PT ;  /* 0x0000aa000a007a0c */ /* 0x000ff60003f05270 */
[----:B------:R-:W-:Y:S02]  /*3f90*/  @!UPT UIADD3 URZ, URZ, URZ, URZ ;  /* 0x0000003f3f3ff290 */ /* 0x000fe4000fffe03f */
[----:B------:R-:W-:Y:S05]  /*3fa0*/  @P0 IMAD.HI.U32 R4, R2, c[0x0][0x2ac], RZ ;  /* 0x0000ab0002040a27 */ /* 0x000fea00078e00ff */
[----:B------:R-:W-:Y:S02]  /*3fb0*/  @P0 SHF.R.U32.HI R2, RZ, c[0x0][0x2b0], R4 ;  /* 0x0000ac00ff020a19 */ /* 0x000fe40000011604 */
.L_x_1782:
[----:B------:R-:W-:Y:S05]  /*3fc0*/  BSYNC B0 ;  /* 0x0000000000007941 */ /* 0x000fea0003800000 */
.L_x_1780:
[----:B------:R-:W2:Y:S01]  /*3fd0*/  LDL R13, [R1+0x3c] ;  /* 0x00003c00010d7983 */ /* 0x000ea20000100800 */
[----:B------:R-:W-:Y:S04]  /*3fe0*/  IMAD.MOV.U32 R4, RZ, RZ, c[0x0][0x2a8] ;  /* 0x0000aa00ff047624 */ /* 0x000fe800078e00ff */
[----:B------:R-:W-:Y:S04]  /*3ff0*/  IMAD R2, R2, R4, -UR12 ;  /* 0x8000000c02027e24 */ /* 0x000fe8000f8e0204 */
[----:B--2---:R-:W-:Y:S05]  /*4000*/  IMAD.IADD R2, R2, 0x1, -R13 ;  /* 0x0000000102027824 */ /* 0x004fea00078e0a0d */
[----:B------:R-:W-:Y:S02]  /*4010*/  IADD3 R4, R2, c[0x0][0x2a8], RZ ;  /* 0x0000aa0002047a10 */ /* 0x000fe40007ffe0ff */
[----:B------:R-:W-:Y:S02]  /*4020*/  IMNMX R5, R5, R2, !PT ;  /* 0x0000000205057217 */ /* 0x000fe40007800200 */
[----:B------:R-:W-:Y:S02]  /*4030*/  IMNMX R6, R6, R4, PT ;  /* 0x0000000406067217 */ /* 0x000fe40003800200 */
.L_x_1779:
        /* <DEDUP_REMOVED lines=16> */
.L_x_1785:
[----:B------:R-:W-:Y:S11]  /*4140*/  ISETP.NE.AND P0, PT, R10, c[0x0][0x2a8], PT ;  /* 0x0000aa000a007a0c */ /* 0x000ff60003f05270 */
[----:B------:R-:W-:Y:S02]  /*4150*/  @!UPT UIADD3 URZ, URZ, URZ, URZ ;  /* 0x0000003f3f3ff290 */ /* 0x000fe4000fffe03f */
[----:B------:R-:W-:Y:S05]  /*4160*/  @P0 IMAD.HI.U32 R9, R0, c[0x0][0x2ac], RZ ;  /* 0x0000ab0000090a27 */ /* 0x000fea00078e00ff */
[----:B------:R-:W-:Y:S02]  /*4170*/  @P0 SHF.R.U32.HI R0, RZ, c[0x0][0x2b0], R9 ;  /* 0x0000ac00ff000a19 */ /* 0x000fe40000011609 */
.L_x_1786:
[----:B------:R-:W-:Y:S05]  /*4180*/  BSYNC B0 ;  /* 0x0000000000007941 */ /* 0x000fea0003800000 */
.L_x_1784:
[----:B------:R-:W2:Y:S01]  /*4190*/  LDL R10, [R1+0x3c] ;  /* 0x00003c00010a7983 */ /* 0x000ea20000100800 */
[----:B------:R-:W-:Y:S04]  /*41a0*/  IMAD.MOV.U32 R9, RZ, RZ, c[0x0][0x2a8] ;  /* 0x0000aa00ff097624 */ /* 0x000fe800078e00ff */
[----:B------:R-:W-:Y:S04]  /*41b0*/  IMAD R0, R0, R9, -UR12 ;  /* 0x8000000c00007e24 */ /* 0x000fe8000f8e0209 */
[----:B--2---:R-:W-:Y:S05]  /*41c0*/  IMAD.IADD R0, R0, 0x1, -R10 ;  /* 0x0000000100007824 */ /* 0x004fea00078e0a0a */
[----:B------:R-:W-:Y:S02]  /*41d0*/  IADD3 R9, R0, c[0x0][0x2a8], RZ ;  /* 0x0000aa0000097a10 */ /* 0x000fe40007ffe0ff */
[----:B------:R-:W-:Y:S02]  /*41e0*/  IMNMX R2, R2, R0, !PT ;  /* 0x0000000002027217 */ /* 0x000fe40007800200 */
[----:B------:R-:W-:Y:S02]  /*41f0*/  IMNMX R4, R4, R9, PT ;  /* 0x0000000904047217 */ /* 0x000fe40003800200 */
.L_x_1783:
        /* <DEDUP_REMOVED lines=78> */
.L_x_1787:
        /* <DEDUP_REMOVED lines=689> */
.L_x_1788:
        /* <DEDUP_REMOVED lines=298> */
.L_x_1768:
[----:B------:R-:W-:Y:S05]  /*8490*/  @P0 EXIT ;  /* 0x000000000000094d */ /* 0x000fea0003800000 */
[----:B------:R-:W2:Y:S01]  /*84a0*/  LDL.LU R9, [R1+0x98] ;  /* 0x0000980001097983 */ /* 0x000ea20000300800 */
[----:B------:R-:W-:-:S04]  /*84b0*/  ISETP.NE.U32.AND P0, PT, RZ, c[0x0][0x360], PT ;  /* 0x0000d800ff007a0c */ /* 0x000fc80003f05070 */
[----:B------:R-:W-:-:S13]  /*84c0*/  ISETP.NE.AND.EX P0, PT, RZ, c[0x0][0x364], PT, P0 ;  /* 0x0000d900ff007a0c */ /* 0x000fda0003f05300 */
[----:B------:R-:W-:-:S04]  /*84d0*/  @P0 IMAD.MOV.U32 R2, RZ, RZ, 0x4 ;  /* 0x00000004ff020424 */ /* 0x000fc800078e00ff */
[----:B--2---:R-:W-:-:S05]  /*84e0*/  @P0 IMAD.WIDE R2, R9, R2, c[0x0][0x360] ;  /* 0x0000d80009020625 */ /* 0x004fca00078e0202 */
[----:B-1----:R1:W2:Y:S01]  /*84f0*/  @P0 LDG.E R0, [R2.64] ;  /* 0x0000000e02000981 */ /* 0x0022a2000c1e1900 */
[----:B------:R-:W-:Y:S01]  /*8500*/  IMAD.MOV.U32 R4, RZ, RZ, 0x1 ;  /* 0x00000001ff047424 */ /* 0x000fe200078e00ff */
[----:B------:R-:W-:Y:S02]  /*8510*/  USHF.L.U32 UR5, UR8, 0xe, URZ ;  /* 0x0000000e08057899 */ /* 0x000fe4000800063f */
[----:B------:R-:W3:Y:S04]  /*8520*/  S2R R5, SR_TID.X ;  /* 0x0000000000057919 */ /* 0x000ee80000002100 */
[----:B------:R-:W-:Y:S01]  /*8530*/  BAR.SYNC.DEFER_BLOCKING 0x1, 0x100 ;  /* 0x0044000000007b1d */ /* 0x000fe20000010000 */
[----:B------:R-:W-:Y:S01]  /*8540*/  ISETP.NE.AND P1, PT, R4, c[0x0][0x338], PT ;  /* 0x0000ce0004007a0c */ /* 0x000fe20003f25270 */
[----:B------:R-:W-:-:S04]  /*8550*/  USHF.R.S32.HI UR4, URZ, 0x1f, UR5 ;  /* 0x0000001f3f047899 */ /* 0x000fc80008011405 */
[----:B-1----:R-:W1:Y:S01]  /*8560*/  S2R R3, SR_CTAID.Y ;  /* 0x0000000000037919 */ /* 0x002e620000002600 */
[----:B---3--:R-:W-:-:S07]  /*8570*/  SHF.R.S32.HI R6, RZ, 0x1f, R5 ;  /* 0x0000001fff067819 */ /* 0x008fce0000011405 */
        /* <DEDUP_REMOVED lines=165> */
.L_x_1790:
        /* <DEDUP_REMOVED lines=11> */
.L_x_2333:


//--------------------- .text._ZN7cutlass13device_kernelIN5flash19enable_sm80_to_sm89INS1_16FlashAttnBwdSm80INS1_25CollectiveMainloopBwdSm80ILi2ELi2EN4cute5tupleIJNS5_1CILi64EEENS7_ILi128EEES9_EEENS_6half_tEfNS_4arch4Sm80ELb0ELb1ELb1ELb1ELb1ELb0ELb0ELb0ELi2ELi2ELi2ELi2ELb0EEENS1_24CollectiveEpilogueBwdGQAISA_fSD_Li256ELb1ELb1EEENS1_19SingleTileSchedulerILb1ELb0ELb0ELi128EEEEEEEEEvNT_6ParamsE --------------------------
	.section	.text._ZN7cutlass13device_kernelIN5flash19enable_sm80_to_sm89INS1_16FlashAttnBwdSm80INS1_25CollectiveMainloopBwdSm80ILi2ELi2EN4cute5tupleIJNS5_1CILi64EEENS7_ILi128EEES9_EEENS_6half_tEfNS_4arch4Sm80ELb0ELb1ELb1ELb1ELb1ELb0ELb0ELb0ELi2ELi2ELi2ELi2ELb0EEENS1_24CollectiveEpilogueBwdGQAISA_fSD_Li256ELb1ELb1EEENS1_19SingleTileSchedulerILb1ELb0ELb0ELi128EEEEEEEEEvNT_6ParamsE,"ax",@progbits
	.sectioninfo	@"SHI_REGISTERS=255"
	.align	128
.text._ZN7cutlass13device_kernelIN5flash19enable_sm80_to_sm89INS1_16FlashAttnBwdSm80INS1_25CollectiveMainloopBwdSm80ILi2ELi2EN4cute5tupleIJNS5_1CILi64EEENS7_ILi128EEES9_EEENS_6half_tEfNS_4arch4Sm80ELb0ELb1ELb1ELb1ELb1ELb0ELb0ELb0ELi2ELi2ELi2ELi2ELb0EEENS1_24CollectiveEpilogueBwdGQAISA_fSD_Li256ELb1ELb1EEENS1_19SingleTileSchedulerILb1ELb0ELb0ELi128EEEEEEEEEvNT_6ParamsE:
        .type           _ZN7cutlass13device_kernelIN5flash19enable_sm80_to_sm89INS1_16FlashAttnBwdSm80INS1_25CollectiveMainloopBwdSm80ILi2ELi2EN4cute5tupleIJNS5_1CILi64EEENS7_ILi128EEES9_EEENS_6half_tEfNS_4arch4Sm80ELb0ELb1ELb1ELb1ELb1ELb0ELb0ELb0ELi2ELi2ELi2ELi2ELb0EEENS1_24CollectiveEpilogueBwdGQAISA_fSD_Li256ELb1ELb1EEENS1_19SingleTileSchedulerILb1ELb0ELb0ELi128EEEEEEEEEvNT_6ParamsE,@function
        .size           _ZN7cutlass13device_kernelIN5flash19enable_sm80_to_sm89INS1_16FlashAttnBwdSm80INS1_25CollectiveMainloopBwdSm80ILi2ELi2EN4cute5tupleIJNS5_1CILi64EEENS7_ILi128EEES9_EEENS_6half_tEfNS_4arch4Sm80ELb0ELb1ELb1ELb1ELb1ELb0ELb0ELb0ELi2ELi2ELi2ELi2ELb0EEENS1_24CollectiveEpilogueBwdGQAISA_fSD_Li256ELb1ELb1EEENS1_19SingleTileSchedulerILb1ELb0ELb0ELi128EEEEEEEEEvNT_6ParamsE,(.L_x_2334 - _ZN7cutlass13device_kernelIN5flash19enable_sm80_to_sm89INS1_16FlashAttnBwdSm80INS1_25CollectiveMainloopBwdSm80ILi2ELi2EN4cute5tupleIJNS5_1CILi64EEENS7_ILi128EEES9_EEENS_6half_tEfNS_4arch4Sm80ELb0ELb1ELb1ELb1ELb1ELb0ELb0ELb0ELi2ELi2ELi2ELi2ELb0EEENS1_24CollectiveEpilogueBwdGQAISA_fSD_Li256ELb1ELb1EEENS1_19SingleTileSchedulerILb1ELb0ELb0ELi128EEEEEEEEEvNT_6ParamsE)
        .other          _ZN7cutlass13device_kernelIN5flash19enable_sm80_to_sm89INS1_16FlashAttnBwdSm80INS1_25CollectiveMainloopBwdSm80ILi2ELi2EN4cute5tupleIJNS5_1CILi64EEENS7_ILi128EEES9_EEENS_6half_tEfNS_4arch4Sm80ELb0ELb1ELb1ELb1ELb1ELb0ELb0ELb0ELi2ELi2ELi2ELi2ELb0EEENS1_24CollectiveEpilogueBwdGQAISA_fSD_Li256ELb1ELb1EEENS1_19SingleTileSchedulerILb1ELb0ELb0ELi128EEEEEEEEEvNT_6ParamsE,@"STO_CUDA_ENTRY STV_DEFAULT"
_ZN7cutlass13device_kernelIN5flash19enable_sm80_to_sm89INS1_16FlashAttnBwdSm80INS1_25CollectiveMainloopBwdSm80ILi2ELi2EN4cute5tupleIJNS5_1CILi64EEENS7_ILi128EEES9_EEENS_6half_tEfNS_4arch4Sm80ELb0ELb1ELb1ELb1ELb1ELb0ELb0ELb0ELi2ELi2ELi2ELi2ELb0EEENS1_24CollectiveEpilogueBwdGQAISA_fSD_Li256ELb1ELb1EEENS1_19SingleTileSchedulerILb1ELb0ELb0ELi128EEEEEEEEEvNT_6ParamsE:
        /* <DEDUP_REMOVED lines=18> */
.L_x_1792:
        /* <DEDUP_REMOVED lines=8> */
.L_x_1794:
[----:B------:R-:W-:Y:S02]  /*01a0*/  MOV R0, c[0x0][0x3ac] ;  /* 0x0000eb0000007a02 */ /* 0x000fe40000000f00 */
.L_x_1793:
[----:B------:R-:W-:-:S06]  /*01b0*/  USHF.L.U32 UR12, UR8, 0x7, URZ ;  /* 0x00000007080c7899 */ /* 0x000fcc000800063f */
[----:B-----5:R-:W-:-:S04]  /*01c0*/  ISETP.LE.AND P0, PT, R0, UR12, PT ;  /* 0x0000000c00007c0c */ /* 0x020fc8000bf03270 */
[----:B------:R-:W-:-:S05]  /*01d0*/  SEL R0, R5, 0xffffffff, !P0 ;  /* 0xffffffff05007807 */ /* 0x000fca0004000000 */
[----:B------:R2:W-:Y:S01]  /*01e0*/  STL [R1+0x98], R0 ;  /* 0x0000980001007387 */ /* 0x0005e20000100800 */
[----:B------:R-:W-:Y:S05]  /*01f0*/  BRA `(.L_x_1795) ;  /* 0x0000012000007947 */ /* 0x000fea0003800000 */
.L_x_1791:
[----:B--2-4-:R-:W-:-:S04]  /*0200*/  ISETP.NE.U32.AND P0, PT, RZ, c[0x0][0x3c8], PT ;  /* 0x0000f200ff007a0c */ /* 0x014fc80003f05070 */
[----:B------:R-:W-:-:S13]  /*0210*/  ISETP.NE.AND.EX P0, PT, RZ, c[0x0][0x3cc], PT, P0 ;  /* 0x0000f300ff007a0c */ /* 0x000fda0003f05300 */
[----:B------:R-:W-:Y:S05]  /*0220*/  @!P0 BRA `(.L_x_1796) ;  /* 0x0000002000008947 */ /* 0x000fea0003800000 */
[----:B------:R1:W5:Y:S01]  /*0230*/  LDG.E R0, [R2.64] ;  /* 0x0000000e02007981 */ /* 0x000362000c1e1900 */
[----:B------:R-:W-:Y:S05]  /*0240*/  BRA `(.L_x_1797) ;  /* 0x0000009000007947 */ /* 0x000fea0003800000 */
.L_x_1796:
        /* <DEDUP_REMOVED lines=8> */
.L_x_1798:
[----:B------:R-:W-:Y:S02]  /*02d0*/  MOV R0, c[0x0][0x3ac] ;  /* 0x0000eb0000007a02 */ /* 0x000fe40000000f00 */
.L_x_1797:
[----:B------:R-:W-:-:S06]  /*02e0*/  USHF.L.U32 UR12, UR8, 0x7, URZ ;  /* 0x00000007080c7899 */ /* 0x000fcc000800063f */
[----:B-----5:R-:W-:-:S04]  /*02f0*/  ISETP.LE.AND P0, PT, R0, UR12, PT ;  /* 0x0000000c00007c0c */ /* 0x020fc8000bf03270 */
[----:B------:R-:W-:-:S05]  /*0300*/  SEL R0, R5, 0xffffffff, !P0 ;  /* 0xffffffff05007807 */ /* 0x000fca0004000000 */
[----:B------:R2:W-:Y:S04]  /*0310*/  STL [R1+0x98], R0 ;  /* 0x0000980001007387 */ /* 0x0005e80000100800 */
.L_x_1795:
        /* <DEDUP_REMOVED lines=38> */
.L_x_1799:
[----:B--2---:R-:W-:-:S04]  /*0580*/  ISETP.NE.U32.AND P0, PT, RZ, c[0x0][0x2e0], PT ;  /* 0x0000b800ff007a0c */ /* 0x004fc80003f05070 */
[----:B------:R-:W-:-:S13]  /*0590*/  ISETP.NE.AND.EX P0, PT, RZ, c[0x0][0x2e4], PT, P0 ;  /* 0x0000b900ff007a0c */ /* 0x000fda0003f05300 */
[----:B------:R-:W-:Y:S05]  /*05a0*/  @!P0 BRA `(.L_x_1800) ;  /* 0x0000004000008947 */ /* 0x000fea0003800000 */
[----:B------:R-:W-:-:S05]  /*05b0*/  IMAD.WIDE R2, R166, R12, c[0x0][0x2e0] ;  /* 0x0000b800a6027625 */ /* 0x000fca00078e020c */
[----:B------:R-:W2:Y:S02]  /*05c0*/  LDG.E R0, [R2.64] ;  /* 0x0000000e02007981 */ /* 0x000ea4000c1e1900 */
[----:B--2---:R1:W2:Y:S01]  /*05d0*/  R2UR UR10, R0 ;  /* 0x00000000000a73c2 */ /* 0x0042a200000e0000 */
[----:B------:R-:W-:Y:S05]  /*05e0*/  BRA `(.L_x_1801) ;  /* 0x0000006000007947 */ /* 0x000fea0003800000 */
.L_x_1800:
[----:B------:R-:W-:Y:S05]  /*05f0*/  @!P3 BRA `(.L_x_1801) ;  /* 0x000000500000b947 */ /* 0x000fea0003800000 */
[----:B------:R1:W2:Y:S04]  /*0600*/  LDG.E R0, [R2.64] ;  /* 0x0000000e02007981 */ /* 0x0002a8000c1e1900 */
[----:B-1----:R-:W3:Y:S01]  /*0610*/  LDG.E R2, [R2.64+0x4] ;  /* 0x0000040e02027981 */ /* 0x002ee2000c1e1900 */
[----:B--2---:R-:W1:Y:S08]  /*0620*/  R2UR UR10, R0 ;  /* 0x00000000000a73c2 */ /* 0x004e7000000e0000 */
[----:B---3--:R-:W1:Y:S02]  /*0630*/  R2UR UR4, R2 ;  /* 0x00000000020473c2 */ /* 0x008e6400000e0000 */
[----:B-1----:R-:W-:-:S06]  /*0640*/  UIADD3 UR10, -UR10, UR4, URZ ;  /* 0x000000040a0a7290 */ /* 0x002fcc000fffe13f */
.L_x_1801:
        /* <DEDUP_REMOVED lines=15> */
.L_x_1802:
        /* <DEDUP_REMOVED lines=80> */
[-C--:B------:R-:W-:Y:S01]  /*0c40*/  LEA.HI R33, R36, R164.reuse, RZ, 0x3 ;  /* 0x000000a424217211 */ /* 0x080fe200078f18ff */
        /* <DEDUP_REMOVED lines=15> */
[----:B------:R-:W-:Y:S01]  /*0d40*/  SEL R8, R29, RZ, !P3 ;  /* 0x000000ff1d087207 */ /* 0x000fe20005800000 */
[----:B------:R-:W-:Y:S01]  /*0d50*/  USHF.L.U32 UR6, UR4, 0x6, URZ ;  /* 0x0000000604067899 */ /* 0x000fe2000800063f */
[----:B------:R-:W-:Y:S01]  /*0d60*/  LEA.HI.X.SX32 R27, R6, R13, 0x1, P1 ;  /* 0x0000000d061b7211 */ /* 0x000fe200008f0eff */
[----:B------:R-:W-:Y:S01]  /*0d70*/  IMAD.SHL.U32 R18, R32, 0x8, RZ ;  /* 0x0000000820127824 */ /* 0x000fe200078e00ff */
[----:B------:R-:W-:Y:S01]  /*0d80*/  @P0 SHF.R.U32.HI R0, RZ, c[0x0][0x250], R3 ;  /* 0x00009400ff000a19 */ /* 0x000fe20000011603 */
[C---:B------:R-:W-:Y:S01]  /*0d90*/  IMAD.X R24, R12.reuse, 0x1, R9, P2 ;  /* 0x000000010c187824 */ /* 0x040fe200010e0609 */
[C---:B------:R-:W-:Y:S01]  /*0da0*/  IADD3 R10, P0, R39.reuse, R10, RZ ;  /* 0x0000000a270a7210 */ /* 0x040fe20007f1e0ff */
[----:B------:R-:W-:Y:S01]  /*0db0*/  IMAD.SHL.U32 R6, R39, 0x40, RZ ;  /* 0x0000004027067824 */ /* 0x000fe200078e00ff */
[----:B------:R-:W-:Y:S01]  /*0dc0*/  SHF.R.S32.HI R7, RZ, 0x1f, R0 ;  /* 0x0000001fff077819 */ /* 0x000fe20000011400 */
[----:B------:R-:W-:Y:S01]  /*0dd0*/  UIADD3 UR20, -UR12, UR10, URZ ;  /* 0x0000000a0c147290 */ /* 0x000fe2000fffe13f */
[----:B------:R-:W-:Y:S01]  /*0de0*/  SHF.R.S32.HI R19, RZ, 0x1f, R18 ;  /* 0x0000001fff137819 */ /* 0x000fe20000011412 */
[----:B------:R-:W-:Y:S01]  /*0df0*/  IMAD.X R11, R12, 0x1, R11, P0 ;  /* 0x000000010c0b7824 */ /* 0x000fe200000e060b */
[----:B------:R-:W-:Y:S01]  /*0e00*/  SEL R12, R166, RZ, !P3 ;  /* 0x000000ffa60c7207 */ /* 0x000fe20005800000 */
[----:B------:R-:W-:Y:S01]  /*0e10*/  IMAD R2, R7, c[0x0][0x1e0], RZ ;  /* 0x0000780007027a24 */ /* 0x000fe200078e02ff */
[----:B------:R-:W-:Y:S01]  /*0e20*/  LOP3.LUT R6, R6, 0x1c0, RZ, 0xc0, !PT ;  /* 0x000001c006067812 */ /* 0x000fe200078ec0ff */
[----:B------:R-:W-:Y:S01]  /*0e30*/  IMAD.WIDE R10, R14, 0x80, R10 ;  /* 0x000000800e0a7825 */ /* 0x000fe200078e020a */
[----:B------:R-:W-:Y:S01]  /*0e40*/  SHF.R.S32.HI R31, RZ, 0x1f, R165 ;  /* 0x0000001fff1f7819 */ /* 0x000fe200000114a5 */
[----:B------:R-:W-:Y:S01]  /*0e50*/  UMOV UR21, 0x6 ;  /* 0x0000000600157882 */ /* 0x000fe20000000000 */
[----:B------:R-:W-:Y:S01]  /*0e60*/  LOP3.LUT R13, R6, 0x38, R18, 0xf8, !PT ;  /* 0x00000038060d7812 */ /* 0x000fe200078ef812 */
[C---:B------:R-:W-:Y:S01]  /*0e70*/  IMAD R4, R0.reuse, c[0x0][0x1e4], R2 ;  /* 0x0000790000047a24 */ /* 0x040fe200078e0202 */
[----:B------:R-:W-:Y:S01]  /*0e80*/  SHF.R.U32.HI R6, RZ, 0x3, R6 ;  /* 0x00000003ff067819 */ /* 0x000fe20000011606 */
[----:B------:R-:W-:-:S04]  /*0e90*/  IMAD.WIDE.U32 R2, R0, c[0x0][0x1e0], R18 ;  /* 0x0000780000027a25 */ /* 0x000fc800078e0012 */
[----:B------:R-:W-:Y:S02]  /*0ea0*/  IMAD.IADD R5, R3, 0x1, R4 ;  /* 0x0000000103057824 */ /* 0x000fe400078e0204 */
[----:B------:R-:W-:Y:S01]  /*0eb0*/  IMAD.MOV.U32 R4, RZ, RZ, R2 ;  /* 0x000000ffff047224 */ /* 0x000fe200078e0002 */
[----:B------:R-:W-:Y:S01]  /*0ec0*/  LEA.HI R2, R36, R164, RZ, 0x6 ;  /* 0x000000a424027211 */ /* 0x000fe200078f30ff */
[----:B------:R-:W-:Y:S02]  /*0ed0*/  IMAD R3, R8, c[0x0][0x1e8], RZ ;  /* 0x00007a0008037a24 */ /* 0x000fe400078e02ff */
        /* <DEDUP_REMOVED lines=8> */
[----:B------:R-:W-:Y:S01]  /*0f60*/  IMAD.IADD R3, R3, 0x1, R7 ;  /* 0x0000000103037824 */ /* 0x000fe200078e0207 */
[----:B------:R-:W-:Y:S01]  /*0f70*/  LOP3.LUT R14, R35, R13, R6, 0xf6, !PT ;  /* 0x0000000d230e7212 */ /* 0x000fe200078ef606 */
        /* <DEDUP_REMOVED lines=127> */
[----:B-1----:R-:W-:-:S04]  /*1770*/  IMAD.WIDE.U32 R10, R165, c[0x0][0x210], R8 ;  /* 0x00008400a50a7a25 */ /* 0x002fc800078e0008 */
[----:B------:R-:W-:Y:S01]  /*1780*/  IMAD R12, R165, c[0x0][0x214], R12 ;  /* 0x00008500a50c7a24 */ /* 0x000fe200078e020c */
[----:B--2---:R-:W-:-:S04]  /*1790*/  LOP3.LUT R37, R37, 0xfffffffd, RZ, 0xc0, !PT ;  /* 0xfffffffd25257812 */ /* 0x004fc800078ec0ff */
[----:B------:R-:W-:Y:S02]  /*17a0*/  @P0 LOP3.LUT R37, R37, 0x2, RZ, 0xfc, !PT ;  /* 0x0000000225250812 */ /* 0x000fe400078efcff */
[----:B------:R-:W-:-:S04]  /*17b0*/  IADD3 R2, P0, R6, UR6, RZ ;  /* 0x0000000606027c10 */ /* 0x000fc8000ff1e0ff */
[C---:B------:R-:W-:Y:S02]  /*17c0*/  IADD3.X R3, R7.reuse, UR16, RZ, P0, !PT ;  /* 0x0000001007037c10 */ /* 0x040fe400087fe4ff */
[----:B----4-:R-:W-:Y:S02]  /*17d0*/  IADD3 R6, P0, R6, UR19, RZ ;  /* 0x0000001306067c10 */ /* 0x010fe4000ff1e0ff */
        /* <DEDUP_REMOVED lines=234> */
.L_x_1805:
[----:B------:R-:W-:Y:S05]  /*2680*/  BSYNC B0 ;  /* 0x0000000000007941 */ /* 0x000fea0003800000 */
.L_x_1804:
        /* <DEDUP_REMOVED lines=119> */
.L_x_1824:
        /* <DEDUP_REMOVED lines=223> */
.L_x_1808:
[----:B------:R-:W-:Y:S11]  /*3bf0*/  ISETP.NE.AND P0, PT, R10, c[0x0][0x2a8], PT ;  /* 0x0000aa000a007a0c */ /* 0x000ff60003f05270 */
[----:B------:R-:W-:Y:S02]  /*3c00*/  @!UPT UIADD3 URZ, URZ, URZ, URZ ;  /* 0x0000003f3f3ff290 */ /* 0x000fe4000fffe03f */
[----:B------:R-:W-:Y:S05]  /*3c10*/  @P0 IMAD.HI.U32 R4, R2, c[0x0][0x2ac], RZ ;  /* 0x0000ab0002040a27 */ /* 0x000fea00078e00ff */
[----:B------:R-:W-:Y:S02]  /*3c20*/  @P0 SHF.R.U32.HI R2, RZ, c[0x0][0x2b0], R4 ;  /* 0x0000ac00ff020a19 */ /* 0x000fe40000011604 */
.L_x_1809:
[----:B------:R-:W-:Y:S05]  /*3c30*/  BSYNC B0 ;  /* 0x0000000000007941 */ /* 0x000fea0003800000 */
.L_x_1807:
        /* <DEDUP_REMOVED lines=8> */
.L_x_1806:
        /* <DEDUP_REMOVED lines=16> */
.L_x_1812:
[----:B------:R-:W-:Y:S11]  /*3dc0*/  ISETP.NE.AND P0, PT, R10, c[0x0][0x2a8], PT ;  /* 0x0000aa000a007a0c */ /* 0x000ff60003f05270 */
[----:B------:R-:W-:Y:S02]  /*3dd0*/  @!UPT UIADD3 URZ, URZ, URZ, URZ ;  /* 0x0000003f3f3ff290 */ /* 0x000fe4000fffe03f */
[----:B------:R-:W-:Y:S05]  /*3de0*/  @P0 IMAD.HI.U32 R4, R2, c[0x0][0x2ac], RZ ;  /* 0x0000ab0002040a27 */ /* 0x000fea00078e00ff */
[----:B------:R-:W-:Y:S02]  /*3df0*/  @P0 SHF.R.U32.HI R2, RZ, c[0x0][0x2b0], R4 ;  /* 0x0000ac00ff020a19 */ /* 0x000fe40000011604 */
.L_x_1813:
[----:B------:R-:W-:Y:S05]  /*3e00*/  BSYNC B0 ;  /* 0x0000000000007941 */ /* 0x000fea0003800000 */
.L_x_1811:
[----:B------:R-:W2:Y:S01]  /*3e10*/  LDL R5, [R1+0x3c] ;  /* 0x00003c0001057983 */ /* 0x000ea20000100800 */
[----:B------:R-:W-:Y:S04]  /*3e20*/  IMAD.MOV.U32 R4, RZ, RZ, c[0x0][0x2a8] ;  /* 0x0000aa00ff047624 */ /* 0x000fe800078e00ff */
[----:B------:R-:W-:Y:S04]  /*3e30*/  IMAD R2, R2, R4, -UR12 ;  /* 0x8000000c02027e24 */ /* 0x000fe8000f8e0204 */
[----:B--2---:R-:W-:Y:S05]  /*3e40*/  IMAD.IADD R2, R2, 0x1, -R5 ;  /* 0x0000000102027824 */ /* 0x004fea00078e0a05 */
[----:B------:R-:W-:Y:S02]  /*3e50*/  IADD3 R4, R2, c[0x0][0x2a8], RZ ;  /* 0x0000aa0002047a10 */ /* 0x000fe40007ffe0ff */
[----:B------:R-:W-:Y:S02]  /*3e60*/  IMNMX R7, R7, R2, !PT ;  /* 0x0000000207077217 */ /* 0x000fe40007800200 */
[----:B------:R-:W-:Y:S02]  /*3e70*/  IMNMX R8, R8, R4, PT ;  /* 0x0000000408087217 */ /* 0x000fe40003800200 */
.L_x_1810:
        /* <DEDUP_REMOVED lines=16> */
.L_x_1816:
[----:B------:R-:W-:Y:S11]  /*3f80*/  ISETP.NE.AND P0, PT, R10, c[0x0][0x2a8], PT ;  /* 0x0000aa000a007a0c */ /* 0x000ff60003f05270 */
[----:B------:R-:W-:Y:S02]  /*3f90*/  @!UPT UIADD3 URZ, URZ, URZ, URZ ;  /* 0x0000003f3f3ff290 */ /* 0x000fe4000fffe03f */
[----:B------:R-:W-:Y:S05]  /*3fa0*/  @P0 IMAD.HI.U32 R4, R2, c[0x0][0x2ac], RZ ;  /* 0x0000ab0002040a27 */ /* 0x000fea00078e00ff */
[----:B------:R-:W-:Y:S02]  /*3fb0*/  @P0 SHF.R.U32.HI R2, RZ, c[0x0][0x2b0], R4 ;  /* 0x0000ac00ff020a19 */ /* 0x000fe40000011604 */
.L_x_1817:
[----:B------:R-:W-:Y:S05]  /*3fc0*/  BSYNC B0 ;  /* 0x0000000000007941 */ /* 0x000fea0003800000 */
.L_x_1815:
[----:B------:R-:W2:Y:S01]  /*3fd0*/  LDL R13, [R1+0x3c] ;  /* 0x00003c00010d7983 */ /* 0x000ea20000100800 */
[----:B------:R-:W-:Y:S04]  /*3fe0*/  IMAD.MOV.U32 R4, RZ, RZ, c[0x0][0x2a8] ;  /* 0x0000aa00ff047624 */ /* 0x000fe800078e00ff */
[----:B------:R-:W-:Y:S04]  /*3ff0*/  IMAD R2, R2, R4, -UR12 ;  /* 0x8000000c02027e24 */ /* 0x000fe8000f8e0204 */
[----:B--2---:R-:W-:Y:S05]  /*4000*/  IMAD.IADD R2, R2, 0x1, -R13 ;  /* 0x0000000102027824 */ /* 0x004fea00078e0a0d */
[----:B------:R-:W-:Y:S02]  /*4010*/  IADD3 R4, R2, c[0x0][0x2a8], RZ ;  /* 0x0000aa0002047a10 */ /* 0x000fe40007ffe0ff */
[----:B------:R-:W-:Y:S02]  /*4020*/  IMNMX R5, R5, R2, !PT ;  /* 0x0000000205057217 */ /* 0x000fe40007800200 */
[----:B------:R-:W-:Y:S02]  /*4030*/  IMNMX R6, R6, R4, PT ;  /* 0x0000000406067217 */ /* 0x000fe40003800200 */
.L_x_1814:
        /* <DEDUP_REMOVED lines=16> */
.L_x_1820:
[----:B------:R-:W-:Y:S11]  /*4140*/  ISETP.NE.AND P0, PT, R10, c[0x0][0x2a8], PT ;  /* 0x0000aa000a007a0c */ /* 0x000ff60003f05270 */
[----:B------:R-:W-:Y:S02]  /*4150*/  @!UPT UIADD3 URZ, URZ, URZ, URZ ;  /* 0x0000003f3f3ff290 */ /* 0x000fe4000fffe03f */
[----:B------:R-:W-:Y:S05]  /*4160*/  @P0 IMAD.HI.U32 R9, R0, c[0x0][0x2ac], RZ ;  /* 0x0000ab0000090a27 */ /* 0x000fea00078e00ff */
[----:B------:R-:W-:Y:S02]  /*4170*/  @P0 SHF.R.U32.HI R0, RZ, c[0x0][0x2b0], R9 ;  /* 0x0000ac00ff000a19 */ /* 0x000fe40000011609 */
.L_x_1821:
[----:B------:R-:W-:Y:S05]  /*4180*/  BSYNC B0 ;  /* 0x0000000000007941 */ /* 0x000fea0003800000 */
.L_x_1819:
[----:B------:R-:W2:Y:S01]  /*4190*/  LDL R10, [R1+0x3c] ;  /* 0x00003c00010a7983 */ /* 0x000ea20000100800 */
[----:B------:R-:W-:Y:S04]  /*41a0*/  IMAD.MOV.U32 R9, RZ, RZ, c[0x0][0x2a8] ;  /* 0x0000aa00ff097624 */ /* 0x000fe800078e00ff */
[----:B------:R-:W-:Y:S04]  /*41b0*/  IMAD R0, R0, R9, -UR12 ;  /* 0x8000000c00007e24 */ /* 0x000fe8000f8e0209 */
[----:B--2---:R-:W-:Y:S05]  /*41c0*/  IMAD.IADD R0, R0, 0x1, -R10 ;  /* 0x0000000100007824 */ /* 0x004fea00078e0a0a */
[----:B------:R-:W-:Y:S02]  /*41d0*/  IADD3 R9, R0, c[0x0][0x2a8], RZ ;  /* 0x0000aa0000097a10 */ /* 0x000fe40007ffe0ff */
[----:B------:R-:W-:Y:S02]  /*41e0*/  IMNMX R2, R2, R0, !PT ;  /* 0x0000000002027217 */ /* 0x000fe40007800200 */
[----:B------:R-:W-:Y:S02]  /*41f0*/  IMNMX R4, R4, R9, PT ;  /* 0x0000000904047217 */ /* 0x000fe40003800200 */
.L_x_1818:
        /* <DEDUP_REMOVED lines=78> */
.L_x_1822:
        /* <DEDUP_REMOVED lines=689> */
.L_x_1823:
        /* <DEDUP_REMOVED lines=298> */
.L_x_1803:
[----:B------:R-:W-:Y:S05]  /*8490*/  @P0 EXIT ;  /* 0x000000000000094d */ /* 0x000fea0003800000 */
[----:B------:R-:W2:Y:S01]  /*84a0*/  LDL.LU R11, [R1+0x98] ;  /* 0x00009800010b7983 */ /* 0x000ea20000300800 */
[----:B------:R-:W-:-:S04]  /*84b0*/  ISETP.NE.U32.AND P0, PT, RZ, c[0x0][0x360], PT ;  /* 0x0000d800ff007a0c */ /* 0x000fc80003f05070 */
[----:B------:R-:W-:-:S13]  /*84c0*/  ISETP.NE.AND.EX P0, PT, RZ, c[0x0][0x364], PT, P0 ;  /* 0x0000d900ff007a0c */ /* 0x000fda0003f05300 */
[----:B------:R-:W-:Y:S01]  /*84d0*/  @P0 IMAD.MOV.U32 R2, RZ, RZ, 0x4 ;  /* 0x00000004ff020424 */ /* 0x000fe200078e00ff */
[----:B------:R-:W3:Y:S03]  /*84e0*/  S2R R5, SR_CTAID.Y ;  /* 0x0000000000057919 */ /* 0x000ee60000002600 */
[----:B--2---:R-:W-:-:S06]  /*84f0*/  @P0 IMAD.WIDE R2, R11, R2, c[0x0][0x360] ;  /* 0x0000d8000b020625 */ /* 0x004fcc00078e0202 */
[----:B------:R2:W4:Y:S01]  /*8500*/  @P0 LDG.E R2, [R2.64] ;  /* 0x0000000e02020981 */ /* 0x000522000c1e1900 */
[----:B-1----:R-:W-:Y:S01]  /*8510*/  IMAD.MOV.U32 R0, RZ, RZ, 0x1 ;  /* 0x00000001ff007424 */ /* 0x002fe200078e00ff */
[----:B------:R-:W-:Y:S01]  /*8520*/  ULDC UR5, c[0x0][0x358] ;  /* 0x0000d60000057ab9 */ /* 0x000fe20000000800 */
[----:B---3--:R-:W-:Y:S01]  /*8530*/  IMAD.MOV.U32 R7, RZ, RZ, R5 ;  /* 0x000000ffff077224 */ /* 0x008fe200078e0005 */
[----:B------:R-:W1:Y:S01]  /*8540*/  S2R R10, SR_TID.X ;  /* 0x00000000000a7919 */ /* 0x000e620000002100 */
[----:B------:R-:W-:-:S03]  /*8550*/  UIMAD UR5, UR8, UR5, URZ ;  /* 0x00000005080572a4 */ /* 0x000fc6000f8e023f */
[----:B------:R-:W-:Y:S01]  /*8560*/  BAR.SYNC.DEFER_BLOCKING 0x1, 0x100 ;  /* 0x0044000000007b1d */ /* 0x000fe20000010000 */
[----:B------:R-:W-:Y:S01]  /*8570*/  ISETP.NE.AND P1, PT, R0, c[0x0][0x338], PT ;  /* 0x0000ce0000007a0c */ /* 0x000fe20003f25270 */
        /* <DEDUP_REMOVED lines=17> */
[----:B-1----:R-:W-:Y:S02]  /*8690*/  ISETP.NE.AND P2, PT, R10, RZ, PT ;  /* 0x000000ff0a00720c */ /* 0x002fe40003f45270 */
        /* <DEDUP_REMOVED lines=11> */
.L_x_1827:
[----:B------:R-:W2:Y:S01]  /*8750*/  LDG.E.STRONG.GPU R0, [R4.64] ;  /* 0x0000000e04007981 */ /* 0x000ea2000c1ef900 */
[----:B------:R-:W-:Y:S01]  /*8760*/  YIELD ;  /* 0x0000000000007946 */ /* 0x000fe20003800000 */
[----:B--2---:R-:W-:Y:S01]  /*8770*/  ISETP.NE.AND P0, PT, R0, R6, PT ;  /* 0x000000060000720c */ /* 0x004fe20003f05270 */
[----:B------:R-:W-:-:S12]  /*8780*/  CCTL.IVALL ;  /* 0x00000000ff00798f */ /* 0x000fd80002000000 */
[----:B------:R-:W-:Y:S05]  /*8790*/  @P0 BRA `(.L_x_1827) ;  /* 0xffffffb000000947 */ /* 0x000fea000383ffff */
.L_x_1826:
[----:B------:R-:W-:Y:S05]  /*87a0*/  BSYNC B0 ;  /* 0x0000000000007941 */ /* 0x000fea0003800000 */
.L_x_1825:
[----:B------:R-:W-:Y:S01]  /*87b0*/  MOV R17, 0xffffffff ;  /* 0xffffffff00117802 */ /* 0x000fe20000000f00 */
[----:B------:R-:W-:Y:S05]  /*87c0*/  BRA.CONV ~URZ, `(.L_x_1828) ;  /* 0x000000237f007947 */ /* 0x000fea000b800000 */
[----:B------:R-:W-:Y:S02]  /*87d0*/  MOV R2, 0x87f0 ;  /* 0x000087f000027802 */ /* 0x000fe40000000f00 */
[----:B------:R-:W-:Y:S05]  /*87e0*/  CALL.REL.NOINC `($__internal_9_$__cuda_sm70_warpsync) ;  /* 0x00000c9000007944 */ /* 0x000fea0003c00000 */
.L_x_1828:
        /* <DEDUP_REMOVED lines=82> */
[----:B------:R-:W-:Y:S05]  /*8d10*/  CALL.REL.NOINC `($__internal_9_$__cuda_sm70_warpsync) ;  /* 0x0000076000007944 */ /* 0x000fea0003c00000 */
.L_x_1829:
        /* <DEDUP_REMOVED lines=12> */
.L_x_1831:
[----:B------:R-:W-:Y:S05]  /*8de0*/  BSYNC B0 ;  /* 0x0000000000007941 */ /* 0x000fea0003800000 */
.L_x_1830:
[----:B--2---:R-:W-:Y:S01]  /*8df0*/  IADD3 R4, P0, R14, c[0x0][0x348], RZ ;  /* 0x0000d2000e047a10 */ /* 0x004fe20007f1e0ff */
[----:B------:R-:W-:Y:S03]  /*8e00*/  BSSY B0, `(.L_x_1832) ;  /* 0x0000008000007945 */ /* 0x000fe60003800000 */
[----:B------:R-:W-:Y:S01]  /*8e10*/  IADD3.X R5, R15, c[0x0][0x34c], RZ, P0, !PT ;  /* 0x0000d3000f057a10 */ /* 0x000fe200007fe4ff */
[----:B------:R-:W-:Y:S05]  /*8e20*/  @P2 BRA `(.L_x_1833) ;  /* 0x0000005000002947 */ /* 0x000fea0003800000 */
.L_x_1834:
[----:B------:R-:W2:Y:S01]  /*8e30*/  LDG.E.STRONG.GPU R0, [R4.64] ;  /* 0x0000000e04007981 */ /* 0x000ea2000c1ef900 */
[----:B------:R-:W-:Y:S01]  /*8e40*/  YIELD ;  /* 0x0000000000007946 */ /* 0x000fe20003800000 */
[----:B--2---:R-:W-:Y:S01]  /*8e50*/  ISETP.NE.AND P0, PT, R0, R6, PT ;  /* 0x000000060000720c */ /* 0x004fe20003f05270 */
[----:B------:R-:W-:-:S12]  /*8e60*/  CCTL.IVALL ;  /* 0x00000000ff00798f */ /* 0x000fd80002000000 */
[----:B------:R-:W-:Y:S05]  /*8e70*/  @P0 BRA `(.L_x_1834) ;  /* 0xffffffb000000947 */ /* 0x000fea000383ffff */
.L_x_1833:
[----:B------:R-:W-:Y:S05]  /*8e80*/  BSYNC B0 ;  /* 0x0000000000007941 */ /* 0x000fea0003800000 */
.L_x_1832:
[----:B------:R-:W-:Y:S05]  /*8e90*/  BRA.CONV ~URZ, `(.L_x_1835) ;  /* 0x000000237f007947 */ /* 0x000fea000b800000 */
[----:B-1----:R-:W-:Y:S02]  /*8ea0*/  MOV R2, 0x8ec0 ;  /* 0x00008ec000027802 */ /* 0x002fe40000000f00 */
[----:B------:R-:W-:Y:S05]  /*8eb0*/  CALL.REL.NOINC `($__internal_9_$__cuda_sm70_warpsync) ;  /* 0x000005c000007944 */ /* 0x000fea0003c00000 */
.L_x_1835:
        /* <DEDUP_REMOVED lines=80> */
.L_x_1836:
        /* <DEDUP_REMOVED lines=12> */
        .weak           $__internal_9_$__cuda_sm70_warpsync
        .type           $__internal_9_$__cuda_sm70_warpsync,@function
        .size           $__internal_9_$__cuda_sm70_warpsync,(.L_x_2334 - $__internal_9_$__cuda_sm70_warpsync)
$__internal_9_$__cuda_sm70_warpsync:
[----:B------:R-:W-:Y:S01]  /*9480*/  MOV R3, 0x0 ;  /* 0x0000000000037802 */ /* 0x000fe20000000f00 */
[----:B------:R-:W-:Y:S04]  /*9490*/  WARPSYNC R17 ;  /* 0x0000001100007348 */ /* 0x000fe80003800000 */
[----:B------:R-:W-:Y:S05]  /*94a0*/  RET.REL.NODEC R2 `(_ZN7cutlass13device_kernelIN5flash19enable_sm80_to_sm89INS1_16FlashAttnBwdSm80INS1_25CollectiveMainloopBwdSm80ILi2ELi2EN4cute5tupleIJNS5_1CILi64EEENS7_ILi128EEES9_EEENS_6half_tEfNS_4arch4Sm80ELb0ELb1ELb1ELb1ELb1ELb0ELb0ELb0ELi2ELi2ELi2ELi2ELb0EEENS1_24CollectiveEpilogueBwdGQAISA_fSD_Li256ELb1ELb1EEENS1_19SingleTileSchedulerILb1ELb0ELb0ELi128EEEEEEEEEvNT_6ParamsE) ;  /* 0xffff6b5002007950 */ /* 0x000fea0003c3ffff */
.L_x_1837:
        /* <DEDUP_REMOVED lines=13> */
.L_x_2334:


//--------------------- .text._ZN7cutlass13device_kernelIN5flash19enable_sm80_to_sm89INS1_16FlashAttnBwdSm80INS1_25CollectiveMainloopBwdSm80ILi2ELi2EN4cute5tupleIJNS5_1CILi64EEENS7_ILi128EEES9_EEENS_6half_tEfNS_4arch4Sm80ELb1ELb0ELb1ELb0ELb0ELb0ELb0ELb0ELi2ELi2ELi2ELi2ELb0EEENS1_21CollectiveEpilogueBwdISA_SB_SD_Li256ELb0ELb0ELi4EEENS1_25SingleTileBwdLPTSchedulerILb0ELi128ELb0EEEEEEEEEvNT_6ParamsE --------------------------
	.section	.text._ZN7cutlass13device_kernelIN5flash19enable_sm80_to_sm89INS1_16FlashAttnBwdSm80INS1_25CollectiveMainloopBwdSm80ILi2ELi2EN4cute5tupleIJNS5_1CILi64EEENS7_ILi128EEES9_EEENS_6half_tEfNS_4arch4Sm80ELb1ELb0ELb1ELb0ELb0ELb0ELb0ELb0ELi2ELi2ELi2ELi2ELb0EEENS1_21CollectiveEpilogueBwdISA_SB_SD_Li256ELb0ELb0ELi4EEENS1_25SingleTileBwdLPTSchedulerILb0ELi128ELb0EEEEEEEEEvNT_6ParamsE,"ax",@progbits
	.sectioninfo	@"SHI_REGISTERS=255"
	.align	128
.text._ZN7cutlass13device_kernelIN5flash19enable_sm80_to_sm89INS1_16FlashAttnBwdSm80INS1_25CollectiveMainloopBwdSm80ILi2ELi2EN4cute5tupleIJNS5_1CILi64EEENS7_ILi128EEES9_EEENS_6half_tEfNS_4arch4Sm80ELb1ELb0ELb1ELb0ELb0ELb0ELb0ELb0ELi2ELi2ELi2ELi2ELb0EEENS1_21CollectiveEpilogueBwdISA_SB_SD_Li256ELb0ELb0ELi4EEENS1_25SingleTileBwdLPTSchedulerILb0ELi128ELb0EEEEEEEEEvNT_6ParamsE:
        .type           _ZN7cutlass13device_kernelIN5flash19enable_sm80_to_sm89INS1_16FlashAttnBwdSm80INS1_25CollectiveMainloopBwdSm80ILi2ELi2EN4cute5tupleIJNS5_1CILi64EEENS7_ILi128EEES9_EEENS_6half_tEfNS_4arch4Sm80ELb1ELb0ELb1ELb0ELb0ELb0ELb0ELb0ELi2ELi2ELi2ELi2ELb0EEENS1_21CollectiveEpilogueBwdISA_SB_SD_Li256ELb0ELb0ELi4EEENS1_25SingleTileBwdLPTSchedulerILb0ELi128ELb0EEEEEEEEEvNT_6ParamsE,@function
        .size           _ZN7cutlass13device_kernelIN5flash19enable_sm80_to_sm89INS1_16FlashAttnBwdSm80INS1_25CollectiveMainloopBwdSm80ILi2ELi2EN4cute5tupleIJNS5_1CILi64EEENS7_ILi128EEES9_EEENS_6half_tEfNS_4arch4Sm80ELb1ELb0ELb1ELb0ELb0ELb0ELb0ELb0ELi2ELi2ELi2ELi2ELb0EEENS1_21CollectiveEpilogueBwdISA_SB_SD_Li256ELb0ELb0ELi4EEENS1_25SingleTileBwdLPTSchedulerILb0ELi128ELb0EEEEEEEEEvNT_6ParamsE,(.L_x_2336 - _ZN7cutlass13device_kernelIN5flash19enable_sm80_to_sm89INS1_16FlashAttnBwdSm80INS1_25CollectiveMainloopBwdSm80ILi2ELi2EN4cute5tupleIJNS5_1CILi64EEENS7_ILi128EEES9_EEENS_6half_tEfNS_4arch4Sm80ELb1ELb0ELb1ELb0ELb0ELb0ELb0ELb0ELi2ELi2ELi2ELi2ELb0EEENS1_21CollectiveEpilogueBwdISA_SB_SD_Li256ELb0ELb0ELi4EEENS1_25SingleTileBwdLPTSchedulerILb0ELi128ELb0EEEEEEEEEvNT_6ParamsE)
        .other          _ZN7cutlass13device_kernelIN5flash19enable_sm80_to_sm89INS1_16FlashAttnBwdSm80INS1_25CollectiveMainloopBwdSm80ILi2ELi2EN4cute5tupleIJNS5_1CILi64EEENS7_ILi128EEES9_EEENS_6half_tEfNS_4arch4Sm80ELb1ELb0ELb1ELb0ELb0ELb0ELb0ELb0ELi2ELi2ELi2ELi2ELb0EEENS1_21CollectiveEpilogueBwdISA_SB_SD_Li256ELb0ELb0ELi4EEENS1_25SingleTileBwdLPTSchedulerILb0ELi128ELb0EEEEEEEEEvNT_6ParamsE,@"STO_CUDA_ENTRY STV_DEFAULT"
_ZN7cutlass13device_kernelIN5flash19enable_sm80_to_sm89INS1_16FlashAttnBwdSm80INS1_25CollectiveMainloopBwdSm80ILi2ELi2EN4cute5tupleIJNS5_1CILi64EEENS7_ILi128EEES9_EEENS_6half_tEfNS_4arch4Sm80ELb1ELb0ELb1ELb0ELb0ELb0ELb0ELb0ELi2ELi2ELi2ELi2ELb0EEENS1_21CollectiveEpilogueBwdISA_SB_SD_Li256ELb0ELb0ELi4EEENS1_25SingleTileBwdLPTSchedulerILb0ELi128ELb0EEEEEEEEEvNT_6ParamsE:
[----:B------:R-:W-:-:S03]  /*0000*/  MOV R1, c[0x0][0x28] ;  /* 0x00000a0000017a02 */ /* 0x000fc60000000f00 */
[----:B------:R-:W1:Y:S01]  /*0010*/  S2R R2, SR_TID.X ;  /* 0x0000000000027919 */ /* 0x000e620000002100 */
[----:B------:R-:W-:Y:S01]  /*0020*/  IADD3 R1, R1, -0x50, RZ ;  /* 0xffffffb001017810 */ /* 0x000fe20007ffe0ff */
[----:B------:R-:W2:Y:S01]  /*0030*/  S2UR UR7, SR_CTAID.X ;  /* 0x00000000000779c3 */ /* 0x000ea20000002500 */
[----:B------:R-:W-:Y:S02]  /*0040*/  IMAD.MOV.U32 R165, RZ, RZ, R3 ;  /* 0x000000ffffa57224 */ /* 0x000fe400078e0003 */
[--C-:B-1----:R-:W-:Y:S01]  /*0050*/  IMAD.MOV.U32 R164, RZ, RZ, R2.reuse ;  /* 0x000000ffffa47224 */ /* 0x102fe200078e0002 */
[----:B------:R-:W-:Y:S01]  /*0060*/  STL [R1], R2 ;  /* 0x0000000201007387 */ /* 0x000fe20000100800 */
[----:B------:R-:W-:-:S05]  /*0070*/  IMAD.MOV.U32 R164, RZ, RZ, R2 ;  /* 0x000000ffffa47224 */ /* 0x000fca00078e0002 */
[----:B------:R-:W-:-:S06]  /*0080*/  SHF.R.U32.HI R0, RZ, 0x5, R164 ;  /* 0x00000005ff007819 */ /* 0x000fcc00000116a4 */
        /* <DEDUP_REMOVED lines=23> */
.L_x_1839:
[----:B------:R-:W-:Y:S02]  /*0200*/  ULDC UR8, c[0x0][0x3ac] ;  /* 0x0000eb0000087ab9 */ /* 0x000fe40000000800 */
[----:B------:R-:W-:Y:S02]  /*0210*/  UISETP.NE.AND UP0, UPT, UR8, 0x1, UPT ;  /* 0x000000010800788c */ /* 0x000fe4000bf05270 */
[----:B------:R-:W-:Y:S02]  /*0220*/  ULDC.64 UR4, c[0x0][0x3b0] ;  /* 0x0000ec0000047ab9 */ /* 0x000fe40000000a00 */
[----:B------:R-:W-:Y:S02]  /*0230*/  UIMAD.WIDE.U32 UR10, UR7, UR4, URZ ;  /* 0x00000004070a72a5 */ /* 0x000fe4000f8e003f */
[----:B------:R-:W-:-:S05]  /*0240*/  UMOV UR22, UR7 ;  /* 0x0000000700167c82 */ /* 0x000fca0008000000 */
[----:B------:R-:W-:-:S04]  /*0250*/  @UP0 USHF.R.U32.HI UR22, URZ, UR5, UR11 ;  /* 0x000000053f160299 */ /* 0x000fc8000801160b */
[----:B------:R-:W-:Y:S02]  /*0260*/  UIMAD UR8, UR22, UR8, URZ ;  /* 0x00000008160872a4 */ /* 0x000fe4000f8e023f */
.L_x_1840:
        /* <DEDUP_REMOVED lines=11> */
.L_x_1838:
        /* <DEDUP_REMOVED lines=20> */
.L_x_1842:
[----:B------:R-:W-:Y:S02]  /*0460*/  ULDC UR8, c[0x0][0x3ac] ;  /* 0x0000eb0000087ab9 */ /* 0x000fe40000000800 */
[----:B------:R-:W-:Y:S02]  /*0470*/  UISETP.NE.AND UP0, UPT, UR8, 0x1, UPT ;  /* 0x000000010800788c */ /* 0x000fe4000bf05270 */
[----:B------:R-:W-:Y:S02]  /*0480*/  ULDC.64 UR4, c[0x0][0x3b0] ;  /* 0x0000ec0000047ab9 */ /* 0x000fe40000000a00 */
[----:B------:R-:W-:Y:S02]  /*0490*/  UIMAD.WIDE.U32 UR10, UR7, UR4, URZ ;  /* 0x00000004070a72a5 */ /* 0x000fe4000f8e003f */
[----:B------:R-:W-:-:S05]  /*04a0*/  UMOV UR22, UR7 ;  /* 0x0000000700167c82 */ /* 0x000fca0008000000 */
[----:B------:R-:W-:-:S04]  /*04b0*/  @UP0 USHF.R.U32.HI UR22, URZ, UR5, UR11 ;  /* 0x000000053f160299 */ /* 0x000fc8000801160b */
[----:B------:R-:W-:Y:S02]  /*04c0*/  UIMAD UR8, UR22, UR8, URZ ;  /* 0x00000008160872a4 */ /* 0x000fe4000f8e023f */
.L_x_1843:
        /* <DEDUP_REMOVED lines=10> */
.L_x_1841:
[----:B------:R-:W-:-:S13]  /*0570*/  ISETP.LE.AND P0, PT, RZ, UR21, PT ;  /* 0x00000015ff007c0c */ /* 0x000fda000bf03270 */
[----:B------:R-:W-:Y:S05]  /*0580*/  @!P0 EXIT ;  /* 0x000000000000894d */ /* 0x000fea0003800000 */
        /* <DEDUP_REMOVED lines=9> */
[----:B------:R-:W-:Y:S01]  /*0620*/  IMAD.MOV.U32 R154, RZ, RZ, RZ ;  /* 0x000000ffff9a7224 */ /* 0x000fe200078e00ff */
[----:B------:R-:W-:Y:S01]  /*0630*/  ULDC UR4, c[0x0][0x2a4] ;  /* 0x0000a90000047ab9 */ /* 0x000fe20000000800 */
[----:B------:R-:W-:Y:S01]  /*0640*/  MOV R11, RZ ;  /* 0x000000ff000b7202 */ /* 0x000fe20000000f00 */
[----:B------:R-:W-:Y:S01]  /*0650*/  UIADD3 UR5, UR5, -UR4, URZ ;  /* 0x8000000405057290 */ /* 0x000fe2000fffe03f */
[----:B------:R-:W-:Y:S01]  /*0660*/  IMAD.MOV.U32 R152, RZ, RZ, RZ ;  /* 0x000000ffff987224 */ /* 0x000fe200078e00ff */
[----:B------:R-:W-:Y:S01]  /*0670*/  UIADD3 UR6, UR6, 0x3f, URZ ;  /* 0x0000003f06067890 */ /* 0x000fe2000fffe03f */
[----:B------:R-:W-:Y:S01]  /*0680*/  CS2R R12, SRZ ;  /* 0x00000000000c7805 */ /* 0x000fe2000001ff00 */
[----:B------:R-:W-:Y:S01]  /*0690*/  USHF.R.S32.HI UR4, URZ, 0x1f, UR5 ;  /* 0x0000001f3f047899 */ /* 0x000fe20008011405 */
[----:B------:R-:W-:Y:S01]  /*06a0*/  MOV R158, RZ ;  /* 0x000000ff009e7202 */ /* 0x000fe20000000f00 */
[----:B------:R-:W-:Y:S01]  /*06b0*/  ULDC.64 UR24, c[0x0][0x118] ;  /* 0x0000460000187ab9 */ /* 0x000fe20000000a00 */
[----:B------:R-:W-:Y:S01]  /*06c0*/  IMAD.MOV.U32 R156, RZ, RZ, RZ ;  /* 0x000000ffff9c7224 */ /* 0x000fe200078e00ff */
[----:B------:R-:W-:Y:S01]  /*06d0*/  ULEA.HI UR10, UR4, UR5, URZ, 0x6 ;  /* 0x00000005040a7291 */ /* 0x000fe2000f8f303f */
[----:B------:R-:W-:Y:S01]  /*06e0*/  CS2R R14, SRZ ;  /* 0x00000000000e7805 */ /* 0x000fe2000001ff00 */
[----:B------:R-:W-:Y:S01]  /*06f0*/  USHF.R.S32.HI UR4, URZ, 0x1f, UR6 ;  /* 0x0000001f3f047899 */ /* 0x000fe20008011406 */
[----:B------:R-:W-:Y:S01]  /*0700*/  MOV R162, RZ ;  /* 0x000000ff00a27202 */ /* 0x000fe20000000f00 */
[----:B------:R-:W-:Y:S01]  /*0710*/  USHF.R.S32.HI UR10, URZ, 0x6, UR10 ;  /* 0x000000063f0a7899 */ /* 0x000fe2000801140a */
[----:B------:R-:W-:Y:S01]  /*0720*/  IMAD.MOV.U32 R160, RZ, RZ, RZ ;  /* 0x000000ffffa07224 */ /* 0x000fe200078e00ff */
[----:B------:R-:W-:Y:S01]  /*0730*/  ULEA.HI UR4, UR4, UR6, URZ, 0x6 ;  /* 0x0000000604047291 */ /* 0x000fe2000f8f303f */
[----:B------:R-:W-:Y:S01]  /*0740*/  CS2R R16, SRZ ;  /* 0x0000000000107805 */ /* 0x000fe2000001ff00 */
[----:B------:R-:W-:Y:S01]  /*0750*/  UISETP.LT.AND UP0, UPT, URZ, UR10, UPT ;  /* 0x0000000a3f00728c */ /* 0x000fe2000bf01270 */
[----:B------:R-:W-:Y:S01]  /*0760*/  MOV R146, RZ ;  /* 0x000000ff00927202 */ /* 0x000fe20000000f00 */
[----:B------:R-:W-:Y:S01]  /*0770*/  USHF.R.S32.HI UR19, URZ, 0x6, UR4 ;  /* 0x000000063f137899 */ /* 0x000fe20008011404 */
[----:B------:R-:W-:Y:S01]  /*0780*/  IMAD.MOV.U32 R144, RZ, RZ, RZ ;  /* 0x000000ffff907224 */ /* 0x000fe200078e00ff */
[----:B------:R-:W-:Y:S01]  /*0790*/  USEL UR10, URZ, UR10, !UP0 ;  /* 0x0000000a3f0a7287 */ /* 0x000fe2000c000000 */
[----:B------:R-:W-:Y:S01]  /*07a0*/  CS2R R18, SRZ ;  /* 0x0000000000127805 */ /* 0x000fe2000001ff00 */
[----:B------:R-:W-:Y:S01]  /*07b0*/  MOV R142, RZ ;  /* 0x000000ff008e7202 */ /* 0x000fe20000000f00 */
[----:B------:R-:W-:Y:S01]  /*07c0*/  IMAD.MOV.U32 R140, RZ, RZ, RZ ;  /* 0x000000ffff8c7224 */ /* 0x000fe200078e00ff */
[----:B------:R-:W-:Y:S01]  /*07d0*/  UISETP.GT.AND UP0, UPT, UR19, UR10, UPT ;  /* 0x0000000a1300728c */ /* 0x000fe2000bf04270 */
[----:B------:R-:W-:Y:S01]  /*07e0*/  CS2R R20, SRZ ;  /* 0x0000000000147805 */ /* 0x000fe2000001ff00 */
        /* <DEDUP_REMOVED lines=64> */
[----:B------:R-:W-:Y:S01]  /*0bf0*/  IMAD.U32 R2, RZ, RZ, UR20 ;  /* 0x00000014ff027e24 */ /* 0x000fe2000f8e00ff */
[----:B------:R-:W-:Y:S01]  /*0c00*/  USHF.R.S32.HI UR14, URZ, 0x1f, UR20 ;  /* 0x0000001f3f0e7899 */ /* 0x000fe20008011414 */
[----:B------:R-:W-:Y:S01]  /*0c10*/  SHF.R.S32.HI R29, RZ, 0x1f, R164 ;  /* 0x0000001fff1d7819 */ /* 0x000fe200000114a4 */
[----:B------:R-:W-:Y:S01]  /*0c20*/  UIMAD.WIDE.U32 UR16, UR20, UR7, URZ ;  /* 0x00000007141072a5 */ /* 0x000fe2000f8e003f */
[--C-:B------:R-:W-:Y:S01]  /*0c30*/  SHF.R.S32.HI R9, RZ, 0x1f, R8.reuse ;  /* 0x0000001fff097819 */ /* 0x100fe20000011408 */
[----:B------:R-:W-:Y:S01]  /*0c40*/  ULDC.64 UR4, c[0x0][0x270] ;  /* 0x00009c0000047ab9 */ /* 0x000fe20000000a00 */
[CC--:B------:R-:W-:Y:S01]  /*0c50*/  LEA.HI R27, R29.reuse, R164.reuse, RZ, 0x3 ;  /* 0x000000a41d1b7211 */ /* 0x0c0fe200078f18ff */
[----:B------:R-:W-:Y:S01]  /*0c60*/  ULDC UR6, c[0x0][0x250] ;  /* 0x0000940000067ab9 */ /* 0x000fe20000000800 */
[----:B------:R-:W-:Y:S01]  /*0c70*/  LEA.HI R0, R29, R164, RZ, 0x6 ;  /* 0x000000a41d007211 */ /* 0x000fe200078f30ff */
[----:B------:R-:W-:Y:S01]  /*0c80*/  UIMAD UR4, UR14, UR4, URZ ;  /* 0x000000040e0472a4 */ /* 0x000fe2000f8e023f */
[----:B------:R-:W-:Y:S01]  /*0c90*/  IMAD.WIDE.U32 R2, R2, c[0x0][0x270], R8 ;  /* 0x00009c0002027a25 */ /* 0x000fe200078e0008 */
[----:B------:R-:W-:Y:S01]  /*0ca0*/  UMOV UR11, UR20 ;  /* 0x00000014000b7c82 */ /* 0x000fe20008000000 */
[----:B------:R-:W-:Y:S01]  /*0cb0*/  SHF.R.S32.HI R250, RZ, 0x3, R27 ;  /* 0x00000003fffa7819 */ /* 0x000fe2000001141b */
[----:B------:R-:W-:Y:S01]  /*0cc0*/  @UP0 USHF.R.U32.HI UR11, URZ, UR6, UR17 ;  /* 0x000000063f0b0299 */ /* 0x000fe20008011611 */
[----:B------:R-:W-:Y:S01]  /*0cd0*/  IMAD.MOV.U32 R6, RZ, RZ, R2 ;  /* 0x000000ffff067224 */ /* 0x000fe200078e0002 */
[----:B------:R-:W-:Y:S01]  /*0ce0*/  UIMAD UR12, UR20, UR5, UR4 ;  /* 0x00000005140c72a4 */ /* 0x000fe2000f8e0204 */
[----:B------:R-:W-:Y:S01]  /*0cf0*/  LOP3.LUT R2, R27, 0xfffffff8, RZ, 0xc0, !PT ;  /* 0xfffffff81b027812 */ /* 0x000fe200078ec0ff */
[----:B------:R-:W-:Y:S01]  /*0d00*/  USHF.R.S32.HI UR9, URZ, 0x1f, UR11 ;  /* 0x0000001f3f097899 */ /* 0x000fe2000801140b */
[----:B------:R-:W-:Y:S01]  /*0d10*/  IMAD.U32 R4, RZ, RZ, UR20 ;  /* 0x00000014ff047e24 */ /* 0x000fe2000f8e00ff */
[----:B------:R-:W-:Y:S01]  /*0d20*/  ULDC.64 UR4, c[0x0][0x1e0] ;  /* 0x0000780000047ab9 */ /* 0x000fe20000000a00 */
[----:B------:R-:W-:Y:S01]  /*0d30*/  SHF.R.S32.HI R25, RZ, 0x6, R0 ;  /* 0x00000006ff197819 */ /* 0x000fe20000011400 */
[----:B------:R-:W-:Y:S01]  /*0d40*/  ULDC.64 UR6, c[0x0][0x288] ;  /* 0x0000a20000067ab9 */ /* 0x000fe20000000a00 */
[----:B------:R-:W-:Y:S01]  /*0d50*/  IMAD.IADD R24, R164, 0x1, -R2 ;  /* 0x00000001a4187824 */ /* 0x000fe200078e0a02 */
[----:B------:R-:W-:Y:S01]  /*0d60*/  UIMAD UR4, UR9, UR4, URZ ;  /* 0x00000004090472a4 */ /* 0x000fe2000f8e023f */
[----:B------:R-:W-:Y:S01]  /*0d70*/  IMAD.SHL.U32 R0, R250, 0x40, RZ ;  /* 0x00000040fa007824 */ /* 0x000fe200078e00ff */
[----:B------:R-:W-:Y:S01]  /*0d80*/  UIMAD UR6, UR14, UR6, URZ ;  /* 0x000000060e0672a4 */ /* 0x000fe2000f8e023f */
[----:B------:R-:W-:Y:S01]  /*0d90*/  IMAD.SHL.U32 R18, R24, 0x8, RZ ;  /* 0x0000000818127824 */ /* 0x000fe200078e00ff */
[----:B------:R1:W-:Y:S01]  /*0da0*/  STL.64 [R1+0x10], R8 ;  /* 0x0000100801007387 */ /* 0x0003e20000100a00 */
[----:B------:R-:W-:Y:S01]  /*0db0*/  IMAD.WIDE.U32 R4, R4, c[0x0][0x288], R8 ;  /* 0x0000a20004047a25 */ /* 0x000fe200078e0008 */
[----:B------:R-:W-:Y:S01]  /*0dc0*/  UIMAD UR7, UR20, UR7, UR6 ;  /* 0x00000007140772a4 */ /* 0x000fe2000f8e0206 */
[----:B------:R-:W-:Y:S01]  /*0dd0*/  IADD3 R7, R3, UR12, RZ ;  /* 0x0000000c03077c10 */ /* 0x000fe2000fffe0ff */
[----:B------:R-:W-:Y:S01]  /*0de0*/  UIMAD UR6, UR11, UR5, UR4 ;  /* 0x000000050b0672a4 */ /* 0x000fe2000f8e0204 */
[--C-:B------:R-:W-:Y:S01]  /*0df0*/  SHF.R.S32.HI R19, RZ, 0x1f, R18.reuse ;  /* 0x0000001fff137819 */ /* 0x100fe20000011412 */
[----:B------:R-:W-:Y:S01]  /*0e00*/  IMAD.SHL.U32 R28, R25, 0x200, RZ ;  /* 0x00000200191c7824 */ /* 0x000fe200078e00ff */
[----:B------:R-:W-:Y:S01]  /*0e10*/  ULDC.64 UR4, c[0x0][0x1b0] ;  /* 0x00006c0000047ab9 */ /* 0x000fe20000000a00 */
[----:B------:R-:W-:Y:S01]  /*0e20*/  LOP3.LUT R0, R0, 0x1c0, RZ, 0xc0, !PT ;  /* 0x000001c000007812 */ /* 0x000fe200078ec0ff */
[----:B------:R-:W-:Y:S01]  /*0e30*/  UIMAD UR4, UR9, UR4, URZ ;  /* 0x00000004090472a4 */ /* 0x000fe2000f8e023f */
[----:B------:R-:W-:Y:S01]  /*0e40*/  IADD3 R21, R5, UR7, RZ ;  /* 0x0000000705157c10 */ /* 0x000fe2000fffe0ff */
[----:B------:R-:W-:Y:S01]  /*0e50*/  USHF.R.S32.HI UR9, URZ, 0x1f, UR21 ;  /* 0x0000001f3f097899 */ /* 0x000fe20008011415 */
[----:B------:R-:W-:Y:S01]  /*0e60*/  LOP3.LUT R5, R0, 0x38, R18, 0xf8, !PT ;  /* 0x0000003800057812 */ /* 0x000fe200078ef812 */
[----:B------:R-:W-:Y:S01]  /*0e70*/  UIMAD UR12, UR11, UR5, UR4 ;  /* 0x000000050b0c72a4 */ /* 0x000fe2000f8e0204 */
[----:B------:R-:W-:Y:S01]  /*0e80*/  SHF.R.U32.HI R0, RZ, 0x3, R0 ;  /* 0x00000003ff007819 */ /* 0x000fe20000011600 */
[----:B------:R-:W-:Y:S01]  /*0e90*/  IMAD.MOV.U32 R20, RZ, RZ, R4 ;  /* 0x000000ffff147224 */ /* 0x000fe200078e0004 */
[----:B------:R-:W-:Y:S01]  /*0ea0*/  ULDC.64 UR4, c[0x0][0x1e8] ;  /* 0x00007a0000047ab9 */ /* 0x000fe20000000a00 */
[----:B------:R-:W-:Y:S01]  /*0eb0*/  SHF.R.S32.HI R251, RZ, 0x1f, R250 ;  /* 0x0000001ffffb7819 */ /* 0x000fe200000114fa */
[----:B------:R-:W-:Y:S01]  /*0ec0*/  UIMAD UR4, UR9, UR4, URZ ;  /* 0x00000004090472a4 */ /* 0x000fe2000f8e023f */
[----:B------:R-:W-:Y:S01]  /*0ed0*/  LOP3.LUT R13, R28, R5, R0, 0xf6, !PT ;  /* 0x000000051c0d7212 */ /* 0x000fe200078ef600 */
[----:B------:R-:W-:Y:S01]  /*0ee0*/  IMAD.U32 R0, RZ, RZ, UR21 ;  /* 0x00000015ff007e24 */ /* 0x000fe2000f8e00ff */
[C---:B------:R-:W-:Y:S01]  /*0ef0*/  IADD3 R30, R18.reuse, 0x40, RZ ;  /* 0x00000040121e7810 */ /* 0x040fe20007ffe0ff */
[----:B------:R-:W-:Y:S01]  /*0f00*/  IMAD.U32 R10, RZ, RZ, UR22 ;  /* 0x00000016ff0a7e24 */ /* 0x000fe2000f8e00ff */
[----:B------:R-:W-:Y:S01]  /*0f10*/  ISETP.GE.AND P4, PT, R18, c[0x0][0x1cc], PT ;  /* 0x0000730012007a0c */ /* 0x000fe20003f86270 */
[----:B------:R-:W-:Y:S01]  /*0f20*/  UMOV UR13, 0x6 ;  /* 0x00000006000d7882 */ /* 0x000fe20000000000 */
[----:B------:R-:W-:Y:S01]  /*0f30*/  ISETP.GE.AND P2, PT, R30, c[0x0][0x1cc], PT ;  /* 0x000073001e007a0c */ /* 0x000fe20003f46270 */
[----:B------:R-:W-:-:S04]  /*0f40*/  IMAD.WIDE R10, R10, 0x80, R250 ;  /* 0x000000800a0a7825 */ /* 0x000fc800078e02fa */
[----:B-1----:R-:W-:Y:S02]  /*0f50*/  IMAD.U32 R8, RZ, RZ, UR11 ;  /* 0x0000000bff087e24 */ /* 0x002fe4000f8e00ff */
[----:B------:R-:W-:Y:S02]  /*0f60*/  IMAD.U32 R14, RZ, RZ, UR20 ;  /* 0x00000014ff0e7e24 */ /* 0x000fe4000f8e00ff */
[----:B------:R-:W-:-:S04]  /*0f70*/  IMAD.WIDE.U32 R2, R8, c[0x0][0x1e0], R18 ;  /* 0x0000780008027a25 */ /* 0x000fc800078e0012 */
[----:B------:R-:W-:Y:S01]  /*0f80*/  IMAD.WIDE.U32 R4, R8, c[0x0][0x1b0], R18 ;  /* 0x00006c0008047a25 */ /* 0x000fe200078e0012 */
[----:B------:R-:W-:Y:S01]  /*0f90*/  IADD3 R3, R3, UR6, RZ ;  /* 0x0000000603037c10 */ /* 0x000fe2000fffe0ff */
[----:B------:R-:W-:Y:S02]  /*0fa0*/  UIMAD UR6, UR21, UR5, UR4 ;  /* 0x00000005150672a4 */ /* 0x000fe4000f8e0204 */
[----:B------:R-:W-:Y:S01]  /*0fb0*/  IMAD.U32 R8, RZ, RZ, UR21 ;  /* 0x00000015ff087e24 */ /* 0x000fe2000f8e00ff */
[----:B------:R-:W-:Y:S01]  /*0fc0*/  ULDC.64 UR4, c[0x0][0x1b8] ;  /* 0x00006e0000047ab9 */ /* 0x000fe20000000a00 */
[----:B------:R-:W-:Y:S01]  /*0fd0*/  IADD3 R5, R5, UR12, RZ ;  /* 0x0000000c05057c10 */ /* 0x000fe2000fffe0ff */
[----:B------:R-:W-:Y:S01]  /*0fe0*/  UIMAD UR4, UR9, UR4, URZ ;  /* 0x00000004090472a4 */ /* 0x000fe2000f8e023f */
[----:B------:R-:W-:-:S03]  /*0ff0*/  IMAD.WIDE.U32 R2, R0, c[0x0][0x1e8], R2 ;  /* 0x00007a0000027a25 */ /* 0x000fc600078e0002 */
[----:B------:R-:W-:Y:S01]  /*1000*/  UIMAD UR5, UR21, UR5, UR4 ;  /* 0x00000005150572a4 */ /* 0x000fe2000f8e0204 */
[C---:B------:R-:W-:Y:S01]  /*1010*/  IMAD.WIDE.U32 R22, R8.reuse, c[0x0][0x278], R6 ;  /* 0x00009e0008167a25 */ /* 0x040fe200078e0006 */
[----:B------:R-:W-:Y:S01]  /*1020*/  IADD3 R3, R3, UR6, RZ ;  /* 0x0000000603037c10 */ /* 0x000fe2000fffe0ff */
[----:B------:R-:W-:Y:S02]  /*1030*/  ULDC UR4, c[0x0][0x198] ;  /* 0x0000660000047ab9 */ /* 0x000fe40000000800 */
[----:B------:R-:W-:Y:S01]  /*1040*/  IMAD.WIDE.U32 R8, R8, c[0x0][0x1b8], R4 ;  /* 0x00006e0008087a25 */ /* 0x000fe200078e0004 */
[----:B------:R-:W-:Y:S01]  /*1050*/  UIADD3 UR8, -UR8, UR4, URZ ;  /* 0x0000000408087290 */ /* 0x000fe2000fffe13f */
[----:B------:R-:W-:Y:S02]  /*1060*/  STL.64 [R1+0x38], R22 ;  /* 0x0000381601007387 */ /* 0x000fe40000100a00 */
[----:B------:R-:W-:Y:S01]  /*1070*/  IMAD R4, R251, c[0x0][0x178], RZ ;  /* 0x00005e00fb047a24 */ /* 0x000fe200078e02ff */
[----:B------:R-:W-:Y:S01]  /*1080*/  IADD3 R9, R9, UR5, RZ ;  /* 0x0000000509097c10 */ /* 0x000fe2000fffe0ff */
[----:B------:R-:W-:Y:S01]  /*1090*/  IMAD R0, R11, c[0x0][0x1d8], RZ ;  /* 0x000076000b007a24 */ /* 0x000fe200078e02ff */
[C---:B------:R-:W-:Y:S01]  /*10a0*/  IADD3 R16, -R250.reuse, UR8, RZ ;  /* 0x00000008fa107c10 */ /* 0x040fe2000fffe1ff */
[----:B------:R-:W-:Y:S01]  /*10b0*/  IMAD R12, R250, c[0x0][0x17c], R4 ;  /* 0x00005f00fa0c7a24 */ /* 0x000fe200078e0204 */
[----:B------:R-:W-:Y:S01]  /*10c0*/  ULDC.64 UR4, c[0x0][0x1d8] ;  /* 0x0000760000047ab9 */ /* 0x000fe20000000a00 */
[----:B------:R-:W-:Y:S01]  /*10d0*/  IMAD R0, R10, c[0x0][0x1dc], R0 ;  /* 0x000077000a007a24 */ /* 0x000fe200078e0200 */
[----:B------:R-:W-:Y:S01]  /*10e0*/  ISETP.LT.OR P1, PT, R16, 0x1, P4 ;  /* 0x000000011000780c */ /* 0x000fe20002721670 */
[----:B------:R-:W-:Y:S01]  /*10f0*/  IMAD.WIDE.U32 R4, R10, c[0x0][0x1d8], R2 ;  /* 0x000076000a047a25 */ /* 0x000fe200078e0002 */
[----:B------:R-:W-:Y:S01]  /*1100*/  USHF.L.U32 UR6, UR4, 0x6, URZ ;  /* 0x0000000604067899 */ /* 0x000fe2000800063f */
[----:B------:R-:W-:Y:S01]  /*1110*/  ISETP.LT.OR P5, PT, R16, 0x1, P2 ;  /* 0x000000011000780c */ /* 0x000fe200017a1670 */
[----:B------:R-:W-:Y:S01]  /*1120*/  USHF.L.U64.HI UR7, UR4, UR13, UR5 ;  /* 0x0000000d04077299 */ /* 0x000fe20008010205 */
[----:B------:R-:W-:Y:S01]  /*1130*/  IMAD.WIDE.U32 R6, R250, c[0x0][0x178], R18 ;  /* 0x00005e00fa067a25 */ /* 0x000fe200078e0012 */
[----:B------:R-:W-:Y:S01]  /*1140*/  LEA R2, P0, R4, c[0x0][0x1c0], 0x1 ;  /* 0x0000700004027a11 */ /* 0x000fe200078008ff */
[----:B------:R-:W-:Y:S01]  /*1150*/  UIADD3 UR12, UP0, UR6, 0x80, URZ ;  /* 0x00000080060c7890 */ /* 0x000fe2000ff1e03f */
[C---:B------:R-:W-:Y:S01]  /*1160*/  ISETP.LT.OR P3, PT, R16.reuse, 0x21, P4 ;  /* 0x000000211000780c */ /* 0x040fe20002761670 */
[----:B------:R-:W-:Y:S01]  /*1170*/  IMAD.IADD R0, R5, 0x1, R0 ;  /* 0x0000000105007824 */ /* 0x000fe200078e0200 */
[----:B------:R-:W-:Y:S01]  /*1180*/  ISETP.LT.OR P6, PT, R16, 0x21, P2 ;  /* 0x000000211000780c */ /* 0x000fe200017c1670 */
[----:B------:R-:W-:Y:S01]  /*1190*/  IMAD.IADD R7, R7, 0x1, R12 ;  /* 0x0000000107077824 */ /* 0x000fe200078e020c */
[----:B------:R-:W-:Y:S01]  /*11a0*/  UIADD3.X UR11, URZ, UR7, URZ, UP0, !UPT ;  /* 0x000000073f0b7290 */ /* 0x000fe200087fe43f */
[----:B------:R-:W-:Y:S01]  /*11b0*/  IMAD.SHL.U32 R12, R13, 0x2, RZ ;  /* 0x000000020d0c7824 */ /* 0x000fe200078e00ff */
[----:B------:R-:W-:Y:S01]  /*11c0*/  LEA.HI.X R3, R4, c[0x0][0x1c4], R0, 0x1, P0 ;  /* 0x0000710004037a11 */ /* 0x000fe200000f0c00 */
[----:B------:R-:W-:Y:S01]  /*11d0*/  IMAD.WIDE.U32 R14, R14, c[0x0][0x180], R6 ;  /* 0x000060000e0e7a25 */ /* 0x000fe200078e0006 */
[----:B------:R-:W-:Y:S01]  /*11e0*/  IADD3 R4, P0, R2, UR6, RZ ;  /* 0x0000000602047c10 */ /* 0x000fe2000ff1e0ff */
[----:B------:R-:W-:-:S02]  /*11f0*/  ULDC.64 UR4, c[0x0][0x180] ;  /* 0x0000600000047ab9 */ /* 0x000fc40000000a00 */
[----:B------:R-:W-:Y:S01]  /*1200*/  IMAD.U32 R6, RZ, RZ, UR6 ;  /* 0x00000006ff067e24 */ /* 0x000fe2000f8e00ff */
[----:B------:R-:W-:Y:S01]  /*1210*/  IADD3.X R5, R3, UR7, RZ, P0, !PT ;  /* 0x0000000703057c10 */ /* 0x000fe200087fe4ff */
[----:B------:R-:W-:Y:S01]  /*1220*/  @!PT LDS RZ, [RZ] ;  /* 0x00000000fffff984 */ /* 0x000fe20000000800 */
[----:B------:R-:W-:Y:S01]  /*1230*/  @!PT LDS RZ, [RZ] ;  /* 0x00000000fffff984 */ /* 0x000fe20000000800 */
[----:B------:R-:W-:Y:S01]  /*1240*/  @!PT LDS RZ, [RZ] ;  /* 0x00000000fffff984 */ /* 0x000fe20000000800 */
[----:B------:R1:W-:Y:S01]  /*1250*/  LDGSTS.E.BYPASS.LTC128B.128 [R12+0x8080], [R2.64], !P1 ;  /* 0x08080000020c7fae */ /* 0x0003e2000c901d58 */
[----:B------:R-:W-:Y:S01]  /*1260*/  IMAD R0, R11, c[0x0][0x1a8], RZ ;  /* 0x00006a000b007a24 */ /* 0x000fe200078e02ff */
[----:B------:R-:W-:Y:S01]  /*1270*/  UIMAD UR4, UR14, UR4, URZ ;  /* 0x000000040e0472a4 */ /* 0x000fe2000f8e023f */
[----:B------:R-:W-:Y:S01]  /*1280*/  IADD3 R6, P1, P0, R6, 0x80, R2 ;  /* 0x0000008006067810 */ /* 0x000fe2000783e002 */
[----:B------:R1:W-:Y:S01]  /*1290*/  LDGSTS.E.BYPASS.LTC128B.128 [R12+0xc080], [R2.64+0x80], !P5 ;  /* 0x0c080080020c7fae */ /* 0x0003e2000e901d58 */
[----:B------:R-:W-:Y:S01]  /*12a0*/  ISETP.LT.OR P5, PT, R16, 0x41, P4 ;  /* 0x000000411000780c */ /* 0x000fe200027a1670 */
[----:B------:R-:W-:Y:S01]  /*12b0*/  IMAD R0, R10, c[0x0][0x1ac], R0 ;  /* 0x00006b000a007a24 */ /* 0x000fe200078e0200 */
[----:B------:R-:W-:Y:S01]  /*12c0*/  IADD3.X R7, RZ, UR7, R3, P1, P0 ;  /* 0x00000007ff077c10 */ /* 0x000fe20008fe0403 */
[----:B------:R2:W-:Y:S01]  /*12d0*/  LDGSTS.E.BYPASS.LTC128B.128 [R12+0x9080], [R4.64], !P3 ;  /* 0x09080000040c7fae */ /* 0x0005e2000d901d58 */
[----:B------:R-:W-:Y:S01]  /*12e0*/  ISETP.LT.OR P3, PT, R16, 0x41, P2 ;  /* 0x000000411000780c */ /* 0x000fe20001761670 */
[----:B------:R-:W-:Y:S01]  /*12f0*/  IMAD.WIDE.U32 R10, R10, c[0x0][0x1a8], R8 ;  /* 0x00006a000a0a7a25 */ /* 0x000fe200078e0008 */
[----:B------:R-:W-:Y:S01]  /*1300*/  ISETP.LT.OR P4, PT, R16, 0x61, P4 ;  /* 0x000000611000780c */ /* 0x000fe20002781670 */
[----:B------:R3:W-:Y:S01]  /*1310*/  LDGSTS.E.BYPASS.LTC128B.128 [R12+0xd080], [R6.64], !P6 ;  /* 0x0d080000060c7fae */ /* 0x0007e2000f101d58 */
[----:B------:R-:W-:Y:S01]  /*1320*/  ISETP.GE.AND P6, PT, R18, c[0x0][0x19c], PT ;  /* 0x0000670012007a0c */ /* 0x000fe20003fc6270 */
[----:B------:R-:W-:Y:S01]  /*1330*/  IMAD.IADD R0, R11, 0x1, R0 ;  /* 0x000000010b007824 */ /* 0x000fe200078e0200 */
[----:B------:R-:W-:Y:S01]  /*1340*/  ISETP.LT.OR P2, PT, R16, 0x61, P2 ;  /* 0x000000611000780c */ /* 0x000fe20001741670 */
[----:B------:R-:W-:Y:S01]  /*1350*/  UIMAD UR15, UR20, UR5, UR4 ;  /* 0x00000005140f72a4 */ /* 0x000fe2000f8e0204 */
[----:B------:R-:W-:-:S02]  /*1360*/  IMAD.MOV.U32 R8, RZ, RZ, R14 ;  /* 0x000000ffff087224 */ /* 0x000fc400078e000e */
[----:B------:R-:W-:Y:S01]  /*1370*/  ULDC.64 UR4, c[0x0][0x1a8] ;  /* 0x00006a0000047ab9 */ /* 0x000fe20000000a00 */
[----:B------:R-:W-:Y:S01]  /*1380*/  IMAD.MOV.U32 R211, RZ, RZ, 0x10 ;  /* 0x00000010ffd37424 */ /* 0x000fe200078e00ff */
[----:B------:R-:W-:Y:S01]  /*1390*/  USHF.L.U32 UR16, UR4, 0x6, URZ ;  /* 0x0000000604107899 */ /* 0x000fe2000800063f */
[----:B------:R-:W-:Y:S01]  /*13a0*/  IADD3 R9, R15, UR15, RZ ;  /* 0x0000000f0f097c10 */ /* 0x000fe2000fffe0ff */
[----:B------:R-:W-:Y:S01]  /*13b0*/  USHF.L.U64.HI UR15, UR4, UR13, UR5 ;  /* 0x0000000d040f7299 */ /* 0x000fe20008010205 */
[----:B------:R-:W-:Y:S01]  /*13c0*/  IMAD.MOV.U32 R212, RZ, RZ, 0x20 ;  /* 0x00000020ffd47424 */ /* 0x000fe200078e00ff */
[----:B------:R-:W-:Y:S02]  /*13d0*/  UIADD3 UR17, UP0, UR16, 0x80, URZ ;  /* 0x0000008010117890 */ /* 0x000fe4000ff1e03f */
[----:B------:R-:W-:Y:S02]  /*13e0*/  ULDC.64 UR4, c[0x0][0x178] ;  /* 0x00005e0000047ab9 */ /* 0x000fe40000000a00 */
[----:B------:R-:W-:Y:S01]  /*13f0*/  UIMAD.WIDE.U32 UR26, UR10, UR4, URZ ;  /* 0x000000040a1a72a5 */ /* 0x000fe2000f8e003f */
[----:B------:R-:W-:Y:S01]  /*1400*/  IMAD.U32 R15, RZ, RZ, UR4 ;  /* 0x00000004ff0f7e24 */ /* 0x000fe2000f8e00ff */
[C---:B-1----:R-:W-:Y:S01]  /*1410*/  IADD3 R2, P1, R4.reuse, UR6, RZ ;  /* 0x0000000604027c10 */ /* 0x042fe2000ff3e0ff */
[----:B------:R-:W-:Y:S01]  /*1420*/  UIADD3.X UR18, URZ, UR15, URZ, UP0, !UPT ;  /* 0x0000000f3f127290 */ /* 0x000fe200087fe43f */
[----:B--2---:R-:W-:-:S02]  /*1430*/  IADD3 R4, P0, R4, UR12, RZ ;  /* 0x0000000c04047c10 */ /* 0x004fc4000ff1e0ff */
[C---:B------:R-:W-:Y:S02]  /*1440*/  IADD3.X R3, R5.reuse, UR7, RZ, P1, !PT ;  /* 0x0000000705037c10 */ /* 0x040fe40008ffe4ff */
[----:B------:R-:W-:Y:S02]  /*1450*/  IADD3.X R5, R5, UR11, RZ, P0, !PT ;  /* 0x0000000b05057c10 */ /* 0x000fe400087fe4ff */
[----:B---3--:R-:W-:Y:S01]  /*1460*/  IADD3 R6, P0, R2, UR6, RZ ;  /* 0x0000000602067c10 */ /* 0x008fe2000ff1e0ff */
[----:B------:R1:W-:Y:S01]  /*1470*/  LDGSTS.E.BYPASS.LTC128B.128 [R12+0xa080], [R2.64], !P5 ;  /* 0x0a080000020c7fae */ /* 0x0003e2000e901d58 */
[----:B------:R-:W-:Y:S02]  /*1480*/  ISETP.GE.AND P5, PT, R30, c[0x0][0x19c], PT ;  /* 0x000067001e007a0c */ /* 0x000fe40003fa6270 */
[----:B------:R-:W-:Y:S01]  /*1490*/  IADD3.X R7, R3, UR7, RZ, P0, !PT ;  /* 0x0000000703077c10 */ /* 0x000fe200087fe4ff */
[----:B------:R2:W-:Y:S01]  /*14a0*/  LDGSTS.E.BYPASS.LTC128B.128 [R12+0xe080], [R4.64], !P3 ;  /* 0x0e080000040c7fae */ /* 0x0005e2000d901d58 */
[----:B------:R-:W-:Y:S01]  /*14b0*/  ISETP.LT.OR P3, PT, R16, 0x1, P6 ;  /* 0x000000011000780c */ /* 0x000fe20003761670 */
[----:B------:R-:W-:-:S02]  /*14c0*/  ULDC.64 UR6, c[0x0][0x188] ;  /* 0x0000620000067ab9 */ /* 0x000fc40000000a00 */
[----:B------:R3:W-:Y:S01]  /*14d0*/  LDGSTS.E.BYPASS.LTC128B.128 [R12+0xb080], [R6.64], !P4 ;  /* 0x0b080000060c7fae */ /* 0x0007e2000e101d58 */
[----:B------:R-:W-:Y:S02]  /*14e0*/  ISETP.LT.OR P4, PT, R16, 0x21, P6 ;  /* 0x000000211000780c */ /* 0x000fe40003781670 */
[----:B------:R-:W-:-:S04]  /*14f0*/  ISETP.GE.AND P6, PT, R18, c[0x0][0x16c], PT ;  /* 0x00005b0012007a0c */ /* 0x000fc80003fc6270 */
[----:B------:R-:W-:Y:S02]  /*1500*/  SEL R13, RZ, 0x1, P6 ;  /* 0x00000001ff0d7807 */ /* 0x000fe40003000000 */
[----:B--2---:R-:W-:Y:S01]  /*1510*/  IADD3 R4, P1, R2, UR12, RZ ;  /* 0x0000000c02047c10 */ /* 0x004fe2000ff3e0ff */
[----:B------:R-:W-:Y:S01]  /*1520*/  USHF.R.S32.HI UR12, URZ, 0x1f, UR10 ;  /* 0x0000001f3f0c7899 */ /* 0x000fe2000801140a */
[----:B-1----:R-:W-:Y:S02]  /*1530*/  LEA R2, P0, R10, c[0x0][0x190], 0x1 ;  /* 0x000064000a027a11 */ /* 0x002fe400078008ff */
[----:B------:R-:W-:Y:S01]  /*1540*/  IADD3.X R5, R3, UR11, RZ, P1, !PT ;  /* 0x0000000b03057c10 */ /* 0x000fe20008ffe4ff */
[----:B------:R-:W-:Y:S01]  /*1550*/  UIMAD UR11, UR9, UR6, URZ ;  /* 0x00000006090b72a4 */ /* 0x000fe2000f8e023f */
[----:B------:R-:W-:Y:S01]  /*1560*/  ISETP.LT.OR P1, PT, R16, 0x1, P5 ;  /* 0x000000011000780c */ /* 0x000fe20002f21670 */
[----:B------:R-:W-:Y:S01]  /*1570*/  UIMAD UR6, UR12, UR4, URZ ;  /* 0x000000040c0672a4 */ /* 0x000fe2000f8e023f */
[----:B------:R-:W-:Y:S01]  /*1580*/  LEA.HI.X R3, R10, c[0x0][0x194], R0, 0x1, P0 ;  /* 0x000065000a037a11 */ /* 0x000fe200000f0c00 */
[----:B------:R1:W-:Y:S01]  /*1590*/  LDGSTS.E.BYPASS.LTC128B.128 [R12+0xf080], [R4.64], !P2 ;  /* 0x0f080000040c7fae */ /* 0x0003e2000d101d58 */
[----:B------:R-:W-:Y:S01]  /*15a0*/  IMAD.U32 R0, RZ, RZ, UR21 ;  /* 0x00000015ff007e24 */ /* 0x000fe2000f8e00ff */
[----:B------:R-:W-:Y:S01]  /*15b0*/  UIMAD UR6, UR10, UR5, UR6 ;  /* 0x000000050a0672a4 */ /* 0x000fe2000f8e0206 */
[----:B---3--:R-:W-:Y:S01]  /*15c0*/  IMAD.WIDE.U32 R6, R250, c[0x0][0x208], R18 ;  /* 0x00008200fa067a25 */ /* 0x008fe200078e0012 */
[----:B------:R2:W-:Y:S01]  /*15d0*/  LDGSTS.E.BYPASS.LTC128B.128 [R12+0x80], [R2.64], !P3 ;  /* 0x00080000020c7fae */ /* 0x0005e2000d901d58 */
[----:B------:R-:W-:Y:S01]  /*15e0*/  ISETP.LT.OR P3, PT, R16, 0x21, P5 ;  /* 0x000000211000780c */ /* 0x000fe20002f61670 */
[----:B------:R-:W-:Y:S01]  /*15f0*/  UIADD3 UR6, UR27, UR6, URZ ;  /* 0x000000061b067290 */ /* 0x000fe2000fffe03f */
[----:B------:R-:W-:Y:S01]  /*1600*/  IMAD.WIDE.U32 R32, R0, c[0x0][0x188], R8 ;  /* 0x0000620000207a25 */ /* 0x000fe200078e0008 */
[----:B------:R-:W-:-:S02]  /*1610*/  UIMAD UR7, UR21, UR7, UR11 ;  /* 0x00000007150772a4 */ /* 0x000fc4000f8e020b */
[----:B------:R2:W-:Y:S01]  /*1620*/  LDGSTS.E.BYPASS.LTC128B.128 [R12+0x4080], [R2.64+0x80], !P1 ;  /* 0x04080080020c7fae */ /* 0x0005e2000c901d58 */
[----:B------:R-:W-:Y:S01]  /*1630*/  IMAD R0, R251, c[0x0][0x208], RZ ;  /* 0x00008200fb007a24 */ /* 0x000fe200078e02ff */
[----:B------:R-:W-:Y:S01]  /*1640*/  USHF.L.U32 UR11, UR10, 0x6, URZ ;  /* 0x000000060a0b7899 */ /* 0x000fe2000800063f */
[----:B------:R-:W-:Y:S01]  /*1650*/  IMAD.U32 R8, RZ, RZ, UR26 ;  /* 0x0000001aff087e24 */ /* 0x000fe2000f8e00ff */
[----:B------:R-:W-:Y:S01]  /*1660*/  STL.64 [R1+0x20], R32 ;  /* 0x0000202001007387 */ /* 0x000fe20000100a00 */
[----:B------:R-:W-:Y:S01]  /*1670*/  IMAD R0, R250, c[0x0][0x20c], R0 ;  /* 0x00008300fa007a24 */ /* 0x000fe200078e0200 */
[----:B------:R-:W-:Y:S01]  /*1680*/  IADD3 R252, R33, UR7, RZ ;  /* 0x0000000721fc7c10 */ /* 0x000fe2000fffe0ff */
[----:B------:R-:W-:Y:S02]  /*1690*/  IMAD.U32 R9, RZ, RZ, UR27 ;  /* 0x0000001bff097e24 */ /* 0x000fe4000f8e00ff */
[----:B------:R-:W-:Y:S01]  /*16a0*/  IMAD.U32 R9, RZ, RZ, UR6 ;  /* 0x00000006ff097e24 */ /* 0x000fe2000f8e00ff */
[----:B------:R-:W-:Y:S01]  /*16b0*/  ULDC.64 UR6, c[0x0][0x278] ;  /* 0x00009e0000067ab9 */ /* 0x000fe20000000a00 */
[----:B------:R-:W-:Y:S01]  /*16c0*/  IMAD.IADD R7, R7, 0x1, R0 ;  /* 0x0000000107077824 */ /* 0x000fe200078e0200 */
[----:B------:R-:W-:-:S04]  /*16d0*/  UIMAD UR6, UR9, UR6, URZ ;  /* 0x00000006090672a4 */ /* 0x000fc8000f8e023f */
[----:B------:R-:W-:Y:S01]  /*16e0*/  UIMAD UR23, UR21, UR7, UR6 ;  /* 0x00000007151772a4 */ /* 0x000fe2000f8e0206 */
[----:B-1----:R-:W-:Y:S01]  /*16f0*/  IMAD.U32 R5, RZ, RZ, UR16 ;  /* 0x00000010ff057e24 */ /* 0x002fe2000f8e00ff */
[----:B------:R-:W-:Y:S01]  /*1700*/  IADD3 R4, P2, R2, UR16, RZ ;  /* 0x0000001002047c10 */ /* 0x000fe2000ff5e0ff */
[----:B------:R-:W-:Y:S02]  /*1710*/  ULDC.64 UR6, c[0x0][0x210] ;  /* 0x0000840000067ab9 */ /* 0x000fe40000000a00 */
[----:B------:R-:W-:Y:S01]  /*1720*/  UIMAD UR6, UR14, UR6, URZ ;  /* 0x000000060e0672a4 */ /* 0x000fe2000f8e023f */
[----:B------:R-:W-:Y:S01]  /*1730*/  IADD3 R17, R23, UR23, RZ ;  /* 0x0000001717117c10 */ /* 0x000fe2000fffe0ff */
[----:B------:R-:W-:Y:S02]  /*1740*/  USHF.R.S32.HI UR14, URZ, 0x1f, UR11 ;  /* 0x0000001f3f0e7899 */ /* 0x000fe4000801140b */
[----:B------:R-:W-:Y:S01]  /*1750*/  UIMAD UR6, UR20, UR7, UR6 ;  /* 0x00000007140672a4 */ /* 0x000fe2000f8e0206 */
[----:B--2---:R-:W-:-:S02]  /*1760*/  IADD3 R2, P1, P0, R5, 0x80, R2 ;  /* 0x0000008005027810 */ /* 0x004fc4000783e002 */
[----:B------:R-:W-:Y:S02]  /*1770*/  IADD3.X R5, R3, UR15, RZ, P2, !PT ;  /* 0x0000000f03057c10 */ /* 0x000fe400097fe4ff */
[----:B------:R-:W-:Y:S02]  /*1780*/  IADD3.X R3, RZ, UR15, R3, P1, P0 ;  /* 0x0000000fff037c10 */ /* 0x000fe40008fe0403 */
[----:B------:R-:W-:Y:S01]  /*1790*/  ISETP.GE.AND P0, PT, R18, c[0x0][0x19c], PT ;  /* 0x0000670012007a0c */ /* 0x000fe20003f06270 */
[----:B------:R1:W-:Y:S01]  /*17a0*/  LDGSTS.E.BYPASS.LTC128B.128 [R12+0x1080], [R4.64], !P4 ;  /* 0x01080000040c7fae */ /* 0x0003e2000e101d58 */
[C---:B------:R-:W-:Y:S02]  /*17b0*/  ISETP.LT.OR P1, PT, R16.reuse, 0x41, P5 ;  /* 0x000000411000780c */ /* 0x040fe40002f21670 */
[----:B------:R-:W-:Y:S01]  /*17c0*/  ISETP.LT.OR P2, PT, R16, 0x41, P0 ;  /* 0x000000411000780c */ /* 0x000fe20000741670 */
[----:B------:R2:W-:Y:S01]  /*17d0*/  LDGSTS.E.BYPASS.LTC128B.128 [R12+0x5080], [R2.64], !P3 ;  /* 0x05080000020c7fae */ /* 0x0005e2000d901d58 */
[----:B------:R-:W-:-:S02]  /*17e0*/  ISETP.GE.AND P3, PT, R30, c[0x0][0x16c], PT ;  /* 0x00005b001e007a0c */ /* 0x000fc40003f66270 */
[C---:B------:R-:W-:Y:S02]  /*17f0*/  ISETP.LT.OR P4, PT, R16.reuse, 0x61, P0 ;  /* 0x000000611000780c */ /* 0x040fe40000781670 */
[----:B------:R-:W-:Y:S02]  /*1800*/  P2R R10, PR, RZ, 0x8 ;  /* 0x00000008ff0a7803 */ /* 0x000fe40000000000 */
[----:B------:R-:W-:-:S03]  /*1810*/  ISETP.LT.OR P5, PT, R16, 0x61, P5 ;  /* 0x000000611000780c */ /* 0x000fc60002fa1670 */
[----:B------:R3:W-:Y:S04]  /*1820*/  STL [R1+0x4c], R10 ;  /* 0x00004c0a01007387 */ /* 0x0007e80000100800 */
[----:B------:R4:W-:Y:S01]  /*1830*/  STL [R1+0x40], R17 ;  /* 0x0000401101007387 */ /* 0x0009e20000100800 */
[----:B--2---:R-:W-:-:S04]  /*1840*/  IADD3 R2, P0, R4, UR16, RZ ;  /* 0x0000001004027c10 */ /* 0x004fc8000ff1e0ff */
[----:B------:R-:W-:Y:S02]  /*1850*/  IADD3.X R3, R5, UR15, RZ, P0, !PT ;  /* 0x0000000f05037c10 */ /* 0x000fe400087fe4ff */
[----:B---3--:R-:W-:-:S03]  /*1860*/  IADD3 R10, P0, R4, UR17, RZ ;  /* 0x00000011040a7c10 */ /* 0x008fc6000ff1e0ff */
[----:B------:R2:W-:Y:S01]  /*1870*/  LDGSTS.E.BYPASS.LTC128B.128 [R12+0x2080], [R2.64], !P2 ;  /* 0x02080000020c7fae */ /* 0x0005e2000d101d58 */
[----:B-1----:R-:W-:Y:S02]  /*1880*/  SEL R4, RZ, 0x2, P3 ;  /* 0x00000002ff047807 */ /* 0x002fe40001800000 */
[----:B------:R-:W-:Y:S02]  /*1890*/  IADD3.X R11, R5, UR18, RZ, P0, !PT ;  /* 0x00000012050b7c10 */ /* 0x000fe400087fe4ff */
[----:B------:R-:W-:Y:S01]  /*18a0*/  LEA R0, P0, R8, R32, 0x6 ;  /* 0x0000002008007211 */ /* 0x000fe200078030ff */
[----:B------:R-:W-:Y:S02]  /*18b0*/  IMAD.IADD R13, R4, 0x1, R13 ;  /* 0x00000001040d7824 */ /* 0x000fe400078e020d */
[----:B------:R1:W-:Y:S01]  /*18c0*/  LDGSTS.E.BYPASS.LTC128B.128 [R12+0x6080], [R10.64], !P1 ;  /* 0x060800000a0c7fae */ /* 0x0003e2000c901d58 */
[----:B------:R-:W-:Y:S01]  /*18d0*/  LEA.HI.X R8, R8, R252, R9, 0x6, P0 ;  /* 0x000000fc08087211 */ /* 0x000fe200000f3409 */
[----:B------:R-:W-:Y:S01]  /*18e0*/  IMAD.U32 R9, RZ, RZ, UR20 ;  /* 0x00000014ff097e24 */ /* 0x000fe2000f8e00ff */
[----:B------:R-:W-:-:S02]  /*18f0*/  LEA R4, P0, R0, c[0x0][0x160], 0x1 ;  /* 0x0000580000047a11 */ /* 0x000fc400078008ff */
[----:B------:R-:W-:Y:S02]  /*1900*/  LOP3.LUT P3, RZ, R13, 0x1, RZ, 0xc0, !PT ;  /* 0x000000010dff7812 */ /* 0x000fe4000786c0ff */
[----:B------:R-:W-:Y:S01]  /*1910*/  LEA.HI.X R5, R0, c[0x0][0x164], R8, 0x1, P0 ;  /* 0x0000590000057a11 */ /* 0x000fe200000f0c08 */
[----:B------:R-:W-:Y:S01]  /*1920*/  IMAD.U32 R0, RZ, RZ, UR5 ;  /* 0x00000005ff007e24 */ /* 0x000fe2000f8e00ff */
[----:B------:R-:W-:Y:S01]  /*1930*/  LEA R14, P0, R15, R4, 0x6 ;  /* 0x000000040f0e7211 */ /* 0x000fe200078030ff */
[----:B------:R-:W-:Y:S01]  /*1940*/  IMAD.WIDE.U32 R8, R9, c[0x0][0x210], R6 ;  /* 0x0000840009087a25 */ /* 0x000fe200078e0006 */
[----:B------:R-:W-:Y:S02]  /*1950*/  IADD3 R6, P2, R2, UR17, RZ ;  /* 0x0000001102067c10 */ /* 0x000fe4000ff5e0ff */
[----:B------:R-:W-:Y:S02]  /*1960*/  LEA.HI.X R15, R15, R5, R0, 0x6, P0 ;  /* 0x000000050f0f7211 */ /* 0x000fe400000f3400 */
[----:B------:R-:W-:-:S02]  /*1970*/  IADD3 R0, P0, R22, UR11, RZ ;  /* 0x0000000b16007c10 */ /* 0x000fc4000ff1e0ff */
[----:B------:R-:W-:Y:S02]  /*1980*/  IADD3.X R7, R3, UR18, RZ, P2, !PT ;  /* 0x0000001203077c10 */ /* 0x000fe400097fe4ff */
[----:B------:R-:W-:Y:S02]  /*1990*/  LOP3.LUT P2, RZ, R13, 0x2, RZ, 0xc0, !PT ;  /* 0x000000020dff7812 */ /* 0x000fe4000784c0ff */
[----:B-1----:R-:W-:Y:S02]  /*19a0*/  IADD3 R10, P1, R2, UR16, RZ ;  /* 0x00000010020a7c10 */ /* 0x002fe4000ff3e0ff */
[----:B--2---:R-:W-:Y:S02]  /*19b0*/  IADD3.X R2, R17, UR14, RZ, P0, !PT ;  /* 0x0000000e11027c10 */ /* 0x004fe400087fe4ff */
[----:B------:R-:W-:Y:S02]  /*19c0*/  LEA R16, P0, R0, c[0x0][0x258], 0x2 ;  /* 0x0000960000107a11 */ /* 0x000fe400078010ff */
[----:B------:R-:W-:-:S02]  /*19d0*/  IADD3.X R11, R3, UR15, RZ, P1, !PT ;  /* 0x0000000f030b7c10 */ /* 0x000fc40008ffe4ff */
[----:B----4-:R-:W-:Y:S01]  /*19e0*/  LEA.HI.X R17, R0, c[0x0][0x25c], R2, 0x2, P0 ;  /* 0x0000970000117a11 */ /* 0x010fe200000f1402 */
[----:B------:R-:W-:Y:S01]  /*19f0*/  IMAD.U32 R0, RZ, RZ, UR11 ;  /* 0x0000000bff007e24 */ /* 0x000fe2000f8e00ff */
[----:B------:R-:W-:Y:S01]  /*1a00*/  IADD3 R3, R9, UR6, RZ ;  /* 0x0000000609037c10 */ /* 0x000fe2000fffe0ff */
[----:B------:R-:W-:Y:S01]  /*1a10*/  IMAD.U32 R9, RZ, RZ, UR21 ;  /* 0x00000015ff097e24 */ /* 0x000fe2000f8e00ff */
[----:B------:R-:W-:Y:S01]  /*1a20*/  ISETP.GE.AND P1, PT, R18, c[0x0][0x1fc], PT ;  /* 0x00007f0012007a0c */ /* 0x000fe20003f26270 */
[----:B------:R-:W-:Y:S01]  /*1a30*/  IMAD.MOV.U32 R2, RZ, RZ, R8 ;  /* 0x000000ffff027224 */ /* 0x000fe200078e0008 */
[----:B------:R-:W-:Y:S01]  /*1a40*/  ISETP.GE.AND P0, PT, R30, c[0x0][0x1fc], PT ;  /* 0x00007f001e007a0c */ /* 0x000fe20003f06270 */
[----:B------:R-:W-:Y:S01]  /*1a50*/  ULDC.64 UR6, c[0x0][0x218] ;  /* 0x0000860000067ab9 */ /* 0x000fe20000000a00 */
[----:B------:R-:W-:Y:S01]  /*1a60*/  IADD3 R8, -R250, c[0x0][0x168], -R0 ;  /* 0x00005a00fa087a10 */ /* 0x000fe20007ffe900 */
[----:B------:R-:W-:Y:S01]  /*1a70*/  UIMAD UR6, UR9, UR6, URZ ;  /* 0x00000006090672a4 */ /* 0x000fe2000f8e023f */
[----:B------:R-:W-:Y:S01]  /*1a80*/  IMAD.WIDE.U32 R22, R9, c[0x0][0x218], R2 ;  /* 0x0000860009167a25 */ /* 0x000fe200078e0002 */
[----:B------:R-:W-:Y:S01]  /*1a90*/  SEL R0, RZ, 0x1, P1 ;  /* 0x00000001ff007807 */ /* 0x000fe20000800000 */
[----:B------:R1:W-:Y:S01]  /*1aa0*/  LDGSTS.E.BYPASS.LTC128B.128 [R12+0x3080], [R10.64], !P4 ;  /* 0x030800000a0c7fae */ /* 0x0003e2000e101d58 */
[----:B------:R-:W-:Y:S01]  /*1ab0*/  SEL R2, RZ, 0xffffffff, P0 ;  /* 0xffffffffff027807 */ /* 0x000fe20000000000 */
[----:B------:R-:W-:Y:S01]  /*1ac0*/  UIMAD UR17, UR21, UR7, UR6 ;  /* 0x00000007151172a4 */ /* 0x000fe2000f8e0206 */
[C---:B------:R-:W-:Y:S01]  /*1ad0*/  ISETP.LT.OR P1, PT, R8.reuse, 0x1, !P3 ;  /* 0x000000010800780c */ /* 0x040fe20005f21670 */
[----:B------:R2:W-:Y:S01]  /*1ae0*/  STL.64 [R1+0x18], R22 ;  /* 0x0000181601007387 */ /* 0x0005e20000100a00 */
[C---:B------:R-:W-:Y:S01]  /*1af0*/  ISETP.LT.OR P0, PT, R8.reuse, 0x1, !P2 ;  /* 0x000000010800780c */ /* 0x040fe20005701670 */
[----:B------:R-:W-:Y:S01]  /*1b00*/  ULDC.64 UR6, c[0x0][0x208] ;  /* 0x0000820000067ab9 */ /* 0x000fe20000000a00 */
[----:B------:R-:W-:Y:S01]  /*1b10*/  ISETP.LT.OR P3, PT, R8, 0x21, !P3 ;  /* 0x000000210800780c */ /* 0x000fe20005f61670 */
[----:B------:R-:W-:Y:S01]  /*1b20*/  USHF.L.U32 UR16, UR6, 0x6, URZ ;  /* 0x0000000606107899 */ /* 0x000fe2000800063f */
[----:B------:R-:W-:Y:S01]  /*1b30*/  IMAD.SHL.U32 R2, R2, 0x2, RZ ;  /* 0x0000000202027824 */ /* 0x000fe200078e00ff */
[----:B------:R-:W-:Y:S01]  /*1b40*/  USHF.L.U64.HI UR15, UR6, UR13, UR7 ;  /* 0x0000000d060f7299 */ /* 0x000fe20008010207 */
[----:B------:R-:W-:Y:S01]  /*1b50*/  IADD3 R35, R23, UR17, RZ ;  /* 0x0000001117237c10 */ /* 0x000fe2000fffe0ff */
[----:B------:R3:W-:Y:S01]  /*1b60*/  LDGSTS.E.BYPASS.LTC128B.128 [R12+0x7080], [R6.64], !P5 ;  /* 0x07080000060c7fae */ /* 0x0007e2000e901d58 */
[----:B------:R-:W-:Y:S01]  /*1b70*/  IMAD.MOV.U32 R34, RZ, RZ, R22 ;  /* 0x000000ffff227224 */ /* 0x000fe200078e0016 */
[----:B------:R-:W-:Y:S01]  /*1b80*/  UIMAD UR7, UR15, UR10, URZ ;  /* 0x0000000a0f0772a4 */ /* 0x000fe2000f8e023f */
[----:B------:R-:W-:Y:S01]  /*1b90*/  IMAD.U32 R26, RZ, RZ, UR16 ;  /* 0x00000010ff1a7e24 */ /* 0x000fe2000f8e00ff */
[----:B------:R-:W0:Y:S01]  /*1ba0*/  LDGDEPBAR ;  /* 0x00000000000079af */ /* 0x000e220000000000 */
[----:B------:R-:W-:Y:S01]  /*1bb0*/  LOP3.LUT R0, R2, 0x2, R0, 0xe2, !PT ;  /* 0x0000000202007812 */ /* 0x000fe200078ee200 */
[----:B------:R-:W-:Y:S01]  /*1bc0*/  UIMAD UR7, UR12, UR16, UR7 ;  /* 0x000000100c0772a4 */ /* 0x000fe2000f8e0207 */
[----:B------:R-:W-:Y:S01]  /*1bd0*/  ISETP.LT.OR P2, PT, R8, 0x21, !P2 ;  /* 0x000000210800780c */ /* 0x000fe20005741670 */
[----:B------:R4:W-:Y:S01]  /*1be0*/  LDGSTS.E.BYPASS.LTC128B.128 [R12+0x10080], [R4.64], !P1 ;  /* 0x10080000040c7fae */ /* 0x0009e2000c901d58 */
[C---:B------:R-:W-:Y:S01]  /*1bf0*/  LOP3.LUT P4, RZ, R0.reuse, 0x1, RZ, 0xc0, !PT ;  /* 0x0000000100ff7812 */ /* 0x040fe2000788c0ff */
[----:B------:R-:W-:Y:S01]  /*1c00*/  ULDC UR12, c[0x0][0x20c] ;  /* 0x00008300000c7ab9 */ /* 0x000fe20000000800 */
[----:B------:R-:W-:Y:S01]  /*1c10*/  LOP3.LUT P5, RZ, R0, 0x2, RZ, 0xc0, !PT ;  /* 0x0000000200ff7812 */ /* 0x000fe200078ac0ff */
[----:B------:R4:W-:Y:S01]  /*1c20*/  LDGSTS.E.BYPASS.LTC128B.128 [R12+0x12080], [R4.64+0x80], !P0 ;  /* 0x12080080040c7fae */ /* 0x0009e2000c101d58 */
[----:B------:R-:W-:Y:S01]  /*1c30*/  ISETP.LT.OR P1, PT, R8, 0x1, !P4 ;  /* 0x000000010800780c */ /* 0x000fe20006721670 */
[----:B------:R-:W-:-:S02]  /*1c40*/  USHF.L.U32 UR13, UR6, 0x5, URZ ;  /* 0x00000005060d7899 */ /* 0x000fc4000800063f */
[----:B------:R5:W-:Y:S01]  /*1c50*/  LDGSTS.E.BYPASS.LTC128B.128 [R12+0x11080], [R14.64], !P3 ;  /* 0x110800000e0c7fae */ /* 0x000be2000d901d58 */
[----:B------:R-:W-:Y:S01]  /*1c60*/  ISETP.GT.AND P3, PT, R164, 0xf, PT ;  /* 0x0000000fa400780c */ /* 0x000fe20003f64270 */
[----:B------:R-:W-:Y:S01]  /*1c70*/  USHF.L.U32 UR17, UR13, 0x1, URZ ;  /* 0x000000010d117899 */ /* 0x000fe2000800063f */
[----:B--2---:R-:W-:Y:S01]  /*1c80*/  LEA.HI R23, R29, R164, RZ, 0x5 ;  /* 0x000000a41d177211 */ /* 0x004fe200078f28ff */
[----:B------:R5:W-:Y:S01]  /*1c90*/  LDGSTS.E.BYPASS.LTC128B.128 [R12+0x13080], [R14.64+0x80], !P2 ;  /* 0x130800800e0c7fae */ /* 0x000be2000d101d58 */
[----:B------:R-:W-:-:S03]  /*1ca0*/  ISETP.LT.OR P2, PT, R8, 0x21, !P5 ;  /* 0x000000210800780c */ /* 0x000fc60006f41670 */
[----:B------:R2:W-:Y:S01]  /*1cb0*/  STL.64 [R1+0x8], R34 ;  /* 0x0000082201007387 */ /* 0x0005e20000100a00 */
[----:B---3--:R-:W-:-:S05]  /*1cc0*/  IMAD.WIDE.U32 R6, R26, UR10, R34 ;  /* 0x0000000a1a067c25 */ /* 0x008fca000f8e0022 */
[----:B------:R-:W-:Y:S01]  /*1cd0*/  IADD3 R3, R7, UR7, RZ ;  /* 0x0000000707037c10 */ /* 0x000fe2000fffe0ff */
[----:B------:R-:W-:Y:S01]  /*1ce0*/  UMOV UR7, 0x5 ;  /* 0x0000000500077882 */ /* 0x000fe20000000000 */
[----:B------:R-:W-:Y:S01]  /*1cf0*/  LEA R2, P0, R6, c[0x0][0x1f0], 0x1 ;  /* 0x00007c0006027a11 */ /* 0x000fe200078008ff */
[----:B------:R-:W-:-:S03]  /*1d00*/  USHF.L.U64.HI UR12, UR6, UR7, UR12 ;  /* 0x00000007060c7299 */ /* 0x000fc6000801020c */
[----:B------:R-:W-:Y:S01]  /*1d10*/  LEA.HI.X R3, R6, c[0x0][0x1f4], R3, 0x1, P0 ;  /* 0x00007d0006037a11 */ /* 0x000fe200000f0c03 */
[----:B------:R-:W-:Y:S01]  /*1d20*/  ULDC.64 UR6, c[0x0][0x290] ;  /* 0x0000a40000067ab9 */ /* 0x000fe20000000a00 */
[----:B----4-:R-:W-:Y:S01]  /*1d30*/  SHF.R.S32.HI R4, RZ, 0x5, R23 ;  /* 0x00000005ff047819 */ /* 0x010fe20000011417 */
[----:B------:R-:W-:Y:S01]  /*1d40*/  UIMAD UR6, UR9, UR6, URZ ;  /* 0x00000006090672a4 */ /* 0x000fe2000f8e023f */
[----:B------:R-:W-:Y:S01]  /*1d50*/  ISETP.LT.OR P0, PT, R8, 0x1, !P5 ;  /* 0x000000010800780c */ /* 0x000fe20006f01670 */
[----:B------:R-:W-:Y:S01]  /*1d60*/  IMAD.U32 R5, RZ, RZ, UR21 ;  /* 0x00000015ff057e24 */ /* 0x000fe2000f8e00ff */
[----:B------:R-:W-:Y:S01]  /*1d70*/  LEA.HI R0, R23, R4, RZ, 0x1 ;  /* 0x0000000417007211 */ /* 0x000fe200078f08ff */
[----:B------:R-:W-:Y:S02]  /*1d80*/  USHF.L.U64.HI UR9, UR13, 0x1, UR12 ;  /* 0x000000010d097899 */ /* 0x000fe4000801020c */
[----:B------:R-:W-:Y:S01]  /*1d90*/  UIMAD UR6, UR21, UR7, UR6 ;  /* 0x00000007150672a4 */ /* 0x000fe2000f8e0206 */
[----:B------:R-:W-:Y:S01]  /*1da0*/  LOP3.LUT R0, R0, 0xfffffffe, RZ, 0xc0, !PT ;  /* 0xfffffffe00007812 */ /* 0x000fe200078ec0ff */
[----:B------:R-:W-:Y:S01]  /*1db0*/  IMAD.WIDE.U32 R32, R5, c[0x0][0x290], R20 ;  /* 0x0000a40005207a25 */ /* 0x000fe200078e0014 */
[----:B-----5:R-:W-:-:S03]  /*1dc0*/  LEA.HI R14, R29, R164, RZ, 0x2 ;  /* 0x000000a41d0e7211 */ /* 0x020fc600078f10ff */
[----:B------:R-:W-:Y:S01]  /*1dd0*/  IMAD.IADD R22, R4, 0x1, -R0 ;  /* 0x0000000104167824 */ /* 0x000fe200078e0a00 */
[----:B------:R-:W-:Y:S01]  /*1de0*/  IADD3 R31, R33, UR6, RZ ;  /* 0x00000006211f7c10 */ /* 0x000fe2000fffe0ff */
[----:B------:R-:W-:Y:S01]  /*1df0*/  @!P3 IMAD.SHL.U32 R0, R164, 0x10, RZ ;  /* 0x00000010a400b824 */ /* 0x000fe200078e00ff */
[----:B-1----:R-:W-:Y:S01]  /*1e00*/  SHF.R.S32.HI R10, RZ, 0x1f, R14 ;  /* 0x0000001fff0a7819 */ /* 0x002fe2000001140e */
[----:B------:R-:W-:Y:S01]  /*1e10*/  UIADD3 UR6, UR10, 0x1, URZ ;  /* 0x000000010a067890 */ /* 0x000fe2000fffe03f */
[----:B------:R2:W-:Y:S03]  /*1e20*/  STL.64 [R1+0x28], R32 ;  /* 0x0000282001007387 */ /* 0x0005e60000100a00 */
[----:B------:R-:W-:Y:S01]  /*1e30*/  UISETP.GE.AND UP0, UPT, UR6, UR19, UPT ;  /* 0x000000130600728c */ /* 0x000fe2000bf06270 */
[----:B------:R1:W-:Y:S04]  /*1e40*/  @!P3 LDGSTS.E.BYPASS.LTC128B.128 [R0+0x20080], [R16.64] ;  /* 0x200800001000bfae */ /* 0x0003e8000b901d58 */
[----:B------:R-:W0:Y:S04]  /*1e50*/  LDGDEPBAR ;  /* 0x00000000000079af */ /* 0x000e280000000000 */
[----:B------:R3:W-:Y:S01]  /*1e60*/  LDGSTS.E.BYPASS.LTC128B.128 [R12+0x18080], [R2.64], !P1 ;  /* 0x18080000020c7fae */ /* 0x0007e2000c901d58 */
[----:B------:R-:W-:-:S02]  /*1e70*/  ISETP.LT.OR P1, PT, R8, 0x21, !P4 ;  /* 0x000000210800780c */ /* 0x000fc40006721670 */
[----:B------:R-:W-:Y:S01]  /*1e80*/  SHF.R.S32.HI R8, RZ, 0x2, R14 ;  /* 0x00000002ff087819 */ /* 0x000fe2000001140e */
[----:B------:R3:W-:Y:S04]  /*1e90*/  LDGSTS.E.BYPASS.LTC128B.128 [R12+0x1a080], [R2.64+0x80], !P0 ;  /* 0x1a080080020c7fae */ /* 0x0007e8000c101d58 */
[----:B------:R2:W-:Y:S01]  /*1ea0*/  STL [R1+0x30], R31 ;  /* 0x0000301f01007387 */ /* 0x0005e20000100800 */
[----:B-1----:R-:W-:Y:S01]  /*1eb0*/  LEA.HI R0, R29, R164, RZ, 0x4 ;  /* 0x000000a41d007211 */ /* 0x002fe200078f20ff */
[----:B------:R-:W-:-:S03]  /*1ec0*/  IMAD.SHL.U32 R17, R22, 0x10, RZ ;  /* 0x0000001016117824 */ /* 0x000fc600078e00ff */
[----:B------:R-:W-:Y:S02]  /*1ed0*/  SHF.R.S32.HI R9, RZ, 0x4, R0 ;  /* 0x00000004ff097819 */ /* 0x000fe40000011400 */
[C---:B------:R-:W-:Y:S02]  /*1ee0*/  LOP3.LUT R5, R0.reuse, 0xfffffff0, RZ, 0xc0, !PT ;  /* 0xfffffff000057812 */ /* 0x040fe400078ec0ff */
[----:B------:R-:W-:-:S03]  /*1ef0*/  LEA.HI R4, R0, R9, RZ, 0x1 ;  /* 0x0000000900047211 */ /* 0x000fc600078f08ff */
[----:B------:R-:W-:Y:S01]  /*1f00*/  IMAD.IADD R5, R164, 0x1, -R5 ;  /* 0x00000001a4057824 */ /* 0x000fe200078e0a05 */
[----:B---3--:R-:W-:Y:S02]  /*1f10*/  IADD3 R2, P0, R2, UR17, RZ ;  /* 0x0000001102027c10 */ /* 0x008fe4000ff1e0ff */
[----:B------:R-:W-:Y:S02]  /*1f20*/  LOP3.LUT R4, R4, 0xfffffffe, RZ, 0xc0, !PT ;  /* 0xfffffffe04047812 */ /* 0x000fe400078ec0ff */
[----:B------:R-:W-:Y:S02]  /*1f30*/  IADD3.X R3, R3, UR9, RZ, P0, !PT ;  /* 0x0000000903037c10 */ /* 0x000fe400087fe4ff */
[----:B------:R-:W-:Y:S01]  /*1f40*/  IADD3 R0, P0, R32, UR11, RZ ;  /* 0x0000000b20007c10 */ /* 0x000fe2000ff1e0ff */
[----:B------:R-:W-:Y:S01]  /*1f50*/  IMAD.IADD R11, R9, 0x1, -R4 ;  /* 0x00000001090b7824 */ /* 0x000fe200078e0a04 */
[----:B------:R-:W-:Y:S01]  /*1f60*/  LEA.HI R4, R10, R8, RZ, 0x3 ;  /* 0x000000080a047211 */ /* 0x000fe200078f18ff */
[----:B------:R1:W-:Y:S01]  /*1f70*/  LDGSTS.E.BYPASS.LTC128B.128 [R12+0x19080], [R2.64], !P1 ;  /* 0x19080000020c7fae */ /* 0x0003e2000c901d58 */
[----:B------:R-:W-:Y:S01]  /*1f80*/  IADD3.X R6, R31, UR14, RZ, P0, !PT ;  /* 0x0000000e1f067c10 */ /* 0x000fe200087fe4ff */
[----:B------:R-:W-:Y:S01]  /*1f90*/  IMAD R10, R11, 0x800, R28 ;  /* 0x000008000b0a7824 */ /* 0x000fe200078e021c */
[----:B------:R-:W-:Y:S01]  /*1fa0*/  LEA R20, P0, R0, c[0x0][0x280], 0x2 ;  /* 0x0000a00000147a11 */ /* 0x000fe200078010ff */
[----:B------:R1:W-:Y:S01]  /*1fb0*/  LDGSTS.E.BYPASS.LTC128B.128 [R12+0x1b080], [R2.64+0x80], !P2 ;  /* 0x1b080080020c7fae */ /* 0x0003e2000d101d58 */
[----:B------:R-:W-:-:S02]  /*1fc0*/  SHF.R.S32.HI R7, RZ, 0x1f, R5 ;  /* 0x0000001fff077819 */ /* 0x000fc40000011405 */
[----:B------:R-:W-:Y:S02]  /*1fd0*/  LEA.HI.X R21, R0, c[0x0][0x284], R6, 0x2, P0 ;  /* 0x0000a10000157a11 */ /* 0x000fe400000f1406 */
[----:B------:R-:W-:Y:S01]  /*1fe0*/  LOP3.LUT R0, R4, 0xfffffff8, RZ, 0xc0, !PT ;  /* 0xfffffff804007812 */ /* 0x000fe200078ec0ff */
[----:B------:R-:W-:Y:S01]  /*1ff0*/  IMAD.SHL.U32 R4, R11, 0x20, RZ ;  /* 0x000000200b047824 */ /* 0x000fe200078e00ff */
[----:B------:R-:W-:Y:S02]  /*2000*/  R2P PR, R24, 0x6 ;  /* 0x0000000618007804 */ /* 0x000fe40000000000 */
[----:B------:R-:W-:Y:S02]  /*2010*/  LEA.HI R13, R7, R5, RZ, 0x3 ;  /* 0x00000005070d7211 */ /* 0x000fe400078f18ff */
[----:B------:R-:W-:Y:S02]  /*2020*/  PLOP3.LUT P0, PT, PT, PT, UP0, 0x80, 0x0 ;  /* 0x000000000000781c */ /* 0x000fe40003f0f008 */
[----:B------:R-:W-:-:S02]  /*2030*/  LOP3.LUT R7, R13, 0xfffffff8, RZ, 0xc0, !PT ;  /* 0xfffffff80d077812 */ /* 0x000fc400078ec0ff */
[----:B------:R-:W-:Y:S02]  /*2040*/  SEL R211, R211, 0xfffffff0, !P1 ;  /* 0xfffffff0d3d37807 */ /* 0x000fe40004800000 */
[----:B------:R-:W-:Y:S01]  /*2050*/  SEL R212, R212, 0xffffffe0, !P2 ;  /* 0xffffffe0d4d47807 */ /* 0x000fe20005000000 */
[----:B------:R-:W-:Y:S02]  /*2060*/  IMAD.IADD R7, R5, 0x1, -R7 ;  /* 0x0000000105077824 */ /* 0x000fe400078e0a07 */
        /* <DEDUP_REMOVED lines=43> */
[----:B------:R-:W-:Y:S01]  /*2320*/  SHF.R.S32.HI R2, RZ, 0x1f, R6 ;  /* 0x0000001fff027819 */ /* 0x000fe20000011406 */
[----:B------:R2:W-:Y:S03]  /*2330*/  STL [R1+0x48], R3 ;  /* 0x0000480301007387 */ /* 0x0005e60000100800 */
[----:B-1----:R-:W-:-:S02]  /*2340*/  LEA.HI R10, R2, R6, RZ, 0x2 ;  /* 0x00000006020a7211 */ /* 0x002fc400078f10ff */
[----:B------:R-:W-:Y:S02]  /*2350*/  IADD3 R2, R12, 0x18080, RZ ;  /* 0x000180800c027810 */ /* 0x000fe40007ffe0ff */
[----:B------:R-:W-:-:S03]  /*2360*/  LEA.HI.SX32 R249, R10, R17, 0x1e ;  /* 0x000000110af97211 */ /* 0x000fc600078ff2ff */
[----:B------:R2:W-:Y:S01]  /*2370*/  STL [R1+0x44], R2 ;  /* 0x0000440201007387 */ /* 0x0005e20000100800 */
[----:B------:R-:W-:Y:S05]  /*2380*/  @P0 BRA `(.L_x_1845) ;  /* 0x000001f000000947 */ /* 0x000fea0003800000 */
[----:B------:R-:W-:Y:S01]  /*2390*/  USHF.R.S32.HI UR7, URZ, 0x1f, UR6 ;  /* 0x0000001f3f077899 */ /* 0x000fe20008011406 */
[----:B------:R-:W-:Y:S01]  /*23a0*/  IMAD.WIDE.U32 R8, R26, UR6, R34 ;  /* 0x000000061a087c25 */ /* 0x000fe2000f8e0022 */
[----:B------:R-:W-:Y:S01]  /*23b0*/  UIMAD UR15, UR15, UR6, URZ ;  /* 0x000000060f0f72a4 */ /* 0x000fe2000f8e023f */
[----:B------:R-:W-:Y:S01]  /*23c0*/  ISETP.GE.AND P1, PT, R18, c[0x0][0x1fc], PT ;  /* 0x00007f0012007a0c */ /* 0x000fe20003f26270 */
[----:B------:R-:W-:Y:S01]  /*23d0*/  USHF.L.U32 UR11, UR6, 0x6, URZ ;  /* 0x00000006060b7899 */ /* 0x000fe2000800063f */
[----:B------:R-:W-:Y:S01]  /*23e0*/  BSSY B0, `(.L_x_1845) ;  /* 0x0000019000007945 */ /* 0x000fe20003800000 */
[----:B------:R-:W-:Y:S01]  /*23f0*/  UIMAD UR7, UR7, UR16, UR15 ;  /* 0x00000010070772a4 */ /* 0x000fe2000f8e020f */
[----:B--2---:R-:W-:-:S03]  /*2400*/  LEA R2, P0, R8, c[0x0][0x1f0], 0x1 ;  /* 0x00007c0008027a11 */ /* 0x004fc600078008ff */
[----:B------:R-:W-:Y:S02]  /*2410*/  IMAD.U32 R11, RZ, RZ, UR11 ;  /* 0x0000000bff0b7e24 */ /* 0x000fe4000f8e00ff */
        /* <DEDUP_REMOVED lines=8> */
[----:B------:R-:W-:-:S04]  /*24a0*/  ISETP.GE.AND P0, PT, R30, c[0x0][0x1fc], PT ;  /* 0x00007f001e007a0c */ /* 0x000fc80003f06270 */
[C---:B------:R-:W-:Y:S02]  /*24b0*/  ISETP.LT.OR P2, PT, R4.reuse, 0x1, P0 ;  /* 0x000000010400780c */ /* 0x040fe40000741670 */
[----:B------:R-:W-:-:S11]  /*24c0*/  ISETP.LT.OR P0, PT, R4, 0x21, P0 ;  /* 0x000000210400780c */ /* 0x000fd60000701670 */
[----:B------:R1:W-:Y:S04]  /*24d0*/  LDGSTS.E.BYPASS.LTC128B.128 [R12+0x1e080], [R2.64+0x80], !P2 ;  /* 0x1e080080020c7fae */ /* 0x0003e8000d101d58 */
[----:B------:R2:W-:Y:S04]  /*24e0*/  LDGSTS.E.BYPASS.LTC128B.128 [R12+0x1d080], [R8.64], !P1 ;  /* 0x1d080000080c7fae */ /* 0x0005e8000c901d58 */
[----:B------:R2:W-:Y:S01]  /*24f0*/  LDGSTS.E.BYPASS.LTC128B.128 [R12+0x1f080], [R8.64+0x80], !P0 ;  /* 0x1f080080080c7fae */ /* 0x0005e2000c101d58 */
[----:B-1----:R-:W-:-:S04]  /*2500*/  IADD3 R3, P1, R32, UR11, RZ ;  /* 0x0000000b20037c10 */ /* 0x002fc8000ff3e0ff */
[----:B------:R-:W-:Y:S02]  /*2510*/  LEA R2, P0, R3, c[0x0][0x280], 0x2 ;  /* 0x0000a00003027a11 */ /* 0x000fe400078010ff */
[----:B------:R-:W-:-:S04]  /*2520*/  LEA.HI.X.SX32 R4, R11, R31, 0x1, P1 ;  /* 0x0000001f0b047211 */ /* 0x000fc800008f0eff */
[----:B------:R-:W-:Y:S01]  /*2530*/  LEA.HI.X R3, R3, c[0x0][0x284], R4, 0x2, P0 ;  /* 0x0000a10003037a11 */ /* 0x000fe200000f1404 */
[----:B------:R-:W-:Y:S05]  /*2540*/  @P3 BRA `(.L_x_1846) ;  /* 0x0000002000003947 */ /* 0x000fea0003800000 */
[----:B--2---:R-:W-:-:S05]  /*2550*/  SHF.L.U32 R4, R164, 0x4, RZ ;  /* 0x00000004a4047819 */ /* 0x004fca00000006ff */
[----:B------:R1:W-:Y:S02]  /*2560*/  LDGSTS.E.BYPASS.LTC128B.128 [R4+0x20380], [R2.64] ;  /* 0x2038000002047fae */ /* 0x0003e4000b901d58 */
.L_x_1846:
[----:B--2---:R-:W-:Y:S05]  /*2570*/  BSYNC B0 ;  /* 0x0000000000007941 */ /* 0x004fea0003800000 */
.L_x_1845:
[----:B-12---:R-:W-:Y:S01]  /*2580*/  SHF.R.S32.HI R2, RZ, 0x1f, R25 ;  /* 0x0000001fff027819 */ /* 0x006fe20000011419 */
[----:B------:R-:W0:Y:S01]  /*2590*/  LDGDEPBAR ;  /* 0x00000000000079af */ /* 0x000e220000000000 */
[----:B------:R-:W-:Y:S01]  /*25a0*/  LOP3.LUT R3, R10, 0x7ffffffc, RZ, 0xc0, !PT ;  /* 0x7ffffffc0a037812 */ /* 0x000fe200078ec0ff */
[----:B------:R-:W-:Y:S01]  /*25b0*/  IMAD.MOV.U32 R216, RZ, RZ, 0x20 ;  /* 0x00000020ffd87424 */ /* 0x000fe200078e00ff */
[----:B------:R-:W-:Y:S01]  /*25c0*/  LEA.HI R2, R2, R25, RZ, 0x2 ;  /* 0x0000001902027211 */ /* 0x000fe200078f10ff */
[----:B------:R-:W-:Y:S01]  /*25d0*/  IMAD.MOV.U32 R218, RZ, RZ, 0x10 ;  /* 0x00000010ffda7424 */ /* 0x000fe200078e00ff */
[----:B------:R-:W-:Y:S01]  /*25e0*/  SHF.R.S32.HI R165, RZ, 0x1f, R164 ;  /* 0x0000001fffa57819 */ /* 0x000fe200000114a4 */
[----:B------:R-:W-:Y:S01]  /*25f0*/  IMAD.IADD R3, R6, 0x1, -R3 ;  /* 0x0000000106037824 */ /* 0x000fe200078e0a03 */
[----:B------:R-:W-:Y:S01]  /*2600*/  LOP3.LUT R2, R2, 0x1ffffffc, RZ, 0xc0, !PT ;  /* 0x1ffffffc02027812 */ /* 0x000fe200078ec0ff */
[----:B------:R-:W-:Y:S01]  /*2610*/  IMAD.SHL.U32 R210, R5, 0x2, RZ ;  /* 0x0000000205d27824 */ /* 0x000fe200078e00ff */
[----:B------:R-:W-:Y:S01]  /*2620*/  LOP3.LUT P0, RZ, R24, 0x4, RZ, 0xc0, !PT ;  /* 0x0000000418ff7812 */ /* 0x000fe2000780c0ff */
[----:B------:R-:W-:Y:S01]  /*2630*/  IMAD.MOV.U32 R215, RZ, RZ, -0x40 ;  /* 0xffffffc0ffd77424 */ /* 0x000fe200078e00ff */
[----:B------:R-:W-:Y:S01]  /*2640*/  LOP3.LUT P1, RZ, R7, 0x4, RZ, 0xc0, !PT ;  /* 0x0000000407ff7812 */ /* 0x000fe2000782c0ff */
[----:B------:R-:W-:Y:S01]  /*2650*/  IMAD.IADD R2, R25, 0x1, -R2 ;  /* 0x0000000119027824 */ /* 0x000fe200078e0a02 */
[----:B------:R-:W-:Y:S01]  /*2660*/  IADD3 R222, R223, 0x204c0, RZ ;  /* 0x000204c0dfde7810 */ /* 0x000fe20007ffe0ff */
[--C-:B------:R-:W-:Y:S01]  /*2670*/  IMAD R211, R211, 0x2, R210.reuse ;  /* 0x00000002d3d37824 */ /* 0x100fe200078e02d2 */
[----:B------:R-:W-:Y:S01]  /*2680*/  SEL R216, R216, 0xffffffe0, !P1 ;  /* 0xffffffe0d8d87807 */ /* 0x000fe20004800000 */
[----:B------:R-:W-:Y:S01]  /*2690*/  IMAD R2, R2, 0x4, R3 ;  /* 0x0000000402027824 */ /* 0x000fe200078e0203 */
[C---:B------:R-:W-:Y:S01]  /*26a0*/  IADD3 R206, R212.reuse, R0, RZ ;  /* 0x00000000d4ce7210 */ /* 0x040fe20007ffe0ff */
[----:B------:R-:W-:Y:S01]  /*26b0*/  IMAD R213, R212, 0x2, R210 ;  /* 0x00000002d4d57824 */ /* 0x000fe200078e02d2 */
[----:B------:R-:W-:Y:S01]  /*26c0*/  IADD3 R219, R214, R216, RZ ;  /* 0x000000d8d6db7210 */ /* 0x000fe20007ffe0ff */
[----:B------:R-:W-:Y:S01]  /*26d0*/  IMAD.SHL.U32 R4, R2, 0x2, RZ ;  /* 0x0000000202047824 */ /* 0x000fe200078e00ff */
[----:B------:R-:W-:Y:S01]  /*26e0*/  CS2R R162, SRZ ;  /* 0x0000000000a27805 */ /* 0x000fe2000001ff00 */
[----:B------:R-:W-:Y:S01]  /*26f0*/  @P0 IADD3 R222, R13, -0x40, RZ ;  /* 0xffffffc00dde0810 */ /* 0x000fe20007ffe0ff */
[----:B------:R-:W-:Y:S01]  /*2700*/  IMAD.SHL.U32 R207, R0, 0x2, RZ ;  /* 0x0000000200cf7824 */ /* 0x000fe200078e00ff */
[----:B------:R-:W-:Y:S01]  /*2710*/  LOP3.LUT P0, RZ, R7, 0x2, RZ, 0xc0, !PT ;  /* 0x0000000207ff7812 */ /* 0x000fe2000780c0ff */
[----:B------:R1:W-:Y:S01]  /*2720*/  STL [R1+0x34], R4 ;  /* 0x0000340401007387 */ /* 0x0003e20000100800 */
[----:B------:R-:W-:Y:S01]  /*2730*/  CS2R R160, SRZ ;  /* 0x0000000000a07805 */ /* 0x000fe2000001ff00 */
[----:B------:R-:W-:Y:S01]  /*2740*/  CS2R R158, SRZ ;  /* 0x00000000009e7805 */ /* 0x000fe2000001ff00 */
[----:B------:R-:W-:Y:S01]  /*2750*/  SEL R218, R218, 0xfffffff0, !P0 ;  /* 0xfffffff0dada7807 */ /* 0x000fe20004000000 */
        /* <DEDUP_REMOVED lines=63> */
[----:B------:R-:W-:Y:S01]  /*2b50*/  LEA R212, R212, R211, 0x1 ;  /* 0x000000d3d4d47211 */ /* 0x000fe200078e08ff */
[----:B------:R-:W-:Y:S01]  /*2b60*/  IMAD.IADD R220, R214, 0x1, R218 ;  /* 0x00000001d6dc7824 */ /* 0x000fe200078e02da */
[----:B------:R-:W-:Y:S01]  /*2b70*/  SEL R215, R215, 0x40, P1 ;  /* 0x00000040d7d77807 */ /* 0x000fe20000800000 */
[----:B------:R-:W-:Y:S01]  /*2b80*/  IMAD.IADD R221, R218, 0x1, R219 ;  /* 0x00000001dadd7824 */ /* 0x000fe200078e02db */
[----:B------:R-:W-:Y:S01]  /*2b90*/  USHF.L.U64.HI UR14, UR4, 0x5, UR5 ;  /* 0x00000005040e7899 */ /* 0x000fe20008010205 */
[----:B------:R-:W-:Y:S01]  /*2ba0*/  IADD3 R248, -R4, UR8, RZ ;  /* 0x0000000804f87c10 */ /* 0x000fe2000fffe1ff */
[----:B------:R-:W-:-:S02]  /*2bb0*/  USHF.L.U32 UR15, UR4, 0x5, URZ ;  /* 0x00000005040f7899 */ /* 0x000fc4000800063f */
[----:B------:R-:W-:Y:S02]  /*2bc0*/  UMOV UR5, URZ ;  /* 0x0000003f00057c82 */ /* 0x000fe40008000000 */
[----:B------:R-:W-:Y:S02]  /*2bd0*/  UMOV UR18, 0x1 ;  /* 0x0000000100127882 */ /* 0x000fe40000000000 */
[----:B------:R-:W-:Y:S02]  /*2be0*/  UMOV UR17, URZ ;  /* 0x0000003f00117c82 */ /* 0x000fe40008000000 */
[----:B------:R-:W-:Y:S02]  /*2bf0*/  UMOV UR11, 0xffffffc0 ;  /* 0xffffffc0000b7882 */ /* 0x000fe40000000000 */
[----:B------:R-:W-:Y:S02]  /*2c00*/  ULDC UR9, c[0x0][0x168] ;  /* 0x00005a0000097ab9 */ /* 0x000fe40000000800 */
[----:B-1----:R-:W-:-:S02]  /*2c10*/  ULDC UR8, c[0x0][0x198] ;  /* 0x0000660000087ab9 */ /* 0x002fc40000000800 */
.L_x_1849:
        /* <DEDUP_REMOVED lines=34> */
[----:B------:R-:W-:Y:S01]  /*2e40*/  IADD3 R164, R214, R2, RZ ;  /* 0x00000002d6a47210 */ /* 0x000fe20007ffe0ff */
[-C--:B------:R-:W-:Y:S03]  /*2e50*/  HMMA.16816.F32 R28, R28, R166.reuse, RZ ;  /* 0x000000a61c1c723c */ /* 0x080fe600000018ff */
[----:B------:R-:W-:Y:S02]  /*2e60*/  MOV R2, UR5 ;  /* 0x0000000500027c02 */ /* 0x000fe40008000f00 */
[----:B------:R-:W-:Y:S02]  /*2e70*/  SHF.L.U32 R209, R164, 0x1, RZ ;  /* 0x00000001a4d17819 */ /* 0x000fe400000006ff */
[----:B------:R-:W-:Y:S01]  /*2e80*/  LEA R2, R2, R219, 0xd ;  /* 0x000000db02027211 */ /* 0x000fe200078e68ff */
[----:B------:R-:W-:Y:S02]  /*2e90*/  HMMA.16816.F32 R32, R32, R166, RZ ;  /* 0x000000a62020723c */ /* 0x000fe400000018ff */
[----:B------:R-:W3:Y:S02]  /*2ea0*/  LDSM.16.M88.4 R184, [R209+0x10080] ;  /* 0x01008000d1b8783b */ /* 0x000ee40000000200 */
[----:B------:R-:W-:Y:S02]  /*2eb0*/  SHF.L.U32 R204, R2, 0x1, RZ ;  /* 0x0000000102cc7819 */ /* 0x000fe400000006ff */
[----:B------:R-:W-:Y:S02]  /*2ec0*/  MOV R2, UR5 ;  /* 0x0000000500027c02 */ /* 0x000fe40008000f00 */
[-C--:B----4-:R-:W-:Y:S02]  /*2ed0*/  HMMA.16816.F32 R4, R168, R172.reuse, R4 ;  /* 0x000000aca804723c */ /* 0x090fe40000001804 */
[----:B------:R-:W4:Y:S03]  /*2ee0*/  LDSM.16.M88.4 R164, [R204+0x11080] ;  /* 0x01108000cca4783b */ /* 0x000f260000000200 */
        /* <DEDUP_REMOVED lines=15> */
[-C--:B---3--:R-:W-:Y:S01]  /*2fe0*/  HMMA.16816.F32 R4, R184, R188.reuse, R4 ;  /* 0x000000bcb804723c */ /* 0x088fe20000001804 */
[----:B------:R-:W2:Y:S07]  /*2ff0*/  LDSM.16.M88.4 R180, [R3+0x11080] ;  /* 0x0110800003b4783b */ /* 0x000eae0000000200 */
[C---:B----4-:R-:W-:Y:S08]  /*3000*/  HMMA.16816.F32 R8, R164.reuse, R188, R8 ;  /* 0x000000bca408723c */ /* 0x050ff00000001808 */
        /* <DEDUP_REMOVED lines=89> */
[----:B------:R-:W1:Y:S03]  /*35a0*/  MUFU.TANH R239, R12 ;  /* 0x0000000c00ef7308 */ /* 0x000e660000002400 */
[----:B------:R-:W-:Y:S02]  /*35b0*/  FMUL.FTZ R21, R21, c[0x0][0x2b4] ;  /* 0x0000ad0015157a20 */ /* 0x000fe40000410000 */
[----:B------:R-:W-:Y:S01]  /*35c0*/  FMUL.FTZ R22, R22, c[0x0][0x2b4] ;  /* 0x0000ad0016167a20 */ /* 0x000fe20000410000 */
[----:B------:R-:W-:Y:S01]  /*35d0*/  MOV R191, UR5 ;  /* 0x0000000500bf7c02 */ /* 0x000fe20008000f00 */
[----:B------:R-:W-:Y:S03]  /*35e0*/  FMUL.FTZ R23, R23, c[0x0][0x2b4] ;  /* 0x0000ad0017177a20 */ /* 0x000fe60000410000 */
[----:B------:R-:W1:Y:S01]  /*35f0*/  MUFU.TANH R237, R13 ;  /* 0x0000000d00ed7308 */ /* 0x000e620000002400 */
[----:B------:R-:W-:Y:S01]  /*3600*/  LEA R191, R191, R249, 0x6 ;  /* 0x000000f9bfbf7211 */ /* 0x000fe200078e30ff */
[----:B------:R-:W-:Y:S02]  /*3610*/  FMUL.FTZ R24, R24, c[0x0][0x2b4] ;  /* 0x0000ad0018187a20 */ /* 0x000fe40000410000 */
[----:B------:R-:W-:Y:S01]  /*3620*/  FMUL.FTZ R25, R25, c[0x0][0x2b4] ;  /* 0x0000ad0019197a20 */ /* 0x000fe20000410000 */
[----:B------:R-:W-:Y:S01]  /*3630*/  SHF.L.U32 R191, R191, 0x2, RZ ;  /* 0x00000002bfbf7819 */ /* 0x000fe200000006ff */
[----:B------:R-:W-:Y:S02]  /*3640*/  FMUL.FTZ R28, R28, c[0x0][0x2b4] ;  /* 0x0000ad001c1c7a20 */ /* 0x000fe40000410000 */
[----:B------:R-:W-:Y:S02]  /*3650*/  FMUL.FTZ R29, R29, c[0x0][0x2b4] ;  /* 0x0000ad001d1d7a20 */ /* 0x000fe40000410000 */
[----:B------:R-:W1:Y:S01]  /*3660*/  MUFU.TANH R233, R28 ;  /* 0x0000001c00e97308 */ /* 0x000e620000002400 */
[----:B------:R1:W1:Y:S01]  /*3670*/  LDS R3, [R191+0x20080] ;  /* 0x02008000bf037984 */ /* 0x0002620000000800 */
[----:B------:R-:W-:Y:S02]  /*3680*/  FMUL.FTZ R30, R30, c[0x0][0x2b4] ;  /* 0x0000ad001e1e7a20 */ /* 0x000fe40000410000 */
[----:B------:R-:W-:Y:S01]  /*3690*/  FMUL.FTZ R31, R31, c[0x0][0x2b4] ;  /* 0x0000ad001f1f7a20 */ /* 0x000fe20000410000 */
[----:B------:R1:W1:Y:S01]  /*36a0*/  LDS R188, [R191+0x200a0] ;  /* 0x0200a000bfbc7984 */ /* 0x0002620000000800 */
[----:B------:R-:W-:Y:S02]  /*36b0*/  FMUL.FTZ R26, R26, c[0x0][0x2b4] ;  /* 0x0000ad001a1a7a20 */ /* 0x000fe40000410000 */
[----:B------:R-:W-:Y:S01]  /*36c0*/  FMUL.FTZ R27, R27, c[0x0][0x2b4] ;  /* 0x0000ad001b1b7a20 */ /* 0x000fe20000410000 */
[----:B------:R1:W1:Y:S01]  /*36d0*/  LDS R189, [R191+0x20100] ;  /* 0x02010000bfbd7984 */ /* 0x0002620000000800 */
[----:B------:R-:W1:Y:S01]  /*36e0*/  MUFU.TANH R245, R14 ;  /* 0x0000000e00f57308 */ /* 0x000e620000002400 */
[----:B------:R-:W-:Y:S02]  /*36f0*/  FMUL.FTZ R32, R32, c[0x0][0x2b4] ;  /* 0x0000ad0020207a20 */ /* 0x000fe40000410000 */
[----:B------:R1:W1:Y:S01]  /*3700*/  LDS R190, [R191+0x20120] ;  /* 0x02012000bfbe7984 */ /* 0x0002620000000800 */
[----:B------:R-:W-:Y:S04]  /*3710*/  DEPBAR.LE SB0, 0x1 ;  /* 0x000080400000791a */ /* 0x000fe80000000000 */
[----:B------:R-:W-:Y:S02]  /*3720*/  FMUL.FTZ R33, R33, c[0x0][0x2b4] ;  /* 0x0000ad0021217a20 */ /* 0x000fe40000410000 */
[----:B------:R-:W1:Y:S01]  /*3730*/  MUFU.TANH R232, R29 ;  /* 0x0000001d00e87308 */ /* 0x000e620000002400 */
[----:B------:R-:W-:Y:S01]  /*3740*/  BAR.SYNC.DEFER_BLOCKING 0x0 ;  /* 0x0000000000007b1d */ /* 0x000fe20000010000 */
[----:B------:R-:W-:Y:S02]  /*3750*/  FMUL.FTZ R34, R34, c[0x0][0x2b4] ;  /* 0x0000ad0022227a20 */ /* 0x000fe40000410000 */
[----:B------:R-:W-:Y:S06]  /*3760*/  FMUL.FTZ R35, R35, c[0x0][0x2b4] ;  /* 0x0000ad0023237a20 */ /* 0x000fec0000410000 */
[----:B------:R-:W1:Y:S10]  /*3770*/  MUFU.TANH R244, R15 ;  /* 0x0000000f00f47308 */ /* 0x000e740000002400 */
[----:B------:R-:W1:Y:S01]  /*3780*/  MUFU.TANH R238, R30 ;  /* 0x0000001e00ee7308 */ /* 0x000e620000002400 */
[----:B------:R1:W1:Y:S09]  /*3790*/  LDSM.16.M88.4 R164, [R0+0x18080] ;  /* 0x0180800000a4783b */ /* 0x0002720000000200 */
[----:B------:R-:W1:Y:S01]  /*37a0*/  MUFU.TANH R199, R20 ;  /* 0x0000001400c77308 */ /* 0x000e620000002400 */
[----:B------:R1:W1:Y:S09]  /*37b0*/  LDSM.16.M88.4 R172, [R205+0x18080] ;  /* 0x01808000cdac783b */ /* 0x0002720000000200 */
[----:B------:R2:W1:Y:S01]  /*37c0*/  MUFU.TANH R236, R31 ;  /* 0x0000001f00ec7308 */ /* 0x0004620000002400 */
[----:B------:R1:W1:Y:S08]  /*37d0*/  LDSM.16.M88.4 R180, [R205+0x19080] ;  /* 0x01908000cdb4783b */ /* 0x0002700000000200 */
[----:B-----5:R1:W1:Y:S01]  /*37e0*/  LDSM.16.M88.4 R16, [R210+0x8080] ;  /* 0x00808000d210783b */ /* 0x0202620000000200 */
[----:B------:R1:W1:Y:S07]  /*37f0*/  MUFU.TANH R198, R21 ;  /* 0x0000001500c67308 */ /* 0x00026e0000002400 */
[----:B------:R1:W1:Y:S03]  /*3800*/  LDSM.16.M88.4 R168, [R210+0xa080] ;  /* 0x00a08000d2a8783b */ /* 0x0002660000000200 */
[----:B------:R1:W1:Y:S05]  /*3810*/  MUFU.TANH R226, R22 ;  /* 0x0000001600e27308 */ /* 0x00026a0000002400 */
[----:B--2---:R2:W1:Y:S05]  /*3820*/  LDSM.16.M88.4 R28, [R0+0x19080] ;  /* 0x01908000001c783b */ /* 0x00446a0000000200 */
[----:B------:R2:W1:Y:S03]  /*3830*/  MUFU.TANH R231, R23 ;  /* 0x0000001700e77308 */ /* 0x0004660000002400 */
[----:B------:R2:W1:Y:S07]  /*3840*/  LDSM.16.M88.4 R176, [R211+0x8080] ;  /* 0x00808000d3b0783b */ /* 0x00046e0000000200 */
[----:B------:R2:W1:Y:S01]  /*3850*/  MUFU.TANH R235, R24 ;  /* 0x0000001800eb7308 */ /* 0x0004620000002400 */
[----:B------:R2:W1:Y:S09]  /*3860*/  LDSM.16.M88.4 R184, [R211+0xa080] ;  /* 0x00a08000d3b8783b */ /* 0x0004720000000200 */
        /* <DEDUP_REMOVED lines=8> */
[----:B---34-:R-:W3:Y:S01]  /*38f0*/  LDL.64 R12, [R1+0x20] ;  /* 0x00002000010c7983 */ /* 0x018ee20000100a00 */
[----:B------:R-:W-:Y:S01]  /*3900*/  ULDC.64 UR6, c[0x0][0x178] ;  /* 0x00005e0000067ab9 */ /* 0x000fe20000000a00 */
[----:B------:R-:W-:Y:S01]  /*3910*/  IMAD.U32 R5, RZ, RZ, UR15 ;  /* 0x0000000fff057e24 */ /* 0x000fe2000f8e00ff */
[----:B------:R-:W-:Y:S01]  /*3920*/  UIMAD.WIDE.U32 UR26, UR16, UR6, URZ ;  /* 0x00000006101a72a5 */ /* 0x000fe2000f8e003f */
[----:B------:R-:W4:Y:S01]  /*3930*/  LDL R2, [R1+0x4c] ;  /* 0x00004c0001027983 */ /* 0x000f220000100800 */
[----:B------:R-:W-:Y:S01]  /*3940*/  USHF.R.S32.HI UR4, URZ, 0x1f, UR16 ;  /* 0x0000001f3f047899 */ /* 0x000fe20008011410 */
[----:B------:R-:W-:Y:S02]  /*3950*/  IMAD.U32 R10, RZ, RZ, UR14 ;  /* 0x0000000eff0a7e24 */ /* 0x000fe4000f8e00ff */
[----:B------:R-:W5:Y:S01]  /*3960*/  LDL.64 R8, [R1+0x38] ;  /* 0x0000380001087983 */ /* 0x000f620000100a00 */
[----:B------:R-:W-:Y:S02]  /*3970*/  UIMAD UR4, UR4, UR6, URZ ;  /* 0x00000006040472a4 */ /* 0x000fe4000f8e023f */
[----:B------:R-:W-:Y:S01]  /*3980*/  USHF.L.U32 UR6, UR26, 0x6, URZ ;  /* 0x000000061a067899 */ /* 0x000fe2000800063f */
[----:B--2---:R-:W2:Y:S01]  /*3990*/  LDL R192, [R1+0x40] ;  /* 0x0000400001c07983 */ /* 0x004ea20000100800 */
[----:B------:R-:W-:Y:S03]  /*39a0*/  UIMAD UR4, UR16, UR7, UR4 ;  /* 0x00000007100472a4 */ /* 0x000fe6000f8e0204 */
[----:B------:R-:W2:Y:S01]  /*39b0*/  LDL R204, [R1+0x48] ;  /* 0x0000480001cc7983 */ /* 0x000ea20000100800 */
[----:B------:R-:W-:Y:S03]  /*39c0*/  UIADD3 UR4, UR27, UR4, URZ ;  /* 0x000000041b047290 */ /* 0x000fe6000fffe03f */
[----:B------:R-:W2:Y:S01]  /*39d0*/  LDL.64 R202, [R1+0x10] ;  /* 0x0000100001ca7983 */ /* 0x000ea20000100a00 */
[----:B------:R-:W-:Y:S01]  /*39e0*/  USHF.L.U64.HI UR4, UR26, 0x6, UR4 ;  /* 0x000000061a047899 */ /* 0x000fe20008010204 */
[----:B---3--:R-:W-:Y:S05]  /*39f0*/  IADD3 R5, P2, P1, R12, UR6, R5 ;  /* 0x000000060c057c10 */ /* 0x008fea000f95e005 */
[----:B------:R-:W-:Y:S02]  /*3a00*/  IADD3.X R10, R252, UR4, R10, P2, P1 ;  /* 0x00000004fc0a7c10 */ /* 0x000fe400097e240a */
[----:B----4-:R-:W-:Y:S01]  /*3a10*/  ISETP.NE.AND P2, PT, R2, RZ, PT ;  /* 0x000000ff0200720c */ /* 0x010fe20003f45270 */
[----:B------:R-:W-:Y:S05]  /*3a20*/  IMAD.U32 R2, RZ, RZ, UR10 ;  /* 0x0000000aff027e24 */ /* 0x000fea000f8e00ff */
[----:B------:R-:W-:Y:S04]  /*3a30*/  @!P3 LEA R2, R2, 0x40, 0x6 ;  /* 0x000000400202b811 */ /* 0x000fe800078e30ff */
[C---:B-1---5:R-:W-:Y:S04]  /*3a40*/  @!P3 IADD3 R0, P1, R2.reuse, R8, RZ ;  /* 0x000000080200b210 */ /* 0x062fe80007f3e0ff */
[----:B--2---:R-:W-:Y:S02]  /*3a50*/  @!P3 LEA.HI.X.SX32 R2, R2, R192, 0x1, P1 ;  /* 0x000000c00202b211 */ /* 0x004fe400008f0eff */
[C---:B------:R-:W-:Y:S04]  /*3a60*/  @!P3 LEA R8, P1, R0.reuse, c[0x0][0x258], 0x2 ;  /* 0x000096000008ba11 */ /* 0x040fe800078210ff */
[----:B------:R-:W-:Y:S02]  /*3a70*/  @!P3 LEA.HI.X R9, R0, c[0x0][0x25c], R2, 0x2, P1 ;  /* 0x000097000009ba11 */ /* 0x000fe400008f1402 */
[----:B------:R-:W-:Y:S01]  /*3a80*/  IADD3 R0, P1, R12, UR6, RZ ;  /* 0x000000060c007c10 */ /* 0x000fe2000ff3e0ff */
[----:B------:R-:W-:Y:S03]  /*3a90*/  UIMAD UR6, UR16, UR11, UR9 ;  /* 0x0000000b100672a4 */ /* 0x000fe6000f8e0209 */
[----:B------:R-:W-:Y:S02]  /*3aa0*/  IADD3.X R2, R252, UR4, RZ, P1, !PT ;  /* 0x00000004fc027c10 */ /* 0x000fe40008ffe4ff */
[C---:B------:R-:W-:Y:S04]  /*3ab0*/  LEA R6, P1, R0.reuse, c[0x0][0x160], 0x1 ;  /* 0x0000580000067a11 */ /* 0x040fe800078208ff */
[----:B------:R-:W-:Y:S01]  /*3ac0*/  LEA.HI.X R7, R0, c[0x0][0x164], R2, 0x1, P1 ;  /* 0x0000590000077a11 */ /* 0x000fe200008f0c02 */
[----:B------:R-:W-:Y:S01]  /*3ad0*/  IMAD.U32 R0, RZ, RZ, UR18 ;  /* 0x00000012ff007e24 */ /* 0x000fe2000f8e00ff */
[C---:B------:R-:W-:Y:S02]  /*3ae0*/  LEA R4, P1, R5.reuse, c[0x0][0x160], 0x1 ;  /* 0x0000580005047a11 */ /* 0x040fe400078208ff */
[----:B------:R-:W-:Y:S01]  /*3af0*/  IADD3 R2, -R250, UR6, RZ ;  /* 0x00000006fa027c10 */ /* 0x000fe2000fffe1ff */
[----:B------:R-:W-:Y:S01]  /*3b00*/  IMAD R0, R0, 0x4000, R204 ;  /* 0x0000400000007824 */ /* 0x000fe200078e02cc */
[----:B------:R-:W-:Y:S02]  /*3b10*/  LEA.HI.X R5, R5, c[0x0][0x164], R10, 0x1, P1 ;  /* 0x0000590005057a11 */ /* 0x000fe400008f0c0a */
        /* <DEDUP_REMOVED lines=18> */
.L_x_1847:
[-C--:B-1-34-:R-:W-:Y:S01]  /*3c40*/  HMMA.16816.F32 R4, R164, R16.reuse, RZ ;  /* 0x00000010a404723c */ /* 0x09afe200000018ff */
[----:B------:R-:W3:Y:S01]  /*3c50*/  LDL R192, [R1+0x34] ;  /* 0x0000340001c07983 */ /* 0x000ee20000100800 */
[----:B------:R-:W-:Y:S02]  /*3c60*/  USHF.L.U32 UR4, UR5, 0xd, URZ ;  /* 0x0000000d05047899 */ /* 0x000fe4000800063f */
[----:B------:R-:W-:Y:S01]  /*3c70*/  ULEA UR7, UR10, 0x1, 0x6 ;  /* 0x000000010a077891 */ /* 0x000fe2000f8e303f */
[----:B------:R-:W0:Y:S01]  /*3c80*/  LDGDEPBAR ;  /* 0x00000000000079af */ /* 0x000e220000000000 */
[----:B------:R-:W-:Y:S02]  /*3c90*/  UIADD3 UR6, UR4, 0x10, URZ ;  /* 0x0000001004067890 */ /* 0x000fe4000fffe03f */
[C---:B------:R-:W-:Y:S01]  /*3ca0*/  HMMA.16816.F32 R8, R28.reuse, R16, RZ ;  /* 0x000000101c08723c */ /* 0x040fe200000018ff */
[----:B------:R-:W-:Y:S01]  /*3cb0*/  MOV R2, UR4 ;  /* 0x0000000400027c02 */ /* 0x000fe20008000f00 */
[----:B------:R-:W-:Y:S02]  /*3cc0*/  UIADD3 UR23, UR10, 0x2, URZ ;  /* 0x000000020a177890 */ /* 0x000fe4000fffe03f */
[----:B--2---:R-:W-:Y:S02]  /*3cd0*/  IADD3 R0, R214, UR4, RZ ;  /* 0x00000004d6007c10 */ /* 0x004fe4000fffe0ff */
[----:B------:R-:W-:Y:S02]  /*3ce0*/  UISETP.GE.AND UP0, UPT, UR23, UR19, UPT ;  /* 0x000000131700728c */ /* 0x000fe4000bf06270 */
[-C--:B------:R-:W-:Y:S01]  /*3cf0*/  HMMA.16816.F32 R12, R28, R18.reuse, RZ ;  /* 0x000000121c0c723c */ /* 0x080fe200000018ff */
[----:B------:R-:W-:Y:S07]  /*3d00*/  SHF.L.U32 R0, R0, 0x1, RZ ;  /* 0x0000000100007819 */ /* 0x000fee00000006ff */
[C---:B------:R-:W-:Y:S08]  /*3d10*/  HMMA.16816.F32 R16, R164.reuse, R18, RZ ;  /* 0x00000012a410723c */ /* 0x040ff000000018ff */
[-C--:B------:R-:W-:Y:S08]  /*3d20*/  HMMA.16816.F32 R20, R164, R168.reuse, RZ ;  /* 0x000000a8a414723c */ /* 0x080ff000000018ff */
[C---:B------:R-:W-:Y:S08]  /*3d30*/  HMMA.16816.F32 R24, R28.reuse, R168, RZ ;  /* 0x000000a81c18723c */ /* 0x040ff000000018ff */
[-C--:B------:R-:W-:Y:S08]  /*3d40*/  HMMA.16816.F32 R28, R28, R170.reuse, RZ ;  /* 0x000000aa1c1c723c */ /* 0x080ff000000018ff */
[----:B------:R-:W-:Y:S01]  /*3d50*/  HMMA.16816.F32 R32, R164, R170, RZ ;  /* 0x000000aaa420723c */ /* 0x000fe200000018ff */
        /* <DEDUP_REMOVED lines=9> */
[-C--:B------:R-:W-:Y:S08]  /*3df0*/  HMMA.16816.F32 R28, R180, R186.reuse, R28 ;  /* 0x000000bab41c723c */ /* 0x080ff0000000181c */
[----:B------:R-:W-:Y:S01]  /*3e00*/  HMMA.16816.F32 R32, R172, R186, R32 ;  /* 0x000000baac20723c */ /* 0x000fe20000001820 */
[----:B------:R-:W2:Y:S07]  /*3e10*/  LDSM.16.M88.4 R172, [R209+0x19080] ;  /* 0x01908000d1ac783b */ /* 0x000eae0000000200 */
        /* <DEDUP_REMOVED lines=11> */
[----:B------:R-:W4:Y:S01]  /*3ed0*/  LDSM.16.M88.4 R176, [R212+0xa080] ;  /* 0x00a08000d4b0783b */ /* 0x000f220000000200 */
[-C--:B-1----:R-:W-:Y:S08]  /*3ee0*/  HMMA.16816.F32 R4, R168, R172.reuse, R4 ;  /* 0x000000aca804723c */ /* 0x082ff00000001804 */
[C---:B--2---:R-:W-:Y:S08]  /*3ef0*/  HMMA.16816.F32 R8, R164.reuse, R172, R8 ;  /* 0x000000aca408723c */ /* 0x044ff00000001808 */
        /* <DEDUP_REMOVED lines=8> */
[----:B------:R2:W4:Y:S08]  /*3f80*/  LDSM.16.M88.4 R168, [R0+0x1b080] ;  /* 0x01b0800000a8783b */ /* 0x0005300000000200 */
[----:B------:R-:W5:Y:S03]  /*3f90*/  LDSM.16.M88.4 R176, [R210+0xe080] ;  /* 0x00e08000d2b0783b */ /* 0x000f660000000200 */
[----:B--2---:R-:W-:Y:S01]  /*3fa0*/  MOV R0, UR6 ;  /* 0x0000000600007c02 */ /* 0x004fe20008000f00 */
[----:B------:R-:W-:Y:S01]  /*3fb0*/  USHF.L.U32 UR6, UR22, 0x7, URZ ;  /* 0x0000000716067899 */ /* 0x000fe2000800063f */
[----:B------:R-:W-:Y:S03]  /*3fc0*/  @P0 IADD3 R0, R2, -0x10, RZ ;  /* 0xfffffff002000810 */ /* 0x000fe60007ffe0ff */
[----:B------:R-:W-:Y:S01]  /*3fd0*/  UIADD3 UR6, UR7, UR8, -UR6 ;  /* 0x0000000807067290 */ /* 0x000fe2000fffe806 */
[----:B------:R-:W-:Y:S01]  /*3fe0*/  IADD3 R0, R214, R0, RZ ;  /* 0x00000000d6007210 */ /* 0x000fe20007ffe0ff */
[-C--:B-1----:R-:W-:Y:S05]  /*3ff0*/  HMMA.16816.F32 R4, R164, R172.reuse, R4 ;  /* 0x000000aca404723c */ /* 0x082fea0000001804 */
[----:B------:R-:W-:Y:S03]  /*4000*/  SHF.L.U32 R0, R0, 0x1, RZ ;  /* 0x0000000100007819 */ /* 0x000fe600000006ff */
[C---:B----4-:R-:W-:Y:S08]  /*4010*/  HMMA.16816.F32 R8, R168.reuse, R172, R8 ;  /* 0x000000aca808723c */ /* 0x050ff00000001808 */
        /* <DEDUP_REMOVED lines=8> */
[----:B------:R2:W4:Y:S08]  /*40a0*/  LDSM.16.M88.4 R164, [R0+0x1b080] ;  /* 0x01b0800000a4783b */ /* 0x0005300000000200 */
[----:B------:R-:W5:Y:S03]  /*40b0*/  LDSM.16.M88.4 R176, [R211+0xe080] ;  /* 0x00e08000d3b0783b */ /* 0x000f660000000200 */
[----:B--2---:R-:W-:Y:S04]  /*40c0*/  MOV R0, UR6 ;  /* 0x0000000600007c02 */ /* 0x004fe80008000f00 */
[----:B------:R-:W-:Y:S04]  /*40d0*/  IADD3 R0, R249, -c[0x0][0x168], R0 ;  /* 0x80005a00f9007a10 */ /* 0x000fe80007ffe000 */
[----:B---3--:R-:W-:Y:S01]  /*40e0*/  IADD3 R180, -R192, R0, RZ ;  /* 0x00000000c0b47210 */ /* 0x008fe20007ffe1ff */
[-C--:B-1----:R-:W-:Y:S05]  /*40f0*/  HMMA.16816.F32 R4, R168, R172.reuse, R4 ;  /* 0x000000aca804723c */ /* 0x082fea0000001804 */
[----:B------:R-:W-:Y:S03]  /*4100*/  IMNMX R0, R248, R180, PT ;  /* 0x000000b4f8007217 */ /* 0x000fe60003800200 */
[C---:B----4-:R-:W-:Y:S04]  /*4110*/  HMMA.16816.F32 R8, R164.reuse, R172, R8 ;  /* 0x000000aca408723c */ /* 0x050fe80000001808 */
[----:B------:R-:W-:Y:S04]  /*4120*/  ISETP.GT.AND P1, PT, R0, RZ, PT ;  /* 0x000000ff0000720c */ /* 0x000fe80003f24270 */
[-C--:B------:R-:W-:Y:S04]  /*4130*/  HMMA.16816.F32 R12, R164, R174.reuse, R12 ;  /* 0x000000aea40c723c */ /* 0x080fe8000000180c */
[----:B------:R-:W-:Y:S02]  /*4140*/  FSEL R2, R200, -INF , P1 ;  /* 0xff800000c8027808 */ /* 0x000fe40000800000 */
[----:B------:R-:W-:Y:S02]  /*4150*/  ISETP.GT.AND P1, PT, R0, 0x1, PT ;  /* 0x000000010000780c */ /* 0x000fe40003f24270 */
[C---:B------:R-:W-:Y:S01]  /*4160*/  HMMA.16816.F32 R16, R168.reuse, R174, R16 ;  /* 0x000000aea810723c */ /* 0x040fe20000001810 */
[----:B------:R-:W-:Y:S03]  /*4170*/  LDSM.16.M88.4 R172, [R213+0xc080] ;  /* 0x00c08000d5ac783b */ /* 0x000fe60000000200 */
[--C-:B------:R-:W-:Y:S04]  /*4180*/  FFMA.FTZ R2, R2, c[0x0][0x29c], -R3.reuse ;  /* 0x0000a70002027a23 */ /* 0x100fe80000010803 */
[-C--:B-----5:R-:W-:Y:S01]  /*4190*/  HMMA.16816.F32 R20, R168, R176.reuse, R20 ;  /* 0x000000b0a814723c */ /* 0x0a0fe20000001814 */
[----:B------:R1:W2:Y:S07]  /*41a0*/  MUFU.EX2 R194, R2 ;  /* 0x0000000200c27308 */ /* 0x0002ae0000000800 */
[C---:B------:R-:W-:Y:S08]  /*41b0*/  HMMA.16816.F32 R24, R164.reuse, R176, R24 ;  /* 0x000000b0a418723c */ /* 0x040ff00000001818 */
[-C--:B------:R-:W-:Y:S01]  /*41c0*/  HMMA.16816.F32 R28, R164, R178.reuse, R28 ;  /* 0x000000b2a41c723c */ /* 0x080fe2000000181c */
[----:B------:R-:W3:Y:S07]  /*41d0*/  LDSM.16.M88.4 R164, [R209+0x1a080] ;  /* 0x01a08000d1a4783b */ /* 0x000eee0000000200 */
[----:B------:R-:W-:Y:S01]  /*41e0*/  HMMA.16816.F32 R32, R168, R178, R32 ;  /* 0x000000b2a820723c */ /* 0x000fe20000001820 */
[----:B------:R-:W4:Y:S03]  /*41f0*/  LDSM.16.M88.4 R168, [R209+0x1b080] ;  /* 0x01b08000d1a8783b */ /* 0x000f260000000200 */
[----:B-1----:R-:W-:Y:S02]  /*4200*/  FSEL R2, R201, -INF , P1 ;  /* 0xff800000c9027808 */ /* 0x002fe40000800000 */
[----:B------:R-:W-:Y:S03]  /*4210*/  ISETP.GT.AND P1, PT, R0, 0x20, PT ;  /* 0x000000200000780c */ /* 0x000fe60003f24270 */
[----:B------:R-:W1:Y:S03]  /*4220*/  LDSM.16.M88.4 R176, [R213+0xe080] ;  /* 0x00e08000d5b0783b */ /* 0x000e660000000200 */
[--C-:B------:R-:W-:Y:S04]  /*4230*/  FFMA.FTZ R2, R2, c[0x0][0x29c], -R3.reuse ;  /* 0x0000a70002027a23 */ /* 0x100fe80000010803 */
[----:B------:R5:W-:Y:S01]  /*4240*/  MUFU.EX2 R192, R2 ;  /* 0x0000000200c07308 */ /* 0x000be20000000800 */
[-C--:B---3--:R-:W-:Y:S05]  /*4250*/  HMMA.16816.F32 R4, R164, R172.reuse, R4 ;  /* 0x000000aca404723c */ /* 0x088fea0000001804 */
[----:B-----5:R-:W-:Y:S03]  /*4260*/  FSEL R2, R197, -INF , P1 ;  /* 0xff800000c5027808 */ /* 0x020fe60000800000 */
[C---:B----4-:R-:W-:Y:S04]  /*4270*/  HMMA.16816.F32 R8, R168.reuse, R172, R8 ;  /* 0x000000aca808723c */ /* 0x050fe80000001808 */
[--C-:B------:R-:W-:Y:S01]  /*4280*/  FFMA.FTZ R2, R2, c[0x0][0x29c], -R3.reuse ;  /* 0x0000a70002027a23 */ /* 0x100fe20000010803 */
[----:B------:R-:W-:Y:S03]  /*4290*/  ISETP.GT.AND P1, PT, R0, 0x21, PT ;  /* 0x000000210000780c */ /* 0x000fe60003f24270 */
[-C--:B------:R-:W-:Y:S01]  /*42a0*/  HMMA.16816.F32 R12, R168, R174.reuse, R12 ;  /* 0x000000aea80c723c */ /* 0x080fe2000000180c */
[----:B------:R3:W4:Y:S07]  /*42b0*/  MUFU.EX2 R184, R2 ;  /* 0x0000000200b87308 */ /* 0x00072e0000000800 */
[C---:B------:R-:W-:Y:S01]  /*42c0*/  HMMA.16816.F32 R16, R164.reuse, R174, R16 ;  /* 0x000000aea410723c */ /* 0x040fe20000001810 */
[----:B------:R-:W-:Y:S07]  /*42d0*/  LDSM.16.M88.4 R172, [R208+0x1a080] ;  /* 0x01a08000d0ac783b */ /* 0x000fee0000000200 */
[-C--:B-1----:R-:W-:Y:S08]  /*42e0*/  HMMA.16816.F32 R20, R164, R176.reuse, R20 ;  /* 0x000000b0a414723c */ /* 0x082ff00000001814 */
[C---:B------:R-:W-:Y:S04]  /*42f0*/  HMMA.16816.F32 R24, R168.reuse, R176, R24 ;  /* 0x000000b0a818723c */ /* 0x040fe80000001818 */
[----:B---3--:R-:W-:Y:S02]  /*4300*/  FSEL R2, R196, -INF , P1 ;  /* 0xff800000c4027808 */ /* 0x008fe40000800000 */
[----:B------:R-:W-:Y:S02]  /*4310*/  ISETP.GT.AND P1, PT, R0, 0x40, PT ;  /* 0x000000400000780c */ /* 0x000fe40003f24270 */
[-C--:B------:R-:W-:Y:S01]  /*4320*/  HMMA.16816.F32 R28, R168, R178.reuse, R28 ;  /* 0x000000b2a81c723c */ /* 0x080fe2000000181c */
[----:B------:R-:W1:Y:S03]  /*4330*/  LDSM.16.M88.4 R168, [R212+0xc080] ;  /* 0x00c08000d4a8783b */ /* 0x000e660000000200 */
[--C-:B------:R-:W-:Y:S04]  /*4340*/  FFMA.FTZ R2, R2, c[0x0][0x29c], -R3.reuse ;  /* 0x0000a70002027a23 */ /* 0x100fe80000010803 */
[----:B------:R-:W-:Y:S01]  /*4350*/  HMMA.16816.F32 R32, R164, R178, R32 ;  /* 0x000000b2a420723c */ /* 0x000fe20000001820 */
[----:B------:R3:W5:Y:S01]  /*4360*/  LDSM.16.M88.4 R164, [R208+0x1b080] ;  /* 0x01b08000d0a4783b */ /* 0x0007620000000200 */
[----:B------:R2:W1:Y:S07]  /*4370*/  MUFU.EX2 R182, R2 ;  /* 0x0000000200b67308 */ /* 0x00046e0000000800 */
[----:B------:R-:W4:Y:S03]  /*4380*/  LDSM.16.M88.4 R176, [R212+0xe080] ;  /* 0x00e08000d4b0783b */ /* 0x000f260000000200 */
[----:B---3--:R-:W-:Y:S02]  /*4390*/  MOV R208, 0x20 ;  /* 0x0000002000d07802 */ /* 0x008fe40000000f00 */
[----:B--2---:R-:W-:Y:S02]  /*43a0*/  FSEL R2, R199, -INF , P1 ;  /* 0xff800000c7027808 */ /* 0x004fe40000800000 */
[----:B------:R-:W-:Y:S02]  /*43b0*/  SEL R208, R208, 0xffffffe0, !P0 ;  /* 0xffffffe0d0d07807 */ /* 0x000fe40004000000 */
[----:B------:R-:W-:Y:S01]  /*43c0*/  ISETP.GT.AND P1, PT, R0, 0x41, PT ;  /* 0x000000410000780c */ /* 0x000fe20003f24270 */
[--C-:B------:R-:W-:Y:S01]  /*43d0*/  FFMA.FTZ R2, R2, c[0x0][0x29c], -R3.reuse ;  /* 0x0000a70002027a23 */ /* 0x100fe20000010803 */
[-C--:B-1----:R-:W-:Y:S03]  /*43e0*/  HMMA.16816.F32 R4, R172, R168.reuse, R4 ;  /* 0x000000a8ac04723c */ /* 0x082fe60000001804 */
[----:B------:R1:W-:Y:S05]  /*43f0*/  MUFU.EX2 R181, R2 ;  /* 0x0000000200b57308 */ /* 0x0003ea0000000800 */
[C---:B-----5:R-:W-:Y:S08]  /*4400*/  HMMA.16816.F32 R8, R164.reuse, R168, R8 ;  /* 0x000000a8a408723c */ /* 0x060ff00000001808 */
[-C--:B------:R-:W-:Y:S08]  /*4410*/  HMMA.16816.F32 R12, R164, R170.reuse, R12 ;  /* 0x000000aaa40c723c */ /* 0x080ff0000000180c */
[C---:B------:R-:W-:Y:S04]  /*4420*/  HMMA.16816.F32 R16, R172.reuse, R170, R16 ;  /* 0x000000aaac10723c */ /* 0x040fe80000001810 */
[----:B-1----:R-:W-:Y:S02]  /*4430*/  FSEL R2, R198, -INF , P1 ;  /* 0xff800000c6027808 */ /* 0x002fe40000800000 */
[----:B------:R-:W-:Y:S02]  /*4440*/  ISETP.GT.AND P1, PT, R0, 0x60, PT ;  /* 0x000000600000780c */ /* 0x000fe40003f24270 */
[-C--:B----4-:R-:W-:Y:S04]  /*4450*/  HMMA.16816.F32 R20, R172, R176.reuse, R20 ;  /* 0x000000b0ac14723c */ /* 0x090fe80000001814 */
[--C-:B------:R-:W-:Y:S04]  /*4460*/  FFMA.FTZ R2, R2, c[0x0][0x29c], -R3.reuse ;  /* 0x0000a70002027a23 */ /* 0x100fe80000010803 */
[C---:B------:R-:W-:Y:S01]  /*4470*/  HMMA.16816.F32 R24, R164.reuse, R176, R24 ;  /* 0x000000b0a418723c */ /* 0x040fe20000001818 */
[----:B------:R1:W2:Y:S07]  /*4480*/  MUFU.EX2 R177, R2 ;  /* 0x0000000200b17308 */ /* 0x0002ae0000000800 */
[-C--:B------:R-:W-:Y:S07]  /*4490*/  HMMA.16816.F32 R28, R164, R178.reuse, R28 ;  /* 0x000000b2a41c723c */ /* 0x080fee000000181c */
[----:B------:R-:W-:Y:S01]  /*44a0*/  IADD3 R164, R180, 0x8, RZ ;  /* 0x00000008b4a47810 */ /* 0x000fe20007ffe0ff */
[----:B------:R-:W-:Y:S04]  /*44b0*/  HMMA.16816.F32 R32, R172, R178, R32 ;  /* 0x000000b2ac20723c */ /* 0x000fe80000001820 */
[----:B-1----:R-:W-:Y:S02]  /*44c0*/  FSEL R2, R193, -INF , P1 ;  /* 0xff800000c1027808 */ /* 0x002fe40000800000 */
[----:B------:R-:W-:Y:S02]  /*44d0*/  ISETP.GT.AND P1, PT, R0, 0x61, PT ;  /* 0x000000610000780c */ /* 0x000fe40003f24270 */
[----:B------:R-:W-:Y:S01]  /*44e0*/  IMNMX R0, R248, R164, PT ;  /* 0x000000a4f8007217 */ /* 0x000fe20003800200 */
[--C-:B------:R-:W-:Y:S03]  /*44f0*/  FFMA.FTZ R2, R2, c[0x0][0x29c], -R3.reuse ;  /* 0x0000a70002027a23 */ /* 0x100fe60000010803 */
[----:B------:R-:W-:Y:S02]  /*4500*/  FSEL R164, R195, -INF , P1 ;  /* 0xff800000c3a47808 */ /* 0x000fe40000800000 */
[----:B------:R-:W-:Y:S01]  /*4510*/  ISETP.GT.AND P1, PT, R0, RZ, PT ;  /* 0x000000ff0000720c */ /* 0x000fe20003f24270 */
[----:B------:R1:W3:Y:S02]  /*4520*/  MUFU.EX2 R176, R2 ;  /* 0x0000000200b07308 */ /* 0x0002e40000000800 */
[----:B------:R-:W-:Y:S01]  /*4530*/  FFMA.FTZ R3, R164, c[0x0][0x29c], -R3 ;  /* 0x0000a700a4037a23 */ /* 0x000fe20000010803 */
[----:B------:R-:W-:Y:S01]  /*4540*/  FSEL R169, R230, -INF , P1 ;  /* 0xff800000e6a97808 */ /* 0x000fe20000800000 */
[----:B------:R-:W-:Y:S01]  /*4550*/  FFMA.FTZ R164, -R200, R200, 1 ;  /* 0x3f800000c8a47423 */ /* 0x000fe200000101c8 */
[C---:B------:R-:W-:Y:S03]  /*4560*/  ISETP.GT.AND P1, PT, R0.reuse, 0x1, PT ;  /* 0x000000010000780c */ /* 0x040fe60003f24270 */
[--C-:B------:R-:W-:Y:S01]  /*4570*/  FFMA.FTZ R169, R169, c[0x0][0x29c], -R188.reuse ;  /* 0x0000a700a9a97a23 */ /* 0x100fe200000108bc */
[----:B------:R-:W-:Y:S01]  /*4580*/  FSEL R168, R229, -INF , P1 ;  /* 0xff800000e5a87808 */ /* 0x000fe20000800000 */
[----:B------:R4:W-:Y:S01]  /*4590*/  MUFU.EX2 R172, R3 ;  /* 0x0000000300ac7308 */ /* 0x0009e20000000800 */
[----:B------:R-:W-:Y:S03]  /*45a0*/  ISETP.GT.AND P1, PT, R0, 0x20, PT ;  /* 0x000000200000780c */ /* 0x000fe60003f24270 */
[--C-:B------:R-:W-:Y:S01]  /*45b0*/  FFMA.FTZ R168, R168, c[0x0][0x29c], -R188.reuse ;  /* 0x0000a700a8a87a23 */ /* 0x100fe200000108bc */
[----:B------:R-:W-:Y:S02]  /*45c0*/  FSEL R170, R227, -INF , P1 ;  /* 0xff800000e3aa7808 */ /* 0x000fe40000800000 */
[----:B------:R-:W-:Y:S03]  /*45d0*/  ISETP.GT.AND P1, PT, R0, 0x21, PT ;  /* 0x000000210000780c */ /* 0x000fe60003f24270 */
[--C-:B------:R-:W-:Y:S01]  /*45e0*/  FFMA.FTZ R170, R170, c[0x0][0x29c], -R188.reuse ;  /* 0x0000a700aaaa7a23 */ /* 0x100fe200000108bc */
[----:B------:R-:W-:Y:S01]  /*45f0*/  FSEL R167, R228, -INF , P1 ;  /* 0xff800000e4a77808 */ /* 0x000fe20000800000 */
[----:B------:R-:W-:Y:S01]  /*4600*/  MUFU.EX2 R169, R169 ;  /* 0x000000a900a97308 */ /* 0x000fe20000000800 */
[----:B------:R-:W-:Y:S01]  /*4610*/  ISETP.GT.AND P1, PT, R0, 0x40, PT ;  /* 0x000000400000780c */ /* 0x000fe20003f24270 */
[----:B-1----:R-:W1:Y:S02]  /*4620*/  LDS R2, [R191+0x20280] ;  /* 0x02028000bf027984 */ /* 0x002e640000000800 */
[--C-:B------:R-:W-:Y:S01]  /*4630*/  FFMA.FTZ R167, R167, c[0x0][0x29c], -R188.reuse ;  /* 0x0000a700a7a77a23 */ /* 0x100fe200000108bc */
[----:B------:R-:W-:Y:S02]  /*4640*/  FSEL R166, R226, -INF , P1 ;  /* 0xff800000e2a67808 */ /* 0x000fe40000800000 */
[----:B------:R-:W-:Y:S03]  /*4650*/  ISETP.GT.AND P1, PT, R0, 0x41, PT ;  /* 0x000000410000780c */ /* 0x000fe60003f24270 */
[--C-:B------:R-:W-:Y:S01]  /*4660*/  FFMA.FTZ R166, R166, c[0x0][0x29c], -R188.reuse ;  /* 0x0000a700a6a67a23 */ /* 0x100fe200000108bc */
[----:B------:R-:W-:Y:S01]  /*4670*/  FSEL R171, R231, -INF , P1 ;  /* 0xff800000e7ab7808 */ /* 0x000fe20000800000 */
[----:B------:R-:W-:Y:S01]  /*4680*/  MUFU.EX2 R168, R168 ;  /* 0x000000a800a87308 */ /* 0x000fe20000000800 */
[C---:B------:R-:W-:Y:S03]  /*4690*/  ISETP.GT.AND P1, PT, R0.reuse, 0x60, PT ;  /* 0x000000600000780c */ /* 0x040fe60003f24270 */
[--C-:B------:R-:W-:Y:S01]  /*46a0*/  FFMA.FTZ R173, R171, c[0x0][0x29c], -R188.reuse ;  /* 0x0000a700abad7a23 */ /* 0x100fe200000108bc */
[----:B------:R-:W-:Y:S01]  /*46b0*/  FSEL R165, R225, -INF , P1 ;  /* 0xff800000e1a57808 */ /* 0x000fe20000800000 */
[----:B------:R-:W-:Y:S01]  /*46c0*/  FFMA.FTZ R171, -R201, R201, 1 ;  /* 0x3f800000c9ab7423 */ /* 0x000fe200000101c9 */
[----:B------:R-:W-:Y:S03]  /*46d0*/  ISETP.GT.AND P1, PT, R0, 0x61, PT ;  /* 0x000000610000780c */ /* 0x000fe60003f24270 */
[--C-:B------:R-:W-:Y:S01]  /*46e0*/  FFMA.FTZ R174, R165, c[0x0][0x29c], -R188.reuse ;  /* 0x0000a700a5ae7a23 */ /* 0x100fe200000108bc */
[----:B----4-:R-:W-:Y:S01]  /*46f0*/  FSEL R3, R224, -INF , P1 ;  /* 0xff800000e0037808 */ /* 0x010fe20000800000 */
[----:B------:R-:W-:Y:S01]  /*4700*/  FFMA.FTZ R165, -R197, R197, 1 ;  /* 0x3f800000c5a57423 */ /* 0x000fe200000101c5 */
[----:B------:R-:W-:Y:S03]  /*4710*/  MUFU.EX2 R167, R167 ;  /* 0x000000a700a77308 */ /* 0x000fe60000000800 */
[----:B------:R-:W-:Y:S01]  /*4720*/  FFMA.FTZ R188, R3, c[0x0][0x29c], -R188 ;  /* 0x0000a70003bc7a23 */ /* 0x000fe200000108bc */
[----:B------:R-:W-:Y:S04]  /*4730*/  IADD3 R3, R180, 0x20, RZ ;  /* 0x00000020b4037810 */ /* 0x000fe80007ffe0ff */
[----:B------:R-:W-:Y:S02]  /*4740*/  IMNMX R3, R248, R3, PT ;  /* 0x00000003f8037217 */ /* 0x000fe40003800200 */
[----:B------:R-:W4:Y:S02]  /*4750*/  MUFU.EX2 R170, R170 ;  /* 0x000000aa00aa7308 */ /* 0x000f240000000800 */
[----:B------:R-:W-:Y:S01]  /*4760*/  ISETP.GT.AND P1, PT, R3, RZ, PT ;  /* 0x000000ff0300720c */ /* 0x000fe20003f24270 */
[--C-:B-1----:R-:W-:Y:S02]  /*4770*/  FADD.FTZ R0, R4, -R2.reuse ;  /* 0x8000000204007221 */ /* 0x102fe40000010000 */
[--C-:B------:R-:W-:Y:S05]  /*4780*/  FADD.FTZ R4, R16, -R2.reuse ;  /* 0x8000000210047221 */ /* 0x100fea0000010000 */
[----:B------:R-:W1:Y:S01]  /*4790*/  MUFU.EX2 R166, R166 ;  /* 0x000000a600a67308 */ /* 0x000e620000000800 */
[----:B------:R-:W-:Y:S02]  /*47a0*/  FMUL.FTZ R0, R194, R0 ;  /* 0x00000000c2007220 */ /* 0x000fe40000410000 */
[----:B------:R-:W-:Y:S02]  /*47b0*/  FMUL.FTZ R4, R184, R4 ;  /* 0x00000004b8047220 */ /* 0x000fe40000410000 */
[----:B------:R-:W-:Y:S02]  /*47c0*/  FMUL.FTZ R205, R0, R164 ;  /* 0x000000a400cd7220 */ /* 0x000fe40000410000 */
[----:B------:R-:W-:Y:S02]  /*47d0*/  FMUL.FTZ R203, R4, R165 ;  /* 0x000000a504cb7220 */ /* 0x000fe40000410000 */
[--C-:B------:R-:W-:Y:S01]  /*47e0*/  FADD.FTZ R0, R17, -R2.reuse ;  /* 0x8000000211007221 */ /* 0x100fe20000010000 */
[----:B------:R5:W1:Y:S01]  /*47f0*/  MUFU.EX2 R165, R173 ;  /* 0x000000ad00a57308 */ /* 0x000a620000000800 */
[----:B------:R-:W-:Y:S02]  /*4800*/  FFMA.FTZ R164, -R196, R196, 1 ;  /* 0x3f800000c4a47423 */ /* 0x000fe400000101c4 */
[----:B------:R-:W-:Y:S02]  /*4810*/  FMUL.FTZ R0, R182, R0 ;  /* 0x00000000b6007220 */ /* 0x000fe40000410000 */
[--C-:B------:R-:W-:Y:S02]  /*4820*/  FADD.FTZ R5, R5, -R2.reuse ;  /* 0x8000000205057221 */ /* 0x100fe40000010000 */
[----:B------:R-:W-:Y:S02]  /*4830*/  FMUL.FTZ R202, R0, R164 ;  /* 0x000000a400ca7220 */ /* 0x000fe40000410000 */
[----:B------:R-:W1:Y:S01]  /*4840*/  LDS R0, [R191+0x202a0] ;  /* 0x0202a000bf007984 */ /* 0x000e620000000800 */
[----:B------:R4:W1:Y:S01]  /*4850*/  MUFU.EX2 R164, R174 ;  /* 0x000000ae00a47308 */ /* 0x0008620000000800 */
[--C-:B------:R-:W-:Y:S02]  /*4860*/  FADD.FTZ R4, R21, -R2.reuse ;  /* 0x8000000215047221 */ /* 0x100fe40000010000 */
[----:B------:R-:W-:Y:S02]  /*4870*/  FMUL.FTZ R5, R192, R5 ;  /* 0x00000005c0057220 */ /* 0x000fe40000410000 */
[----:B------:R-:W-:Y:S02]  /*4880*/  FFMA.FTZ R16, -R198, R198, 1 ;  /* 0x3f800000c6107423 */ /* 0x000fe400000101c6 */
[----:B--2---:R-:W-:Y:S02]  /*4890*/  FMUL.FTZ R4, R177, R4 ;  /* 0x00000004b1047220 */ /* 0x004fe40000410000 */
[----:B------:R-:W-:Y:S01]  /*48a0*/  FMUL.FTZ R204, R5, R171 ;  /* 0x000000ab05cc7220 */ /* 0x000fe20000410000 */
[----:B------:R-:W2:Y:S01]  /*48b0*/  MUFU.EX2 R188, R188 ;  /* 0x000000bc00bc7308 */ /* 0x000ea20000000800 */
[--C-:B------:R-:W-:Y:S02]  /*48c0*/  FADD.FTZ R5, R20, -R2.reuse ;  /* 0x8000000214057221 */ /* 0x100fe40000010000 */
[----:B------:R-:W-:Y:S01]  /*48d0*/  FMUL.FTZ R200, R4, R16 ;  /* 0x0000001004c87220 */ /* 0x000fe20000410000 */
[----:B-----5:R-:W-:Y:S01]  /*48e0*/  FSEL R173, R241, -INF , P1 ;  /* 0xff800000f1ad7808 */ /* 0x020fe20000800000 */
[--C-:B------:R-:W-:Y:S01]  /*48f0*/  FADD.FTZ R4, R32, -R2.reuse ;  /* 0x8000000220047221 */ /* 0x100fe20000010000 */
[----:B------:R-:W-:Y:S01]  /*4900*/  ISETP.GT.AND P1, PT, R3, 0x1, PT ;  /* 0x000000010300780c */ /* 0x000fe20003f24270 */
[----:B------:R-:W-:Y:S02]  /*4910*/  FMUL.FTZ R5, R181, R5 ;  /* 0x00000005b5057220 */ /* 0x000fe40000410000 */
[----:B------:R-:W-:Y:S01]  /*4920*/  FFMA.FTZ R17, -R199, R199, 1 ;  /* 0x3f800000c7117423 */ /* 0x000fe200000101c7 */
[----:B------:R-:W-:Y:S01]  /*4930*/  FSEL R175, R240, -INF , P1 ;  /* 0xff800000f0af7808 */ /* 0x000fe20000800000 */
[----:B---3--:R-:W-:Y:S01]  /*4940*/  FMUL.FTZ R4, R176, R4 ;  /* 0x00000004b0047220 */ /* 0x008fe20000410000 */
[----:B------:R-:W-:Y:S01]  /*4950*/  ISETP.GT.AND P1, PT, R3, 0x20, PT ;  /* 0x000000200300780c */ /* 0x000fe20003f24270 */
[----:B------:R-:W-:Y:S02]  /*4960*/  FADD.FTZ R33, R33, -R2 ;  /* 0x8000000221217221 */ /* 0x000fe40000010000 */
[----:B------:R-:W-:Y:S01]  /*4970*/  FFMA.FTZ R2, -R193, R193, 1 ;  /* 0x3f800000c1027423 */ /* 0x000fe200000101c1 */
[----:B------:R-:W-:Y:S01]  /*4980*/  FSEL R21, R239, -INF , P1 ;  /* 0xff800000ef157808 */ /* 0x000fe20000800000 */
[----:B------:R-:W-:Y:S01]  /*4990*/  FMUL.FTZ R201, R5, R17 ;  /* 0x0000001105c97220 */ /* 0x000fe20000410000 */
[----:B------:R-:W-:Y:S01]  /*49a0*/  ISETP.GT.AND P1, PT, R3, 0x21, PT ;  /* 0x000000210300780c */ /* 0x000fe20003f24270 */
[----:B------:R-:W-:Y:S01]  /*49b0*/  FMUL.FTZ R198, R4, R2 ;  /* 0x0000000204c67220 */ /* 0x000fe20000410000 */
[----:B------:R-:W-:Y:S01]  /*49c0*/  IADD3 R2, R180, 0x28, RZ ;  /* 0x00000028b4027810 */ /* 0x000fe20007ffe0ff */
[--C-:B------:R-:W-:Y:S01]  /*49d0*/  FFMA.FTZ R21, R21, c[0x0][0x29c], -R189.reuse ;  /* 0x0000a70015157a23 */ /* 0x100fe200000108bd */
[----:B----4-:R-:W-:Y:S01]  /*49e0*/  FSEL R174, R237, -INF , P1 ;  /* 0xff800000edae7808 */ /* 0x010fe20000800000 */
[----:B------:R-:W-:Y:S01]  /*49f0*/  FFMA.FTZ R4, -R195, R195, 1 ;  /* 0x3f800000c3047423 */ /* 0x000fe200000101c3 */
[----:B------:R-:W-:Y:S01]  /*4a00*/  ISETP.GT.AND P1, PT, R3, 0x40, PT ;  /* 0x000000400300780c */ /* 0x000fe20003f24270 */
[--C-:B------:R-:W-:Y:S01]  /*4a10*/  FFMA.FTZ R16, R175, c[0x0][0x29c], -R189.reuse ;  /* 0x0000a700af107a23 */ /* 0x100fe200000108bd */
[----:B------:R-:W-:Y:S01]  /*4a20*/  IMNMX R2, R248, R2, PT ;  /* 0x00000002f8027217 */ /* 0x000fe20003800200 */
[--C-:B------:R-:W-:Y:S01]  /*4a30*/  FFMA.FTZ R20, R173, c[0x0][0x29c], -R189.reuse ;  /* 0x0000a700ad147a23 */ /* 0x100fe200000108bd */
[----:B------:R-:W-:Y:S01]  /*4a40*/  FSEL R171, R235, -INF , P1 ;  /* 0xff800000ebab7808 */ /* 0x000fe20000800000 */
[--C-:B------:R-:W-:Y:S01]  /*4a50*/  FFMA.FTZ R173, R174, c[0x0][0x29c], -R189.reuse ;  /* 0x0000a700aead7a23 */ /* 0x100fe200000108bd */
[----:B------:R-:W-:Y:S01]  /*4a60*/  ISETP.GT.AND P1, PT, R3, 0x41, PT ;  /* 0x000000410300780c */ /* 0x000fe20003f24270 */
[--C-:B-1----:R-:W-:Y:S01]  /*4a70*/  FADD.FTZ R7, R7, -R0.reuse ;  /* 0x8000000007077221 */ /* 0x102fe20000010000 */
[----:B------:R-:W-:Y:S01]  /*4a80*/  MUFU.EX2 R16, R16 ;  /* 0x0000001000107308 */ /* 0x000fe20000000800 */
[--C-:B------:R-:W-:Y:S01]  /*4a90*/  FFMA.FTZ R171, R171, c[0x0][0x29c], -R189.reuse ;  /* 0x0000a700abab7a23 */ /* 0x100fe200000108bd */
[----:B------:R-:W-:Y:S01]  /*4aa0*/  FSEL R32, R234, -INF , P1 ;  /* 0xff800000ea207808 */ /* 0x000fe20000800000 */
[--C-:B------:R-:W-:Y:S01]  /*4ab0*/  FADD.FTZ R18, R18, -R0.reuse ;  /* 0x8000000012127221 */ /* 0x100fe20000010000 */
[----:B------:R-:W-:Y:S01]  /*4ac0*/  ISETP.GT.AND P1, PT, R3, 0x60, PT ;  /* 0x000000600300780c */ /* 0x000fe20003f24270 */
[--C-:B------:R-:W-:Y:S02]  /*4ad0*/  FADD.FTZ R179, R34, -R0.reuse ;  /* 0x8000000022b37221 */ /* 0x100fe40000010000 */
[--C-:B------:R-:W-:Y:S01]  /*4ae0*/  FFMA.FTZ R174, R32, c[0x0][0x29c], -R189.reuse ;  /* 0x0000a70020ae7a23 */ /* 0x100fe200000108bd */
[----:B------:R-:W-:Y:S01]  /*4af0*/  FSEL R17, R233, -INF , P1 ;  /* 0xff800000e9117808 */ /* 0x000fe20000800000 */
[----:B------:R-:W-:Y:S01]  /*4b00*/  FMUL.FTZ R18, R170, R18 ;  /* 0x00000012aa127220 */ /* 0x000fe20000410000 */
[----:B------:R-:W-:Y:S01]  /*4b10*/  ISETP.GT.AND P1, PT, R3, 0x61, PT ;  /* 0x000000610300780c */ /* 0x000fe20003f24270 */
[----:B------:R-:W-:Y:S01]  /*4b20*/  FMUL.FTZ R3, R172, R33 ;  /* 0x00000021ac037220 */ /* 0x000fe20000410000 */
[----:B------:R-:W1:Y:S01]  /*4b30*/  MUFU.EX2 R20, R20 ;  /* 0x0000001400147308 */ /* 0x000e620000000800 */
[--C-:B------:R-:W-:Y:S01]  /*4b40*/  FFMA.FTZ R183, R17, c[0x0][0x29c], -R189.reuse ;  /* 0x0000a70011b77a23 */ /* 0x100fe200000108bd */
[----:B------:R-:W-:Y:S01]  /*4b50*/  FSEL R5, R232, -INF , P1 ;  /* 0xff800000e8057808 */ /* 0x000fe20000800000 */
[----:B------:R-:W-:Y:S01]  /*4b60*/  FMUL.FTZ R196, R3, R4 ;  /* 0x0000000403c47220 */ /* 0x000fe20000410000 */
[----:B------:R-:W-:Y:S01]  /*4b70*/  ISETP.GT.AND P1, PT, R2, RZ, PT ;  /* 0x000000ff0200720c */ /* 0x000fe20003f24270 */
[--C-:B------:R-:W-:Y:S01]  /*4b80*/  FADD.FTZ R4, R6, -R0.reuse ;  /* 0x8000000006047221 */ /* 0x100fe20000010000 */
[----:B------:R-:W-:Y:S01]  /*4b90*/  F2FP.PACK_AB R172, R172, R176 ;  /* 0x000000b0acac723e */ /* 0x000fe200000000ff */
[----:B------:R-:W-:Y:S01]  /*4ba0*/  FFMA.FTZ R189, R5, c[0x0][0x29c], -R189 ;  /* 0x0000a70005bd7a23 */ /* 0x000fe200000108bd */
[----:B------:R-:W-:Y:S01]  /*4bb0*/  FSEL R180, R247, -INF , P1 ;  /* 0xff800000f7b47808 */ /* 0x000fe20000800000 */
[----:B------:R-:W-:Y:S01]  /*4bc0*/  FFMA.FTZ R5, -R230, R230, 1 ;  /* 0x3f800000e6057423 */ /* 0x000fe200000101e6 */
[----:B------:R3:W4:Y:S01]  /*4bd0*/  MUFU.EX2 R17, R21 ;  /* 0x0000001500117308 */ /* 0x0007220000000800 */
[----:B------:R-:W-:Y:S01]  /*4be0*/  ISETP.GT.AND P1, PT, R2, 0x1, PT ;  /* 0x000000010200780c */ /* 0x000fe20003f24270 */
[----:B------:R-:W-:Y:S02]  /*4bf0*/  FMUL.FTZ R4, R169, R4 ;  /* 0x00000004a9047220 */ /* 0x000fe40000410000 */
[----:B------:R-:W-:Y:S01]  /*4c00*/  FFMA.FTZ R6, -R229, R229, 1 ;  /* 0x3f800000e5067423 */ /* 0x000fe200000101e5 */
[----:B------:R-:W-:Y:S01]  /*4c10*/  FSEL R175, R246, -INF , P1 ;  /* 0xff800000f6af7808 */ /* 0x000fe20000800000 */
[----:B------:R-:W-:Y:S01]  /*4c20*/  FMUL.FTZ R193, R4, R5 ;  /* 0x0000000504c17220 */ /* 0x000fe20000410000 */
[----:B------:R-:W-:Y:S01]  /*4c30*/  ISETP.GT.AND P1, PT, R2, 0x20, PT ;  /* 0x000000200200780c */ /* 0x000fe20003f24270 */
[----:B------:R-:W-:Y:S02]  /*4c40*/  FMUL.FTZ R3, R168, R7 ;  /* 0x00000007a8037220 */ /* 0x000fe40000410000 */
[--C-:B------:R-:W-:Y:S01]  /*4c50*/  FADD.FTZ R5, R19, -R0.reuse ;  /* 0x8000000013057221 */ /* 0x100fe20000010000 */
[----:B------:R-:W-:Y:S01]  /*4c60*/  FSEL R33, R245, -INF , P1 ;  /* 0xff800000f5217808 */ /* 0x000fe20000800000 */
[----:B------:R-:W-:Y:S01]  /*4c70*/  FMUL.FTZ R185, R3, R6 ;  /* 0x0000000603b97220 */ /* 0x000fe20000410000 */
[----:B------:R-:W-:Y:S01]  /*4c80*/  ISETP.GT.AND P1, PT, R2, 0x21, PT ;  /* 0x000000210200780c */ /* 0x000fe20003f24270 */
[----:B------:R-:W-:Y:S01]  /*4c90*/  FFMA.FTZ R3, -R228, R228, 1 ;  /* 0x3f800000e4037423 */ /* 0x000fe200000101e4 */
[----:B------:R5:W-:Y:S01]  /*4ca0*/  MUFU.EX2 R4, R171 ;  /* 0x000000ab00047308 */ /* 0x000be20000000800 */
[----:B------:R-:W-:Y:S01]  /*4cb0*/  FMUL.FTZ R5, R167, R5 ;  /* 0x00000005a7057220 */ /* 0x000fe20000410000 */
[----:B------:R-:W-:Y:S01]  /*4cc0*/  FSEL R32, R244, -INF , P1 ;  /* 0xff800000f4207808 */ /* 0x000fe20000800000 */
[----:B------:R-:W-:Y:S01]  /*4cd0*/  FFMA.FTZ R6, -R227, R227, 1 ;  /* 0x3f800000e3067423 */ /* 0x000fe200000101e3 */
[----:B------:R-:W-:Y:S01]  /*4ce0*/  ISETP.GT.AND P1, PT, R2, 0x40, PT ;  /* 0x000000400200780c */ /* 0x000fe20003f24270 */
[----:B------:R-:W-:Y:S01]  /*4cf0*/  FMUL.FTZ R187, R5, R3 ;  /* 0x0000000305bb7220 */ /* 0x000fe20000410000 */
[----:B------:R-:W-:Y:S01]  /*4d00*/  F2FP.PACK_AB R167, R167, R170 ;  /* 0x000000aaa7a7723e */ /* 0x000fe200000000ff */
[--C-:B------:R-:W-:Y:S01]  /*4d10*/  FADD.FTZ R3, R22, -R0.reuse ;  /* 0x8000000016037221 */ /* 0x100fe20000010000 */
[----:B------:R-:W-:Y:S01]  /*4d20*/  F2FP.PACK_AB R22, R168, R169 ;  /* 0x000000a9a816723e */ /* 0x000fe200000000ff */
[----:B------:R-:W-:Y:S01]  /*4d30*/  FFMA.FTZ R5, -R226, R226, 1 ;  /* 0x3f800000e2057423 */ /* 0x000fe200000101e2 */
[----:B---3--:R-:W-:Y:S01]  /*4d40*/  FSEL R21, R242, -INF , P1 ;  /* 0xff800000f2157808 */ /* 0x008fe20000800000 */
[----:B------:R-:W-:Y:S01]  /*4d50*/  FMUL.FTZ R3, R166, R3 ;  /* 0x00000003a6037220 */ /* 0x000fe20000410000 */
[----:B------:R-:W-:Y:S01]  /*4d60*/  ISETP.GT.AND P1, PT, R2, 0x41, PT ;  /* 0x000000410200780c */ /* 0x000fe20003f24270 */
[----:B------:R-:W-:Y:S01]  /*4d70*/  FMUL.FTZ R195, R18, R6 ;  /* 0x0000000612c37220 */ /* 0x000fe20000410000 */
[----:B------:R3:W1:Y:S01]  /*4d80*/  MUFU.EX2 R7, R173 ;  /* 0x000000ad00077308 */ /* 0x0006620000000800 */
[----:B------:R-:W-:Y:S01]  /*4d90*/  FMUL.FTZ R186, R3, R5 ;  /* 0x0000000503ba7220 */ /* 0x000fe20000410000 */
[----:B------:R-:W-:Y:S01]  /*4da0*/  FSEL R19, R243, -INF , P1 ;  /* 0xff800000f3137808 */ /* 0x000fe20000800000 */
[--C-:B------:R-:W-:Y:S01]  /*4db0*/  FADD.FTZ R178, R23, -R0.reuse ;  /* 0x8000000017b27221 */ /* 0x100fe20000010000 */
[----:B------:R-:W-:Y:S01]  /*4dc0*/  ISETP.GT.AND P1, PT, R2, 0x60, PT ;  /* 0x000000600200780c */ /* 0x000fe20003f24270 */
[----:B------:R-:W-:Y:S01]  /*4dd0*/  FADD.FTZ R35, R35, -R0 ;  /* 0x8000000023237221 */ /* 0x000fe20000010000 */
[----:B------:R-:W-:Y:S01]  /*4de0*/  F2FP.PACK_AB R23, R192, R194 ;  /* 0x000000c2c017723e */ /* 0x000fe200000000ff */
[--C-:B------:R-:W-:Y:S01]  /*4df0*/  FFMA.FTZ R197, R19, c[0x0][0x29c], -R190.reuse ;  /* 0x0000a70013c57a23 */ /* 0x100fe200000108be */
[----:B------:R-:W-:Y:S01]  /*4e00*/  FSEL R18, R238, -INF , P1 ;  /* 0xff800000ee127808 */ /* 0x000fe20000800000 */
[--C-:B------:R-:W-:Y:S01]  /*4e10*/  FFMA.FTZ R34, R175, c[0x0][0x29c], -R190.reuse ;  /* 0x0000a700af227a23 */ /* 0x100fe200000108be */
[----:B------:R-:W-:Y:S01]  /*4e20*/  ISETP.GT.AND P1, PT, R2, 0x61, PT ;  /* 0x000000610200780c */ /* 0x000fe20003f24270 */
[----:B------:R1:W-:Y:S01]  /*4e30*/  MUFU.EX2 R5, R183 ;  /* 0x000000b700057308 */ /* 0x0003e20000000800 */
[----:B------:R-:W4:Y:S01]  /*4e40*/  LDS R2, [R191+0x20300] ;  /* 0x02030000bf027984 */ /* 0x000f220000000800 */
[--C-:B------:R-:W-:Y:S01]  /*4e50*/  FFMA.FTZ R199, R18, c[0x0][0x29c], -R190.reuse ;  /* 0x0000a70012c77a23 */ /* 0x100fe200000108be */
[----:B------:R-:W-:Y:S01]  /*4e60*/  FSEL R0, R236, -INF , P1 ;  /* 0xff800000ec007808 */ /* 0x000fe20000800000 */
[--C-:B-----5:R-:W-:Y:S01]  /*4e70*/  FFMA.FTZ R171, R180, c[0x0][0x29c], -R190.reuse ;  /* 0x0000a700b4ab7a23 */ /* 0x120fe200000108be */
[----:B------:R-:W-:Y:S01]  /*4e80*/  F2FP.PACK_AB R169, R204, R205 ;  /* 0x000000cdcca9723e */ /* 0x000fe200000000ff */
[--C-:B------:R-:W-:Y:S01]  /*4e90*/  FFMA.FTZ R180, R33, c[0x0][0x29c], -R190.reuse ;  /* 0x0000a70021b47a23 */ /* 0x100fe200000108be */
[----:B------:R-:W-:Y:S01]  /*4ea0*/  F2FP.PACK_AB R33, R165, R166 ;  /* 0x000000a6a521723e */ /* 0x000fe200000000ff */
[----:B------:R-:W-:Y:S01]  /*4eb0*/  FFMA.FTZ R18, -R225, R225, 1 ;  /* 0x3f800000e1127423 */ /* 0x000fe200000101e1 */
[----:B------:R-:W-:Y:S01]  /*4ec0*/  F2FP.PACK_AB R168, R185, R193 ;  /* 0x000000c1b9a8723e */ /* 0x000fe200000000ff */
[----:B------:R5:W-:Y:S01]  /*4ed0*/  MUFU.EX2 R3, R189 ;  /* 0x000000bd00037308 */ /* 0x000be20000000800 */
[----:B------:R-:W-:Y:S01]  /*4ee0*/  FMUL.FTZ R165, R165, R178 ;  /* 0x000000b2a5a57220 */ /* 0x000fe20000410000 */
[----:B------:R-:W-:Y:S01]  /*4ef0*/  F2FP.PACK_AB R170, R202, R203 ;  /* 0x000000cbcaaa723e */ /* 0x000fe200000000ff */
[----:B------:R-:W-:Y:S01]  /*4f00*/  FFMA.FTZ R19, -R231, R231, 1 ;  /* 0x3f800000e7137423 */ /* 0x000fe200000101e7 */
[----:B---3--:R-:W-:Y:S02]  /*4f10*/  F2FP.PACK_AB R173, R177, R181 ;  /* 0x000000b5b1ad723e */ /* 0x008fe400000000ff */
[----:B------:R-:W-:Y:S01]  /*4f20*/  F2FP.PACK_AB R175, R196, R198 ;  /* 0x000000c6c4af723e */ /* 0x000fe200000000ff */
[----:B------:R-:W-:Y:S01]  /*4f30*/  FMUL.FTZ R19, R165, R19 ;  /* 0x00000013a5137220 */ /* 0x000fe20000410000 */
[----:B------:R-:W-:Y:S02]  /*4f40*/  PLOP3.LUT P1, PT, PT, PT, UP0, 0x80, 0x0 ;  /* 0x000000000000781c */ /* 0x000fe40003f2f008 */
[----:B------:R3:W3:Y:S02]  /*4f50*/  MUFU.EX2 R6, R174 ;  /* 0x000000ae00067308 */ /* 0x0006e40000000800 */
[----:B------:R-:W-:Y:S01]  /*4f60*/  F2FP.PACK_AB R166, R19, R186 ;  /* 0x000000ba13a6723e */ /* 0x000fe200000000ff */
[--C-:B-1----:R-:W-:Y:S02]  /*4f70*/  FFMA.FTZ R183, R32, c[0x0][0x29c], -R190.reuse ;  /* 0x0000a70020b77a23 */ /* 0x102fe400000108be */
[----:B------:R-:W-:Y:S01]  /*4f80*/  FMUL.FTZ R32, R164, R179 ;  /* 0x000000b3a4207220 */ /* 0x000fe20000410000 */
[C---:B--2---:R-:W-:Y:S01]  /*4f90*/  F2FP.PACK_AB R164, R188.reuse, R164 ;  /* 0x000000a4bca4723e */ /* 0x044fe200000000ff */
[----:B------:R-:W-:Y:S01]  /*4fa0*/  FMUL.FTZ R188, R188, R35 ;  /* 0x00000023bcbc7220 */ /* 0x000fe20000410000 */
[----:B------:R-:W-:Y:S01]  /*4fb0*/  F2FP.PACK_AB R35, R187, R195 ;  /* 0x000000c3bb23723e */ /* 0x000fe200000000ff */
[----:B------:R-:W-:Y:S01]  /*4fc0*/  FMUL.FTZ R18, R32, R18 ;  /* 0x0000001220127220 */ /* 0x000fe20000410000 */
[----:B------:R-:W-:Y:S01]  /*4fd0*/  MUFU.EX2 R34, R34 ;  /* 0x0000002200227308 */ /* 0x000fe20000000800 */
[--C-:B-----5:R-:W-:Y:S01]  /*4fe0*/  FFMA.FTZ R189, R21, c[0x0][0x29c], -R190.reuse ;  /* 0x0000a70015bd7a23 */ /* 0x120fe200000108be */
[----:B------:R-:W-:Y:S01]  /*4ff0*/  F2FP.PACK_AB R21, R182, R184 ;  /* 0x000000b8b615723e */ /* 0x000fe200000000ff */
[----:B------:R-:W-:Y:S02]  /*5000*/  FFMA.FTZ R190, R0, c[0x0][0x29c], -R190 ;  /* 0x0000a70000be7a23 */ /* 0x000fe400000108be */
[----:B------:R-:W-:Y:S05]  /*5010*/  FFMA.FTZ R0, -R224, R224, 1 ;  /* 0x3f800000e0007423 */ /* 0x000fea00000101e0 */
[----:B------:R-:W1:Y:S01]  /*5020*/  MUFU.EX2 R171, R171 ;  /* 0x000000ab00ab7308 */ /* 0x000e620000000800 */
[----:B------:R-:W-:Y:S02]  /*5030*/  FMUL.FTZ R0, R188, R0 ;  /* 0x00000000bc007220 */ /* 0x000fe40000410000 */
[--C-:B----4-:R-:W-:Y:S01]  /*5040*/  FADD.FTZ R8, R8, -R2.reuse ;  /* 0x8000000208087221 */ /* 0x110fe20000010000 */
[----:B---3--:R-:W-:Y:S01]  /*5050*/  F2FP.PACK_AB R174, R200, R201 ;  /* 0x000000c9c8ae723e */ /* 0x008fe200000000ff */
[--C-:B------:R-:W-:Y:S01]  /*5060*/  FADD.FTZ R12, R12, -R2.reuse ;  /* 0x800000020c0c7221 */ /* 0x100fe20000010000 */
[----:B------:R-:W-:Y:S01]  /*5070*/  F2FP.PACK_AB R165, R0, R18 ;  /* 0x0000001200a5723e */ /* 0x000fe200000000ff */
[----:B------:R-:W-:Y:S02]  /*5080*/  FFMA.FTZ R0, -R239, R239, 1 ;  /* 0x3f800000ef007423 */ /* 0x000fe400000101ef */
[----:B------:R-:W-:Y:S01]  /*5090*/  FMUL.FTZ R19, R20, R8 ;  /* 0x0000000814137220 */ /* 0x000fe20000410000 */
[----:B------:R-:W-:Y:S01]  /*50a0*/  MUFU.EX2 R32, R180 ;  /* 0x000000b400207308 */ /* 0x000fe20000000800 */
[----:B------:R-:W-:Y:S01]  /*50b0*/  FFMA.FTZ R8, -R241, R241, 1 ;  /* 0x3f800000f1087423 */ /* 0x000fe200000101f1 */
[----:B------:R-:W-:Y:S01]  /*50c0*/  F2FP.PACK_AB R20, R16, R20 ;  /* 0x000000141014723e */ /* 0x000fe200000000ff */
[----:B------:R-:W-:Y:S01]  /*50d0*/  FMUL.FTZ R12, R17, R12 ;  /* 0x0000000c110c7220 */ /* 0x000fe20000410000 */
[----:B------:R-:W-:Y:S01]  /*50e0*/  F2FP.PACK_AB R17, R7, R17 ;  /* 0x000000110711723e */ /* 0x000fe200000000ff */
[--C-:B------:R-:W-:Y:S02]  /*50f0*/  FADD.FTZ R9, R9, -R2.reuse ;  /* 0x8000000209097221 */ /* 0x100fe40000010000 */
[--C-:B------:R-:W-:Y:S02]  /*5100*/  FADD.FTZ R13, R13, -R2.reuse ;  /* 0x800000020d0d7221 */ /* 0x100fe40000010000 */
[----:B------:R-:W-:Y:S01]  /*5110*/  FMUL.FTZ R178, R19, R8 ;  /* 0x0000000813b27220 */ /* 0x000fe20000410000 */
[----:B------:R-:W2:Y:S01]  /*5120*/  MUFU.EX2 R18, R183 ;  /* 0x000000b700127308 */ /* 0x000ea20000000800 */
[----:B------:R-:W-:Y:S02]  /*5130*/  FMUL.FTZ R176, R12, R0 ;  /* 0x000000000cb07220 */ /* 0x000fe40000410000 */
[--C-:B------:R-:W-:Y:S01]  /*5140*/  FADD.FTZ R24, R24, -R2.reuse ;  /* 0x8000000218187221 */ /* 0x100fe20000010000 */
[----:B------:R-:W3:Y:S01]  /*5150*/  LDS R0, [R191+0x20320] ;  /* 0x02032000bf007984 */ /* 0x000ee20000000800 */
[--C-:B------:R-:W-:Y:S02]  /*5160*/  FADD.FTZ R25, R25, -R2.reuse ;  /* 0x8000000219197221 */ /* 0x100fe40000010000 */
[--C-:B------:R-:W-:Y:S01]  /*5170*/  FADD.FTZ R29, R29, -R2.reuse ;  /* 0x800000021d1d7221 */ /* 0x100fe20000010000 */
[----:B------:R-:W-:Y:S01]  /*5180*/  STS [R223+0x20480], R23 ;  /* 0x02048017df007388 */ /* 0x000fe20000000800 */
[----:B------:R-:W-:Y:S01]  /*5190*/  FMUL.FTZ R9, R16, R9 ;  /* 0x0000000910097220 */ /* 0x000fe20000410000 */
[----:B------:R-:W-:Y:S01]  /*51a0*/  MUFU.EX2 R19, R189 ;  /* 0x000000bd00137308 */ /* 0x000fe20000000800 */
[----:B------:R-:W-:Y:S01]  /*51b0*/  FMUL.FTZ R13, R7, R13 ;  /* 0x0000000d070d7220 */ /* 0x000fe20000410000 */
[----:B------:R-:W-:Y:S01]  /*51c0*/  STS [R223+0x20880], R22 ;  /* 0x02088016df007388 */ /* 0x000fe20000000800 */
[----:B------:R-:W-:Y:S02]  /*51d0*/  FFMA.FTZ R7, -R240, R240, 1 ;  /* 0x3f800000f0077423 */ /* 0x000fe400000101f0 */
[----:B------:R-:W-:Y:S01]  /*51e0*/  FADD.FTZ R28, R28, -R2 ;  /* 0x800000021c1c7221 */ /* 0x000fe20000010000 */
[----:B------:R-:W-:Y:S01]  /*51f0*/  STS [R222], R21 ;  /* 0x00000015de007388 */ /* 0x000fe20000000800 */
[----:B------:R-:W-:Y:S02]  /*5200*/  FFMA.FTZ R8, -R237, R237, 1 ;  /* 0x3f800000ed087423 */ /* 0x000fe400000101ed */
[----:B------:R-:W-:Y:S01]  /*5210*/  FMUL.FTZ R177, R9, R7 ;  /* 0x0000000709b17220 */ /* 0x000fe20000410000 */
[----:B------:R-:W-:Y:S01]  /*5220*/  STS [R222+0x400], R167 ;  /* 0x000400a7de007388 */ /* 0x000fe20000000800 */
[----:B------:R-:W-:Y:S01]  /*5230*/  FMUL.FTZ R16, R4, R24 ;  /* 0x0000001804107220 */ /* 0x000fe20000410000 */
[C---:B------:R-:W-:Y:S01]  /*5240*/  F2FP.PACK_AB R4, R6.reuse, R4 ;  /* 0x000000040604723e */ /* 0x040fe200000000ff */
[----:B------:R-:W-:Y:S01]  /*5250*/  FMUL.FTZ R28, R5, R28 ;  /* 0x0000001c051c7220 */ /* 0x000fe20000410000 */
[C---:B------:R-:W-:Y:S01]  /*5260*/  F2FP.PACK_AB R5, R3.reuse, R5 ;  /* 0x000000050305723e */ /* 0x040fe200000000ff */
[----:B------:R-:W-:Y:S01]  /*5270*/  FMUL.FTZ R3, R3, R29 ;  /* 0x0000001d03037220 */ /* 0x000fe20000410000 */
[----:B------:R-:W-:Y:S01]  /*5280*/  STS [R223+0x21480], R20 ;  /* 0x02148014df007388 */ /* 0x000fe20000000800 */
[----:B------:R-:W-:Y:S01]  /*5290*/  FMUL.FTZ R9, R13, R8 ;  /* 0x000000080d097220 */ /* 0x000fe20000410000 */
[----:B------:R-:W4:Y:S01]  /*52a0*/  MUFU.EX2 R12, R197 ;  /* 0x000000c5000c7308 */ /* 0x000f220000000800 */
[----:B------:R-:W-:Y:S02]  /*52b0*/  FMUL.FTZ R13, R6, R25 ;  /* 0x00000019060d7220 */ /* 0x000fe40000410000 */
[----:B------:R-:W-:Y:S01]  /*52c0*/  FFMA.FTZ R8, -R235, R235, 1 ;  /* 0x3f800000eb087423 */ /* 0x000fe200000101eb */
[----:B------:R-:W-:Y:S01]  /*52d0*/  F2FP.PACK_AB R9, R9, R176 ;  /* 0x000000b00909723e */ /* 0x000fe200000000ff */
[----:B------:R-:W-:Y:S02]  /*52e0*/  FFMA.FTZ R7, -R234, R234, 1 ;  /* 0x3f800000ea077423 */ /* 0x000fe400000101ea */
[----:B------:R-:W-:Y:S02]  /*52f0*/  FFMA.FTZ R6, -R233, R233, 1 ;  /* 0x3f800000e9067423 */ /* 0x000fe400000101e9 */
[----:B------:R-:W-:Y:S02]  /*5300*/  FFMA.FTZ R2, -R232, R232, 1 ;  /* 0x3f800000e8027423 */ /* 0x000fe400000101e8 */
[----:B------:R-:W-:Y:S02]  /*5310*/  FMUL.FTZ R6, R28, R6 ;  /* 0x000000061c067220 */ /* 0x000fe40000410000 */
[----:B------:R-:W-:Y:S01]  /*5320*/  FMUL.FTZ R16, R16, R8 ;  /* 0x0000000810107220 */ /* 0x000fe20000410000 */
[----:B------:R-:W-:Y:S01]  /*5330*/  F2FP.PACK_AB R8, R177, R178 ;  /* 0x000000b2b108723e */ /* 0x000fe200000000ff */
[----:B------:R-:W-:Y:S02]  /*5340*/  FMUL.FTZ R13, R13, R7 ;  /* 0x000000070d0d7220 */ /* 0x000fe40000410000 */
[----:B------:R-:W-:Y:S01]  /*5350*/  FMUL.FTZ R2, R3, R2 ;  /* 0x0000000203027220 */ /* 0x000fe20000410000 */
[----:B-1----:R-:W-:Y:S01]  /*5360*/  F2FP.PACK_AB R3, R34, R171 ;  /* 0x000000ab2203723e */ /* 0x002fe200000000ff */
[----:B------:R-:W-:Y:S01]  /*5370*/  MUFU.EX2 R7, R199 ;  /* 0x000000c700077308 */ /* 0x000fe20000000800 */
[----:B------:R-:W-:Y:S01]  /*5380*/  F2FP.PACK_AB R13, R13, R16 ;  /* 0x000000100d0d723e */ /* 0x000fe200000000ff */
[--C-:B---3--:R-:W-:Y:S01]  /*5390*/  FADD.FTZ R10, R10, -R0.reuse ;  /* 0x800000000a0a7221 */ /* 0x108fe20000010000 */
[----:B------:R-:W-:Y:S01]  /*53a0*/  F2FP.PACK_AB R16, R2, R6 ;  /* 0x000000060210723e */ /* 0x000fe200000000ff */
[----:B------:R1:W-:Y:S01]  /*53b0*/  STS [R223+0x21880], R3 ;  /* 0x02188003df007388 */ /* 0x0003e20000000800 */
[----:B--2---:R-:W-:Y:S01]  /*53c0*/  F2FP.PACK_AB R2, R18, R32 ;  /* 0x000000201202723e */ /* 0x004fe200000000ff */
[----:B------:R-:W-:Y:S02]  /*53d0*/  FMUL.FTZ R171, R171, R10 ;  /* 0x0000000aabab7220 */ /* 0x000fe40000410000 */
[----:B------:R-:W-:Y:S01]  /*53e0*/  STS [R222+0x1000], R17 ;  /* 0x00100011de007388 */ /* 0x000fe20000000800 */
[--C-:B------:R-:W-:Y:S01]  /*53f0*/  FADD.FTZ R11, R11, -R0.reuse ;  /* 0x800000000b0b7221 */ /* 0x100fe20000010000 */
[----:B------:R-:W2:Y:S01]  /*5400*/  MUFU.EX2 R6, R190 ;  /* 0x000000be00067308 */ /* 0x000ea20000000800 */
[--C-:B------:R-:W-:Y:S01]  /*5410*/  FADD.FTZ R14, R14, -R0.reuse ;  /* 0x800000000e0e7221 */ /* 0x100fe20000010000 */
[----:B------:R3:W-:Y:S01]  /*5420*/  STS [R222+0x1400], R2 ;  /* 0x00140002de007388 */ /* 0x0007e20000000800 */
[----:B------:R-:W-:Y:S02]  /*5430*/  FMUL.FTZ R10, R34, R11 ;  /* 0x0000000b220a7220 */ /* 0x000fe40000410000 */
[----:B------:R-:W-:Y:S01]  /*5440*/  FMUL.FTZ R14, R32, R14 ;  /* 0x0000000e200e7220 */ /* 0x000fe20000410000 */
[----:B------:R-:W-:Y:S01]  /*5450*/  STS [R223+0x22480], R173 ;  /* 0x022480addf007388 */ /* 0x000fe20000000800 */
[--C-:B------:R-:W-:Y:S02]  /*5460*/  FADD.FTZ R15, R15, -R0.reuse ;  /* 0x800000000f0f7221 */ /* 0x100fe40000010000 */
[--C-:B------:R-:W-:Y:S01]  /*5470*/  FADD.FTZ R26, R26, -R0.reuse ;  /* 0x800000001a1a7221 */ /* 0x100fe20000010000 */
[----:B------:R-:W-:Y:S01]  /*5480*/  STS [R223+0x22880], R33 ;  /* 0x02288021df007388 */ /* 0x000fe20000000800 */
[----:B------:R-:W-:Y:S02]  /*5490*/  FMUL.FTZ R15, R18, R15 ;  /* 0x0000000f120f7220 */ /* 0x000fe40000410000 */
[--C-:B------:R-:W-:Y:S01]  /*54a0*/  FADD.FTZ R27, R27, -R0.reuse ;  /* 0x800000001b1b7221 */ /* 0x100fe20000010000 */
[----:B------:R-:W-:Y:S01]  /*54b0*/  STS [R222+0x2000], R172 ;  /* 0x002000acde007388 */ /* 0x000fe20000000800 */
[--C-:B------:R-:W-:Y:S02]  /*54c0*/  FADD.FTZ R30, R30, -R0.reuse ;  /* 0x800000001e1e7221 */ /* 0x100fe40000010000 */
[----:B----4-:R-:W-:Y:S01]  /*54d0*/  FMUL.FTZ R27, R12, R27 ;  /* 0x0000001b0c1b7220 */ /* 0x010fe20000410000 */
[----:B------:R-:W-:Y:S01]  /*54e0*/  STS [R222+0x2400], R164 ;  /* 0x002400a4de007388 */ /* 0x000fe20000000800 */
[----:B-1----:R-:W-:Y:S02]  /*54f0*/  FFMA.FTZ R3, -R246, R246, 1 ;  /* 0x3f800000f6037423 */ /* 0x002fe400000101f6 */
[----:B------:R-:W-:Y:S01]  /*5500*/  FADD.FTZ R31, R31, -R0 ;  /* 0x800000001f1f7221 */ /* 0x000fe20000010000 */
[----:B------:R1:W-:Y:S01]  /*5510*/  STS [R223+0x23480], R4 ;  /* 0x02348004df007388 */ /* 0x0003e20000000800 */
[----:B------:R-:W-:Y:S02]  /*5520*/  FMUL.FTZ R10, R10, R3 ;  /* 0x000000030a0a7220 */ /* 0x000fe40000410000 */
[----:B------:R-:W-:Y:S01]  /*5530*/  FFMA.FTZ R3, -R245, R245, 1 ;  /* 0x3f800000f5037423 */ /* 0x000fe200000101f5 */
[----:B---3--:R-:W-:Y:S01]  /*5540*/  F2FP.PACK_AB R2, R12, R19 ;  /* 0x000000130c02723e */ /* 0x008fe200000000ff */
[----:B------:R-:W-:Y:S02]  /*5550*/  FMUL.FTZ R19, R19, R26 ;  /* 0x0000001a13137220 */ /* 0x000fe40000410000 */
[----:B------:R-:W-:Y:S02]  /*5560*/  FFMA.FTZ R0, -R242, R242, 1 ;  /* 0x3f800000f2007423 */ /* 0x000fe400000101f2 */
[----:B------:R3:W-:Y:S01]  /*5570*/  STS [R223+0x23880], R2 ;  /* 0x02388002df007388 */ /* 0x0007e20000000800 */
[----:B--2---:R-:W-:Y:S03]  /*5580*/  FMUL.FTZ R31, R6, R31 ;  /* 0x0000001f061f7220 */ /* 0x004fe60000410000 */
[----:B------:R2:W-:Y:S01]  /*5590*/  STS [R222+0x3000], R5 ;  /* 0x00300005de007388 */ /* 0x0005e20000000800 */
[----:B-1----:R-:W-:Y:S04]  /*55a0*/  FFMA.FTZ R4, -R244, R244, 1 ;  /* 0x3f800000f4047423 */ /* 0x002fe800000101f4 */
[----:B------:R-:W-:Y:S02]  /*55b0*/  FMUL.FTZ R4, R15, R4 ;  /* 0x000000040f047220 */ /* 0x000fe40000410000 */
[----:B---3--:R-:W-:Y:S04]  /*55c0*/  FFMA.FTZ R2, -R247, R247, 1 ;  /* 0x3f800000f7027423 */ /* 0x008fe800000101f7 */
[----:B------:R-:W-:Y:S01]  /*55d0*/  FMUL.FTZ R11, R171, R2 ;  /* 0x00000002ab0b7220 */ /* 0x000fe20000410000 */
[----:B------:R-:W-:Y:S01]  /*55e0*/  F2FP.PACK_AB R2, R6, R7 ;  /* 0x000000070602723e */ /* 0x000fe200000000ff */
[----:B--2---:R-:W-:Y:S02]  /*55f0*/  FMUL.FTZ R5, R7, R30 ;  /* 0x0000001e07057220 */ /* 0x004fe40000410000 */
[----:B------:R-:W-:Y:S02]  /*5600*/  FMUL.FTZ R7, R19, R0 ;  /* 0x0000000013077220 */ /* 0x000fe40000410000 */
[----:B------:R1:W-:Y:S01]  /*5610*/  STS [R222+0x3400], R2 ;  /* 0x00340002de007388 */ /* 0x0003e20000000800 */
[----:B------:R-:W-:Y:S02]  /*5620*/  FFMA.FTZ R6, -R236, R236, 1 ;  /* 0x3f800000ec067423 */ /* 0x000fe400000101ec */
[----:B------:R-:W-:Y:S01]  /*5630*/  FFMA.FTZ R0, -R238, R238, 1 ;  /* 0x3f800000ee007423 */ /* 0x000fe200000101ee */
[----:B------:R-:W-:Y:S03]  /*5640*/  BAR.SYNC.DEFER_BLOCKING 0x0 ;  /* 0x0000000000007b1d */ /* 0x000fe60000010000 */
[----:B------:R-:W-:Y:S02]  /*5650*/  FMUL.FTZ R5, R5, R0 ;  /* 0x0000000005057220 */ /* 0x000fe40000410000 */
[----:B------:R-:W-:Y:S05]  /*5660*/  FMUL.FTZ R0, R31, R6 ;  /* 0x000000061f007220 */ /* 0x000fea0000410000 */
[----:B------:R-:W-:Y:S01]  /*5670*/  F2FP.PACK_AB R0, R0, R5 ;  /* 0x000000050000723e */ /* 0x000fe200000000ff */
[----:B-1----:R-:W-:Y:S01]  /*5680*/  FMUL.FTZ R2, R14, R3 ;  /* 0x000000030e027220 */ /* 0x002fe20000410000 */
[----:B------:R-:W-:Y:S01]  /*5690*/  F2FP.PACK_AB R3, R10, R11 ;  /* 0x0000000b0a03723e */ /* 0x000fe200000000ff */
[----:B------:R-:W-:Y:S03]  /*56a0*/  STS [R223+0x24480], R169 ;  /* 0x024480a9df007388 */ /* 0x000fe60000000800 */
[----:B------:R-:W-:Y:S01]  /*56b0*/  F2FP.PACK_AB R4, R4, R2 ;  /* 0x000000020404723e */ /* 0x000fe200000000ff */
[----:B------:R-:W-:Y:S01]  /*56c0*/  FFMA.FTZ R2, -R243, R243, 1 ;  /* 0x3f800000f3027423 */ /* 0x000fe200000101f3 */
[----:B------:R-:W-:Y:S03]  /*56d0*/  STS [R223+0x24880], R168 ;  /* 0x024880a8df007388 */ /* 0x000fe60000000800 */
[----:B------:R-:W-:Y:S01]  /*56e0*/  FMUL.FTZ R2, R27, R2 ;  /* 0x000000021b027220 */ /* 0x000fe20000410000 */
[----:B------:R-:W-:Y:S04]  /*56f0*/  STS [R222+0x4000], R170 ;  /* 0x004000aade007388 */ /* 0x000fe80000000800 */
        /* <DEDUP_REMOVED lines=118> */
[----:B------:R-:W-:Y:S02]  /*5e60*/  ULDC.64 UR6, c[0x0][0x208] ;  /* 0x0000820000067ab9 */ /* 0x000fe40000000a00 */
[----:B------:R-:W-:Y:S01]  /*5e70*/  USHF.R.S32.HI UR4, URZ, 0x1f, UR23 ;  /* 0x0000001f3f047899 */ /* 0x000fe20008011417 */
[----:B------:R-:W3:Y:S01]  /*5e80*/  LDL.64 R224, [R1+0x28] ;  /* 0x0000280001e07983 */ /* 0x000ee20000100a00 */
[----:B------:R-:W-:Y:S02]  /*5e90*/  UIMAD.WIDE.U32 UR26, UR23, UR6, URZ ;  /* 0x00000006171a72a5 */ /* 0x000fe4000f8e003f */
[----:B------:R-:W-:Y:S01]  /*5ea0*/  UIMAD UR4, UR4, UR6, URZ ;  /* 0x00000006040472a4 */ /* 0x000fe2000f8e023f */
[----:B------:R-:W4:Y:S01]  /*5eb0*/  LDL.64 R226, [R1+0x8] ;  /* 0x0000080001e27983 */ /* 0x000f220000100a00 */
[----:B------:R-:W-:Y:S02]  /*5ec0*/  USHF.L.U32 UR6, UR26, 0x6, URZ ;  /* 0x000000061a067899 */ /* 0x000fe4000800063f */
[----:B------:R-:W-:Y:S01]  /*5ed0*/  UIMAD UR4, UR23, UR7, UR4 ;  /* 0x00000007170472a4 */ /* 0x000fe2000f8e0204 */
[----:B------:R-:W5:Y:S01]  /*5ee0*/  LDL R205, [R1+0x30] ;  /* 0x0000300001cd7983 */ /* 0x000f620000100800 */
[----:B------:R-:W-:Y:S02]  /*5ef0*/  USHF.L.U32 UR23, UR23, 0x6, URZ ;  /* 0x0000000617177899 */ /* 0x000fe4000800063f */
[----:B------:R-:W-:Y:S01]  /*5f00*/  UIADD3 UR4, UR27, UR4, URZ ;  /* 0x000000041b047290 */ /* 0x000fe2000fffe03f */
[----:B------:R-:W5:Y:S01]  /*5f10*/  LDL R209, [R1+0x44] ;  /* 0x0000440001d17983 */ /* 0x000f620000100800 */
[----:B------:R-:W-:Y:S02]  /*5f20*/  IMAD.U32 R7, RZ, RZ, UR6 ;  /* 0x00000006ff077e24 */ /* 0x000fe4000f8e00ff */
[----:B------:R-:W-:Y:S01]  /*5f30*/  USHF.L.U64.HI UR4, UR26, 0x6, UR4 ;  /* 0x000000061a047899 */ /* 0x000fe20008010204 */
[----:B------:R-:W5:Y:S01]  /*5f40*/  LDL.64 R228, [R1+0x10] ;  /* 0x0000100001e47983 */ /* 0x000f620000100a00 */
[----:B------:R-:W-:Y:S04]  /*5f50*/  IMAD.U32 R13, RZ, RZ, UR23 ;  /* 0x00000017ff0d7e24 */ /* 0x000fe8000f8e00ff */
[----:B------:R-:W-:Y:S01]  /*5f60*/  IMAD.U32 R4, RZ, RZ, UR4 ;  /* 0x00000004ff047e24 */ /* 0x000fe2000f8e00ff */
[----:B--2---:R-:W-:Y:S04]  /*5f70*/  IADD3 R7, P2, P1, R230, UR13, R7 ;  /* 0x0000000de6077c10 */ /* 0x004fe8000f95e007 */
[----:B----4-:R-:W-:Y:S02]  /*5f80*/  IADD3.X R12, R227, UR12, R4, P2, P1 ;  /* 0x0000000ce30c7c10 */ /* 0x010fe400097e2404 */
[----:B---3--:R-:W-:Y:S04]  /*5f90*/  IADD3 R4, P1, R224, UR23, RZ ;  /* 0x00000017e0047c10 */ /* 0x008fe8000ff3e0ff */
[----:B-----5:R-:W-:Y:S02]  /*5fa0*/  LEA.HI.X.SX32 R5, R13, R205, 0x1, P1 ;  /* 0x000000cd0d057211 */ /* 0x020fe400008f0eff */
[C---:B------:R-:W-:Y:S04]  /*5fb0*/  LEA R10, P1, R4.reuse, c[0x0][0x280], 0x2 ;  /* 0x0000a000040a7a11 */ /* 0x040fe800078210ff */
[----:B------:R-:W-:Y:S02]  /*5fc0*/  LEA.HI.X R11, R4, c[0x0][0x284], R5, 0x2, P1 ;  /* 0x0000a100040b7a11 */ /* 0x000fe400008f1405 */
[----:B------:R-:W-:Y:S04]  /*5fd0*/  IADD3 R4, P1, R230, UR6, RZ ;  /* 0x00000006e6047c10 */ /* 0x000fe8000ff3e0ff */
[----:B------:R-:W-:Y:S02]  /*5fe0*/  IADD3.X R5, R227, UR4, RZ, P1, !PT ;  /* 0x00000004e3057c10 */ /* 0x000fe40008ffe4ff */
[C---:B------:R-:W-:Y:S04]  /*5ff0*/  LEA R8, P1, R4.reuse, c[0x0][0x1f0], 0x1 ;  /* 0x00007c0004087a11 */ /* 0x040fe800078208ff */
[----:B------:R-:W-:Y:S01]  /*6000*/  LEA.HI.X R9, R4, c[0x0][0x1f4], R5, 0x1, P1 ;  /* 0x00007d0004097a11 */ /* 0x000fe200008f0c05 */
[----:B------:R-:W-:Y:S01]  /*6010*/  IMAD.U32 R4, RZ, RZ, UR17 ;  /* 0x00000011ff047e24 */ /* 0x000fe2000f8e00ff */
[C---:B------:R-:W-:Y:S02]  /*6020*/  LEA R6, P1, R7.reuse, c[0x0][0x1f0], 0x1 ;  /* 0x00007c0007067a11 */ /* 0x040fe400078208ff */
[----:B------:R-:W-:Y:S01]  /*6030*/  IADD3 R5, -R250, c[0x0][0x168], -R13 ;  /* 0x00005a00fa057a10 */ /* 0x000fe20007ffe90d */
[----:B------:R-:W-:Y:S01]  /*6040*/  IMAD R4, R4, 0x4000, R209 ;  /* 0x0000400004047824 */ /* 0x000fe200078e02d1 */
        /* <DEDUP_REMOVED lines=13> */
[----:B------:R-:W-:Y:S01]  /*6120*/  ISETP.LT.OR P1, PT, R5, 0x21, !P5 ;  /* 0x000000210500780c */ /* 0x000fe20006f21670 */
[----:B------:R-:W-:Y:S04]  /*6130*/  IMAD.U32 R5, RZ, RZ, UR17 ;  /* 0x00000011ff057e24 */ /* 0x000fe8000f8e00ff */
[----:B------:R-:W-:Y:S04]  /*6140*/  @!P3 IMAD R5, R5, 0x40, R228 ;  /* 0x000000400505b824 */ /* 0x000fe800078e02e4 */
[----:B------:R-:W-:Y:S04]  /*6150*/  @!P3 IMAD.SHL.U32 R5, R5, 0x4, RZ ;  /* 0x000000040505b824 */ /* 0x000fe800078e00ff */
[----:B------:R1:W-:Y:S04]  /*6160*/  LDGSTS.E.BYPASS.LTC128B.128 [R4+0x3000], [R6.64+0x80], !P1 ;  /* 0x0300008006047fae */ /* 0x0003e8000c901d58 */
[----:B------:R1:W-:Y:S02]  /*6170*/  @!P3 LDGSTS.E.BYPASS.LTC128B.128 [R5+0x20280], [R10.64] ;  /* 0x202800000a05bfae */ /* 0x0003e4000b901d58 */
.L_x_1848:
[-C--:B-12-4-:R-:W-:Y:S01]  /*6180*/  HMMA.16816.F32 R4, R164, R16.reuse, RZ ;  /* 0x00000010a404723c */ /* 0x096fe200000018ff */
[----:B------:R-:W-:Y:S01]  /*6190*/  LDSM.16.MT88.4 R168, [R0+0x1080] ;  /* 0x0010800000a8783b */ /* 0x000fe20000004200 */
[----:B------:R-:W-:Y:S02]  /*61a0*/  ULDC.64 UR6, c[0x0][0x238] ;  /* 0x00008e0000067ab9 */ /* 0x000fe40000000a00 */
[----:B------:R-:W-:Y:S01]  /*61b0*/  IMAD.IADD R205, R2, 0x1, R215 ;  /* 0x0000000102cd7824 */ /* 0x000fe200078e02d7 */
[----:B------:R-:W-:Y:S01]  /*61c0*/  USHF.R.S32.HI UR23, URZ, 0x1f, UR20 ;  /* 0x0000001f3f177899 */ /* 0x000fe20008011414 */
[----:B------:R-:W2:Y:S01]  /*61d0*/  LDL.64 R224, [R1] ;  /* 0x0000000001e07983 */ /* 0x000ea20000100a00 */
[----:B------:R-:W-:Y:S01]  /*61e0*/  USHF.L.U32 UR10, UR10, 0xd, URZ ;  /* 0x0000000d0a0a7899 */ /* 0x000fe2000800063f */
[C---:B------:R-:W-:Y:S01]  /*61f0*/  HMMA.16816.F32 R8, R28.reuse, R16, RZ ;  /* 0x000000101c08723c */ /* 0x040fe200000018ff */
[----:B------:R-:W-:Y:S02]  /*6200*/  UIMAD UR23, UR23, UR6, URZ ;  /* 0x00000006171772a4 */ /* 0x000fe4000f8e023f */
[----:B------:R-:W-:Y:S01]  /*6210*/  LDSM.16.M88.4 R172, [R205+0x25480] ;  /* 0x02548000cdac783b */ /* 0x000fe20000000200 */
[----:B------:R-:W-:Y:S02]  /*6220*/  USHF.R.S32.HI UR4, URZ, 0x1f, UR21 ;  /* 0x0000001f3f047899 */ /* 0x000fe40008011415 */
[----:B------:R-:W-:Y:S02]  /*6230*/  UIMAD UR23, UR20, UR7, UR23 ;  /* 0x00000007141772a4 */ /* 0x000fe4000f8e0217 */
[-C--:B------:R-:W-:Y:S01]  /*6240*/  HMMA.16816.F32 R12, R28, R18.reuse, RZ ;  /* 0x000000121c0c723c */ /* 0x080fe200000018ff */
[----:B------:R-:W-:Y:S01]  /*6250*/  LDSM.16.MT88.4 R184, [R0+0x1880] ;  /* 0x0018800000b8783b */ /* 0x000fe20000004200 */
[----:B------:R-:W-:Y:S02]  /*6260*/  ULDC.64 UR6, c[0x0][0x240] ;  /* 0x0000900000067ab9 */ /* 0x000fe40000000a00 */
[----:B------:R-:W-:Y:S02]  /*6270*/  UIMAD UR4, UR4, UR6, URZ ;  /* 0x00000006040472a4 */ /* 0x000fe4000f8e023f */
[----:B------:R-:W0:Y:S01]  /*6280*/  LDGDEPBAR ;  /* 0x00000000000079af */ /* 0x000e220000000000 */
[----:B------:R-:W-:Y:S01]  /*6290*/  USHF.R.S32.HI UR6, URZ, 0x1f, UR10 ;  /* 0x0000001f3f067899 */ /* 0x000fe2000801140a */
[C---:B------:R-:W-:Y:S01]  /*62a0*/  HMMA.16816.F32 R16, R164.reuse, R18, RZ ;  /* 0x00000012a410723c */ /* 0x040fe200000018ff */
[----:B------:R-:W-:Y:S02]  /*62b0*/  UIMAD UR4, UR21, UR7, UR4 ;  /* 0x00000007150472a4 */ /* 0x000fe4000f8e0204 */
[----:B------:R-:W-:Y:S02]  /*62c0*/  UISETP.GE.AND UP0, UPT, UR16, UR19, UPT ;  /* 0x000000131000728c */ /* 0x000fe4000bf06270 */
[----:B------:R-:W-:Y:S02]  /*62d0*/  UIADD3 UR7, UR5, 0x1, URZ ;  /* 0x0000000105077890 */ /* 0x000fe4000fffe03f */
[----:B------:R-:W-:Y:S01]  /*62e0*/  UISETP.GE.AND UP3, UPT, UR5, 0x1, UPT ;  /* 0x000000010500788c */ /* 0x000fe2000bf66270 */
[-C--:B------:R-:W-:Y:S01]  /*62f0*/  HMMA.16816.F32 R20, R164, R176.reuse, RZ ;  /* 0x000000b0a414723c */ /* 0x080fe200000018ff */
[----:B------:R-:W-:Y:S02]  /*6300*/  UISETP.GE.AND UP2, UPT, UR18, 0x1, UPT ;  /* 0x000000011200788c */ /* 0x000fe4000bf46270 */
[----:B------:R-:W-:Y:S02]  /*6310*/  UISETP.GE.AND UP1, UPT, UR17, 0x1, UPT ;  /* 0x000000011100788c */ /* 0x000fe4000bf26270 */
[----:B------:R-:W-:Y:S03]  /*6320*/  USEL UR5, UR7, URZ, !UP3 ;  /* 0x0000003f07057287 */ /* 0x000fe6000d800000 */
[C---:B------:R-:W-:Y:S08]  /*6330*/  HMMA.16816.F32 R24, R28.reuse, R176, RZ ;  /* 0x000000b01c18723c */ /* 0x040ff000000018ff */
[-C--:B------:R-:W-:Y:S08]  /*6340*/  HMMA.16816.F32 R28, R28, R178.reuse, RZ ;  /* 0x000000b21c1c723c */ /* 0x080ff000000018ff */
[----:B------:R-:W-:Y:S01]  /*6350*/  HMMA.16816.F32 R32, R164, R178, RZ ;  /* 0x000000b2a420723c */ /* 0x000fe200000018ff */
[----:B------:R-:W1:Y:S05]  /*6360*/  LDSM.16.M88.4 R164, [R205+0x24480] ;  /* 0x02448000cda4783b */ /* 0x000e6a0000000200 */
[----:B------:R-:W3:Y:S02]  /*6370*/  LDSM.16.MT88.4 R176, [R0+0x5080] ;  /* 0x0050800000b0783b */ /* 0x000ee40000004200 */
[-C--:B------:R-:W-:Y:S08]  /*6380*/  HMMA.16816.F32 R4, R188, R192.reuse, R4 ;  /* 0x000000c0bc04723c */ /* 0x080ff00000001804 */
[C---:B------:R-:W-:Y:S07]  /*6390*/  HMMA.16816.F32 R8, R196.reuse, R192, R8 ;  /* 0x000000c0c408723c */ /* 0x040fee0000001808 */
[----:B------:R-:W-:Y:S01]  /*63a0*/  IMAD.IADD R192, R208, 0x1, R205 ;  /* 0x00000001d0c07824 */ /* 0x000fe200078e02cd */
[-C--:B------:R-:W-:Y:S04]  /*63b0*/  HMMA.16816.F32 R12, R196, R194.reuse, R12 ;  /* 0x000000c2c40c723c */ /* 0x080fe8000000180c */
[----:B------:R-:W4:Y:S04]  /*63c0*/  LDSM.16.M88.4 R180, [R192+0x24480] ;  /* 0x02448000c0b4783b */ /* 0x000f280000000200 */
[C---:B------:R-:W-:Y:S08]  /*63d0*/  HMMA.16816.F32 R16, R188.reuse, R194, R16 ;  /* 0x000000c2bc10723c */ /* 0x040ff00000001810 */
[-C--:B------:R-:W-:Y:S08]  /*63e0*/  HMMA.16816.F32 R20, R188, R200.reuse, R20 ;  /* 0x000000c8bc14723c */ /* 0x080ff00000001814 */
[C---:B------:R-:W-:Y:S08]  /*63f0*/  HMMA.16816.F32 R24, R196.reuse, R200, R24 ;  /* 0x000000c8c418723c */ /* 0x040ff00000001818 */
[-C--:B------:R-:W-:Y:S01]  /*6400*/  HMMA.16816.F32 R28, R196, R202.reuse, R28 ;  /* 0x000000cac41c723c */ /* 0x080fe2000000181c */
[----:B------:R-:W-:Y:S07]  /*6410*/  LDSM.16.MT88.4 R196, [R0+0x2880] ;  /* 0x0028800000c4783b */ /* 0x000fee0000004200 */
[----:B------:R-:W-:Y:S01]  /*6420*/  HMMA.16816.F32 R32, R188, R202, R32 ;  /* 0x000000cabc20723c */ /* 0x000fe20000001820 */
[----:B------:R-:W5:Y:S05]  /*6430*/  LDSM.16.M88.4 R188, [R192+0x25480] ;  /* 0x02548000c0bc783b */ /* 0x000f6a0000000200 */
[----:B------:R-:W4:Y:S02]  /*6440*/  LDSM.16.MT88.4 R192, [R0+0x5880] ;  /* 0x0058800000c0783b */ /* 0x000f240000004200 */
[-C--:B-1----:R-:W-:Y:S08]  /*6450*/  HMMA.16816.F32 R4, R164, R168.reuse, R4 ;  /* 0x000000a8a404723c */ /* 0x082ff00000001804 */
[C---:B------:R-:W-:Y:S08]  /*6460*/  HMMA.16816.F32 R8, R172.reuse, R168, R8 ;  /* 0x000000a8ac08723c */ /* 0x040ff00000001808 */
        /* <DEDUP_REMOVED lines=8> */
[----:B------:R1:W3:Y:S05]  /*64f0*/  LDSM.16.M88.4 R164, [R2+0x26480] ;  /* 0x0264800002a4783b */ /* 0x0002ea0000000200 */
[----:B------:R-:W3:Y:S02]  /*6500*/  LDSM.16.MT88.4 R176, [R0+0x6080] ;  /* 0x0060800000b0783b */ /* 0x000ee40000004200 */
[-C--:B----4-:R-:W-:Y:S08]  /*6510*/  HMMA.16816.F32 R4, R180, R184.reuse, R4 ;  /* 0x000000b8b404723c */ /* 0x090ff00000001804 */
[C---:B-----5:R-:W-:Y:S08]  /*6520*/  HMMA.16816.F32 R8, R188.reuse, R184, R8 ;  /* 0x000000b8bc08723c */ /* 0x060ff00000001808 */
[-C--:B------:R-:W-:Y:S04]  /*6530*/  HMMA.16816.F32 R12, R188, R186.reuse, R12 ;  /* 0x000000babc0c723c */ /* 0x080fe8000000180c */
[----:B-1----:R-:W-:Y:S04]  /*6540*/  IADD3 R2, R215, R2, R208 ;  /* 0x00000002d7027210 */ /* 0x002fe80007ffe0d0 */
[C---:B------:R-:W-:Y:S01]  /*6550*/  HMMA.16816.F32 R16, R180.reuse, R186, R16 ;  /* 0x000000bab410723c */ /* 0x040fe20000001810 */
[----:B------:R-:W1:Y:S07]  /*6560*/  LDSM.16.M88.4 R184, [R204+0x26480] ;  /* 0x02648000ccb8783b */ /* 0x000e6e0000000200 */
[-C--:B------:R-:W-:Y:S08]  /*6570*/  HMMA.16816.F32 R20, R180, R192.reuse, R20 ;  /* 0x000000c0b414723c */ /* 0x080ff00000001814 */
[C---:B------:R-:W-:Y:S08]  /*6580*/  HMMA.16816.F32 R24, R188.reuse, R192, R24 ;  /* 0x000000c0bc18723c */ /* 0x040ff00000001818 */
[-C--:B------:R-:W-:Y:S01]  /*6590*/  HMMA.16816.F32 R28, R188, R194.reuse, R28 ;  /* 0x000000c2bc1c723c */ /* 0x080fe2000000181c */
[----:B------:R-:W4:Y:S07]  /*65a0*/  LDSM.16.M88.4 R188, [R204+0x27480] ;  /* 0x02748000ccbc783b */ /* 0x000f2e0000000200 */
[----:B------:R-:W-:Y:S01]  /*65b0*/  HMMA.16816.F32 R32, R180, R194, R32 ;  /* 0x000000c2b420723c */ /* 0x000fe20000001820 */
[----:B------:R-:W5:Y:S05]  /*65c0*/  LDSM.16.MT88.4 R180, [R0+0x6880] ;  /* 0x0068800000b4783b */ /* 0x000f6a0000004200 */
[----:B------:R-:W-:Y:S02]  /*65d0*/  LDSM.16.M88.4 R192, [R2+0x26480] ;  /* 0x0264800002c0783b */ /* 0x000fe40000000200 */
[-C--:B---3--:R-:W-:Y:S08]  /*65e0*/  HMMA.16816.F32 R4, R164, R168.reuse, R4 ;  /* 0x000000a8a404723c */ /* 0x088ff00000001804 */
        /* <DEDUP_REMOVED lines=9> */
[----:B------:R-:W3:Y:S05]  /*6680*/  LDSM.16.M88.4 R164, [R205+0x26480] ;  /* 0x02648000cda4783b */ /* 0x000eea0000000200 */
[----:B------:R-:W2:Y:S02]  /*6690*/  LDSM.16.MT88.4 R176, [R0+0x7080] ;  /* 0x0070800000b0783b */ /* 0x000ea40000004200 */
[-C--:B-1----:R-:W-:Y:S08]  /*66a0*/  HMMA.16816.F32 R4, R184, R196.reuse, R4 ;  /* 0x000000c4b804723c */ /* 0x082ff00000001804 */
[C---:B----4-:R-:W-:Y:S08]  /*66b0*/  HMMA.16816.F32 R8, R188.reuse, R196, R8 ;  /* 0x000000c4bc08723c */ /* 0x050ff00000001808 */
[-C--:B------:R-:W-:Y:S08]  /*66c0*/  HMMA.16816.F32 R12, R188, R198.reuse, R12 ;  /* 0x000000c6bc0c723c */ /* 0x080ff0000000180c */
[C---:B------:R-:W-:Y:S01]  /*66d0*/  HMMA.16816.F32 R16, R184.reuse, R198, R16 ;  /* 0x000000c6b810723c */ /* 0x040fe20000001810 */
[----:B------:R-:W1:Y:S07]  /*66e0*/  LDSM.16.MT88.4 R196, [R0+0x3880] ;  /* 0x0038800000c4783b */ /* 0x000e6e0000004200 */
[-C--:B-----5:R-:W-:Y:S08]  /*66f0*/  HMMA.16816.F32 R20, R184, R180.reuse, R20 ;  /* 0x000000b4b814723c */ /* 0x0a0ff00000001814 */
[C---:B------:R-:W-:Y:S08]  /*6700*/  HMMA.16816.F32 R24, R188.reuse, R180, R24 ;  /* 0x000000b4bc18723c */ /* 0x040ff00000001818 */
[-C--:B------:R-:W-:Y:S01]  /*6710*/  HMMA.16816.F32 R28, R188, R182.reuse, R28 ;  /* 0x000000b6bc1c723c */ /* 0x080fe2000000181c */
[----:B------:R4:W5:Y:S07]  /*6720*/  LDSM.16.M88.4 R188, [R2+0x27480] ;  /* 0x0274800002bc783b */ /* 0x00096e0000000200 */
[----:B------:R-:W-:Y:S01]  /*6730*/  HMMA.16816.F32 R32, R184, R182, R32 ;  /* 0x000000b6b820723c */ /* 0x000fe20000001820 */
[----:B------:R-:W-:Y:S07]  /*6740*/  LDSM.16.MT88.4 R180, [R206+0x27c80] ;  /* 0x027c8000ceb4783b */ /* 0x000fee0000004200 */
[-C--:B---3--:R-:W-:Y:S08]  /*6750*/  HMMA.16816.F32 R4, R164, R168.reuse, R4 ;  /* 0x000000a8a404723c */ /* 0x088ff00000001804 */
[C---:B------:R-:W-:Y:S01]  /*6760*/  HMMA.16816.F32 R8, R172.reuse, R168, R8 ;  /* 0x000000a8ac08723c */ /* 0x040fe20000001808 */
[----:B----4-:R-:W-:Y:S01]  /*6770*/  IMAD.U32 R2, RZ, RZ, UR4 ;  /* 0x00000004ff027e24 */ /* 0x010fe2000f8e00ff */
[----:B------:R-:W-:Y:S04]  /*6780*/  UIADD3 UR4, UR17, 0x1, URZ ;  /* 0x0000000111047890 */ /* 0x000fe8000fffe03f */
[----:B------:R-:W-:Y:S02]  /*6790*/  USEL UR17, UR4, URZ, !UP1 ;  /* 0x0000003f04117287 */ /* 0x000fe4000c800000 */
[-C--:B------:R-:W-:Y:S08]  /*67a0*/  HMMA.16816.F32 R12, R172, R170.reuse, R12 ;  /* 0x000000aaac0c723c */ /* 0x080ff0000000180c */
[C---:B------:R-:W-:Y:S01]  /*67b0*/  HMMA.16816.F32 R16, R164.reuse, R170, R16 ;  /* 0x000000aaa410723c */ /* 0x040fe20000001810 */
[----:B------:R3:W4:Y:S07]  /*67c0*/  LDSM.16.MT88.4 R168, [R0+0x7880] ;  /* 0x0078800000a8783b */ /* 0x00072e0000004200 */
[-C--:B--2---:R-:W-:Y:S08]  /*67d0*/  HMMA.16816.F32 R20, R164, R176.reuse, R20 ;  /* 0x000000b0a414723c */ /* 0x084ff00000001814 */
[C---:B------:R-:W-:Y:S08]  /*67e0*/  HMMA.16816.F32 R24, R172.reuse, R176, R24 ;  /* 0x000000b0ac18723c */ /* 0x040ff00000001818 */
[-C--:B------:R-:W-:Y:S01]  /*67f0*/  HMMA.16816.F32 R28, R172, R178.reuse, R28 ;  /* 0x000000b2ac1c723c */ /* 0x080fe2000000181c */
[----:B---3--:R-:W-:Y:S07]  /*6800*/  IMAD.U32 R0, RZ, RZ, UR21 ;  /* 0x00000015ff007e24 */ /* 0x008fee000f8e00ff */
[----:B------:R-:W-:Y:S01]  /*6810*/  HMMA.16816.F32 R32, R164, R178, R32 ;  /* 0x000000b2a420723c */ /* 0x000fe20000001820 */
[----:B------:R-:W-:Y:S06]  /*6820*/  LDSM.16.MT88.4 R176, [R207+0x27c80] ;  /* 0x027c8000cfb0783b */ /* 0x000fec0000004200 */
[----:B------:R-:W-:Y:S01]  /*6830*/  IMAD.U32 R164, RZ, RZ, UR20 ;  /* 0x00000014ffa47e24 */ /* 0x000fe2000f8e00ff */
[-C--:B-1----:R-:W-:Y:S05]  /*6840*/  HMMA.16816.F32 R4, R192, R196.reuse, R4 ;  /* 0x000000c4c004723c */ /* 0x082fea0000001804 */
[----:B------:R-:W-:Y:S03]  /*6850*/  IMAD.WIDE.U32 R164, R164, c[0x0][0x238], R224 ;  /* 0x00008e00a4a47a25 */ /* 0x000fe600078e00e0 */
[C---:B-----5:R-:W-:Y:S04]  /*6860*/  HMMA.16816.F32 R8, R188.reuse, R196, R8 ;  /* 0x000000c4bc08723c */ /* 0x060fe80000001808 */
[----:B------:R-:W-:Y:S04]  /*6870*/  IADD3 R165, R165, UR23, RZ ;  /* 0x00000017a5a57c10 */ /* 0x000fe8000fffe0ff */
[-C--:B------:R-:W-:Y:S04]  /*6880*/  HMMA.16816.F32 R12, R188, R198.reuse, R12 ;  /* 0x000000c6bc0c723c */ /* 0x080fe8000000180c */
[----:B------:R-:W-:Y:S04]  /*6890*/  IMAD.WIDE.U32 R164, R0, c[0x0][0x240], R164 ;  /* 0x0000900000a47a25 */ /* 0x000fe800078e00a4 */
[C---:B------:R-:W-:Y:S04]  /*68a0*/  HMMA.16816.F32 R16, R192.reuse, R198, R16 ;  /* 0x000000c6c010723c */ /* 0x040fe80000001810 */
[----:B------:R-:W-:Y:S01]  /*68b0*/  IADD3 R0, P1, R164, UR10, RZ ;  /* 0x0000000aa4007c10 */ /* 0x000fe2000ff3e0ff */
[----:B------:R-:W-:Y:S03]  /*68c0*/  UMOV UR10, UR16 ;  /* 0x00000010000a7c82 */ /* 0x000fe60008000000 */
[-C--:B----4-:R-:W-:Y:S04]  /*68d0*/  HMMA.16816.F32 R20, R192, R168.reuse, R20 ;  /* 0x000000a8c014723c */ /* 0x090fe80000001814 */
        /* <DEDUP_REMOVED lines=62> */
[----:B------:R-:W3:Y:S02]  /*6cc0*/  LDSM.16.MT88.4 R172, [R206+0x26c80] ;  /* 0x026c8000ceac783b */ /* 0x000ee40000004200 */
        /* <DEDUP_REMOVED lines=11> */
[-C--:B-1----:R-:W-:Y:S08]  /*6d80*/  HMMA.16816.F32 R100, R32, R164.reuse, R100 ;  /* 0x000000a42064723c */ /* 0x082ff00000001864 */
[-C--:B------:R-:W-:Y:S08]  /*6d90*/  HMMA.16816.F32 R104, R168, R164.reuse, R104 ;  /* 0x000000a4a868723c */ /* 0x080ff00000001868 */
[-C--:B--2---:R-:W-:Y:S08]  /*6da0*/  HMMA.16816.F32 R108, R28, R164.reuse, R108 ;  /* 0x000000a41c6c723c */ /* 0x084ff0000000186c */
        /* <DEDUP_REMOVED lines=116> */
.L_x_1844:
[----:B------:R-:W-:Y:S01]  /*74f0*/  USHF.L.U32 UR7, UR22, 0x7, URZ ;  /* 0x0000000716077899 */ /* 0x000fe2000800063f */
[----:B------:R-:W-:Y:S05]  /*7500*/  @P0 BRA `(.L_x_1850) ;  /* 0x00001de000000947 */ /* 0x000fea0003800000 */
[----:B------:R-:W2:Y:S01]  /*7510*/  LDL.LU.64 R164, [R1] ;  /* 0x0000000001a47983 */ /* 0x000ea20000300a00 */
[----:B------:R-:W-:Y:S01]  /*7520*/  F2FP.PACK_AB R41, R41, R40 ;  /* 0x000000282929723e */ /* 0x000fe200000000ff */
[----:B------:R-:W-:Y:S01]  /*7530*/  ULDC UR8, c[0x0][0x2f0] ;  /* 0x0000bc0000087ab9 */ /* 0x000fe20000000800 */
[----:B------:R-:W-:Y:S01]  /*7540*/  F2FP.PACK_AB R111, R37, R36 ;  /* 0x00000024256f723e */ /* 0x000fe200000000ff */
[----:B------:R-:W-:Y:S01]  /*7550*/  UIADD3 UR8, -UR7, UR8, URZ ;  /* 0x0000000807087290 */ /* 0x000fe2000fffe13f */
[----:B------:R-:W-:Y:S01]  /*7560*/  F2FP.PACK_AB R109, R39, R38 ;  /* 0x00000026276d723e */ /* 0x000fe200000000ff */
[----:B------:R-:W-:Y:S01]  /*7570*/  USHF.R.S32.HI UR6, URZ, 0x1f, UR20 ;  /* 0x0000001f3f067899 */ /* 0x000fe20008011414 */
[----:B------:R-:W-:Y:S01]  /*7580*/  F2FP.PACK_AB R64, R65, R64 ;  /* 0x000000404140723e */ /* 0x000fe200000000ff */
[----:B------:R-:W-:Y:S01]  /*7590*/  UISETP.LT.AND UP0, UPT, UR8, 0x80, UPT ;  /* 0x000000800800788c */ /* 0x000fe2000bf01270 */
[----:B------:R-:W-:Y:S01]  /*75a0*/  F2FP.PACK_AB R66, R67, R66 ;  /* 0x000000424342723e */ /* 0x000fe200000000ff */
[----:B------:R-:W-:Y:S01]  /*75b0*/  ULDC.64 UR4, c[0x0][0x338] ;  /* 0x0000ce0000047ab9 */ /* 0x000fe20000000a00 */
[----:B------:R-:W-:Y:S01]  /*75c0*/  F2FP.PACK_AB R42, R43, R42 ;  /* 0x0000002a2b2a723e */ /* 0x000fe200000000ff */
[----:B------:R-:W-:Y:S01]  /*75d0*/  UIMAD UR4, UR6, UR4, URZ ;  /* 0x00000004060472a4 */ /* 0x000fe2000f8e023f */
[----:B------:R-:W-:Y:S01]  /*75e0*/  F2FP.PACK_AB R60, R61, R60 ;  /* 0x0000003c3d3c723e */ /* 0x000fe200000000ff */
[----:B------:R-:W-:Y:S01]  /*75f0*/  USEL UR8, UR8, 0x80, UP0 ;  /* 0x0000008008087887 */ /* 0x000fe20008000000 */
[----:B------:R-:W-:Y:S01]  /*7600*/  F2FP.PACK_AB R62, R63, R62 ;  /* 0x0000003e3f3e723e */ /* 0x000fe200000000ff */
[----:B------:R-:W-:Y:S01]  /*7610*/  UIMAD UR5, UR20, UR5, UR4 ;  /* 0x00000005140572a4 */ /* 0x000fe2000f8e0204 */
[----:B------:R-:W-:Y:S01]  /*7620*/  F2FP.PACK_AB R44, R45, R44 ;  /* 0x0000002c2d2c723e */ /* 0x000fe200000000ff */
[----:B------:R-:W-:Y:S01]  /*7630*/  USHF.R.S32.HI UR7, URZ, 0x1f, UR21 ;  /* 0x0000001f3f077899 */ /* 0x000fe20008011415 */
[----:B------:R-:W-:Y:S01]  /*7640*/  F2FP.PACK_AB R46, R47, R46 ;  /* 0x0000002e2f2e723e */ /* 0x000fe200000000ff */
[----:B------:R-:W-:Y:S01]  /*7650*/  BSSY B0, `(.L_x_1851) ;  /* 0x00000cf000007945 */ /* 0x000fe20003800000 */
        /* <DEDUP_REMOVED lines=63> */
[----:B------:R-:W-:Y:S02]  /*7a50*/  SHF.R.S32.HI R6, RZ, 0x5, R0 ;  /* 0x00000005ff067819 */ /* 0x000fe40000011400 */
        /* <DEDUP_REMOVED lines=38> */
[----:B------:R-:W-:Y:S01]  /*7cc0*/  SHF.R.S32.HI R7, RZ, 0x1f, R6 ;  /* 0x0000001fff077819 */ /* 0x000fe20000011406 */
[----:B------:R-:W-:Y:S01]  /*7cd0*/  STS [R2+0x8080], R64 ;  /* 0x0080804002007388 */ /* 0x000fe20000000800 */
[----:B------:R-:W-:-:S03]  /*7ce0*/  ISETP.GE.AND P2, PT, R10, UR8, PT ;  /* 0x000000080a007c0c */ /* 0x000fc6000bf46270 */
[----:B------:R-:W-:Y:S01]  /*7cf0*/  STS [R2+0x8480], R66 ;  /* 0x0084804202007388 */ /* 0x000fe20000000800 */
[----:B------:R-:W-:-:S03]  /*7d00*/  ISETP.GE.OR P0, PT, R6, c[0x0][0x324], P2 ;  /* 0x0000c90006007a0c */ /* 0x000fc60001706670 */
        /* <DEDUP_REMOVED lines=58> */
[----:B------:R3:W-:Y:S04]  /*80b0*/  STS [R2+0x7080], R4 ;  /* 0x0070800402007388 */ /* 0x0007e80000000800 */
[----:B------:R4:W-:Y:S01]  /*80c0*/  STS [R2+0x7480], R3 ;  /* 0x0074800302007388 */ /* 0x0009e20000000800 */
[----:B-1----:R-:W-:Y:S01]  /*80d0*/  SHF.R.S32.HI R11, RZ, 0x1f, R10 ;  /* 0x0000001fff0b7819 */ /* 0x002fe2000001140a */
[----:B--2---:R-:W-:-:S02]  /*80e0*/  IMAD.SHL.U32 R0, R5, 0x2, RZ ;  /* 0x0000000205007824 */ /* 0x004fc400078e00ff */
[----:B------:R-:W-:Y:S01]  /*80f0*/  BAR.SYNC.DEFER_BLOCKING 0x1, 0x100 ;  /* 0x0044000000007b1d */ /* 0x000fe20000010000 */
[----:B------:R-:W-:Y:S02]  /*8100*/  IMAD.U32 R5, RZ, RZ, UR22 ;  /* 0x00000016ff057e24 */ /* 0x000fe4000f8e00ff */
[----:B---3--:R-:W-:Y:S02]  /*8110*/  IMAD.U32 R4, RZ, RZ, UR21 ;  /* 0x00000015ff047e24 */ /* 0x008fe4000f8e00ff */
[----:B----4-:R-:W-:-:S04]  /*8120*/  IMAD.U32 R2, RZ, RZ, UR20 ;  /* 0x00000014ff027e24 */ /* 0x010fc8000f8e00ff */
[----:B------:R-:W-:-:S05]  /*8130*/  IMAD.WIDE.U32 R2, R2, c[0x0][0x338], R6 ;  /* 0x0000ce0002027a25 */ /* 0x000fca00078e0006 */
[----:B------:R-:W-:Y:S01]  /*8140*/  IADD3 R3, R3, UR5, RZ ;  /* 0x0000000503037c10 */ /* 0x000fe2000fffe0ff */
[----:B------:R-:W-:Y:S02]  /*8150*/  ULDC.64 UR4, c[0x0][0x340] ;  /* 0x0000d00000047ab9 */ /* 0x000fe40000000a00 */
[----:B------:R-:W-:Y:S02]  /*8160*/  UIMAD UR4, UR7, UR4, URZ ;  /* 0x00000004070472a4 */ /* 0x000fe4000f8e023f */
[----:B------:R-:W-:Y:S02]  /*8170*/  IMAD.WIDE.U32 R8, R4, c[0x0][0x340], R2 ;  /* 0x0000d00004087a25 */ /* 0x000fe400078e0002 */
[----:B------:R-:W-:Y:S01]  /*8180*/  UIMAD UR4, UR21, UR5, UR4 ;  /* 0x00000005150472a4 */ /* 0x000fe2000f8e0204 */
[----:B------:R1:W2:Y:S01]  /*8190*/  LDS.128 R20, [R0+0x8880] ;  /* 0x0088800000147984 */ /* 0x0002a20000000c00 */
[----:B------:R-:W-:-:S03]  /*81a0*/  IMAD.WIDE R2, R5, 0x80, R10 ;  /* 0x0000008005027825 */ /* 0x000fc600078e020a */
[----:B------:R1:W3:Y:S01]  /*81b0*/  LDS.128 R24, [R0+0x9080] ;  /* 0x0090800000187984 */ /* 0x0002e20000000c00 */
[----:B------:R-:W-:-:S03]  /*81c0*/  IADD3 R5, R9, UR4, RZ ;  /* 0x0000000409057c10 */ /* 0x000fc6000fffe0ff */
        /* <DEDUP_REMOVED lines=23> */
.L_x_1852:
[----:B--234-:R-:W-:Y:S05]  /*8340*/  BSYNC B0 ;  /* 0x0000000000007941 */ /* 0x01cfea0003800000 */
.L_x_1851:
        /* <DEDUP_REMOVED lines=17> */
.L_x_1854:
[----:B------:R-:W-:Y:S05]  /*8460*/  BSYNC B0 ;  /* 0x0000000000007941 */ /* 0x000fea0003800000 */
.L_x_1853:
        /* <DEDUP_REMOVED lines=17> */
.L_x_1856:
[----:B------:R-:W-:Y:S05]  /*8580*/  BSYNC B0 ;  /* 0x0000000000007941 */ /* 0x000fea0003800000 */
.L_x_1855:
        /* <DEDUP_REMOVED lines=16> */
.L_x_1858:
[----:B------:R-:W-:Y:S05]  /*8690*/  BSYNC B0 ;  /* 0x0000000000007941 */ /* 0x000fea0003800000 */
.L_x_1857:
        /* <DEDUP_REMOVED lines=16> */
.L_x_1860:
[----:B------:R-:W-:Y:S05]  /*87a0*/  BSYNC B0 ;  /* 0x0000000000007941 */ /* 0x000fea0003800000 */
.L_x_1859:
        /* <DEDUP_REMOVED lines=16> */
.L_x_1862:
[----:B------:R-:W-:Y:S05]  /*88b0*/  BSYNC B0 ;  /* 0x0000000000007941 */ /* 0x000fea0003800000 */
.L_x_1861:
        /* <DEDUP_REMOVED lines=16> */
.L_x_1864:
[----:B------:R-:W-:Y:S05]  /*89c0*/  BSYNC B0 ;  /* 0x0000000000007941 */ /* 0x000fea0003800000 */
.L_x_1863:
        /* <DEDUP_REMOVED lines=15> */
.L_x_1866:
[----:B------:R-:W-:Y:S05]  /*8ac0*/  BSYNC B0 ;  /* 0x0000000000007941 */ /* 0x000fea0003800000 */
.L_x_1865:
[----:B------:R-:W-:Y:S01]  /*8ad0*/  ULDC.64 UR4, c[0x0][0x308] ;  /* 0x0000c20000047ab9 */ /* 0x000fe20000000a00 */
[----:B------:R-:W-:Y:S01]  /*8ae0*/  IMAD.U32 R0, RZ, RZ, UR20 ;  /* 0x00000014ff007e24 */ /* 0x000fe2000f8e00ff */
[----:B------:R-:W-:Y:S01]  /*8af0*/  UIMAD UR4, UR6, UR4, URZ ;  /* 0x00000004060472a4 */ /* 0x000fe2000f8e023f */
[----:B------:R-:W-:Y:S01]  /*8b00*/  ISETP.GE.OR P0, PT, R6, c[0x0][0x2f4], P2 ;  /* 0x0000bd0006007a0c */ /* 0x000fe20001706670 */
[----:B------:R-:W-:Y:S01]  /*8b10*/  BSSY B0, `(.L_x_1867) ;  /* 0x0000013000007945 */ /* 0x000fe20003800000 */
[----:B--2---:R-:W-:Y:S01]  /*8b20*/  IMAD.WIDE.U32 R4, R0, c[0x0][0x308], R6 ;  /* 0x0000c20000047a25 */ /* 0x004fe200078e0006 */
        /* <DEDUP_REMOVED lines=17> */
.L_x_1868:
[----:B------:R-:W-:Y:S05]  /*8c40*/  BSYNC B0 ;  /* 0x0000000000007941 */ /* 0x000fea0003800000 */
.L_x_1867:
        /* <DEDUP_REMOVED lines=15> */
.L_x_1870:
[----:B------:R-:W-:Y:S05]  /*8d40*/  BSYNC B0 ;  /* 0x0000000000007941 */ /* 0x000fea0003800000 */
.L_x_1869:
        /* <DEDUP_REMOVED lines=15> */
.L_x_1872:
[----:B------:R-:W-:Y:S05]  /*8e40*/  BSYNC B0 ;  /* 0x0000000000007941 */ /* 0x000fea0003800000 */
.L_x_1871:
        /* <DEDUP_REMOVED lines=14> */
.L_x_1874:
[----:B------:R-:W-:Y:S05]  /*8f30*/  BSYNC B0 ;  /* 0x0000000000007941 */ /* 0x000fea0003800000 */
.L_x_1873:
        /* <DEDUP_REMOVED lines=14> */
.L_x_1876:
[----:B------:R-:W-:Y:S05]  /*9020*/  BSYNC B0 ;  /* 0x0000000000007941 */ /* 0x000fea0003800000 */
.L_x_1875:
        /* <DEDUP_REMOVED lines=14> */
.L_x_1878:
[----:B------:R-:W-:Y:S05]  /*9110*/  BSYNC B0 ;  /* 0x0000000000007941 */ /* 0x000fea0003800000 */
.L_x_1877:
        /* <DEDUP_REMOVED lines=14> */
.L_x_1880:
[----:B------:R-:W-:Y:S05]  /*9200*/  BSYNC B0 ;  /* 0x0000000000007941 */ /* 0x000fea0003800000 */
.L_x_1879:
        /* <DEDUP_REMOVED lines=14> */
.L_x_1850:
[----:B------:R-:W2:Y:S01]  /*92f0*/  LDL.LU.64 R2, [R1] ;  /* 0x0000000001027983 */ /* 0x000ea20000300a00 */
[----:B------:R-:W-:Y:S01]  /*9300*/  USHF.R.S32.HI UR6, URZ, 0x1f, UR20 ;  /* 0x0000001f3f067899 */ /* 0x000fe20008011414 */
[----:B------:R-:W-:Y:S01]  /*9310*/  IMAD.U32 R8, RZ, RZ, UR20 ;  /* 0x00000014ff087e24 */ /* 0x000fe2000f8e00ff */
[----:B------:R-:W-:Y:S01]  /*9320*/  ULDC.64 UR4, c[0x0][0x308] ;  /* 0x0000c20000047ab9 */ /* 0x000fe20000000a00 */
[----:B------:R-:W-:Y:S01]  /*9330*/  BSSY B0, `(.L_x_1881) ;  /* 0x0000023000007945 */ /* 0x000fe20003800000 */
[----:B------:R-:W-:Y:S02]  /*9340*/  UIMAD UR4, UR6, UR4, URZ ;  /* 0x00000004060472a4 */ /* 0x000fe4000f8e023f */
[----:B------:R-:W-:Y:S02]  /*9350*/  USHF.R.S32.HI UR8, URZ, 0x1f, UR21 ;  /* 0x0000001f3f087899 */ /* 0x000fe40008011415 */
[----:B------:R-:W-:-:S03]  /*9360*/  UIMAD UR5, UR20, UR5, UR4 ;  /* 0x00000005140572a4 */ /* 0x000fc6000f8e0204 */
[----:B------:R-:W-:Y:S02]  /*9370*/  ULDC UR4, c[0x0][0x2f0] ;  /* 0x0000bc0000047ab9 */ /* 0x000fe40000000800 */
[----:B------:R-:W-:Y:S01]  /*9380*/  UIADD3 UR7, -UR7, UR4, URZ ;  /* 0x0000000407077290 */ /* 0x000fe2000fffe13f */
[----:B--2---:R-:W-:-:S04]  /*9390*/  SHF.R.S32.HI R0, RZ, 0x1f, R2 ;  /* 0x0000001fff007819 */ /* 0x004fc80000011402 */
[----:B------:R-:W-:-:S04]  /*93a0*/  LEA.HI R0, R0, R2, RZ, 0x4 ;  /* 0x0000000200007211 */ /* 0x000fc800078f20ff */
[----:B------:R-:W-:Y:S02]  /*93b0*/  LOP3.LUT R10, R0, 0x1ffffff0, RZ, 0xc0, !PT ;  /* 0x1ffffff0000a7812 */ /* 0x000fe400078ec0ff */
[----:B------:R-:W-:Y:S01]  /*93c0*/  SHF.R.S32.HI R4, RZ, 0x4, R0 ;  /* 0x00000004ff047819 */ /* 0x000fe20000011400 */
[----:B------:R-:W-:Y:S02]  /*93d0*/  IMAD.U32 R0, RZ, RZ, UR21 ;  /* 0x00000015ff007e24 */ /* 0x000fe4000f8e00ff */
[----:B------:R-:W-:Y:S01]  /*93e0*/  IMAD.IADD R10, R2, 0x1, -R10 ;  /* 0x00000001020a7824 */ /* 0x000fe200078e0a0a */
[----:B------:R-:W-:Y:S01]  /*93f0*/  ISETP.GE.AND P2, PT, R4, UR7, PT ;  /* 0x0000000704007c0c */ /* 0x000fe2000bf46270 */
[----:B------:R-:W-:Y:S01]  /*9400*/  IMAD.U32 R2, RZ, RZ, UR22 ;  /* 0x00000016ff027e24 */ /* 0x000fe2000f8e00ff */
[----:B------:R-:W-:Y:S01]  /*9410*/  SHF.R.S32.HI R5, RZ, 0x1f, R4 ;  /* 0x0000001fff057819 */ /* 0x000fe20000011404 */
[----:B------:R-:W-:-:S04]  /*9420*/  IMAD.SHL.U32 R10, R10, 0x8, RZ ;  /* 0x000000080a0a7824 */ /* 0x000fc800078e00ff */
[----:B------:R-:W-:Y:S01]  /*9430*/  IMAD.WIDE R2, R2, 0x80, R4 ;  /* 0x0000008002027825 */ /* 0x000fe200078e0204 */
[----:B------:R-:W-:Y:S02]  /*9440*/  SHF.R.S32.HI R11, RZ, 0x1f, R10 ;  /* 0x0000001fff0b7819 */ /* 0x000fe4000001140a */
[----:B------:R-:W-:-:S03]  /*9450*/  ISETP.GE.OR P0, PT, R10, c[0x0][0x2f4], P2 ;  /* 0x0000bd000a007a0c */ /* 0x000fc60001706670 */
[----:B------:R-:W-:-:S05]  /*9460*/  IMAD.WIDE.U32 R8, R8, c[0x0][0x308], R10 ;  /* 0x0000c20008087a25 */ /* 0x000fca00078e000a */
        /* <DEDUP_REMOVED lines=15> */
.L_x_1882:
[----:B------:R-:W-:Y:S05]  /*9560*/  BSYNC B0 ;  /* 0x0000000000007941 */ /* 0x000fea0003800000 */
.L_x_1881:
        /* <DEDUP_REMOVED lines=17> */
.L_x_1884:
[----:B------:R-:W-:Y:S05]  /*9680*/  BSYNC B0 ;  /* 0x0000000000007941 */ /* 0x000fea0003800000 */
.L_x_1883:
        /* <DEDUP_REMOVED lines=17> */
.L_x_1886:
[----:B------:R-:W-:Y:S05]  /*97a0*/  BSYNC B0 ;  /* 0x0000000000007941 */ /* 0x000fea0003800000 */
.L_x_1885:
        /* <DEDUP_REMOVED lines=16> */
.L_x_1888:
[----:B------:R-:W-:Y:S05]  /*98b0*/  BSYNC B0 ;  /* 0x0000000000007941 */ /* 0x000fea0003800000 */
.L_x_1887:
        /* <DEDUP_REMOVED lines=16> */
.L_x_1890:
[----:B------:R-:W-:Y:S05]  /*99c0*/  BSYNC B0 ;  /* 0x0000000000007941 */ /* 0x000fea0003800000 */
.L_x_1889:
        /* <DEDUP_REMOVED lines=16> */
.L_x_1892:
[----:B------:R-:W-:Y:S05]  /*9ad0*/  BSYNC B0 ;  /* 0x0000000000007941 */ /* 0x000fea0003800000 */
.L_x_1891:
        /* <DEDUP_REMOVED lines=16> */
.L_x_1894:
[----:B------:R-:W-:Y:S05]  /*9be0*/  BSYNC B0 ;  /* 0x0000000000007941 */ /* 0x000fea0003800000 */
.L_x_1893:
        /* <DEDUP_REMOVED lines=15> */
.L_x_1896:
[----:B------:R-:W-:Y:S05]  /*9ce0*/  BSYNC B0 ;  /* 0x0000000000007941 */ /* 0x000fea0003800000 */
.L_x_1895:
        /* <DEDUP_REMOVED lines=13> */
[----:B--2---:R-:W-:Y:S01]  /*9dc0*/  IADD3 R5, R7, UR4, RZ ;  /* 0x0000000407057c10 */ /* 0x004fe2000fffe0ff */
        /* <DEDUP_REMOVED lines=9> */
.L_x_1898:
[----:B------:R-:W-:Y:S05]  /*9e60*/  BSYNC B0 ;  /* 0x0000000000007941 */ /* 0x000fea0003800000 */
.L_x_1897:
        /* <DEDUP_REMOVED lines=15> */
.L_x_1900:
[----:B------:R-:W-:Y:S05]  /*9f60*/  BSYNC B0 ;  /* 0x0000000000007941 */ /* 0x000fea0003800000 */
.L_x_1899:
        /* <DEDUP_REMOVED lines=15> */
.L_x_1902:
[----:B------:R-:W-:Y:S05]  /*a060*/  BSYNC B0 ;  /* 0x0000000000007941 */ /* 0x000fea0003800000 */
.L_x_1901:
        /* <DEDUP_REMOVED lines=14> */
.L_x_1904:
[----:B------:R-:W-:Y:S05]  /*a150*/  BSYNC B0 ;  /* 0x0000000000007941 */ /* 0x000fea0003800000 */
.L_x_1903:
        /* <DEDUP_REMOVED lines=14> */
.L_x_1906:
[----:B------:R-:W-:Y:S05]  /*a240*/  BSYNC B0 ;  /* 0x0000000000007941 */ /* 0x000fea0003800000 */
.L_x_1905:
        /* <DEDUP_REMOVED lines=14> */
.L_x_1908:
[----:B------:R-:W-:Y:S05]  /*a330*/  BSYNC B0 ;  /* 0x0000000000007941 */ /* 0x000fea0003800000 */
.L_x_1907:
        /* <DEDUP_REMOVED lines=14> */
.L_x_1910:
[----:B------:R-:W-:Y:S05]  /*a420*/  BSYNC B0 ;  /* 0x0000000000007941 */ /* 0x000fea0003800000 */
.L_x_1909:
        /* <DEDUP_REMOVED lines=12> */
[----:B------:R-:W-:Y:S01]  /*a4f0*/  STG.E.128 [R2.64], RZ ;  /* 0x000000ff02007986 */ /* 0x000fe2000c101d18 */
[----:B------:R-:W-:Y:S05]  /*a500*/  EXIT ;  /* 0x000000000000794d */ /* 0x000fea0003800000 */
.L_x_1911:
        /* <DEDUP_REMOVED lines=15> */
.L_x_2336:


//--------------------- .text._ZN7cutlass13device_kernelIN5flash19enable_sm80_to_sm89INS1_16FlashAttnBwdSm80INS1_25CollectiveMainloopBwdSm80ILi2ELi2EN4cute5tupleIJNS5_1CILi64EEENS7_ILi128EEES9_EEENS_6half_tEfNS_4arch4Sm80ELb1ELb0ELb1ELb0ELb1ELb0ELb0ELb0ELi2ELi2ELi2ELi2ELb0EEENS1_21CollectiveEpilogueBwdISA_SB_SD_Li256ELb0ELb0ELi4EEENS1_25SingleTileBwdLPTSchedulerILb0ELi128ELb1EEEEEEEEEvNT_6ParamsE --------------------------
	.section	.text._ZN7cutlass13device_kernelIN5flash19enable_sm80_to_sm89INS1_16FlashAttnBwdSm80INS1_25CollectiveMainloopBwdSm80ILi2ELi2EN4cute5tupleIJNS5_1CILi64EEENS7_ILi128EEES9_EEENS_6half_tEfNS_4arch4Sm80ELb1ELb0ELb1ELb0ELb1ELb0ELb0ELb0ELi2ELi2ELi2ELi2ELb0EEENS1_21CollectiveEpilogueBwdISA_SB_SD_Li256ELb0ELb0ELi4EEENS1_25SingleTileBwdLPTSchedulerILb0ELi128ELb1EEEEEEEEEvNT_6ParamsE,"ax",@progbits
	.sectioninfo	@"SHI_REGISTERS=255"
	.align	128
.text._ZN7cutlass13device_kernelIN5flash19enable_sm80_to_sm89INS1_16FlashAttnBwdSm80INS1_25CollectiveMainloopBwdSm80ILi2ELi2EN4cute5tupleIJNS5_1CILi64EEENS7_ILi128EEES9_EEENS_6half_tEfNS_4arch4Sm80ELb1ELb0ELb1ELb0ELb1ELb0ELb0ELb0ELi2ELi2ELi2ELi2ELb0EEENS1_21CollectiveEpilogueBwdISA_SB_SD_Li256ELb0ELb0ELi4EEENS1_25SingleTileBwdLPTSchedulerILb0ELi128ELb1EEEEEEEEEvNT_6ParamsE:
        .type           _ZN7cutlass13device_kernelIN5flash19enable_sm80_to_sm89INS1_16FlashAttnBwdSm80INS1_25CollectiveMainloopBwdSm80ILi2ELi2EN4cute5tupleIJNS5_1CILi64EEENS7_ILi128EEES9_EEENS_6half_tEfNS_4arch4Sm80ELb1ELb0ELb1ELb0ELb1ELb0ELb0ELb0ELi2ELi2ELi2ELi2ELb0EEENS1_21CollectiveEpilogueBwdISA_SB_SD_Li256ELb0ELb0ELi4EEENS1_25SingleTileBwdLPTSchedulerILb0ELi128ELb1EEEEEEEEEvNT_6ParamsE,@function
        .size           _ZN7cutlass13device_kernelIN5flash19enable_sm80_to_sm89INS1_16FlashAttnBwdSm80INS1_25CollectiveMainloopBwdSm80ILi2ELi2EN4cute5tupleIJNS5_1CILi64EEENS7_ILi128EEES9_EEENS_6half_tEfNS_4arch4Sm80ELb1ELb0ELb1ELb0ELb1ELb0ELb0ELb0ELi2ELi2ELi2ELi2ELb0EEENS1_21CollectiveEpilogueBwdISA_SB_SD_Li256ELb0ELb0ELi4EEENS1_25SingleTileBwdLPTSchedulerILb0ELi128ELb1EEEEEEEEEvNT_6ParamsE,(.L_x_2337 - _ZN7cutlass13device_kernelIN5flash19enable_sm80_to_sm89INS1_16FlashAttnBwdSm80INS1_25CollectiveMainloopBwdSm80ILi2ELi2EN4cute5tupleIJNS5_1CILi64EEENS7_ILi128EEES9_EEENS_6half_tEfNS_4arch4Sm80ELb1ELb0ELb1ELb0ELb1ELb0ELb0ELb0ELi2ELi2ELi2ELi2ELb0EEENS1_21CollectiveEpilogueBwdISA_SB_SD_Li256ELb0ELb0ELi4EEENS1_25SingleTileBwdLPTSchedulerILb0ELi128ELb1EEEEEEEEEvNT_6ParamsE)
        .other          _ZN7cutlass13device_kernelIN5flash19enable_sm80_to_sm89INS1_16FlashAttnBwdSm80INS1_25CollectiveMainloopBwdSm80ILi2ELi2EN4cute5tupleIJNS5_1CILi64EEENS7_ILi128EEES9_EEENS_6half_tEfNS_4arch4Sm80ELb1ELb0ELb1ELb0ELb1ELb0ELb0ELb0ELi2ELi2ELi2ELi2ELb0EEENS1_21CollectiveEpilogueBwdISA_SB_SD_Li256ELb0ELb0ELi4EEENS1_25SingleTileBwdLPTSchedulerILb0ELi128ELb1EEEEEEEEEvNT_6ParamsE,@"STO_CUDA_ENTRY STV_DEFAULT"
_ZN7cutlass13device_kernelIN5flash19enable_sm80_to_sm89INS1_16FlashAttnBwdSm80INS1_25CollectiveMainloopBwdSm80ILi2ELi2EN4cute5tupleIJNS5_1CILi64EEENS7_ILi128EEES9_EEENS_6half_tEfNS_4arch4Sm80ELb1ELb0ELb1ELb0ELb1ELb0ELb0ELb0ELi2ELi2ELi2ELi2ELb0EEENS1_21CollectiveEpilogueBwdISA_SB_SD_Li256ELb0ELb0ELi4EEENS1_25SingleTileBwdLPTSchedulerILb0ELi128ELb1EEEEEEEEEvNT_6ParamsE:
        /* <DEDUP_REMOVED lines=28> */
.L_x_1913:
[----:B------:R-:W-:Y:S02]  /*01c0*/  ULDC UR7, c[0x0][0x3ac] ;  /* 0x0000eb0000077ab9 */ /* 0x000fe40000000800 */
[----:B------:R-:W-:Y:S02]  /*01d0*/  UISETP.NE.AND UP0, UPT, UR7, 0x1, UPT ;  /* 0x000000010700788c */ /* 0x000fe4000bf05270 */
[----:B------:R-:W-:Y:S02]  /*01e0*/  ULDC.64 UR4, c[0x0][0x3b0] ;  /* 0x0000ec0000047ab9 */ /* 0x000fe40000000a00 */
[----:B------:R-:W-:Y:S02]  /*01f0*/  UIMAD.WIDE.U32 UR10, UR6, UR4, URZ ;  /* 0x00000004060a72a5 */ /* 0x000fe4000f8e003f */
[----:B------:R-:W-:-:S05]  /*0200*/  UMOV UR8, UR6 ;  /* 0x0000000600087c82 */ /* 0x000fca0008000000 */
[----:B------:R-:W-:-:S04]  /*0210*/  @UP0 USHF.R.U32.HI UR8, URZ, UR5, UR11 ;  /* 0x000000053f080299 */ /* 0x000fc8000801160b */
[----:B------:R-:W-:Y:S02]  /*0220*/  UIMAD UR7, UR8, UR7, URZ ;  /* 0x00000007080772a4 */ /* 0x000fe4000f8e023f */
.L_x_1914:
        /* <DEDUP_REMOVED lines=14> */
.L_x_1912:
        /* <DEDUP_REMOVED lines=20> */
.L_x_1916:
[----:B------:R-:W-:Y:S02]  /*0450*/  ULDC UR7, c[0x0][0x3ac] ;  /* 0x0000eb0000077ab9 */ /* 0x000fe40000000800 */
[----:B------:R-:W-:Y:S02]  /*0460*/  UISETP.NE.AND UP0, UPT, UR7, 0x1, UPT ;  /* 0x000000010700788c */ /* 0x000fe4000bf05270 */
[----:B------:R-:W-:Y:S02]  /*0470*/  ULDC.64 UR4, c[0x0][0x3b0] ;  /* 0x0000ec0000047ab9 */ /* 0x000fe40000000a00 */
[----:B------:R-:W-:Y:S02]  /*0480*/  UIMAD.WIDE.U32 UR10, UR6, UR4, URZ ;  /* 0x00000004060a72a5 */ /* 0x000fe4000f8e003f */
[----:B------:R-:W-:-:S05]  /*0490*/  UMOV UR8, UR6 ;  /* 0x0000000600087c82 */ /* 0x000fca0008000000 */
[----:B------:R-:W-:-:S04]  /*04a0*/  @UP0 USHF.R.U32.HI UR8, URZ, UR5, UR11 ;  /* 0x000000053f080299 */ /* 0x000fc8000801160b */
[----:B------:R-:W-:Y:S02]  /*04b0*/  UIMAD UR7, UR8, UR7, URZ ;  /* 0x00000007080772a4 */ /* 0x000fe4000f8e023f */
.L_x_1917:
        /* <DEDUP_REMOVED lines=13> */
.L_x_1915:
        /* <DEDUP_REMOVED lines=372> */
[----:B------:R2:W-:Y:S01]  /*1cd0*/  STL.64 [R1], R34 ;  /* 0x0000002201007387 */ /* 0x0005e20000100a00 */
        /* <DEDUP_REMOVED lines=139> */
.L_x_1920:
[----:B--2---:R-:W-:Y:S05]  /*2590*/  BSYNC B0 ;  /* 0x0000000000007941 */ /* 0x004fea0003800000 */
.L_x_1919:
[----:B-12---:R-:W-:Y:S01]  /*25a0*/  SHF.R.S32.HI R2, RZ, 0x1f, R25 ;  /* 0x0000001fff027819 */ /* 0x006fe20000011419 */
[----:B------:R-:W0:Y:S01]  /*25b0*/  LDGDEPBAR ;  /* 0x00000000000079af */ /* 0x000e220000000000 */
[----:B------:R-:W-:Y:S01]  /*25c0*/  LOP3.LUT R3, R10, 0x7ffffffc, RZ, 0xc0, !PT ;  /* 0x7ffffffc0a037812 */ /* 0x000fe200078ec0ff */
[----:B------:R-:W-:Y:S01]  /*25d0*/  IMAD.MOV.U32 R216, RZ, RZ, 0x20 ;  /* 0x00000020ffd87424 */ /* 0x000fe200078e00ff */
[----:B------:R-:W-:Y:S01]  /*25e0*/  LEA.HI R2, R2, R25, RZ, 0x2 ;  /* 0x0000001902027211 */ /* 0x000fe200078f10ff */
[----:B------:R-:W-:Y:S01]  /*25f0*/  IMAD.MOV.U32 R218, RZ, RZ, 0x10 ;  /* 0x00000010ffda7424 */ /* 0x000fe200078e00ff */
[----:B------:R-:W-:Y:S01]  /*2600*/  LOP3.LUT P0, RZ, R24, 0x4, RZ, 0xc0, !PT ;  /* 0x0000000418ff7812 */ /* 0x000fe2000780c0ff */
[----:B------:R-:W-:Y:S01]  /*2610*/  IMAD.IADD R3, R6, 0x1, -R3 ;  /* 0x0000000106037824 */ /* 0x000fe200078e0a03 */
[----:B------:R-:W-:Y:S01]  /*2620*/  LOP3.LUT R2, R2, 0x1ffffffc, RZ, 0xc0, !PT ;  /* 0x1ffffffc02027812 */ /* 0x000fe200078ec0ff */
[----:B------:R-:W-:Y:S01]  /*2630*/  IMAD.SHL.U32 R210, R5, 0x2, RZ ;  /* 0x0000000205d27824 */ /* 0x000fe200078e00ff */
[----:B------:R-:W-:Y:S01]  /*2640*/  LOP3.LUT P1, RZ, R7, 0x4, RZ, 0xc0, !PT ;  /* 0x0000000407ff7812 */ /* 0x000fe2000782c0ff */
[----:B------:R-:W-:Y:S01]  /*2650*/  IMAD.MOV.U32 R215, RZ, RZ, -0x40 ;  /* 0xffffffc0ffd77424 */ /* 0x000fe200078e00ff */
[----:B------:R-:W-:Y:S01]  /*2660*/  IADD3 R222, R223, 0x204c0, RZ ;  /* 0x000204c0dfde7810 */ /* 0x000fe20007ffe0ff */
[----:B------:R-:W-:Y:S01]  /*2670*/  IMAD.IADD R2, R25, 0x1, -R2 ;  /* 0x0000000119027824 */ /* 0x000fe200078e0a02 */
[----:B------:R-:W-:Y:S01]  /*2680*/  SEL R216, R216, 0xffffffe0, !P1 ;  /* 0xffffffe0d8d87807 */ /* 0x000fe20004800000 */
[--C-:B------:R-:W-:Y:S01]  /*2690*/  IMAD R211, R211, 0x2, R210.reuse ;  /* 0x00000002d3d37824 */ /* 0x100fe200078e02d2 */
[----:B------:R-:W-:Y:S01]  /*26a0*/  IADD3 R206, R212, R0, RZ ;  /* 0x00000000d4ce7210 */ /* 0x000fe20007ffe0ff */
[----:B------:R-:W-:Y:S01]  /*26b0*/  IMAD R2, R2, 0x4, R3 ;  /* 0x0000000402027824 */ /* 0x000fe200078e0203 */
[----:B------:R-:W-:Y:S01]  /*26c0*/  IADD3 R219, R214, R216, RZ ;  /* 0x000000d8d6db7210 */ /* 0x000fe20007ffe0ff */
[----:B------:R-:W-:Y:S01]  /*26d0*/  IMAD R213, R212, 0x2, R210 ;  /* 0x00000002d4d57824 */ /* 0x000fe200078e02d2 */
[----:B------:R-:W-:Y:S01]  /*26e0*/  @P0 IADD3 R222, R13, -0x40, RZ ;  /* 0xffffffc00dde0810 */ /* 0x000fe20007ffe0ff */
[----:B------:R-:W-:Y:S01]  /*26f0*/  IMAD.SHL.U32 R4, R2, 0x2, RZ ;  /* 0x0000000202047824 */ /* 0x000fe200078e00ff */
[----:B------:R-:W-:Y:S01]  /*2700*/  LOP3.LUT P0, RZ, R7, 0x2, RZ, 0xc0, !PT ;  /* 0x0000000207ff7812 */ /* 0x000fe2000780c0ff */
[----:B------:R-:W-:Y:S01]  /*2710*/  IMAD.SHL.U32 R207, R0, 0x2, RZ ;  /* 0x0000000200cf7824 */ /* 0x000fe200078e00ff */
[----:B------:R-:W-:Y:S01]  /*2720*/  CS2R R162, SRZ ;  /* 0x0000000000a27805 */ /* 0x000fe2000001ff00 */
[----:B------:R-:W-:Y:S01]  /*2730*/  CS2R R160, SRZ ;  /* 0x0000000000a07805 */ /* 0x000fe2000001ff00 */
[----:B------:R1:W-:Y:S01]  /*2740*/  STL [R1+0x2c], R4 ;  /* 0x00002c0401007387 */ /* 0x0003e20000100800 */
[----:B------:R-:W-:Y:S01]  /*2750*/  SEL R218, R218, 0xfffffff0, !P0 ;  /* 0xfffffff0dada7807 */ /* 0x000fe20004000000 */
        /* <DEDUP_REMOVED lines=65> */
[----:B------:R-:W-:Y:S01]  /*2b70*/  SHF.R.S32.HI R251, RZ, 0x1f, R250 ;  /* 0x0000001ffffb7819 */ /* 0x000fe200000114fa */
[----:B------:R-:W-:Y:S01]  /*2b80*/  IMAD.IADD R221, R218, 0x1, R219 ;  /* 0x00000001dadd7824 */ /* 0x000fe200078e02db */
[----:B------:R-:W-:Y:S01]  /*2b90*/  SEL R215, R215, 0x40, P1 ;  /* 0x00000040d7d77807 */ /* 0x000fe20000800000 */
        /* <DEDUP_REMOVED lines=9> */
.L_x_1923:
        /* <DEDUP_REMOVED lines=165> */
[----:B------:R-:W1:Y:S01]  /*3680*/  LDS R188, [R191+0x20080] ;  /* 0x02008000bfbc7984 */ /* 0x000e620000000800 */
[----:B------:R-:W-:Y:S02]  /*3690*/  FMUL.FTZ R30, R30, c[0x0][0x2b4] ;  /* 0x0000ad001e1e7a20 */ /* 0x000fe40000410000 */
[----:B------:R-:W-:Y:S01]  /*36a0*/  FMUL.FTZ R31, R31, c[0x0][0x2b4] ;  /* 0x0000ad001f1f7a20 */ /* 0x000fe20000410000 */
        /* <DEDUP_REMOVED lines=15> */
[----:B------:R-:W1:Y:S09]  /*37a0*/  LDSM.16.M88.4 R172, [R205+0x18080] ;  /* 0x01808000cdac783b */ /* 0x000e720000000200 */
        /* <DEDUP_REMOVED lines=17> */
[----:B------:R2:W2:Y:S10]  /*38c0*/  MUFU.TANH R193, R33 ;  /* 0x0000002100c17308 */ /* 0x0004b40000002400 */
[----:B------:R2:W2:Y:S10]  /*38d0*/  MUFU.TANH R224, R34 ;  /* 0x0000002200e07308 */ /* 0x0004b40000002400 */
[----:B-1----:R1:W1:Y:S01]  /*38e0*/  MUFU.TANH R205, R35 ;  /* 0x0000002300cd7308 */ /* 0x0022620000002400 */
        /* <DEDUP_REMOVED lines=22> */
[C---:B-----5:R-:W-:Y:S04]  /*3a50*/  @!P3 IADD3 R0, P1, R2.reuse, R8, RZ ;  /* 0x000000080200b210 */ /* 0x060fe80007f3e0ff */
        /* <DEDUP_REMOVED lines=31> */
.L_x_1921:
[-C--:B--234-:R-:W-:Y:S01]  /*3c50*/  HMMA.16816.F32 R4, R164, R16.reuse, RZ ;  /* 0x00000010a404723c */ /* 0x09cfe200000018ff */
[----:B------:R-:W2:Y:S01]  /*3c60*/  LDL R199, [R1+0x2c] ;  /* 0x00002c0001c77983 */ /* 0x000ea20000100800 */
[----:B------:R-:W-:Y:S02]  /*3c70*/  USHF.L.U32 UR4, UR5, 0xd, URZ ;  /* 0x0000000d05047899 */ /* 0x000fe4000800063f */
[----:B------:R-:W-:Y:S01]  /*3c80*/  ULEA UR7, UR10, 0x1, 0x6 ;  /* 0x000000010a077891 */ /* 0x000fe2000f8e303f */
[----:B------:R-:W0:Y:S01]  /*3c90*/  LDGDEPBAR ;  /* 0x00000000000079af */ /* 0x000e220000000000 */
[----:B------:R-:W-:Y:S02]  /*3ca0*/  UIADD3 UR6, UR4, 0x10, URZ ;  /* 0x0000001004067890 */ /* 0x000fe4000fffe03f */
[C---:B------:R-:W-:Y:S01]  /*3cb0*/  HMMA.16816.F32 R8, R28.reuse, R16, RZ ;  /* 0x000000101c08723c */ /* 0x040fe200000018ff */
[----:B------:R-:W-:Y:S01]  /*3cc0*/  MOV R2, UR4 ;  /* 0x0000000400027c02 */ /* 0x000fe20008000f00 */
[----:B------:R-:W-:Y:S02]  /*3cd0*/  UIADD3 UR23, UR10, 0x2, URZ ;  /* 0x000000020a177890 */ /* 0x000fe4000fffe03f */
[----:B------:R-:W-:Y:S02]  /*3ce0*/  IADD3 R0, R214, UR4, RZ ;  /* 0x00000004d6007c10 */ /* 0x000fe4000fffe0ff */
[----:B------:R-:W-:Y:S02]  /*3cf0*/  UISETP.GE.AND UP0, UPT, UR23, UR19, UPT ;  /* 0x000000131700728c */ /* 0x000fe4000bf06270 */
[-C--:B------:R-:W-:Y:S01]  /*3d00*/  HMMA.16816.F32 R12, R28, R18.reuse, RZ ;  /* 0x000000121c0c723c */ /* 0x080fe200000018ff */
[----:B------:R-:W-:Y:S07]  /*3d10*/  SHF.L.U32 R0, R0, 0x1, RZ ;  /* 0x0000000100007819 */ /* 0x000fee00000006ff */
[C---:B------:R-:W-:Y:S08]  /*3d20*/  HMMA.16816.F32 R16, R164.reuse, R18, RZ ;  /* 0x00000012a410723c */ /* 0x040ff000000018ff */
[-C--:B------:R-:W-:Y:S08]  /*3d30*/  HMMA.16816.F32 R20, R164, R168.reuse, RZ ;  /* 0x000000a8a414723c */ /* 0x080ff000000018ff */
        /* <DEDUP_REMOVED lines=14> */
[----:B------:R-:W3:Y:S07]  /*3e20*/  LDSM.16.M88.4 R172, [R209+0x19080] ;  /* 0x01908000d1ac783b */ /* 0x000eee0000000200 */
        /* <DEDUP_REMOVED lines=24> */
[----:B---3--:R-:W-:Y:S01]  /*3fb0*/  MOV R0, UR6 ;  /* 0x0000000600007c02 */ /* 0x008fe20008000f00 */
        /* <DEDUP_REMOVED lines=17> */
[----:B---3--:R-:W-:Y:S04]  /*40d0*/  MOV R0, UR6 ;  /* 0x0000000600007c02 */ /* 0x008fe80008000f00 */
[----:B------:R-:W-:Y:S04]  /*40e0*/  IADD3 R0, R247, -c[0x0][0x168], R0 ;  /* 0x80005a00f7007a10 */ /* 0x000fe80007ffe000 */
[----:B--2---:R-:W-:Y:S01]  /*40f0*/  IADD3 R182, -R199, R0, RZ ;  /* 0x00000000c7b67210 */ /* 0x004fe20007ffe1ff */
        /* <DEDUP_REMOVED lines=10> */
[-C--:B-----5:R-:W-:Y:S02]  /*41a0*/  HMMA.16816.F32 R20, R168, R176.reuse, R20 ;  /* 0x000000b0a814723c */ /* 0x0a0fe40000001814 */
[----:B------:R-:W-:Y:S06]  /*41b0*/  MUFU.EX2 R181, R181 ;  /* 0x000000b500b57308 */ /* 0x000fec0000000800 */
        /* <DEDUP_REMOVED lines=18> */
[----:B--2---:R-:W-:Y:S04]  /*42e0*/  MOV R208, 0x20 ;  /* 0x0000002000d07802 */ /* 0x004fe80000000f00 */
[----:B------:R-:W-:Y:S01]  /*42f0*/  SEL R208, R208, 0xffffffe0, !P0 ;  /* 0xffffffe0d0d07807 */ /* 0x000fe20004000000 */
[-C--:B-1----:R-:W-:Y:S08]  /*4300*/  HMMA.16816.F32 R4, R172, R168.reuse, R4 ;  /* 0x000000a8ac04723c */ /* 0x082ff00000001804 */
[C---:B---3--:R-:W-:Y:S08]  /*4310*/  HMMA.16816.F32 R8, R164.reuse, R168, R8 ;  /* 0x000000a8a408723c */ /* 0x048ff00000001808 */
[-C--:B------:R-:W-:Y:S08]  /*4320*/  HMMA.16816.F32 R12, R164, R170.reuse, R12 ;  /* 0x000000aaa40c723c */ /* 0x080ff0000000180c */
[C---:B------:R-:W-:Y:S07]  /*4330*/  HMMA.16816.F32 R16, R172.reuse, R170, R16 ;  /* 0x000000aaac10723c */ /* 0x040fee0000001810 */
[----:B------:R-:W-:Y:S01]  /*4340*/  FSEL R171, R200, -INF , P1 ;  /* 0xff800000c8ab7808 */ /* 0x000fe20000800000 */
[-C--:B----4-:R-:W-:Y:S03]  /*4350*/  HMMA.16816.F32 R20, R172, R176.reuse, R20 ;  /* 0x000000b0ac14723c */ /* 0x090fe60000001814 */
[----:B------:R-:W-:Y:S01]  /*4360*/  ISETP.GT.AND P1, PT, R0, 0x20, PT ;  /* 0x000000200000780c */ /* 0x000fe20003f24270 */
[--C-:B------:R-:W-:Y:S03]  /*4370*/  FFMA.FTZ R171, R171, c[0x0][0x29c], -R188.reuse ;  /* 0x0000a700abab7a23 */ /* 0x100fe600000108bc */
[----:B------:R-:W-:Y:S01]  /*4380*/  FSEL R2, R195, -INF , P1 ;  /* 0xff800000c3027808 */ /* 0x000fe20000800000 */
[C---:B------:R-:W-:Y:S02]  /*4390*/  HMMA.16816.F32 R24, R164.reuse, R176, R24 ;  /* 0x000000b0a418723c */ /* 0x040fe40000001818 */
[----:B------:R-:W1:Y:S02]  /*43a0*/  MUFU.EX2 R171, R171 ;  /* 0x000000ab00ab7308 */ /* 0x000e640000000800 */
[--C-:B------:R-:W-:Y:S01]  /*43b0*/  FFMA.FTZ R2, R2, c[0x0][0x29c], -R188.reuse ;  /* 0x0000a70002027a23 */ /* 0x100fe200000108bc */
[----:B------:R-:W-:Y:S03]  /*43c0*/  ISETP.GT.AND P1, PT, R0, 0x21, PT ;  /* 0x000000210000780c */ /* 0x000fe60003f24270 */
[-C--:B------:R-:W-:Y:S04]  /*43d0*/  HMMA.16816.F32 R28, R164, R178.reuse, R28 ;  /* 0x000000b2a41c723c */ /* 0x080fe8000000181c */
[----:B------:R2:W3:Y:S03]  /*43e0*/  MUFU.EX2 R184, R2 ;  /* 0x0000000200b87308 */ /* 0x0004e60000000800 */
[----:B------:R-:W-:Y:S01]  /*43f0*/  IADD3 R164, R182, 0x8, RZ ;  /* 0x00000008b6a47810 */ /* 0x000fe20007ffe0ff */
[----:B------:R-:W-:Y:S04]  /*4400*/  HMMA.16816.F32 R32, R172, R178, R32 ;  /* 0x000000b2ac20723c */ /* 0x000fe80000001820 */
[----:B--2---:R-:W-:Y:S02]  /*4410*/  FSEL R2, R198, -INF , P1 ;  /* 0xff800000c6027808 */ /* 0x004fe40000800000 */
[----:B------:R-:W-:Y:S03]  /*4420*/  ISETP.GT.AND P1, PT, R0, 0x40, PT ;  /* 0x000000400000780c */ /* 0x000fe60003f24270 */
[--C-:B------:R-:W-:Y:S04]  /*4430*/  FFMA.FTZ R2, R2, c[0x0][0x29c], -R188.reuse ;  /* 0x0000a70002027a23 */ /* 0x100fe800000108bc */
[----:B------:R2:W-:Y:S02]  /*4440*/  MUFU.EX2 R183, R2 ;  /* 0x0000000200b77308 */ /* 0x0005e40000000800 */
[----:B--2---:R-:W-:Y:S02]  /*4450*/  FSEL R2, R196, -INF , P1 ;  /* 0xff800000c4027808 */ /* 0x004fe40000800000 */
[----:B------:R-:W-:Y:S03]  /*4460*/  ISETP.GT.AND P1, PT, R0, 0x41, PT ;  /* 0x000000410000780c */ /* 0x000fe60003f24270 */
[--C-:B------:R-:W-:Y:S01]  /*4470*/  FFMA.FTZ R177, R2, c[0x0][0x29c], -R188.reuse ;  /* 0x0000a70002b17a23 */ /* 0x100fe200000108bc */
[----:B------:R-:W-:Y:S02]  /*4480*/  FSEL R2, R197, -INF , P1 ;  /* 0xff800000c5027808 */ /* 0x000fe40000800000 */
[----:B------:R-:W-:Y:S03]  /*4490*/  ISETP.GT.AND P1, PT, R0, 0x60, PT ;  /* 0x000000600000780c */ /* 0x000fe60003f24270 */
[--C-:B------:R-:W-:Y:S01]  /*44a0*/  FFMA.FTZ R2, R2, c[0x0][0x29c], -R188.reuse ;  /* 0x0000a70002027a23 */ /* 0x100fe200000108bc */
[----:B------:R-:W-:Y:S01]  /*44b0*/  FSEL R180, R194, -INF , P1 ;  /* 0xff800000c2b47808 */ /* 0x000fe20000800000 */
[----:B------:R-:W2:Y:S01]  /*44c0*/  MUFU.EX2 R177, R177 ;  /* 0x000000b100b17308 */ /* 0x000ea20000000800 */
[----:B------:R-:W-:Y:S02]  /*44d0*/  ISETP.GT.AND P1, PT, R0, 0x61, PT ;  /* 0x000000610000780c */ /* 0x000fe40003f24270 */
[----:B------:R-:W-:Y:S01]  /*44e0*/  IMNMX R0, R246, R164, PT ;  /* 0x000000a4f6007217 */ /* 0x000fe20003800200 */
[--C-:B------:R-:W-:Y:S01]  /*44f0*/  FFMA.FTZ R180, R180, c[0x0][0x29c], -R188.reuse ;  /* 0x0000a700b4b47a23 */ /* 0x100fe200000108bc */
[----:B------:R-:W-:Y:S02]  /*4500*/  FSEL R164, R193, -INF , P1 ;  /* 0xff800000c1a47808 */ /* 0x000fe40000800000 */
[----:B------:R-:W-:Y:S03]  /*4510*/  ISETP.GT.AND P1, PT, R0, RZ, PT ;  /* 0x000000ff0000720c */ /* 0x000fe60003f24270 */
[----:B------:R4:W5:Y:S01]  /*4520*/  MUFU.EX2 R176, R2 ;  /* 0x0000000200b07308 */ /* 0x0009620000000800 */
[----:B------:R-:W-:Y:S01]  /*4530*/  FSEL R170, R229, -INF , P1 ;  /* 0xff800000e5aa7808 */ /* 0x000fe20000800000 */
[----:B------:R-:W-:Y:S01]  /*4540*/  FFMA.FTZ R188, R164, c[0x0][0x29c], -R188 ;  /* 0x0000a700a4bc7a23 */ /* 0x000fe200000108bc */
[----:B------:R-:W-:Y:S03]  /*4550*/  ISETP.GT.AND P1, PT, R0, 0x1, PT ;  /* 0x000000010000780c */ /* 0x000fe60003f24270 */
[--C-:B------:R-:W-:Y:S01]  /*4560*/  FFMA.FTZ R170, R170, c[0x0][0x29c], -R3.reuse ;  /* 0x0000a700aaaa7a23 */ /* 0x100fe20000010803 */
[----:B------:R-:W-:Y:S02]  /*4570*/  FSEL R169, R227, -INF , P1 ;  /* 0xff800000e3a97808 */ /* 0x000fe40000800000 */
[C---:B------:R-:W-:Y:S01]  /*4580*/  ISETP.GT.AND P1, PT, R0.reuse, 0x20, PT ;  /* 0x000000200000780c */ /* 0x040fe20003f24270 */
[----:B------:R-:W1:Y:S02]  /*4590*/  MUFU.EX2 R180, R180 ;  /* 0x000000b400b47308 */ /* 0x000e640000000800 */
[--C-:B------:R-:W-:Y:S01]  /*45a0*/  FFMA.FTZ R169, R169, c[0x0][0x29c], -R3.reuse ;  /* 0x0000a700a9a97a23 */ /* 0x100fe20000010803 */
[----:B------:R-:W-:Y:S02]  /*45b0*/  FSEL R168, R203, -INF , P1 ;  /* 0xff800000cba87808 */ /* 0x000fe40000800000 */
[----:B------:R-:W-:Y:S03]  /*45c0*/  ISETP.GT.AND P1, PT, R0, 0x21, PT ;  /* 0x000000210000780c */ /* 0x000fe60003f24270 */
[--C-:B------:R-:W-:Y:S01]  /*45d0*/  FFMA.FTZ R168, R168, c[0x0][0x29c], -R3.reuse ;  /* 0x0000a700a8a87a23 */ /* 0x100fe20000010803 */
[----:B------:R-:W-:Y:S01]  /*45e0*/  FSEL R167, R225, -INF , P1 ;  /* 0xff800000e1a77808 */ /* 0x000fe20000800000 */
[----:B------:R-:W1:Y:S01]  /*45f0*/  MUFU.EX2 R188, R188 ;  /* 0x000000bc00bc7308 */ /* 0x000e620000000800 */
[----:B------:R-:W-:Y:S01]  /*4600*/  ISETP.GT.AND P1, PT, R0, 0x40, PT ;  /* 0x000000400000780c */ /* 0x000fe20003f24270 */
[----:B----4-:R-:W4:Y:S03]  /*4610*/  LDS R2, [R191+0x20280] ;  /* 0x02028000bf027984 */ /* 0x010f260000000800 */
[----:B------:R-:W-:Y:S01]  /*4620*/  FSEL R166, R226, -INF , P1 ;  /* 0xff800000e2a67808 */ /* 0x000fe20000800000 */
[--C-:B------:R-:W-:Y:S01]  /*4630*/  FFMA.FTZ R167, R167, c[0x0][0x29c], -R3.reuse ;  /* 0x0000a700a7a77a23 */ /* 0x100fe20000010803 */
[----:B------:R-:W-:Y:S03]  /*4640*/  ISETP.GT.AND P1, PT, R0, 0x41, PT ;  /* 0x000000410000780c */ /* 0x000fe60003f24270 */
[--C-:B------:R-:W-:Y:S01]  /*4650*/  FFMA.FTZ R166, R166, c[0x0][0x29c], -R3.reuse ;  /* 0x0000a700a6a67a23 */ /* 0x100fe20000010803 */
[----:B------:R-:W-:Y:S01]  /*4660*/  FSEL R165, R228, -INF , P1 ;  /* 0xff800000e4a57808 */ /* 0x000fe20000800000 */
[----:B------:R-:W1:Y:S01]  /*4670*/  MUFU.EX2 R169, R169 ;  /* 0x000000a900a97308 */ /* 0x000e620000000800 */
[----:B------:R-:W-:Y:S03]  /*4680*/  ISETP.GT.AND P1, PT, R0, 0x60, PT ;  /* 0x000000600000780c */ /* 0x000fe60003f24270 */
[--C-:B------:R-:W-:Y:S01]  /*4690*/  FFMA.FTZ R165, R165, c[0x0][0x29c], -R3.reuse ;  /* 0x0000a700a5a57a23 */ /* 0x100fe20000010803 */
[----:B------:R-:W-:Y:S02]  /*46a0*/  FSEL R164, R224, -INF , P1 ;  /* 0xff800000e0a47808 */ /* 0x000fe40000800000 */
[----:B------:R-:W-:Y:S03]  /*46b0*/  ISETP.GT.AND P1, PT, R0, 0x61, PT ;  /* 0x000000610000780c */ /* 0x000fe60003f24270 */
[--C-:B------:R-:W-:Y:S01]  /*46c0*/  FFMA.FTZ R164, R164, c[0x0][0x29c], -R3.reuse ;  /* 0x0000a700a4a47a23 */ /* 0x100fe20000010803 */
[----:B------:R-:W-:Y:S01]  /*46d0*/  FSEL R0, R205, -INF , P1 ;  /* 0xff800000cd007808 */ /* 0x000fe20000800000 */
[----:B------:R-:W2:Y:S04]  /*46e0*/  MUFU.EX2 R170, R170 ;  /* 0x000000aa00aa7308 */ /* 0x000ea80000000800 */
[----:B------:R-:W-:Y:S01]  /*46f0*/  FFMA.FTZ R178, R0, c[0x0][0x29c], -R3 ;  /* 0x0000a70000b27a23 */ /* 0x000fe20000010803 */
[C---:B------:R-:W-:Y:S02]  /*4700*/  IADD3 R3, R182.reuse, 0x20, RZ ;  /* 0x00000020b6037810 */ /* 0x040fe40007ffe0ff */
[----:B------:R-:W-:Y:S02]  /*4710*/  IADD3 R182, R182, 0x28, RZ ;  /* 0x00000028b6b67810 */ /* 0x000fe40007ffe0ff */
[----:B------:R-:W-:Y:S01]  /*4720*/  IMNMX R3, R246, R3, PT ;  /* 0x00000003f6037217 */ /* 0x000fe20003800200 */
[----:B------:R-:W2:Y:S03]  /*4730*/  MUFU.EX2 R168, R168 ;  /* 0x000000a800a87308 */ /* 0x000ea60000000800 */
[----:B------:R-:W-:Y:S04]  /*4740*/  ISETP.GT.AND P1, PT, R3, RZ, PT ;  /* 0x000000ff0300720c */ /* 0x000fe80003f24270 */
[----:B------:R-:W-:Y:S02]  /*4750*/  FSEL R174, R239, -INF , P1 ;  /* 0xff800000efae7808 */ /* 0x000fe40000800000 */
[----:B------:R-:W-:Y:S01]  /*4760*/  ISETP.GT.AND P1, PT, R3, 0x1, PT ;  /* 0x000000010300780c */ /* 0x000fe20003f24270 */
[--C-:B----4-:R-:W-:Y:S01]  /*4770*/  FADD.FTZ R0, R4, -R2.reuse ;  /* 0x8000000204007221 */ /* 0x110fe20000010000 */
[----:B------:R-:W4:Y:S01]  /*4780*/  MUFU.EX2 R167, R167 ;  /* 0x000000a700a77308 */ /* 0x000f220000000800 */
[----:B------:R-:W-:Y:S01]  /*4790*/  FFMA.FTZ R4, -R192, R192, 1 ;  /* 0x3f800000c0047423 */ /* 0x000fe200000101c0 */
[----:B-1----:R-:W-:Y:S01]  /*47a0*/  F2FP.PACK_AB R192, R171, R181 ;  /* 0x000000b5abc0723e */ /* 0x002fe200000000ff */
[----:B------:R-:W-:Y:S01]  /*47b0*/  FMUL.FTZ R0, R181, R0 ;  /* 0x00000000b5007220 */ /* 0x000fe20000410000 */
[----:B------:R-:W-:Y:S01]  /*47c0*/  FSEL R175, R238, -INF , P1 ;  /* 0xff800000eeaf7808 */ /* 0x000fe20000800000 */
[--C-:B------:R-:W-:Y:S01]  /*47d0*/  FADD.FTZ R5, R5, -R2.reuse ;  /* 0x8000000205057221 */ /* 0x100fe20000010000 */
[----:B------:R-:W-:Y:S01]  /*47e0*/  ISETP.GT.AND P1, PT, R3, 0x20, PT ;  /* 0x000000200300780c */ /* 0x000fe20003f24270 */
[----:B------:R-:W-:Y:S02]  /*47f0*/  FMUL.FTZ R204, R0, R4 ;  /* 0x0000000400cc7220 */ /* 0x000fe40000410000 */
[--C-:B------:R-:W-:Y:S01]  /*4800*/  FADD.FTZ R0, R16, -R2.reuse ;  /* 0x8000000210007221 */ /* 0x100fe20000010000 */
[----:B------:R-:W-:Y:S01]  /*4810*/  FSEL R173, R237, -INF , P1 ;  /* 0xff800000edad7808 */ /* 0x000fe20000800000 */
[----:B------:R-:W-:Y:S01]  /*4820*/  FFMA.FTZ R4, -R195, R195, 1 ;  /* 0x3f800000c3047423 */ /* 0x000fe200000101c3 */
[----:B------:R-:W-:Y:S01]  /*4830*/  ISETP.GT.AND P1, PT, R3, 0x21, PT ;  /* 0x000000210300780c */ /* 0x000fe20003f24270 */
[----:B---3--:R-:W-:Y:S01]  /*4840*/  FMUL.FTZ R0, R184, R0 ;  /* 0x00000000b8007220 */ /* 0x008fe20000410000 */
[----:B------:R-:W1:Y:S01]  /*4850*/  MUFU.EX2 R166, R166 ;  /* 0x000000a600a67308 */ /* 0x000e620000000800 */
[----:B------:R-:W-:Y:S01]  /*4860*/  FMUL.FTZ R171, R171, R5 ;  /* 0x00000005abab7220 */ /* 0x000fe20000410000 */
[----:B------:R-:W-:Y:S01]  /*4870*/  FSEL R172, R235, -INF , P1 ;  /* 0xff800000ebac7808 */ /* 0x000fe20000800000 */
[----:B------:R-:W-:Y:S01]  /*4880*/  FMUL.FTZ R201, R0, R4 ;  /* 0x0000000400c97220 */ /* 0x000fe20000410000 */
[----:B------:R-:W-:Y:S01]  /*4890*/  ISETP.GT.AND P1, PT, R3, 0x40, PT ;  /* 0x000000400300780c */ /* 0x000fe20003f24270 */
[----:B------:R-:W-:Y:S02]  /*48a0*/  FFMA.FTZ R5, -R200, R200, 1 ;  /* 0x3f800000c8057423 */ /* 0x000fe400000101c8 */
[--C-:B------:R-:W-:Y:S02]  /*48b0*/  FADD.FTZ R0, R20, -R2.reuse ;  /* 0x8000000214007221 */ /* 0x100fe40000010000 */
[----:B------:R-:W-:Y:S01]  /*48c0*/  FMUL.FTZ R202, R171, R5 ;  /* 0x00000005abca7220 */ /* 0x000fe20000410000 */
[----:B------:R-:W-:Y:S01]  /*48d0*/  FSEL R171, R233, -INF , P1 ;  /* 0xff800000e9ab7808 */ /* 0x000fe20000800000 */
[----:B--2---:R-:W-:Y:S01]  /*48e0*/  FMUL.FTZ R0, R177, R0 ;  /* 0x00000000b1007220 */ /* 0x004fe20000410000 */
[----:B------:R-:W-:Y:S01]  /*48f0*/  ISETP.GT.AND P1, PT, R3, 0x41, PT ;  /* 0x000000410300780c */ /* 0x000fe20003f24270 */
[----:B------:R-:W-:Y:S01]  /*4900*/  FFMA.FTZ R5, -R196, R196, 1 ;  /* 0x3f800000c4057423 */ /* 0x000fe200000101c4 */
[----:B------:R-:W-:Y:S01]  /*4910*/  MUFU.EX2 R164, R164 ;  /* 0x000000a400a47308 */ /* 0x000fe20000000800 */
[--C-:B------:R-:W-:Y:S02]  /*4920*/  FADD.FTZ R4, R17, -R2.reuse ;  /* 0x8000000211047221 */ /* 0x100fe40000010000 */
[----:B------:R-:W-:Y:S02]  /*4930*/  FMUL.FTZ R199, R0, R5 ;  /* 0x0000000500c77220 */ /* 0x000fe40000410000 */
[----:B------:R-:W2:Y:S01]  /*4940*/  LDS R0, [R191+0x202a0] ;  /* 0x0202a000bf007984 */ /* 0x000ea20000000800 */
[----:B------:R-:W-:Y:S02]  /*4950*/  FMUL.FTZ R4, R183, R4 ;  /* 0x00000004b7047220 */ /* 0x000fe40000410000 */
[----:B------:R-:W-:Y:S02]  /*4960*/  FFMA.FTZ R16, -R198, R198, 1 ;  /* 0x3f800000c6107423 */ /* 0x000fe400000101c6 */
[--C-:B------:R-:W-:Y:S01]  /*4970*/  FADD.FTZ R21, R21, -R2.reuse ;  /* 0x8000000215157221 */ /* 0x100fe20000010000 */
[----:B------:R-:W3:Y:S01]  /*4980*/  MUFU.EX2 R165, R165 ;  /* 0x000000a500a57308 */ /* 0x000ee20000000800 */
[----:B------:R-:W-:Y:S01]  /*4990*/  FMUL.FTZ R200, R4, R16 ;  /* 0x0000001004c87220 */ /* 0x000fe20000410000 */
[----:B------:R-:W-:Y:S01]  /*49a0*/  FSEL R16, R232, -INF , P1 ;  /* 0xff800000e8107808 */ /* 0x000fe20000800000 */
[----:B------:R-:W-:Y:S01]  /*49b0*/  FFMA.FTZ R5, -R197, R197, 1 ;  /* 0x3f800000c5057423 */ /* 0x000fe200000101c5 */
[----:B------:R-:W-:Y:S01]  /*49c0*/  ISETP.GT.AND P1, PT, R3, 0x60, PT ;  /* 0x000000600300780c */ /* 0x000fe20003f24270 */
[----:B-----5:R-:W-:Y:S02]  /*49d0*/  FMUL.FTZ R4, R176, R21 ;  /* 0x00000015b0047220 */ /* 0x020fe40000410000 */
[--C-:B------:R-:W-:Y:S02]  /*49e0*/  FFMA.FTZ R173, R173, c[0x0][0x29c], -R189.reuse ;  /* 0x0000a700adad7a23 */ /* 0x100fe400000108bd */
[----:B------:R-:W-:Y:S01]  /*49f0*/  FMUL.FTZ R197, R4, R5 ;  /* 0x0000000504c57220 */ /* 0x000fe20000410000 */
[----:B------:R5:W1:Y:S01]  /*4a00*/  MUFU.EX2 R21, R178 ;  /* 0x000000b200157308 */ /* 0x000a620000000800 */
[----:B------:R-:W-:Y:S01]  /*4a10*/  FSEL R5, R231, -INF , P1 ;  /* 0xff800000e7057808 */ /* 0x000fe20000800000 */
[--C-:B------:R-:W-:Y:S01]  /*4a20*/  FADD.FTZ R32, R32, -R2.reuse ;  /* 0x8000000220207221 */ /* 0x100fe20000010000 */
[----:B------:R-:W-:Y:S01]  /*4a30*/  ISETP.GT.AND P1, PT, R3, 0x61, PT ;  /* 0x000000610300780c */ /* 0x000fe20003f24270 */
[--C-:B------:R-:W-:Y:S01]  /*4a40*/  FFMA.FTZ R20, R175, c[0x0][0x29c], -R189.reuse ;  /* 0x0000a700af147a23 */ /* 0x100fe200000108bd */
[----:B------:R-:W-:Y:S01]  /*4a50*/  IMNMX R3, R246, R182, PT ;  /* 0x000000b6f6037217 */ /* 0x000fe20003800200 */
[--C-:B------:R-:W-:Y:S01]  /*4a60*/  FFMA.FTZ R175, R16, c[0x0][0x29c], -R189.reuse ;  /* 0x0000a70010af7a23 */ /* 0x100fe200000108bd */
[----:B------:R-:W-:Y:S01]  /*4a70*/  FSEL R4, R230, -INF , P1 ;  /* 0xff800000e6047808 */ /* 0x000fe20000800000 */
[--C-:B------:R-:W-:Y:S01]  /*4a80*/  FFMA.FTZ R179, R5, c[0x0][0x29c], -R189.reuse ;  /* 0x0000a70005b37a23 */ /* 0x100fe200000108bd */
[----:B------:R-:W-:Y:S01]  /*4a90*/  ISETP.GT.AND P1, PT, R3, RZ, PT ;  /* 0x000000ff0300720c */ /* 0x000fe20003f24270 */
[----:B------:R1:W-:Y:S01]  /*4aa0*/  MUFU.EX2 R16, R173 ;  /* 0x000000ad00107308 */ /* 0x0003e20000000800 */
[----:B------:R-:W-:Y:S02]  /*4ab0*/  FADD.FTZ R33, R33, -R2 ;  /* 0x8000000221217221 */ /* 0x000fe40000010000 */
[----:B------:R-:W-:Y:S02]  /*4ac0*/  FMUL.FTZ R2, R180, R32 ;  /* 0x00000020b4027220 */ /* 0x000fe40000410000 */
[----:B------:R-:W-:Y:S02]  /*4ad0*/  FFMA.FTZ R5, -R194, R194, 1 ;  /* 0x3f800000c2057423 */ /* 0x000fe400000101c2 */
[--C-:B------:R-:W-:Y:S02]  /*4ae0*/  FFMA.FTZ R17, R174, c[0x0][0x29c], -R189.reuse ;  /* 0x0000a700ae117a23 */ /* 0x100fe400000108bd */
[--C-:B------:R-:W-:Y:S01]  /*4af0*/  FFMA.FTZ R172, R172, c[0x0][0x29c], -R189.reuse ;  /* 0x0000a700acac7a23 */ /* 0x100fe200000108bd */
[----:B------:R-:W-:Y:S01]  /*4b00*/  MUFU.EX2 R20, R20 ;  /* 0x0000001400147308 */ /* 0x000fe20000000800 */
[--C-:B------:R-:W-:Y:S02]  /*4b10*/  FFMA.FTZ R174, R171, c[0x0][0x29c], -R189.reuse ;  /* 0x0000a700abae7a23 */ /* 0x100fe400000108bd */
[----:B------:R-:W-:Y:S01]  /*4b20*/  FFMA.FTZ R189, R4, c[0x0][0x29c], -R189 ;  /* 0x0000a70004bd7a23 */ /* 0x000fe200000108bd */
[----:B-----5:R-:W-:Y:S01]  /*4b30*/  FSEL R178, R245, -INF , P1 ;  /* 0xff800000f5b27808 */ /* 0x020fe20000800000 */
[----:B------:R-:W-:Y:S01]  /*4b40*/  FFMA.FTZ R4, -R193, R193, 1 ;  /* 0x3f800000c1047423 */ /* 0x000fe200000101c1 */
[----:B------:R-:W-:Y:S01]  /*4b50*/  ISETP.GT.AND P1, PT, R3, 0x1, PT ;  /* 0x000000010300780c */ /* 0x000fe20003f24270 */
[----:B------:R-:W-:Y:S02]  /*4b60*/  FMUL.FTZ R193, R2, R5 ;  /* 0x0000000502c17220 */ /* 0x000fe40000410000 */
[C---:B------:R-:W-:Y:S01]  /*4b70*/  FMUL.FTZ R33, R188.reuse, R33 ;  /* 0x00000021bc217220 */ /* 0x040fe20000410000 */
[----:B------:R-:W5:Y:S01]  /*4b80*/  MUFU.EX2 R17, R17 ;  /* 0x0000001100117308 */ /* 0x000f620000000800 */
[--C-:B--2---:R-:W-:Y:S01]  /*4b90*/  FADD.FTZ R2, R7, -R0.reuse ;  /* 0x8000000007027221 */ /* 0x104fe20000010000 */
[----:B------:R-:W-:Y:S01]  /*4ba0*/  F2FP.PACK_AB R188, R188, R180 ;  /* 0x000000b4bcbc723e */ /* 0x000fe200000000ff */
[----:B------:R-:W-:Y:S01]  /*4bb0*/  FMUL.FTZ R186, R33, R4 ;  /* 0x0000000421ba7220 */ /* 0x000fe20000410000 */
[----:B-1----:R-:W-:Y:S01]  /*4bc0*/  FSEL R173, R244, -INF , P1 ;  /* 0xff800000f4ad7808 */ /* 0x002fe20000800000 */
[----:B------:R-:W-:Y:S01]  /*4bd0*/  FFMA.FTZ R5, -R227, R227, 1 ;  /* 0x3f800000e3057423 */ /* 0x000fe200000101e3 */
[----:B------:R-:W-:Y:S01]  /*4be0*/  ISETP.GT.AND P1, PT, R3, 0x20, PT ;  /* 0x000000200300780c */ /* 0x000fe20003f24270 */
[C---:B------:R-:W-:Y:S01]  /*4bf0*/  FMUL.FTZ R2, R169.reuse, R2 ;  /* 0x00000002a9027220 */ /* 0x040fe20000410000 */
[----:B------:R-:W-:Y:S01]  /*4c00*/  F2FP.PACK_AB R169, R169, R170 ;  /* 0x000000aaa9a9723e */ /* 0x000fe200000000ff */
[--C-:B------:R-:W-:Y:S01]  /*4c10*/  FADD.FTZ R4, R6, -R0.reuse ;  /* 0x8000000006047221 */ /* 0x100fe20000010000 */
[----:B------:R-:W-:Y:S01]  /*4c20*/  FSEL R171, R243, -INF , P1 ;  /* 0xff800000f3ab7808 */ /* 0x000fe20000800000 */
[----:B------:R-:W-:Y:S01]  /*4c30*/  FMUL.FTZ R181, R2, R5 ;  /* 0x0000000502b57220 */ /* 0x000fe20000410000 */
[----:B------:R-:W-:Y:S01]  /*4c40*/  ISETP.GT.AND P1, PT, R3, 0x21, PT ;  /* 0x000000210300780c */ /* 0x000fe20003f24270 */
[----:B------:R-:W-:Y:S01]  /*4c50*/  FFMA.FTZ R6, -R229, R229, 1 ;  /* 0x3f800000e5067423 */ /* 0x000fe200000101e5 */
[----:B------:R1:W2:Y:S01]  /*4c60*/  MUFU.EX2 R7, R172 ;  /* 0x000000ac00077308 */ /* 0x0002a20000000800 */
[----:B------:R-:W-:Y:S01]  /*4c70*/  FMUL.FTZ R4, R170, R4 ;  /* 0x00000004aa047220 */ /* 0x000fe20000410000 */
[----:B------:R-:W-:Y:S01]  /*4c80*/  FSEL R33, R242, -INF , P1 ;  /* 0xff800000f2217808 */ /* 0x000fe20000800000 */
[--C-:B------:R-:W-:Y:S01]  /*4c90*/  FADD.FTZ R2, R18, -R0.reuse ;  /* 0x8000000012027221 */ /* 0x100fe20000010000 */
[----:B------:R-:W-:Y:S01]  /*4ca0*/  ISETP.GT.AND P1, PT, R3, 0x40, PT ;  /* 0x000000400300780c */ /* 0x000fe20003f24270 */
[----:B------:R-:W-:Y:S02]  /*4cb0*/  FMUL.FTZ R182, R4, R6 ;  /* 0x0000000604b67220 */ /* 0x000fe40000410000 */
[----:B------:R-:W-:Y:S01]  /*4cc0*/  FFMA.FTZ R6, -R203, R203, 1 ;  /* 0x3f800000cb067423 */ /* 0x000fe200000101cb */
[----:B------:R-:W-:Y:S01]  /*4cd0*/  FSEL R32, R240, -INF , P1 ;  /* 0xff800000f0207808 */ /* 0x000fe20000800000 */
[----:B------:R-:W-:Y:S01]  /*4ce0*/  FMUL.FTZ R2, R168, R2 ;  /* 0x00000002a8027220 */ /* 0x000fe20000410000 */
[----:B------:R-:W-:Y:S01]  /*4cf0*/  ISETP.GT.AND P1, PT, R3, 0x41, PT ;  /* 0x000000410300780c */ /* 0x000fe20003f24270 */
[--C-:B------:R-:W-:Y:S01]  /*4d00*/  FADD.FTZ R5, R19, -R0.reuse ;  /* 0x8000000013057221 */ /* 0x100fe20000010000 */
[----:B------:R2:W2:Y:S01]  /*4d10*/  MUFU.EX2 R4, R174 ;  /* 0x000000ae00047308 */ /* 0x0004a20000000800 */
[----:B------:R-:W-:Y:S01]  /*4d20*/  FMUL.FTZ R194, R2, R6 ;  /* 0x0000000602c27220 */ /* 0x000fe20000410000 */
[----:B------:R-:W-:Y:S01]  /*4d30*/  FSEL R19, R241, -INF , P1 ;  /* 0xff800000f1137808 */ /* 0x000fe20000800000 */
[----:B------:R-:W-:Y:S01]  /*4d40*/  FFMA.FTZ R2, -R225, R225, 1 ;  /* 0x3f800000e1027423 */ /* 0x000fe200000101e1 */
[----:B------:R-:W-:Y:S01]  /*4d50*/  ISETP.GT.AND P1, PT, R3, 0x60, PT ;  /* 0x000000600300780c */ /* 0x000fe20003f24270 */
[C---:B----4-:R-:W-:Y:S01]  /*4d60*/  FMUL.FTZ R5, R167.reuse, R5 ;  /* 0x00000005a7057220 */ /* 0x050fe20000410000 */
[----:B------:R-:W-:Y:S01]  /*4d70*/  F2FP.PACK_AB R168, R167, R168 ;  /* 0x000000a8a7a8723e */ /* 0x000fe200000000ff */
[----:B------:R-:W-:Y:S01]  /*4d80*/  FADD.FTZ R22, R22, -R0 ;  /* 0x8000000016167221 */ /* 0x000fe20000010000 */
[----:B------:R-:W-:Y:S01]  /*4d90*/  FSEL R18, R236, -INF , P1 ;  /* 0xff800000ec127808 */ /* 0x000fe20000800000 */
[----:B------:R-:W-:Y:S01]  /*4da0*/  FMUL.FTZ R185, R5, R2 ;  /* 0x0000000205b97220 */ /* 0x000fe20000410000 */
[----:B------:R-:W-:Y:S01]  /*4db0*/  ISETP.GT.AND P1, PT, R3, 0x61, PT ;  /* 0x000000610300780c */ /* 0x000fe20003f24270 */
[----:B------:R-:W4:Y:S01]  /*4dc0*/  LDS R2, [R191+0x20300] ;  /* 0x02030000bf027984 */ /* 0x000f220000000800 */
[----:B------:R5:W-:Y:S01]  /*4dd0*/  MUFU.EX2 R5, R179 ;  /* 0x000000b300057308 */ /* 0x000be20000000800 */
[----:B------:R-:W-:Y:S01]  /*4de0*/  FFMA.FTZ R203, R18, c[0x0][0x29c], -R190 ;  /* 0x0000a70012cb7a23 */ /* 0x000fe200000108be */
[----:B------:R-:W-:Y:S01]  /*4df0*/  FSEL R3, R234, -INF , P1 ;  /* 0xff800000ea037808 */ /* 0x000fe20000800000 */
[----:B------:R-:W-:Y:S01]  /*4e00*/  FMUL.FTZ R22, R166, R22 ;  /* 0x00000016a6167220 */ /* 0x000fe20000410000 */
[----:B---3--:R-:W-:Y:S01]  /*4e10*/  F2FP.PACK_AB R166, R165, R166 ;  /* 0x000000a6a5a6723e */ /* 0x008fe200000000ff */
[--C-:B------:R-:W-:Y:S01]  /*4e20*/  FADD.FTZ R35, R35, -R0.reuse ;  /* 0x8000000023237221 */ /* 0x100fe20000010000 */
[----:B-1----:R-:W-:Y:S01]  /*4e30*/  F2FP.PACK_AB R172, R202, R204 ;  /* 0x000000cccaac723e */ /* 0x002fe200000000ff */
[----:B------:R-:W-:Y:S01]  /*4e40*/  FFMA.FTZ R18, -R226, R226, 1 ;  /* 0x3f800000e2127423 */ /* 0x000fe200000101e2 */
[----:B------:R-:W-:Y:S01]  /*4e50*/  F2FP.PACK_AB R170, R181, R182 ;  /* 0x000000b6b5aa723e */ /* 0x000fe200000000ff */
[----:B------:R-:W-:Y:S01]  /*4e60*/  FADD.FTZ R34, R34, -R0 ;  /* 0x8000000022227221 */ /* 0x000fe20000010000 */
[----:B------:R1:W3:Y:S01]  /*4e70*/  MUFU.EX2 R6, R175 ;  /* 0x000000af00067308 */ /* 0x0002e20000000800 */
[--C-:B------:R-:W-:Y:S01]  /*4e80*/  FFMA.FTZ R178, R178, c[0x0][0x29c], -R190.reuse ;  /* 0x0000a700b2b27a23 */ /* 0x100fe200000108be */
[----:B--2---:R-:W-:Y:S01]  /*4e90*/  F2FP.PACK_AB R174, R176, R177 ;  /* 0x000000b1b0ae723e */ /* 0x004fe200000000ff */
[--C-:B------:R-:W-:Y:S01]  /*4ea0*/  FFMA.FTZ R187, R171, c[0x0][0x29c], -R190.reuse ;  /* 0x0000a700abbb7a23 */ /* 0x100fe200000108be */
[----:B------:R-:W-:Y:S01]  /*4eb0*/  F2FP.PACK_AB R171, R183, R184 ;  /* 0x000000b8b7ab723e */ /* 0x000fe200000000ff */
[--C-:B------:R-:W-:Y:S01]  /*4ec0*/  FFMA.FTZ R195, R33, c[0x0][0x29c], -R190.reuse ;  /* 0x0000a70021c37a23 */ /* 0x100fe200000108be */
[----:B------:R-:W-:Y:S01]  /*4ed0*/  F2FP.PACK_AB R176, R186, R193 ;  /* 0x000000c1bab0723e */ /* 0x000fe200000000ff */
[--C-:B------:R-:W-:Y:S01]  /*4ee0*/  FFMA.FTZ R196, R32, c[0x0][0x29c], -R190.reuse ;  /* 0x0000a70020c47a23 */ /* 0x100fe200000108be */
[----:B------:R-:W-:Y:S01]  /*4ef0*/  PLOP3.LUT P1, PT, PT, PT, UP0, 0x80, 0x0 ;  /* 0x000000000000781c */ /* 0x000fe20003f2f008 */
[--C-:B------:R-:W-:Y:S01]  /*4f00*/  FFMA.FTZ R198, R19, c[0x0][0x29c], -R190.reuse ;  /* 0x0000a70013c67a23 */ /* 0x100fe200000108be */
[----:B------:R-:W-:Y:S01]  /*4f10*/  MUFU.EX2 R167, R178 ;  /* 0x000000b200a77308 */ /* 0x000fe20000000800 */
[----:B------:R-:W-:Y:S02]  /*4f20*/  FMUL.FTZ R33, R22, R18 ;  /* 0x0000001216217220 */ /* 0x000fe40000410000 */
[----:B------:R-:W-:Y:S01]  /*4f30*/  FMUL.FTZ R34, R164, R34 ;  /* 0x00000022a4227220 */ /* 0x000fe20000410000 */
[----:B------:R-:W-:Y:S01]  /*4f40*/  F2FP.PACK_AB R164, R21, R164 ;  /* 0x000000a415a4723e */ /* 0x000fe200000000ff */
[--C-:B-----5:R-:W-:Y:S01]  /*4f50*/  FFMA.FTZ R179, R173, c[0x0][0x29c], -R190.reuse ;  /* 0x0000a700adb37a23 */ /* 0x120fe200000108be */
[----:B------:R-:W-:Y:S01]  /*4f60*/  F2FP.PACK_AB R173, R200, R201 ;  /* 0x000000c9c8ad723e */ /* 0x000fe200000000ff */
[----:B------:R-:W-:Y:S02]  /*4f70*/  FFMA.FTZ R190, R3, c[0x0][0x29c], -R190 ;  /* 0x0000a70003be7a23 */ /* 0x000fe400000108be */
[----:B------:R-:W-:Y:S01]  /*4f80*/  FMUL.FTZ R21, R21, R35 ;  /* 0x0000002315157220 */ /* 0x000fe20000410000 */
[----:B------:R-:W2:Y:S01]  /*4f90*/  MUFU.EX2 R3, R189 ;  /* 0x000000bd00037308 */ /* 0x000ea20000000800 */
[----:B------:R-:W-:Y:S02]  /*4fa0*/  FADD.FTZ R23, R23, -R0 ;  /* 0x8000000017177221 */ /* 0x000fe40000010000 */
[----:B------:R-:W-:Y:S01]  /*4fb0*/  FFMA.FTZ R18, -R224, R224, 1 ;  /* 0x3f800000e0127423 */ /* 0x000fe200000101e0 */
[----:B-1----:R-:W-:Y:S01]  /*4fc0*/  F2FP.PACK_AB R175, R197, R199 ;  /* 0x000000c7c5af723e */ /* 0x002fe200000000ff */
[----:B------:R-:W-:Y:S02]  /*4fd0*/  FFMA.FTZ R0, -R205, R205, 1 ;  /* 0x3f800000cd007423 */ /* 0x000fe400000101cd */
[----:B------:R-:W-:Y:S02]  /*4fe0*/  FMUL.FTZ R18, R34, R18 ;  /* 0x0000001222127220 */ /* 0x000fe40000410000 */
[----:B------:R-:W-:Y:S01]  /*4ff0*/  FMUL.FTZ R0, R21, R0 ;  /* 0x0000000015007220 */ /* 0x000fe20000410000 */
[----:B------:R-:W1:Y:S01]  /*5000*/  MUFU.EX2 R22, R179 ;  /* 0x000000b300167308 */ /* 0x000e620000000800 */
[----:B------:R-:W-:Y:S02]  /*5010*/  FMUL.FTZ R23, R165, R23 ;  /* 0x00000017a5177220 */ /* 0x000fe40000410000 */
[----:B------:R-:W-:Y:S01]  /*5020*/  FFMA.FTZ R19, -R228, R228, 1 ;  /* 0x3f800000e4137423 */ /* 0x000fe200000101e4 */
[----:B------:R-:W-:Y:S01]  /*5030*/  F2FP.PACK_AB R32, R0, R18 ;  /* 0x000000120020723e */ /* 0x000fe200000000ff */
[--C-:B----4-:R-:W-:Y:S02]  /*5040*/  FADD.FTZ R12, R12, -R2.reuse ;  /* 0x800000020c0c7221 */ /* 0x110fe40000010000 */
[----:B------:R-:W-:Y:S01]  /*5050*/  FMUL.FTZ R19, R23, R19 ;  /* 0x0000001317137220 */ /* 0x000fe20000410000 */
[----:B------:R-:W-:Y:S01]  /*5060*/  F2FP.PACK_AB R23, R185, R194 ;  /* 0x000000c2b917723e */ /* 0x000fe200000000ff */
[--C-:B------:R-:W-:Y:S01]  /*5070*/  FADD.FTZ R8, R8, -R2.reuse ;  /* 0x8000000208087221 */ /* 0x100fe20000010000 */
[----:B------:R-:W-:Y:S01]  /*5080*/  MUFU.EX2 R21, R187 ;  /* 0x000000bb00157308 */ /* 0x000fe20000000800 */
[--C-:B------:R-:W-:Y:S01]  /*5090*/  FADD.FTZ R9, R9, -R2.reuse ;  /* 0x8000000209097221 */ /* 0x100fe20000010000 */
[----:B------:R-:W-:Y:S01]  /*50a0*/  F2FP.PACK_AB R33, R19, R33 ;  /* 0x000000211321723e */ /* 0x000fe200000000ff */
[----:B------:R-:W-:Y:S01]  /*50b0*/  FFMA.FTZ R0, -R237, R237, 1 ;  /* 0x3f800000ed007423 */ /* 0x000fe200000101ed */
[C---:B------:R-:W-:Y:S01]  /*50c0*/  F2FP.PACK_AB R19, R20.reuse, R17 ;  /* 0x000000111413723e */ /* 0x040fe200000000ff */
[----:B------:R-:W-:Y:S02]  /*50d0*/  FMUL.FTZ R34, R17, R8 ;  /* 0x0000000811227220 */ /* 0x000fe40000410000 */
[----:B------:R-:W-:Y:S02]  /*50e0*/  FMUL.FTZ R20, R20, R9 ;  /* 0x0000000914147220 */ /* 0x000fe40000410000 */
[----:B------:R-:W-:Y:S01]  /*50f0*/  FFMA.FTZ R8, -R239, R239, 1 ;  /* 0x3f800000ef087423 */ /* 0x000fe200000101ef */
[----:B------:R-:W4:Y:S01]  /*5100*/  MUFU.EX2 R18, R195 ;  /* 0x000000c300127308 */ /* 0x000f220000000800 */
[----:B------:R-:W-:Y:S01]  /*5110*/  FMUL.FTZ R9, R16, R12 ;  /* 0x0000000c10097220 */ /* 0x000fe20000410000 */
[----:B------:R-:W-:Y:S01]  /*5120*/  F2FP.PACK_AB R12, R7, R16 ;  /* 0x00000010070c723e */ /* 0x000fe200000000ff */
[--C-:B------:R-:W-:Y:S02]  /*5130*/  FADD.FTZ R13, R13, -R2.reuse ;  /* 0x800000020d0d7221 */ /* 0x100fe40000010000 */
[----:B------:R-:W-:Y:S02]  /*5140*/  FMUL.FTZ R165, R34, R8 ;  /* 0x0000000822a57220 */ /* 0x000fe40000410000 */
[----:B------:R-:W-:Y:S02]  /*5150*/  FMUL.FTZ R34, R9, R0 ;  /* 0x0000000009227220 */ /* 0x000fe40000410000 */
[--C-:B------:R-:W-:Y:S01]  /*5160*/  FADD.FTZ R24, R24, -R2.reuse ;  /* 0x8000000218187221 */ /* 0x100fe20000010000 */
[----:B------:R-:W5:Y:S01]  /*5170*/  LDS R0, [R191+0x20320] ;  /* 0x02032000bf007984 */ /* 0x000f620000000800 */
[--C-:B------:R-:W-:Y:S02]  /*5180*/  FADD.FTZ R25, R25, -R2.reuse ;  /* 0x8000000219197221 */ /* 0x100fe40000010000 */
[--C-:B------:R-:W-:Y:S01]  /*5190*/  FADD.FTZ R29, R29, -R2.reuse ;  /* 0x800000021d1d7221 */ /* 0x100fe20000010000 */
[----:B------:R-:W-:Y:S01]  /*51a0*/  STS [R223+0x20480], R192 ;  /* 0x020480c0df007388 */ /* 0x000fe20000000800 */
[----:B------:R-:W-:Y:S02]  /*51b0*/  FADD.FTZ R28, R28, -R2 ;  /* 0x800000021c1c7221 */ /* 0x000fe40000010000 */
[----:B------:R-:W-:Y:S01]  /*51c0*/  FMUL.FTZ R13, R7, R13 ;  /* 0x0000000d070d7220 */ /* 0x000fe20000410000 */
[----:B------:R-:W-:Y:S01]  /*51d0*/  STS [R223+0x20880], R169 ;  /* 0x020880a9df007388 */ /* 0x000fe20000000800 */
[----:B------:R-:W-:Y:S02]  /*51e0*/  FFMA.FTZ R7, -R238, R238, 1 ;  /* 0x3f800000ee077423 */ /* 0x000fe400000101ee */
[----:B------:R-:W-:Y:S01]  /*51f0*/  FMUL.FTZ R17, R4, R24 ;  /* 0x0000001804117220 */ /* 0x000fe20000410000 */
[----:B---3--:R-:W-:Y:S01]  /*5200*/  F2FP.PACK_AB R4, R6, R4 ;  /* 0x000000040604723e */ /* 0x008fe200000000ff */
[----:B------:R-:W-:Y:S01]  /*5210*/  FMUL.FTZ R35, R20, R7 ;  /* 0x0000000714237220 */ /* 0x000fe20000410000 */
[----:B------:R-:W-:Y:S01]  /*5220*/  STS [R222], R171 ;  /* 0x000000abde007388 */ /* 0x000fe20000000800 */
[----:B------:R-:W-:Y:S01]  /*5230*/  FMUL.FTZ R16, R6, R25 ;  /* 0x0000001906107220 */ /* 0x000fe20000410000 */
[----:B------:R-:W-:Y:S01]  /*5240*/  MUFU.EX2 R20, R196 ;  /* 0x000000c400147308 */ /* 0x000fe20000000800 */
[----:B------:R-:W-:Y:S01]  /*5250*/  FMUL.FTZ R28, R5, R28 ;  /* 0x0000001c051c7220 */ /* 0x000fe20000410000 */
[C---:B--2---:R-:W-:Y:S01]  /*5260*/  F2FP.PACK_AB R5, R3.reuse, R5 ;  /* 0x000000050305723e */ /* 0x044fe200000000ff */
[----:B------:R-:W-:Y:S01]  /*5270*/  FMUL.FTZ R3, R3, R29 ;  /* 0x0000001d03037220 */ /* 0x000fe20000410000 */
[----:B------:R-:W-:Y:S01]  /*5280*/  STS [R222+0x400], R168 ;  /* 0x000400a8de007388 */ /* 0x000fe20000000800 */
[----:B------:R-:W-:Y:S02]  /*5290*/  FFMA.FTZ R9, -R233, R233, 1 ;  /* 0x3f800000e9097423 */ /* 0x000fe400000101e9 */
[----:B------:R-:W-:Y:S01]  /*52a0*/  FFMA.FTZ R7, -R232, R232, 1 ;  /* 0x3f800000e8077423 */ /* 0x000fe200000101e8 */
[----:B------:R-:W-:Y:S01]  /*52b0*/  STS [R223+0x21480], R19 ;  /* 0x02148013df007388 */ /* 0x000fe20000000800 */
        /* <DEDUP_REMOVED lines=8> */
[----:B------:R-:W-:Y:S01]  /*5340*/  FFMA.FTZ R8, -R235, R235, 1 ;  /* 0x3f800000eb087423 */ /* 0x000fe200000101eb */
[----:B------:R-:W-:Y:S01]  /*5350*/  F2FP.PACK_AB R16, R16, R17 ;  /* 0x000000111010723e */ /* 0x000fe200000000ff */
[----:B------:R-:W-:Y:S01]  /*5360*/  MUFU.EX2 R7, R203 ;  /* 0x000000cb00077308 */ /* 0x000fe20000000800 */
[----:B------:R-:W-:Y:S01]  /*5370*/  F2FP.PACK_AB R17, R2, R6 ;  /* 0x000000060211723e */ /* 0x000fe200000000ff */
[----:B------:R1:W-:Y:S01]  /*5380*/  STS [R223+0x21880], R3 ;  /* 0x02188003df007388 */ /* 0x0003e20000000800 */
[----:B----4-:R-:W-:Y:S01]  /*5390*/  F2FP.PACK_AB R2, R18, R21 ;  /* 0x000000151202723e */ /* 0x010fe200000000ff */
[----:B------:R-:W-:Y:S02]  /*53a0*/  FMUL.FTZ R13, R13, R8 ;  /* 0x000000080d0d7220 */ /* 0x000fe40000410000 */
[----:B------:R-:W-:Y:S01]  /*53b0*/  STS [R222+0x1000], R12 ;  /* 0x0010000cde007388 */ /* 0x000fe20000000800 */
[--C-:B-----5:R-:W-:Y:S02]  /*53c0*/  FADD.FTZ R10, R10, -R0.reuse ;  /* 0x800000000a0a7221 */ /* 0x120fe40000010000 */
[--C-:B------:R-:W-:Y:S01]  /*53d0*/  FADD.FTZ R11, R11, -R0.reuse ;  /* 0x800000000b0b7221 */ /* 0x100fe20000010000 */
[----:B------:R2:W-:Y:S01]  /*53e0*/  STS [R222+0x1400], R2 ;  /* 0x00140002de007388 */ /* 0x0005e20000000800 */
[----:B------:R-:W2:Y:S01]  /*53f0*/  MUFU.EX2 R8, R198 ;  /* 0x000000c600087308 */ /* 0x000ea20000000800 */
[----:B------:R-:W-:Y:S01]  /*5400*/  FMUL.FTZ R167, R167, R10 ;  /* 0x0000000aa7a77220 */ /* 0x000fe20000410000 */
[----:B------:R-:W-:Y:S01]  /*5410*/  F2FP.PACK_AB R13, R13, R34 ;  /* 0x000000220d0d723e */ /* 0x000fe200000000ff */
[----:B------:R-:W-:Y:S01]  /*5420*/  STS [R223+0x22480], R174 ;  /* 0x022480aedf007388 */ /* 0x000fe20000000800 */
[----:B------:R-:W-:Y:S02]  /*5430*/  FMUL.FTZ R10, R22, R11 ;  /* 0x0000000b160a7220 */ /* 0x000fe40000410000 */
[--C-:B------:R-:W-:Y:S01]  /*5440*/  FADD.FTZ R14, R14, -R0.reuse ;  /* 0x800000000e0e7221 */ /* 0x100fe20000010000 */
[----:B------:R-:W-:Y:S01]  /*5450*/  STS [R223+0x22880], R166 ;  /* 0x022880a6df007388 */ /* 0x000fe20000000800 */
[--C-:B------:R-:W-:Y:S02]  /*5460*/  FADD.FTZ R15, R15, -R0.reuse ;  /* 0x800000000f0f7221 */ /* 0x100fe40000010000 */
[----:B------:R-:W3:Y:S01]  /*5470*/  MUFU.EX2 R6, R190 ;  /* 0x000000be00067308 */ /* 0x000ee20000000800 */
[----:B------:R-:W-:Y:S01]  /*5480*/  STS [R222+0x2000], R188 ;  /* 0x002000bcde007388 */ /* 0x000fe20000000800 */
[----:B------:R-:W-:Y:S02]  /*5490*/  FMUL.FTZ R14, R21, R14 ;  /* 0x0000000e150e7220 */ /* 0x000fe40000410000 */
[----:B------:R-:W-:Y:S01]  /*54a0*/  FMUL.FTZ R15, R18, R15 ;  /* 0x0000000f120f7220 */ /* 0x000fe20000410000 */
[----:B------:R-:W-:Y:S01]  /*54b0*/  STS [R222+0x2400], R164 ;  /* 0x002400a4de007388 */ /* 0x000fe20000000800 */
[----:B-1----:R-:W-:Y:S02]  /*54c0*/  FFMA.FTZ R3, -R244, R244, 1 ;  /* 0x3f800000f4037423 */ /* 0x002fe400000101f4 */
[--C-:B------:R-:W-:Y:S01]  /*54d0*/  FADD.FTZ R26, R26, -R0.reuse ;  /* 0x800000001a1a7221 */ /* 0x100fe20000010000 */
[----:B------:R1:W-:Y:S01]  /*54e0*/  STS [R223+0x23480], R4 ;  /* 0x02348004df007388 */ /* 0x0003e20000000800 */
[----:B------:R-:W-:Y:S02]  /*54f0*/  FMUL.FTZ R10, R10, R3 ;  /* 0x000000030a0a7220 */ /* 0x000fe40000410000 */
[----:B------:R-:W-:Y:S01]  /*5500*/  FFMA.FTZ R3, -R243, R243, 1 ;  /* 0x3f800000f3037423 */ /* 0x000fe200000101f3 */
[----:B--2---:R-:W-:Y:S01]  /*5510*/  F2FP.PACK_AB R2, R8, R20 ;  /* 0x000000140802723e */ /* 0x004fe200000000ff */
[--C-:B------:R-:W-:Y:S02]  /*5520*/  FADD.FTZ R27, R27, -R0.reuse ;  /* 0x800000001b1b7221 */ /* 0x100fe40000010000 */
[--C-:B------:R-:W-:Y:S02]  /*5530*/  FADD.FTZ R30, R30, -R0.reuse ;  /* 0x800000001e1e7221 */ /* 0x100fe40000010000 */
[----:B------:R2:W-:Y:S01]  /*5540*/  STS [R223+0x23880], R2 ;  /* 0x02388002df007388 */ /* 0x0005e20000000800 */
[----:B------:R-:W-:Y:S02]  /*5550*/  FMUL.FTZ R20, R20, R26 ;  /* 0x0000001a14147220 */ /* 0x000fe40000410000 */
[----:B------:R-:W-:Y:S01]  /*5560*/  FMUL.FTZ R27, R8, R27 ;  /* 0x0000001b081b7220 */ /* 0x000fe20000410000 */
[----:B------:R4:W-:Y:S01]  /*5570*/  STS [R222+0x3000], R5 ;  /* 0x00300005de007388 */ /* 0x0009e20000000800 */
[----:B------:R-:W-:Y:S02]  /*5580*/  FADD.FTZ R31, R31, -R0 ;  /* 0x800000001f1f7221 */ /* 0x000fe40000010000 */
[----:B------:R-:W-:Y:S02]  /*5590*/  FFMA.FTZ R0, -R240, R240, 1 ;  /* 0x3f800000f0007423 */ /* 0x000fe400000101f0 */
[----:B---3--:R-:W-:Y:S02]  /*55a0*/  FMUL.FTZ R31, R6, R31 ;  /* 0x0000001f061f7220 */ /* 0x008fe40000410000 */
[----:B-1----:R-:W-:Y:S04]  /*55b0*/  FFMA.FTZ R4, -R242, R242, 1 ;  /* 0x3f800000f2047423 */ /* 0x002fe800000101f2 */
[----:B------:R-:W-:Y:S02]  /*55c0*/  FMUL.FTZ R4, R15, R4 ;  /* 0x000000040f047220 */ /* 0x000fe40000410000 */
[----:B--2---:R-:W-:Y:S04]  /*55d0*/  FFMA.FTZ R2, -R245, R245, 1 ;  /* 0x3f800000f5027423 */ /* 0x004fe800000101f5 */
[----:B------:R-:W-:Y:S01]  /*55e0*/  FMUL.FTZ R11, R167, R2 ;  /* 0x00000002a70b7220 */ /* 0x000fe20000410000 */
[----:B------:R-:W-:Y:S01]  /*55f0*/  F2FP.PACK_AB R2, R6, R7 ;  /* 0x000000070602723e */ /* 0x000fe200000000ff */
[----:B----4-:R-:W-:Y:S02]  /*5600*/  FMUL.FTZ R5, R7, R30 ;  /* 0x0000001e07057220 */ /* 0x010fe40000410000 */
        /* <DEDUP_REMOVED lines=139> */
[----:B------:R-:W4:Y:S01]  /*5ec0*/  LDL.64 R228, [R1] ;  /* 0x0000000001e47983 */ /* 0x000f220000100a00 */
        /* <DEDUP_REMOVED lines=44> */
.L_x_1922:
[-C--:B-12-4-:R-:W-:Y:S01]  /*6190*/  HMMA.16816.F32 R4, R164, R16.reuse, RZ ;  /* 0x00000010a404723c */ /* 0x096fe200000018ff */
[----:B------:R-:W-:Y:S01]  /*61a0*/  LDSM.16.MT88.4 R168, [R0+0x1080] ;  /* 0x0010800000a8783b */ /* 0x000fe20000004200 */
[----:B------:R-:W-:Y:S02]  /*61b0*/  ULDC.64 UR6, c[0x0][0x238] ;  /* 0x00008e0000067ab9 */ /* 0x000fe40000000a00 */
[----:B------:R-:W-:Y:S01]  /*61c0*/  IMAD.IADD R205, R2, 0x1, R215 ;  /* 0x0000000102cd7824 */ /* 0x000fe200078e02d7 */
[----:B------:R-:W-:Y:S01]  /*61d0*/  USHF.R.S32.HI UR23, URZ, 0x1f, UR21 ;  /* 0x0000001f3f177899 */ /* 0x000fe20008011415 */
        /* <DEDUP_REMOVED lines=11> */
[----:B------:R-:W-:Y:S02]  /*6290*/  USHF.R.S32.HI UR6, URZ, 0x1f, UR10 ;  /* 0x0000001f3f067899 */ /* 0x000fe4000801140a */
[----:B------:R-:W-:Y:S01]  /*62a0*/  UIMAD UR4, UR22, UR7, UR4 ;  /* 0x00000007160472a4 */ /* 0x000fe2000f8e0204 */
[C---:B------:R-:W-:Y:S01]  /*62b0*/  HMMA.16816.F32 R16, R164.reuse, R18, RZ ;  /* 0x00000012a410723c */ /* 0x040fe200000018ff */
[----:B------:R-:W-:Y:S02]  /*62c0*/  UISETP.GE.AND UP0, UPT, UR16, UR19, UPT ;  /* 0x000000131000728c */ /* 0x000fe4000bf06270 */
[----:B------:R-:W-:Y:S02]  /*62d0*/  UIADD3 UR7, UR5, 0x1, URZ ;  /* 0x0000000105077890 */ /* 0x000fe4000fffe03f */
[----:B------:R-:W-:Y:S02]  /*62e0*/  UISETP.GE.AND UP3, UPT, UR5, 0x1, UPT ;  /* 0x000000010500788c */ /* 0x000fe4000bf66270 */
[----:B------:R-:W-:Y:S01]  /*62f0*/  UISETP.GE.AND UP2, UPT, UR18, 0x1, UPT ;  /* 0x000000011200788c */ /* 0x000fe2000bf46270 */
[-C--:B------:R-:W-:Y:S01]  /*6300*/  HMMA.16816.F32 R20, R164, R176.reuse, RZ ;  /* 0x000000b0a414723c */ /* 0x080fe200000018ff */
[----:B------:R-:W-:Y:S02]  /*6310*/  UISETP.GE.AND UP1, UPT, UR17, 0x1, UPT ;  /* 0x000000011100788c */ /* 0x000fe4000bf26270 */
[----:B------:R-:W-:Y:S05]  /*6320*/  USEL UR5, UR7, URZ, !UP3 ;  /* 0x0000003f07057287 */ /* 0x000fea000d800000 */
[C---:B------:R-:W-:Y:S08]  /*6330*/  HMMA.16816.F32 R24, R28.reuse, R176, RZ ;  /* 0x000000b01c18723c */ /* 0x040ff000000018ff */
[-C--:B------:R-:W-:Y:S08]  /*6340*/  HMMA.16816.F32 R28, R28, R178.reuse, RZ ;  /* 0x000000b21c1c723c */ /* 0x080ff000000018ff */
[----:B------:R-:W-:Y:S01]  /*6350*/  HMMA.16816.F32 R32, R164, R178, RZ ;  /* 0x000000b2a420723c */ /* 0x000fe200000018ff */
[----:B------:R-:W1:Y:S05]  /*6360*/  LDSM.16.M88.4 R164, [R205+0x24480] ;  /* 0x02448000cda4783b */ /* 0x000e6a0000000200 */
[----:B------:R-:W2:Y:S02]  /*6370*/  LDSM.16.MT88.4 R176, [R0+0x5080] ;  /* 0x0050800000b0783b */ /* 0x000ea40000004200 */
[-C--:B------:R-:W-:Y:S08]  /*6380*/  HMMA.16816.F32 R4, R188, R192.reuse, R4 ;  /* 0x000000c0bc04723c */ /* 0x080ff00000001804 */
[C---:B------:R-:W-:Y:S07]  /*6390*/  HMMA.16816.F32 R8, R196.reuse, R192, R8 ;  /* 0x000000c0c408723c */ /* 0x040fee0000001808 */
[----:B------:R-:W-:Y:S01]  /*63a0*/  IMAD.IADD R192, R208, 0x1, R205 ;  /* 0x00000001d0c07824 */ /* 0x000fe200078e02cd */
[-C--:B------:R-:W-:Y:S04]  /*63b0*/  HMMA.16816.F32 R12, R196, R194.reuse, R12 ;  /* 0x000000c2c40c723c */ /* 0x080fe8000000180c */
[----:B------:R-:W3:Y:S04]  /*63c0*/  LDSM.16.M88.4 R180, [R192+0x24480] ;  /* 0x02448000c0b4783b */ /* 0x000ee80000000200 */
[C---:B------:R-:W-:Y:S08]  /*63d0*/  HMMA.16816.F32 R16, R188.reuse, R194, R16 ;  /* 0x000000c2bc10723c */ /* 0x040ff00000001810 */
[-C--:B------:R-:W-:Y:S08]  /*63e0*/  HMMA.16816.F32 R20, R188, R200.reuse, R20 ;  /* 0x000000c8bc14723c */ /* 0x080ff00000001814 */
[C---:B------:R-:W-:Y:S08]  /*63f0*/  HMMA.16816.F32 R24, R196.reuse, R200, R24 ;  /* 0x000000c8c418723c */ /* 0x040ff00000001818 */
[-C--:B------:R-:W-:Y:S01]  /*6400*/  HMMA.16816.F32 R28, R196, R202.reuse, R28 ;  /* 0x000000cac41c723c */ /* 0x080fe2000000181c */
[----:B------:R-:W-:Y:S07]  /*6410*/  LDSM.16.MT88.4 R196, [R0+0x2880] ;  /* 0x0028800000c4783b */ /* 0x000fee0000004200 */
[----:B------:R-:W-:Y:S01]  /*6420*/  HMMA.16816.F32 R32, R188, R202, R32 ;  /* 0x000000cabc20723c */ /* 0x000fe20000001820 */
[----:B------:R-:W4:Y:S05]  /*6430*/  LDSM.16.M88.4 R188, [R192+0x25480] ;  /* 0x02548000c0bc783b */ /* 0x000f2a0000000200 */
[----:B------:R-:W5:Y:S02]  /*6440*/  LDSM.16.MT88.4 R192, [R0+0x5880] ;  /* 0x0058800000c0783b */ /* 0x000f640000004200 */
[-C--:B-1----:R-:W-:Y:S08]  /*6450*/  HMMA.16816.F32 R4, R164, R168.reuse, R4 ;  /* 0x000000a8a404723c */ /* 0x082ff00000001804 */
[C---:B------:R-:W-:Y:S08]  /*6460*/  HMMA.16816.F32 R8, R172.reuse, R168, R8 ;  /* 0x000000a8ac08723c */ /* 0x040ff00000001808 */
[-C--:B------:R-:W-:Y:S08]  /*6470*/  HMMA.16816.F32 R12, R172, R170.reuse, R12 ;  /* 0x000000aaac0c723c */ /* 0x080ff0000000180c */
[C---:B------:R-:W-:Y:S01]  /*6480*/  HMMA.16816.F32 R16, R164.reuse, R170, R16 ;  /* 0x000000aaa410723c */ /* 0x040fe20000001810 */
[----:B------:R-:W-:Y:S07]  /*6490*/  LDSM.16.MT88.4 R168, [R0+0x2080] ;  /* 0x0020800000a8783b */ /* 0x000fee0000004200 */
[-C--:B--2---:R-:W-:Y:S08]  /*64a0*/  HMMA.16816.F32 R20, R164, R176.reuse, R20 ;  /* 0x000000b0a414723c */ /* 0x084ff00000001814 */
[C---:B------:R-:W-:Y:S08]  /*64b0*/  HMMA.16816.F32 R24, R172.reuse, R176, R24 ;  /* 0x000000b0ac18723c */ /* 0x040ff00000001818 */
[-C--:B------:R-:W-:Y:S01]  /*64c0*/  HMMA.16816.F32 R28, R172, R178.reuse, R28 ;  /* 0x000000b2ac1c723c */ /* 0x080fe2000000181c */
[----:B------:R-:W-:Y:S07]  /*64d0*/  LDSM.16.M88.4 R172, [R2+0x27480] ;  /* 0x0274800002ac783b */ /* 0x000fee0000000200 */
[----:B------:R-:W-:Y:S01]  /*64e0*/  HMMA.16816.F32 R32, R164, R178, R32 ;  /* 0x000000b2a420723c */ /* 0x000fe20000001820 */
[----:B------:R1:W2:Y:S05]  /*64f0*/  LDSM.16.M88.4 R164, [R2+0x26480] ;  /* 0x0264800002a4783b */ /* 0x0002aa0000000200 */
[----:B------:R-:W2:Y:S02]  /*6500*/  LDSM.16.MT88.4 R176, [R0+0x6080] ;  /* 0x0060800000b0783b */ /* 0x000ea40000004200 */
[-C--:B---3--:R-:W-:Y:S08]  /*6510*/  HMMA.16816.F32 R4, R180, R184.reuse, R4 ;  /* 0x000000b8b404723c */ /* 0x088ff00000001804 */
[C---:B----4-:R-:W-:Y:S08]  /*6520*/  HMMA.16816.F32 R8, R188.reuse, R184, R8 ;  /* 0x000000b8bc08723c */ /* 0x050ff00000001808 */
[-C--:B------:R-:W-:Y:S04]  /*6530*/  HMMA.16816.F32 R12, R188, R186.reuse, R12 ;  /* 0x000000babc0c723c */ /* 0x080fe8000000180c */
[----:B-1----:R-:W-:Y:S04]  /*6540*/  IADD3 R2, R215, R2, R208 ;  /* 0x00000002d7027210 */ /* 0x002fe80007ffe0d0 */
[C---:B------:R-:W-:Y:S01]  /*6550*/  HMMA.16816.F32 R16, R180.reuse, R186, R16 ;  /* 0x000000bab410723c */ /* 0x040fe20000001810 */
[----:B------:R-:W1:Y:S07]  /*6560*/  LDSM.16.M88.4 R184, [R204+0x26480] ;  /* 0x02648000ccb8783b */ /* 0x000e6e0000000200 */
[-C--:B-----5:R-:W-:Y:S08]  /*6570*/  HMMA.16816.F32 R20, R180, R192.reuse, R20 ;  /* 0x000000c0b414723c */ /* 0x0a0ff00000001814 */
[C---:B------:R-:W-:Y:S08]  /*6580*/  HMMA.16816.F32 R24, R188.reuse, R192, R24 ;  /* 0x000000c0bc18723c */ /* 0x040ff00000001818 */
[-C--:B------:R-:W-:Y:S01]  /*6590*/  HMMA.16816.F32 R28, R188, R194.reuse, R28 ;  /* 0x000000c2bc1c723c */ /* 0x080fe2000000181c */
[----:B------:R-:W3:Y:S07]  /*65a0*/  LDSM.16.M88.4 R188, [R204+0x27480] ;  /* 0x02748000ccbc783b */ /* 0x000eee0000000200 */
[----:B------:R-:W-:Y:S01]  /*65b0*/  HMMA.16816.F32 R32, R180, R194, R32 ;  /* 0x000000c2b420723c */ /* 0x000fe20000001820 */
[----:B------:R-:W4:Y:S05]  /*65c0*/  LDSM.16.MT88.4 R180, [R0+0x6880] ;  /* 0x0068800000b4783b */ /* 0x000f2a0000004200 */
[----:B------:R-:W-:Y:S02]  /*65d0*/  LDSM.16.M88.4 R192, [R2+0x26480] ;  /* 0x0264800002c0783b */ /* 0x000fe40000000200 */
        /* <DEDUP_REMOVED lines=11> */
[----:B------:R-:W5:Y:S02]  /*6690*/  LDSM.16.MT88.4 R176, [R0+0x7080] ;  /* 0x0070800000b0783b */ /* 0x000f640000004200 */
        /* <DEDUP_REMOVED lines=10> */
[----:B------:R-:W-:Y:S07]  /*6740*/  LDSM.16.MT88.4 R180, [R206+0x27c80] ;  /* 0x027c8000ceb4783b */ /* 0x000fee0000004200 */
[-C--:B--2---:R-:W-:Y:S08]  /*6750*/  HMMA.16816.F32 R4, R164, R168.reuse, R4 ;  /* 0x000000a8a404723c */ /* 0x084ff00000001804 */
[C---:B------:R-:W-:Y:S01]  /*6760*/  HMMA.16816.F32 R8, R172.reuse, R168, R8 ;  /* 0x000000a8ac08723c */ /* 0x040fe20000001808 */
[----:B---3--:R-:W-:Y:S01]  /*6770*/  IMAD.U32 R2, RZ, RZ, UR4 ;  /* 0x00000004ff027e24 */ /* 0x008fe2000f8e00ff */
[----:B------:R-:W-:Y:S04]  /*6780*/  UIADD3 UR4, UR17, 0x1, URZ ;  /* 0x0000000111047890 */ /* 0x000fe8000fffe03f */
[----:B------:R-:W-:Y:S02]  /*6790*/  USEL UR17, UR4, URZ, !UP1 ;  /* 0x0000003f04117287 */ /* 0x000fe4000c800000 */
[-C--:B------:R-:W-:Y:S08]  /*67a0*/  HMMA.16816.F32 R12, R172, R170.reuse, R12 ;  /* 0x000000aaac0c723c */ /* 0x080ff0000000180c */
[C---:B------:R-:W-:Y:S01]  /*67b0*/  HMMA.16816.F32 R16, R164.reuse, R170, R16 ;  /* 0x000000aaa410723c */ /* 0x040fe20000001810 */
[----:B------:R2:W3:Y:S07]  /*67c0*/  LDSM.16.MT88.4 R168, [R0+0x7880] ;  /* 0x0078800000a8783b */ /* 0x0004ee0000004200 */
[-C--:B-----5:R-:W-:Y:S08]  /*67d0*/  HMMA.16816.F32 R20, R164, R176.reuse, R20 ;  /* 0x000000b0a414723c */ /* 0x0a0ff00000001814 */
[C---:B------:R-:W-:Y:S08]  /*67e0*/  HMMA.16816.F32 R24, R172.reuse, R176, R24 ;  /* 0x000000b0ac18723c */ /* 0x040ff00000001818 */
[-C--:B------:R-:W-:Y:S01]  /*67f0*/  HMMA.16816.F32 R28, R172, R178.reuse, R28 ;  /* 0x000000b2ac1c723c */ /* 0x080fe2000000181c */
[----:B--2---:R-:W-:Y:S07]  /*6800*/  IMAD.U32 R0, RZ, RZ, UR22 ;  /* 0x00000016ff007e24 */ /* 0x004fee000f8e00ff */
[----:B------:R-:W-:Y:S01]  /*6810*/  HMMA.16816.F32 R32, R164, R178, R32 ;  /* 0x000000b2a420723c */ /* 0x000fe20000001820 */
[----:B------:R-:W-:Y:S06]  /*6820*/  LDSM.16.MT88.4 R176, [R207+0x27c80] ;  /* 0x027c8000cfb0783b */ /* 0x000fec0000004200 */
[----:B------:R-:W-:Y:S01]  /*6830*/  IMAD.U32 R164, RZ, RZ, UR21 ;  /* 0x00000015ffa47e24 */ /* 0x000fe2000f8e00ff */
[-C--:B-1----:R-:W-:Y:S05]  /*6840*/  HMMA.16816.F32 R4, R192, R196.reuse, R4 ;  /* 0x000000c4c004723c */ /* 0x082fea0000001804 */
[----:B------:R-:W-:Y:S03]  /*6850*/  IMAD.WIDE.U32 R164, R164, c[0x0][0x238], R250 ;  /* 0x00008e00a4a47a25 */ /* 0x000fe600078e00fa */
[C---:B----4-:R-:W-:Y:S04]  /*6860*/  HMMA.16816.F32 R8, R188.reuse, R196, R8 ;  /* 0x000000c4bc08723c */ /* 0x050fe80000001808 */
[----:B------:R-:W-:Y:S04]  /*6870*/  IADD3 R165, R165, UR23, RZ ;  /* 0x00000017a5a57c10 */ /* 0x000fe8000fffe0ff */
[-C--:B------:R-:W-:Y:S04]  /*6880*/  HMMA.16816.F32 R12, R188, R198.reuse, R12 ;  /* 0x000000c6bc0c723c */ /* 0x080fe8000000180c */
[----:B------:R-:W-:Y:S04]  /*6890*/  IMAD.WIDE.U32 R164, R0, c[0x0][0x240], R164 ;  /* 0x0000900000a47a25 */ /* 0x000fe800078e00a4 */
[C---:B------:R-:W-:Y:S04]  /*68a0*/  HMMA.16816.F32 R16, R192.reuse, R198, R16 ;  /* 0x000000c6c010723c */ /* 0x040fe80000001810 */
[----:B------:R-:W-:Y:S01]  /*68b0*/  IADD3 R0, P1, R164, UR10, RZ ;  /* 0x0000000aa4007c10 */ /* 0x000fe2000ff3e0ff */
[----:B------:R-:W-:Y:S03]  /*68c0*/  UMOV UR10, UR16 ;  /* 0x00000010000a7c82 */ /* 0x000fe60008000000 */
[-C--:B---3--:R-:W-:Y:S04]  /*68d0*/  HMMA.16816.F32 R20, R192, R168.reuse, R20 ;  /* 0x000000a8c014723c */ /* 0x088fe80000001814 */
        /* <DEDUP_REMOVED lines=193> */
.L_x_1918:
[----:B------:R-:W-:Y:S01]  /*74f0*/  USHF.L.U32 UR7, UR20, 0x7, URZ ;  /* 0x0000000714077899 */ /* 0x000fe2000800063f */
[----:B------:R-:W-:Y:S05]  /*7500*/  @P0 BRA `(.L_x_1924) ;  /* 0x00001dd000000947 */ /* 0x000fea0003800000 */
[----:B------:R-:W-:Y:S01]  /*7510*/  SHF.R.S32.HI R5, RZ, 0x1f, R250 ;  /* 0x0000001fff057819 */ /* 0x000fe200000114fa */
[----:B------:R-:W-:Y:S01]  /*7520*/  BAR.SYNC.DEFER_BLOCKING 0x1, 0x100 ;  /* 0x0044000000007b1d */ /* 0x000fe20000010000 */
[----:B------:R-:W-:Y:S01]  /*7530*/  F2FP.PACK_AB R41, R41, R40 ;  /* 0x000000282929723e */ /* 0x000fe200000000ff */
[----:B------:R-:W-:Y:S01]  /*7540*/  USHF.R.S32.HI UR6, URZ, 0x1f, UR21 ;  /* 0x0000001f3f067899 */ /* 0x000fe20008011415 */
[CC--:B------:R-:W-:Y:S02]  /*7550*/  LEA.HI R3, R5.reuse, R250.reuse, RZ, 0x2 ;  /* 0x000000fa05037211 */ /* 0x0c0fe400078f10ff */
[CC--:B------:R-:W-:Y:S01]  /*7560*/  LEA.HI R10, R5.reuse, R250.reuse, RZ, 0x4 ;  /* 0x000000fa050a7211 */ /* 0x0c0fe200078f20ff */
[----:B------:R-:W-:Y:S01]  /*7570*/  ULDC UR8, c[0x0][0x2f0] ;  /* 0x0000bc0000087ab9 */ /* 0x000fe20000000800 */
[--C-:B------:R-:W-:Y:S01]  /*7580*/  SHF.R.S32.HI R4, RZ, 0x2, R3.reuse ;  /* 0x00000002ff047819 */ /* 0x100fe20000011403 */
[----:B------:R-:W-:Y:S01]  /*7590*/  UIADD3 UR8, -UR7, UR8, URZ ;  /* 0x0000000807087290 */ /* 0x000fe2000fffe13f */
[----:B------:R-:W-:Y:S01]  /*75a0*/  SHF.R.S32.HI R0, RZ, 0x1f, R3 ;  /* 0x0000001fff007819 */ /* 0x000fe20000011403 */
[----:B------:R-:W-:Y:S01]  /*75b0*/  ULDC.64 UR4, c[0x0][0x338] ;  /* 0x0000ce0000047ab9 */ /* 0x000fe20000000a00 */
[----:B------:R-:W-:Y:S01]  /*75c0*/  LEA.HI R40, R5, R250, RZ, 0x7 ;  /* 0x000000fa05287211 */ /* 0x000fe200078f38ff */
[----:B------:R-:W-:Y:S01]  /*75d0*/  UISETP.LT.AND UP0, UPT, UR8, 0x80, UPT ;  /* 0x000000800800788c */ /* 0x000fe2000bf01270 */
[----:B------:R-:W-:Y:S01]  /*75e0*/  LEA.HI R0, R0, R4, RZ, 0x3 ;  /* 0x0000000400007211 */ /* 0x000fe200078f18ff */
[----:B------:R-:W-:Y:S01]  /*75f0*/  UIMAD UR4, UR6, UR4, URZ ;  /* 0x00000004060472a4 */ /* 0x000fe2000f8e023f */
[----:B------:R-:W-:Y:S01]  /*7600*/  F2FP.PACK_AB R111, R37, R36 ;  /* 0x00000024256f723e */ /* 0x000fe200000000ff */
[----:B------:R-:W-:Y:S01]  /*7610*/  USEL UR8, UR8, 0x80, UP0 ;  /* 0x0000008008087887 */ /* 0x000fe20008000000 */
[----:B------:R-:W-:Y:S01]  /*7620*/  LOP3.LUT R2, R0, 0xfffffff8, RZ, 0xc0, !PT ;  /* 0xfffffff800027812 */ /* 0x000fe200078ec0ff */
[----:B------:R-:W-:Y:S01]  /*7630*/  UIMAD UR5, UR21, UR5, UR4 ;  /* 0x00000005150572a4 */ /* 0x000fe2000f8e0204 */
[----:B------:R-:W-:Y:S01]  /*7640*/  LEA.HI R0, R5, R250, RZ, 0x5 ;  /* 0x000000fa05007211 */ /* 0x000fe200078f28ff */
[----:B------:R-:W-:Y:S01]  /*7650*/  USHF.R.S32.HI UR7, URZ, 0x1f, UR22 ;  /* 0x0000001f3f077899 */ /* 0x000fe20008011416 */
[----:B------:R-:W-:Y:S01]  /*7660*/  F2FP.PACK_AB R109, R39, R38 ;  /* 0x00000026276d723e */ /* 0x000fe200000000ff */
[----:B------:R-:W-:Y:S01]  /*7670*/  IMAD.IADD R8, R4, 0x1, -R2 ;  /* 0x0000000104087824 */ /* 0x000fe200078e0a02 */
[----:B------:R-:W-:Y:S01]  /*7680*/  LEA.HI R2, R5, R250, RZ, 0x6 ;  /* 0x000000fa05027211 */ /* 0x000fe200078f30ff */
[----:B------:R-:W-:Y:S01]  /*7690*/  BSSY B0, `(.L_x_1925) ;  /* 0x00000ca000007945 */ /* 0x000fe20003800000 */
[----:B------:R-:W-:-:S02]  /*76a0*/  SHF.R.S32.HI R6, RZ, 0x5, R0 ;  /* 0x00000005ff067819 */ /* 0x000fc40000011400 */
[----:B------:R-:W-:Y:S02]  /*76b0*/  LOP3.LUT R4, R3, 0x3ffffffc, RZ, 0xc0, !PT ;  /* 0x3ffffffc03047812 */ /* 0x000fe400078ec0ff */
[----:B------:R-:W-:Y:S01]  /*76c0*/  SHF.R.U32.HI R5, RZ, 0x3, R2 ;  /* 0x00000003ff057819 */ /* 0x000fe20000011602 */
[----:B------:R-:W-:Y:S01]  /*76d0*/  IMAD.SHL.U32 R2, R8, 0x40, RZ ;  /* 0x0000004008027824 */ /* 0x000fe200078e00ff */
[----:B------:R-:W-:Y:S01]  /*76e0*/  LEA.HI R0, R0, R6, RZ, 0x1 ;  /* 0x0000000600007211 */ /* 0x000fe200078f08ff */
[----:B------:R-:W-:Y:S01]  /*76f0*/  IMAD.IADD R7, R250, 0x1, -R4 ;  /* 0x00000001fa077824 */ /* 0x000fe200078e0a04 */
[----:B------:R-:W-:Y:S02]  /*7700*/  LOP3.LUT R3, R10, 0xfffffff0, RZ, 0xc0, !PT ;  /* 0xfffffff00a037812 */ /* 0x000fe400078ec0ff */
[----:B------:R-:W-:Y:S02]  /*7710*/  LOP3.LUT R4, R0, 0x1ffffe, RZ, 0xc0, !PT ;  /* 0x001ffffe00047812 */ /* 0x000fe400078ec0ff */
[----:B------:R-:W-:Y:S01]  /*7720*/  LOP3.LUT R0, R2, 0x1c0, RZ, 0xc0, !PT ;  /* 0x000001c002007812 */ /* 0x000fe200078ec0ff */
[----:B------:R-:W-:Y:S01]  /*7730*/  IMAD.IADD R2, R250, 0x1, -R3 ;  /* 0x00000001fa027824 */ /* 0x000fe200078e0a03 */
[----:B------:R-:W-:Y:S01]  /*7740*/  SHF.R.S32.HI R10, RZ, 0x4, R10 ;  /* 0x00000004ff0a7819 */ /* 0x000fe2000001140a */
[----:B------:R-:W-:Y:S01]  /*7750*/  IMAD.IADD R4, R6, 0x1, -R4 ;  /* 0x0000000106047824 */ /* 0x000fe200078e0a04 */
[----:B------:R-:W-:-:S02]  /*7760*/  LOP3.LUT R5, R0, 0x18, R5, 0xf8, !PT ;  /* 0x0000001800057812 */ /* 0x000fc400078ef805 */
[----:B------:R-:W-:Y:S01]  /*7770*/  SHF.R.U32.HI R0, RZ, 0x3, R0 ;  /* 0x00000003ff007819 */ /* 0x000fe20000011600 */
[----:B------:R-:W-:Y:S01]  /*7780*/  IMAD R7, R4, 0x200, R7 ;  /* 0x0000020004077824 */ /* 0x000fe200078e0207 */
[----:B------:R-:W-:Y:S01]  /*7790*/  LOP3.LUT P0, RZ, R8, 0x4, RZ, 0xc0, !PT ;  /* 0x0000000408ff7812 */ /* 0x000fe2000780c0ff */
[----:B------:R-:W-:Y:S01]  /*77a0*/  IMAD.SHL.U32 R3, R10, 0x40, RZ ;  /* 0x000000400a037824 */ /* 0x000fe200078e00ff */
[----:B------:R-:W-:Y:S01]  /*77b0*/  LOP3.LUT R0, R5, R0, RZ, 0x3c, !PT ;  /* 0x0000000005007212 */ /* 0x000fe200078e3cff */
[----:B------:R-:W-:Y:S01]  /*77c0*/  IMAD.SHL.U32 R4, R2, 0x8, RZ ;  /* 0x0000000802047824 */ /* 0x000fe200078e00ff */
[----:B------:R-:W-:Y:S01]  /*77d0*/  SHF.R.S32.HI R6, RZ, 0x1f, R2 ;  /* 0x0000001fff067819 */ /* 0x000fe20000011402 */
[----:B------:R-:W-:Y:S01]  /*77e0*/  IMAD.SHL.U32 R8, R40, 0x4, RZ ;  /* 0x0000000428087824 */ /* 0x000fe200078e00ff */
[----:B------:R-:W-:Y:S01]  /*77f0*/  LOP3.LUT R3, R3, 0x1c0, RZ, 0xc0, !PT ;  /* 0x000001c003037812 */ /* 0x000fe200078ec0ff */
[----:B------:R-:W-:Y:S01]  /*7800*/  IMAD.U32 R0, R7, 0x2, R0 ;  /* 0x0000000207007824 */ /* 0x000fe200078e0000 */
[----:B------:R-:W-:-:S02]  /*7810*/  LEA.HI R2, R6, R2, RZ, 0x3 ;  /* 0x0000000206027211 */ /* 0x000fc400078f18ff */
[----:B------:R-:W-:Y:S01]  /*7820*/  LOP3.LUT R5, R3, 0x38, R4, 0xf8, !PT ;  /* 0x0000003803057812 */ /* 0x000fe200078ef804 */
[----:B------:R-:W-:Y:S01]  /*7830*/  IMAD.SHL.U32 R0, R0, 0x2, RZ ;  /* 0x0000000200007824 */ /* 0x000fe200078e00ff */
[----:B------:R-:W-:Y:S01]  /*7840*/  SHF.R.U32.HI R7, RZ, 0x3, R3 ;  /* 0x00000003ff077819 */ /* 0x000fe20000011603 */
[----:B------:R-:W-:Y:S01]  /*7850*/  IMAD.SHL.U32 R3, R2, 0x400, RZ ;  /* 0x0000040002037824 */ /* 0x000fe200078e00ff */
[----:B------:R-:W-:Y:S02]  /*7860*/  F2FP.PACK_AB R64, R65, R64 ;  /* 0x000000404140723e */ /* 0x000fe400000000ff */
[C---:B------:R-:W-:Y:S01]  /*7870*/  IADD3 R2, R0.reuse, 0x40, RZ ;  /* 0x0000004000027810 */ /* 0x040fe20007ffe0ff */
[----:B------:R-:W-:Y:S01]  /*7880*/  STS [R0+0x8080], R111 ;  /* 0x0080806f00007388 */ /* 0x000fe20000000800 */
[----:B------:R-:W-:Y:S02]  /*7890*/  F2FP.PACK_AB R66, R67, R66 ;  /* 0x000000424342723e */ /* 0x000fe400000000ff */
[----:B------:R-:W-:Y:S01]  /*78a0*/  @P0 IADD3 R2, R0, -0x40, RZ ;  /* 0xffffffc000020810 */ /* 0x000fe20007ffe0ff */
        /* <DEDUP_REMOVED lines=86> */
[----:B------:R-:W-:Y:S01]  /*7e10*/  LOP3.LUT R7, R5, R7, RZ, 0x3c, !PT ;  /* 0x0000000705077212 */ /* 0x000fe200078e3cff */
[----:B------:R-:W-:Y:S01]  /*7e20*/  STS [R2+0xf080], R84 ;  /* 0x00f0805402007388 */ /* 0x000fe20000000800 */
[----:B------:R-:W-:Y:S02]  /*7e30*/  LOP3.LUT R6, R3, 0x7fffe000, RZ, 0xc0, !PT ;  /* 0x7fffe00003067812 */ /* 0x000fe400078ec0ff */
[----:B------:R-:W-:Y:S01]  /*7e40*/  F2FP.PACK_AB R5, R149, R148 ;  /* 0x000000949505723e */ /* 0x000fe200000000ff */
[----:B------:R-:W-:Y:S01]  /*7e50*/  STS [R2+0xf480], R86 ;  /* 0x00f4805602007388 */ /* 0x000fe20000000800 */
[----:B------:R-:W-:-:S02]  /*7e60*/  F2FP.PACK_AB R3, R151, R150 ;  /* 0x000000969703723e */ /* 0x000fc400000000ff */
[----:B------:R-:W-:Y:S01]  /*7e70*/  LOP3.LUT R8, R8, 0x7ffffe00, RZ, 0xc0, !PT ;  /* 0x7ffffe0008087812 */ /* 0x000fe200078ec0ff */
[----:B------:R-:W-:Y:S01]  /*7e80*/  STS [R0+0x80], R39 ;  /* 0x0000802700007388 */ /* 0x000fe20000000800 */
[----:B------:R-:W-:Y:S02]  /*7e90*/  ISETP.GE.AND P2, PT, R10, UR8, PT ;  /* 0x000000080a007c0c */ /* 0x000fe4000bf46270 */
[----:B------:R-:W-:Y:S01]  /*7ea0*/  IADD3 R6, R7, R6, R8 ;  /* 0x0000000607067210 */ /* 0x000fe20007ffe008 */
[----:B------:R-:W-:Y:S01]  /*7eb0*/  STS [R0+0x480], R38 ;  /* 0x0004802600007388 */ /* 0x000fe20000000800 */
[----:B------:R-:W-:Y:S01]  /*7ec0*/  ISETP.GE.OR P0, PT, R4, c[0x0][0x324], P2 ;  /* 0x0000c90004007a0c */ /* 0x000fe20001706670 */
[----:B------:R-:W-:Y:S02]  /*7ed0*/  IMAD.U32 R7, RZ, RZ, UR20 ;  /* 0x00000014ff077e24 */ /* 0x000fe4000f8e00ff */
        /* <DEDUP_REMOVED lines=33> */
[----:B------:R-:W-:Y:S01]  /*80f0*/  IMAD.U32 R6, RZ, RZ, UR22 ;  /* 0x00000016ff067e24 */ /* 0x000fe2000f8e00ff */
[----:B---3--:R-:W-:Y:S01]  /*8100*/  SHF.R.S32.HI R5, RZ, 0x1f, R4 ;  /* 0x0000001fff057819 */ /* 0x008fe20000011404 */
        /* <DEDUP_REMOVED lines=34> */
.L_x_1926:
[----:B--234-:R-:W-:Y:S05]  /*8330*/  BSYNC B0 ;  /* 0x0000000000007941 */ /* 0x01cfea0003800000 */
.L_x_1925:
        /* <DEDUP_REMOVED lines=17> */
.L_x_1928:
[----:B------:R-:W-:Y:S05]  /*8450*/  BSYNC B0 ;  /* 0x0000000000007941 */ /* 0x000fea0003800000 */
.L_x_1927:
        /* <DEDUP_REMOVED lines=17> */
.L_x_1930:
[----:B------:R-:W-:Y:S05]  /*8570*/  BSYNC B0 ;  /* 0x0000000000007941 */ /* 0x000fea0003800000 */
.L_x_1929:
        /* <DEDUP_REMOVED lines=16> */
.L_x_1932:
[----:B------:R-:W-:Y:S05]  /*8680*/  BSYNC B0 ;  /* 0x0000000000007941 */ /* 0x000fea0003800000 */
.L_x_1931:
        /* <DEDUP_REMOVED lines=16> */
.L_x_1934:
[----:B------:R-:W-:Y:S05]  /*8790*/  BSYNC B0 ;  /* 0x0000000000007941 */ /* 0x000fea0003800000 */
.L_x_1933:
        /* <DEDUP_REMOVED lines=16> */
.L_x_1936:
[----:B------:R-:W-:Y:S05]  /*88a0*/  BSYNC B0 ;  /* 0x0000000000007941 */ /* 0x000fea0003800000 */
.L_x_1935:
        /* <DEDUP_REMOVED lines=16> */
.L_x_1938:
[----:B------:R-:W-:Y:S05]  /*89b0*/  BSYNC B0 ;  /* 0x0000000000007941 */ /* 0x000fea0003800000 */
.L_x_1937:
        /* <DEDUP_REMOVED lines=15> */
.L_x_1940:
[----:B------:R-:W-:Y:S05]  /*8ab0*/  BSYNC B0 ;  /* 0x0000000000007941 */ /* 0x000fea0003800000 */
.L_x_1939:
        /* <DEDUP_REMOVED lines=23> */
.L_x_1942:
[----:B------:R-:W-:Y:S05]  /*8c30*/  BSYNC B0 ;  /* 0x0000000000007941 */ /* 0x000fea0003800000 */
.L_x_1941:
        /* <DEDUP_REMOVED lines=15> */
.L_x_1944:
[----:B------:R-:W-:Y:S05]  /*8d30*/  BSYNC B0 ;  /* 0x0000000000007941 */ /* 0x000fea0003800000 */
.L_x_1943:
        /* <DEDUP_REMOVED lines=15> */
.L_x_1946:
[----:B------:R-:W-:Y:S05]  /*8e30*/  BSYNC B0 ;  /* 0x0000000000007941 */ /* 0x000fea0003800000 */
.L_x_1945:
        /* <DEDUP_REMOVED lines=14> */
.L_x_1948:
[----:B------:R-:W-:Y:S05]  /*8f20*/  BSYNC B0 ;  /* 0x0000000000007941 */ /* 0x000fea0003800000 */
.L_x_1947:
        /* <DEDUP_REMOVED lines=14> */
.L_x_1950:
[----:B------:R-:W-:Y:S05]  /*9010*/  BSYNC B0 ;  /* 0x0000000000007941 */ /* 0x000fea0003800000 */
.L_x_1949:
        /* <DEDUP_REMOVED lines=14> */
.L_x_1952:
[----:B------:R-:W-:Y:S05]  /*9100*/  BSYNC B0 ;  /* 0x0000000000007941 */ /* 0x000fea0003800000 */
.L_x_1951:
        /* <DEDUP_REMOVED lines=14> */
.L_x_1954:
[----:B------:R-:W-:Y:S05]  /*91f0*/  BSYNC B0 ;  /* 0x0000000000007941 */ /* 0x000fea0003800000 */
.L_x_1953:
        /* <DEDUP_REMOVED lines=14> */
.L_x_1924:
[----:B------:R-:W-:Y:S01]  /*92e0*/  SHF.R.S32.HI R0, RZ, 0x1f, R250 ;  /* 0x0000001fff007819 */ /* 0x000fe200000114fa */
[----:B------:R-:W-:Y:S01]  /*92f0*/  USHF.R.S32.HI UR6, URZ, 0x1f, UR21 ;  /* 0x0000001f3f067899 */ /* 0x000fe20008011415 */
[----:B------:R-:W-:Y:S01]  /*9300*/  IMAD.U32 R10, RZ, RZ, UR21 ;  /* 0x00000015ff0a7e24 */ /* 0x000fe2000f8e00ff */
[----:B------:R-:W-:Y:S01]  /*9310*/  ULDC.64 UR4, c[0x0][0x308] ;  /* 0x0000c20000047ab9 */ /* 0x000fe20000000a00 */
[----:B------:R-:W-:Y:S01]  /*9320*/  LEA.HI R0, R0, R250, RZ, 0x4 ;  /* 0x000000fa00007211 */ /* 0x000fe200078f20ff */
[----:B------:R-:W-:Y:S01]  /*9330*/  UIMAD UR4, UR6, UR4, URZ ;  /* 0x00000004060472a4 */ /* 0x000fe2000f8e023f */
[----:B------:R-:W-:Y:S01]  /*9340*/  IMAD.U32 R2, RZ, RZ, UR20 ;  /* 0x00000014ff027e24 */ /* 0x000fe2000f8e00ff */
[----:B------:R-:W-:Y:S01]  /*9350*/  USHF.R.S32.HI UR8, URZ, 0x1f, UR22 ;  /* 0x0000001f3f087899 */ /* 0x000fe20008011416 */
[----:B------:R-:W-:Y:S01]  /*9360*/  LOP3.LUT R4, R0, 0x1ffffff0, RZ, 0xc0, !PT ;  /* 0x1ffffff000047812 */ /* 0x000fe200078ec0ff */
[----:B------:R-:W-:Y:S01]  /*9370*/  UIMAD UR5, UR21, UR5, UR4 ;  /* 0x00000005150572a4 */ /* 0x000fe2000f8e0204 */
[----:B------:R-:W-:Y:S01]  /*9380*/  SHF.R.S32.HI R6, RZ, 0x4, R0 ;  /* 0x00000004ff067819 */ /* 0x000fe20000011400 */
[----:B------:R-:W-:Y:S01]  /*9390*/  IMAD.U32 R0, RZ, RZ, UR22 ;  /* 0x00000016ff007e24 */ /* 0x000fe2000f8e00ff */
[----:B------:R-:W-:Y:S01]  /*93a0*/  ULDC UR4, c[0x0][0x2f0] ;  /* 0x0000bc0000047ab9 */ /* 0x000fe20000000800 */
[----:B------:R-:W-:Y:S01]  /*93b0*/  IMAD.IADD R4, R250, 0x1, -R4 ;  /* 0x00000001fa047824 */ /* 0x000fe200078e0a04 */
[----:B------:R-:W-:Y:S01]  /*93c0*/  UIADD3 UR7, -UR7, UR4, URZ ;  /* 0x0000000407077290 */ /* 0x000fe2000fffe13f */
[----:B------:R-:W-:Y:S01]  /*93d0*/  SHF.R.S32.HI R7, RZ, 0x1f, R6 ;  /* 0x0000001fff077819 */ /* 0x000fe20000011406 */
[----:B------:R-:W-:Y:S01]  /*93e0*/  BSSY B0, `(.L_x_1955) ;  /* 0x0000016000007945 */ /* 0x000fe20003800000 */
[----:B------:R-:W-:-:S03]  /*93f0*/  IMAD.SHL.U32 R4, R4, 0x8, RZ ;  /* 0x0000000804047824 */ /* 0x000fc600078e00ff */
[----:B------:R-:W-:Y:S01]  /*9400*/  ISETP.GE.AND P2, PT, R6, UR7, PT ;  /* 0x0000000706007c0c */ /* 0x000fe2000bf46270 */
        /* <DEDUP_REMOVED lines=19> */
.L_x_1956:
[----:B------:R-:W-:Y:S05]  /*9540*/  BSYNC B0 ;  /* 0x0000000000007941 */ /* 0x000fea0003800000 */
.L_x_1955:
        /* <DEDUP_REMOVED lines=17> */
.L_x_1958:
[----:B------:R-:W-:Y:S05]  /*9660*/  BSYNC B0 ;  /* 0x0000000000007941 */ /* 0x000fea0003800000 */
.L_x_1957:
        /* <DEDUP_REMOVED lines=17> */
.L_x_1960:
[----:B------:R-:W-:Y:S05]  /*9780*/  BSYNC B0 ;  /* 0x0000000000007941 */ /* 0x000fea0003800000 */
.L_x_1959:
        /* <DEDUP_REMOVED lines=16> */
.L_x_1962:
[----:B------:R-:W-:Y:S05]  /*9890*/  BSYNC B0 ;  /* 0x0000000000007941 */ /* 0x000fea0003800000 */
.L_x_1961:
        /* <DEDUP_REMOVED lines=16> */
.L_x_1964:
[----:B------:R-:W-:Y:S05]  /*99a0*/  BSYNC B0 ;  /* 0x0000000000007941 */ /* 0x000fea0003800000 */
.L_x_1963:
        /* <DEDUP_REMOVED lines=16> */
.L_x_1966:
[----:B------:R-:W-:Y:S05]  /*9ab0*/  BSYNC B0 ;  /* 0x0000000000007941 */ /* 0x000fea0003800000 */
.L_x_1965:
        /* <DEDUP_REMOVED lines=16> */
.L_x_1968:
[----:B------:R-:W-:Y:S05]  /*9bc0*/  BSYNC B0 ;  /* 0x0000000000007941 */ /* 0x000fea0003800000 */
.L_x_1967:
        /* <DEDUP_REMOVED lines=15> */
.L_x_1970:
[----:B------:R-:W-:Y:S05]  /*9cc0*/  BSYNC B0 ;  /* 0x0000000000007941 */ /* 0x000fea0003800000 */
.L_x_1969:
        /* <DEDUP_REMOVED lines=23> */
.L_x_1972:
[----:B------:R-:W-:Y:S05]  /*9e40*/  BSYNC B0 ;  /* 0x0000000000007941 */ /* 0x000fea0003800000 */
.L_x_1971:
        /* <DEDUP_REMOVED lines=15> */
.L_x_1974:
[----:B------:R-:W-:Y:S05]  /*9f40*/  BSYNC B0 ;  /* 0x0000000000007941 */ /* 0x000fea0003800000 */
.L_x_1973:
        /* <DEDUP_REMOVED lines=15> */
.L_x_1976:
[----:B------:R-:W-:Y:S05]  /*a040*/  BSYNC B0 ;  /* 0x0000000000007941 */ /* 0x000fea0003800000 */
.L_x_1975:
        /* <DEDUP_REMOVED lines=14> */
.L_x_1978:
[----:B------:R-:W-:Y:S05]  /*a130*/  BSYNC B0 ;  /* 0x0000000000007941 */ /* 0x000fea0003800000 */
.L_x_1977:
        /* <DEDUP_REMOVED lines=14> */
.L_x_1980:
[----:B------:R-:W-:Y:S05]  /*a220*/  BSYNC B0 ;  /* 0x0000000000007941 */ /* 0x000fea0003800000 */
.L_x_1979:
        /* <DEDUP_REMOVED lines=14> */
.L_x_1982:
[----:B------:R-:W-:Y:S05]  /*a310*/  BSYNC B0 ;  /* 0x0000000000007941 */ /* 0x000fea0003800000 */
.L_x_1981:
        /* <DEDUP_REMOVED lines=14> */
.L_x_1984:
[----:B------:R-:W-:Y:S05]  /*a400*/  BSYNC B0 ;  /* 0x0000000000007941 */ /* 0x000fea0003800000 */
.L_x_1983:
        /* <DEDUP_REMOVED lines=13> */
.L_x_1985:
        /* <DEDUP_REMOVED lines=10> */
.L_x_2337:


//--------------------- .text._ZN7cutlass13device_kernelIN5flash19enable_sm80_to_sm89INS1_16FlashAttnBwdSm80INS1_25CollectiveMainloopBwdSm80ILi2ELi2EN4cute5tupleIJNS5_1CILi64EEENS7_ILi128EEES9_EEENS_6half_tEfNS_4arch4Sm80ELb1ELb0ELb1ELb0ELb0ELb0ELb0ELb0ELi2ELi2ELi2ELi2ELb0EEENS1_24CollectiveEpilogueBwdGQAISA_fSD_Li256ELb0ELb0EEENS1_25SingleTileBwdLPTSchedulerILb0ELi128ELb0EEEEEEEEEvNT_6ParamsE --------------------------
	.section	.text._ZN7cutlass13device_kernelIN5flash19enable_sm80_to_sm89INS1_16FlashAttnBwdSm80INS1_25CollectiveMainloopBwdSm80ILi2ELi2EN4cute5tupleIJNS5_1CILi64EEENS7_ILi128EEES9_EEENS_6half_tEfNS_4arch4Sm80ELb1ELb0ELb1ELb0ELb0ELb0ELb0ELb0ELi2ELi2ELi2ELi2ELb0EEENS1_24CollectiveEpilogueBwdGQAISA_fSD_Li256ELb0ELb0EEENS1_25SingleTileBwdLPTSchedulerILb0ELi128ELb0EEEEEEEEEvNT_6ParamsE,"ax",@progbits
	.sectioninfo	@"SHI_REGISTERS=255"
	.align	128
.text._ZN7cutlass13device_kernelIN5flash19enable_sm80_to_sm89INS1_16FlashAttnBwdSm80INS1_25CollectiveMainloopBwdSm80ILi2ELi2EN4cute5tupleIJNS5_1CILi64EEENS7_ILi128EEES9_EEENS_6half_tEfNS_4arch4Sm80ELb1ELb0ELb1ELb0ELb0ELb0ELb0ELb0ELi2ELi2ELi2ELi2ELb0EEENS1_24CollectiveEpilogueBwdGQAISA_fSD_Li256ELb0ELb0EEENS1_25SingleTileBwdLPTSchedulerILb0ELi128ELb0EEEEEEEEEvNT_6ParamsE:
        .type           _ZN7cutlass13device_kernelIN5flash19enable_sm80_to_sm89INS1_16FlashAttnBwdSm80INS1_25CollectiveMainloopBwdSm80ILi2ELi2EN4cute5tupleIJNS5_1CILi64EEENS7_ILi128EEES9_EEENS_6half_tEfNS_4arch4Sm80ELb1ELb0ELb1ELb0ELb0ELb0ELb0ELb0ELi2ELi2ELi2ELi2ELb0EEENS1_24CollectiveEpilogueBwdGQAISA_fSD_Li256ELb0ELb0EEENS1_25SingleTileBwdLPTSchedulerILb0ELi128ELb0EEEEEEEEEvNT_6ParamsE,@function
        .size           _ZN7cutlass13device_kernelIN5flash19enable_sm80_to_sm89INS1_16FlashAttnBwdSm80INS1_25CollectiveMainloopBwdSm80ILi2ELi2EN4cute5tupleIJNS5_1CILi64EEENS7_ILi128EEES9_EEENS_6half_tEfNS_4arch4Sm80ELb1ELb0ELb1ELb0ELb0ELb0ELb0ELb0ELi2ELi2ELi2ELi2ELb0EEENS1_24CollectiveEpilogueBwdGQAISA_fSD_Li256ELb0ELb0EEENS1_25SingleTileBwdLPTSchedulerILb0ELi128ELb0EEEEEEEEEvNT_6ParamsE,(.L_x_2338 - _ZN7cutlass13device_kernelIN5flash19enable_sm80_to_sm89INS1_16FlashAttnBwdSm80INS1_25CollectiveMainloopBwdSm80ILi2ELi2EN4cute5tupleIJNS5_1CILi64EEENS7_ILi128EEES9_EEENS_6half_tEfNS_4arch4Sm80ELb1ELb0ELb1ELb0ELb0ELb0ELb0ELb0ELi2ELi2ELi2ELi2ELb0EEENS1_24CollectiveEpilogueBwdGQAISA_fSD_Li256ELb0ELb0EEENS1_25SingleTileBwdLPTSchedulerILb0ELi128ELb0EEEEEEEEEvNT_6ParamsE)
        .other          _ZN7cutlass13device_kernelIN5flash19enable_sm80_to_sm89INS1_16FlashAttnBwdSm80INS1_25CollectiveMainloopBwdSm80ILi2ELi2EN4cute5tupleIJNS5_1CILi64EEENS7_ILi128EEES9_EEENS_6half_tEfNS_4arch4Sm80ELb1ELb0ELb1ELb0ELb0ELb0ELb0ELb0ELi2ELi2ELi2ELi2ELb0EEENS1_24CollectiveEpilogueBwdGQAISA_fSD_Li256ELb0ELb0EEENS1_25SingleTileBwdLPTSchedulerILb0ELi128ELb0EEEEEEEEEvNT_6ParamsE,@"STO_CUDA_ENTRY STV_DEFAULT"
_ZN7cutlass13device_kernelIN5flash19enable_sm80_to_sm89INS1_16FlashAttnBwdSm80INS1_25CollectiveMainloopBwdSm80ILi2ELi2EN4cute5tupleIJNS5_1CILi64EEENS7_ILi128EEES9_EEENS_6half_tEfNS_4arch4Sm80ELb1ELb0ELb1ELb0ELb0ELb0ELb0ELb0ELi2ELi2ELi2ELi2ELb0EEENS1_24CollectiveEpilogueBwdGQAISA_fSD_Li256ELb0ELb0EEENS1_25SingleTileBwdLPTSchedulerILb0ELi128ELb0EEEEEEEEEvNT_6ParamsE:
[----:B------:R-:W-:-:S03]  /*0000*/  MOV R1, c[0x0][0x28] ;  /* 0x00000a0000017a02 */ /* 0x000fc60000000f00 */
[----:B------:R-:W1:Y:S01]  /*0010*/  S2R R2, SR_TID.X ;  /* 0x0000000000027919 */ /* 0x000e620000002100 */
[----:B------:R-:W-:Y:S01]  /*0020*/  IADD3 R1, R1, -0x50, RZ ;  /* 0xffffffb001017810 */ /* 0x000fe20007ffe0ff */
[----:B------:R-:W2:Y:S01]  /*0030*/  S2UR UR7, SR_CTAID.X ;  /* 0x00000000000779c3 */ /* 0x000ea20000002500 */
[----:B------:R-:W-:Y:S02]  /*0040*/  IMAD.MOV.U32 R33, RZ, RZ, R3 ;  /* 0x000000ffff217224 */ /* 0x000fe400078e0003 */
[--C-:B-1----:R-:W-:Y:S01]  /*0050*/  IMAD.MOV.U32 R32, RZ, RZ, R2.reuse ;  /* 0x000000ffff207224 */ /* 0x102fe200078e0002 */
[----:B------:R-:W-:Y:S01]  /*0060*/  STL [R1+0x10], R2 ;  /* 0x0000100201007387 */ /* 0x000fe20000100800 */
        /* <DEDUP_REMOVED lines=25> */
.L_x_1987:
[----:B------:R-:W-:Y:S02]  /*0200*/  ULDC UR8, c[0x0][0x3b4] ;  /* 0x0000ed0000087ab9 */ /* 0x000fe40000000800 */
[----:B------:R-:W-:Y:S02]  /*0210*/  UISETP.NE.AND UP0, UPT, UR8, 0x1, UPT ;  /* 0x000000010800788c */ /* 0x000fe4000bf05270 */
[----:B------:R-:W-:Y:S02]  /*0220*/  ULDC.64 UR4, c[0x0][0x3b8] ;  /* 0x0000ee0000047ab9 */ /* 0x000fe40000000a00 */
[----:B------:R-:W-:Y:S02]  /*0230*/  UIMAD.WIDE.U32 UR10, UR7, UR4, URZ ;  /* 0x00000004070a72a5 */ /* 0x000fe4000f8e003f */
[----:B------:R-:W-:-:S05]  /*0240*/  UMOV UR24, UR7 ;  /* 0x0000000700187c82 */ /* 0x000fca0008000000 */
[----:B------:R-:W-:-:S04]  /*0250*/  @UP0 USHF.R.U32.HI UR24, URZ, UR5, UR11 ;  /* 0x000000053f180299 */ /* 0x000fc8000801160b */
[----:B------:R-:W-:Y:S02]  /*0260*/  UIMAD UR8, UR24, UR8, URZ ;  /* 0x00000008180872a4 */ /* 0x000fe4000f8e023f */
.L_x_1988:
        /* <DEDUP_REMOVED lines=11> */
.L_x_1986:
        /* <DEDUP_REMOVED lines=20> */
.L_x_1990:
[----:B------:R-:W-:Y:S02]  /*0460*/  ULDC UR8, c[0x0][0x3b4] ;  /* 0x0000ed0000087ab9 */ /* 0x000fe40000000800 */
[----:B------:R-:W-:Y:S02]  /*0470*/  UISETP.NE.AND UP0, UPT, UR8, 0x1, UPT ;  /* 0x000000010800788c */ /* 0x000fe4000bf05270 */
[----:B------:R-:W-:Y:S02]  /*0480*/  ULDC.64 UR4, c[0x0][0x3b8] ;  /* 0x0000ee0000047ab9 */ /* 0x000fe40000000a00 */
[----:B------:R-:W-:Y:S02]  /*0490*/  UIMAD.WIDE.U32 UR10, UR7, UR4, URZ ;  /* 0x00000004070a72a5 */ /* 0x000fe4000f8e003f */
[----:B------:R-:W-:-:S05]  /*04a0*/  UMOV UR24, UR7 ;  /* 0x0000000700187c82 */ /* 0x000fca0008000000 */
[----:B------:R-:W-:-:S04]  /*04b0*/  @UP0 USHF.R.U32.HI UR24, URZ, UR5, UR11 ;  /* 0x000000053f180299 */ /* 0x000fc8000801160b */
[----:B------:R-:W-:Y:S02]  /*04c0*/  UIMAD UR8, UR24, UR8, URZ ;  /* 0x00000008180872a4 */ /* 0x000fe4000f8e023f */
.L_x_1991:
        /* <DEDUP_REMOVED lines=10> */
.L_x_1989:
        /* <DEDUP_REMOVED lines=120> */
[----:B------:R-:W-:Y:S01]  /*0cf0*/  LOP3.LUT R0, R0, 0x1c0, RZ, 0xc0, !PT ;  /* 0x000001c000007812 */ /* 0x000fe200078ec0ff */
[----:B------:R-:W-:Y:S01]  /*0d00*/  UIMAD UR6, UR9, UR5, UR4 ;  /* 0x00000005090672a4 */ /* 0x000fe2000f8e0204 */
[--C-:B------:R-:W-:Y:S01]  /*0d10*/  SHF.R.S32.HI R19, RZ, 0x1f, R18.reuse ;  /* 0x0000001fff137819 */ /* 0x100fe20000011412 */
[----:B------:R-:W-:Y:S01]  /*0d20*/  IMAD.SHL.U32 R28, R25, 0x200, RZ ;  /* 0x00000200191c7824 */ /* 0x000fe200078e00ff */
[----:B------:R-:W-:Y:S01]  /*0d30*/  ULDC.64 UR4, c[0x0][0x1b0] ;  /* 0x00006c0000047ab9 */ /* 0x000fe20000000a00 */
[----:B------:R-:W-:Y:S01]  /*0d40*/  IADD3 R21, R5, UR7, RZ ;  /* 0x0000000705157c10 */ /* 0x000fe2000fffe0ff */
[----:B------:R-:W-:Y:S01]  /*0d50*/  UIMAD UR8, UR8, UR4, URZ ;  /* 0x00000004080872a4 */ /* 0x000fe2000f8e023f */
[----:B------:R-:W-:Y:S01]  /*0d60*/  LOP3.LUT R5, R0, 0x38, R18, 0xf8, !PT ;  /* 0x0000003800057812 */ /* 0x000fe200078ef812 */
[----:B------:R-:W-:Y:S01]  /*0d70*/  IMAD.MOV.U32 R20, RZ, RZ, R4 ;  /* 0x000000ffff147224 */ /* 0x000fe200078e0004 */
[----:B------:R-:W-:Y:S01]  /*0d80*/  IADD3 R7, R3, UR13, RZ ;  /* 0x0000000d03077c10 */ /* 0x000fe2000fffe0ff */
[----:B------:R-:W-:Y:S01]  /*0d90*/  UIMAD UR8, UR9, UR5, UR8 ;  /* 0x00000005090872a4 */ /* 0x000fe2000f8e0208 */
[----:B------:R-:W-:Y:S01]  /*0da0*/  SHF.R.U32.HI R0, RZ, 0x3, R0 ;  /* 0x00000003ff007819 */ /* 0x000fe20000011600 */
[----:B------:R-:W-:Y:S01]  /*0db0*/  IMAD.U32 R10, RZ, RZ, UR24 ;  /* 0x00000018ff0a7e24 */ /* 0x000fe2000f8e00ff */
[----:B------:R-:W-:Y:S01]  /*0dc0*/  ULDC.64 UR4, c[0x0][0x1e8] ;  /* 0x00007a0000047ab9 */ /* 0x000fe20000000a00 */
[----:B------:R-:W-:Y:S01]  /*0dd0*/  SHF.R.S32.HI R251, RZ, 0x1f, R250 ;  /* 0x0000001ffffb7819 */ /* 0x000fe200000114fa */
[----:B------:R-:W-:Y:S01]  /*0de0*/  UMOV UR15, 0x6 ;  /* 0x00000006000f7882 */ /* 0x000fe20000000000 */
[----:B------:R-:W-:Y:S01]  /*0df0*/  LOP3.LUT R13, R28, R5, R0, 0xf6, !PT ;  /* 0x000000051c0d7212 */ /* 0x000fe200078ef600 */
[----:B------:R-:W-:Y:S01]  /*0e00*/  IMAD.U32 R0, RZ, RZ, UR23 ;  /* 0x00000017ff007e24 */ /* 0x000fe2000f8e00ff */
[----:B------:R-:W-:Y:S01]  /*0e10*/  IADD3 R30, R18, 0x40, RZ ;  /* 0x00000040121e7810 */ /* 0x000fe20007ffe0ff */
[----:B------:R-:W-:Y:S01]  /*0e20*/  IMAD.WIDE R10, R10, 0x80, R250 ;  /* 0x000000800a0a7825 */ /* 0x000fe200078e02fa */
[----:B------:R-:W-:-:S02]  /*0e30*/  ISETP.GE.AND P4, PT, R18, c[0x0][0x1cc], PT ;  /* 0x0000730012007a0c */ /* 0x000fc40003f86270 */
[----:B------:R-:W-:Y:S01]  /*0e40*/  ISETP.GE.AND P2, PT, R30, c[0x0][0x1cc], PT ;  /* 0x000073001e007a0c */ /* 0x000fe20003f46270 */
[----:B------:R-:W-:Y:S02]  /*0e50*/  IMAD.U32 R14, RZ, RZ, UR22 ;  /* 0x00000016ff0e7e24 */ /* 0x000fe4000f8e00ff */
[----:B-1----:R-:W-:Y:S01]  /*0e60*/  IMAD.U32 R8, RZ, RZ, UR9 ;  /* 0x00000009ff087e24 */ /* 0x002fe2000f8e00ff */
[----:B------:R-:W-:Y:S01]  /*0e70*/  USHF.R.S32.HI UR9, URZ, 0x1f, UR23 ;  /* 0x0000001f3f097899 */ /* 0x000fe20008011417 */
[----:B------:R-:W-:Y:S02]  /*0e80*/  IMAD.MOV.U32 R211, RZ, RZ, 0x10 ;  /* 0x00000010ffd37424 */ /* 0x000fe400078e00ff */
[----:B------:R-:W-:Y:S01]  /*0e90*/  IMAD.WIDE.U32 R2, R8, c[0x0][0x1e0], R18 ;  /* 0x0000780008027a25 */ /* 0x000fe200078e0012 */
[----:B------:R-:W-:-:S03]  /*0ea0*/  UIMAD UR4, UR9, UR4, URZ ;  /* 0x00000004090472a4 */ /* 0x000fc6000f8e023f */
[----:B------:R-:W-:Y:S01]  /*0eb0*/  IMAD.WIDE.U32 R4, R8, c[0x0][0x1b0], R18 ;  /* 0x00006c0008047a25 */ /* 0x000fe200078e0012 */
[----:B------:R-:W-:Y:S01]  /*0ec0*/  IADD3 R3, R3, UR6, RZ ;  /* 0x0000000603037c10 */ /* 0x000fe2000fffe0ff */
[----:B------:R-:W-:Y:S02]  /*0ed0*/  UIMAD UR6, UR23, UR5, UR4 ;  /* 0x00000005170672a4 */ /* 0x000fe4000f8e0204 */
[----:B------:R-:W-:Y:S01]  /*0ee0*/  IMAD.U32 R8, RZ, RZ, UR23 ;  /* 0x00000017ff087e24 */ /* 0x000fe2000f8e00ff */
[----:B------:R-:W-:Y:S01]  /*0ef0*/  IADD3 R5, R5, UR8, RZ ;  /* 0x0000000805057c10 */ /* 0x000fe2000fffe0ff */
[----:B------:R-:W-:Y:S01]  /*0f00*/  ULDC.64 UR4, c[0x0][0x1b8] ;  /* 0x00006e0000047ab9 */ /* 0x000fe20000000a00 */
[----:B------:R-:W-:Y:S01]  /*0f10*/  IMAD.WIDE.U32 R2, R0, c[0x0][0x1e8], R2 ;  /* 0x00007a0000027a25 */ /* 0x000fe200078e0002 */
[----:B------:R-:W-:Y:S02]  /*0f20*/  UIMAD UR4, UR9, UR4, URZ ;  /* 0x00000004090472a4 */ /* 0x000fe4000f8e023f */
[----:B------:R-:W-:Y:S01]  /*0f30*/  ULDC UR8, c[0x0][0x198] ;  /* 0x0000660000087ab9 */ /* 0x000fe20000000800 */
[C---:B------:R-:W-:Y:S01]  /*0f40*/  IMAD.WIDE.U32 R22, R8.reuse, c[0x0][0x278], R6 ;  /* 0x00009e0008167a25 */ /* 0x040fe200078e0006 */
[----:B------:R-:W-:Y:S01]  /*0f50*/  UIADD3 UR8, -UR12, UR8, URZ ;  /* 0x000000080c087290 */ /* 0x000fe2000fffe13f */
[----:B------:R-:W-:Y:S01]  /*0f60*/  IADD3 R3, R3, UR6, RZ ;  /* 0x0000000603037c10 */ /* 0x000fe2000fffe0ff */
[----:B------:R-:W-:Y:S01]  /*0f70*/  UIMAD UR5, UR23, UR5, UR4 ;  /* 0x00000005170572a4 */ /* 0x000fe2000f8e0204 */
[----:B------:R-:W-:Y:S01]  /*0f80*/  IMAD.WIDE.U32 R8, R8, c[0x0][0x1b8], R4 ;  /* 0x00006e0008087a25 */ /* 0x000fe200078e0004 */
[----:B------:R-:W-:Y:S02]  /*0f90*/  STL.64 [R1+0x38], R22 ;  /* 0x0000381601007387 */ /* 0x000fe40000100a00 */
[C---:B------:R-:W-:Y:S01]  /*0fa0*/  IADD3 R16, -R250.reuse, UR8, RZ ;  /* 0x00000008fa107c10 */ /* 0x040fe2000fffe1ff */
[----:B------:R-:W-:Y:S01]  /*0fb0*/  IMAD R4, R251, c[0x0][0x178], RZ ;  /* 0x00005e00fb047a24 */ /* 0x000fe200078e02ff */
[----:B------:R-:W-:Y:S01]  /*0fc0*/  IADD3 R9, R9, UR5, RZ ;  /* 0x0000000509097c10 */ /* 0x000fe2000fffe0ff */
[----:B------:R-:W-:Y:S01]  /*0fd0*/  IMAD R0, R11, c[0x0][0x1d8], RZ ;  /* 0x000076000b007a24 */ /* 0x000fe200078e02ff */
[----:B------:R-:W-:Y:S01]  /*0fe0*/  ULDC.64 UR4, c[0x0][0x1d8] ;  /* 0x0000760000047ab9 */ /* 0x000fe20000000a00 */
[----:B------:R-:W-:Y:S01]  /*0ff0*/  IMAD R12, R250, c[0x0][0x17c], R4 ;  /* 0x00005f00fa0c7a24 */ /* 0x000fe200078e0204 */
[----:B------:R-:W-:Y:S01]  /*1000*/  ISETP.LT.OR P1, PT, R16, 0x1, P4 ;  /* 0x000000011000780c */ /* 0x000fe20002721670 */
[C---:B------:R-:W-:Y:S01]  /*1010*/  IMAD R0, R10.reuse, c[0x0][0x1dc], R0 ;  /* 0x000077000a007a24 */ /* 0x040fe200078e0200 */
[----:B------:R-:W-:Y:S01]  /*1020*/  USHF.L.U32 UR6, UR4, 0x6, URZ ;  /* 0x0000000604067899 */ /* 0x000fe2000800063f */
[----:B------:R-:W-:Y:S01]  /*1030*/  IMAD.WIDE.U32 R4, R10, c[0x0][0x1d8], R2 ;  /* 0x000076000a047a25 */ /* 0x000fe200078e0002 */
[C---:B------:R-:W-:Y:S01]  /*1040*/  ISETP.LT.OR P5, PT, R16.reuse, 0x1, P2 ;  /* 0x000000011000780c */ /* 0x040fe200017a1670 */
[----:B------:R-:W-:Y:S01]  /*1050*/  USHF.L.U64.HI UR7, UR4, UR15, UR5 ;  /* 0x0000000f04077299 */ /* 0x000fe20008010205 */
[----:B------:R-:W-:Y:S01]  /*1060*/  ISETP.LT.OR P3, PT, R16, 0x21, P4 ;  /* 0x000000211000780c */ /* 0x000fe20002761670 */
[----:B------:R-:W-:Y:S01]  /*1070*/  IMAD.WIDE.U32 R6, R250, c[0x0][0x178], R18 ;  /* 0x00005e00fa067a25 */ /* 0x000fe200078e0012 */
[----:B------:R-:W-:Y:S01]  /*1080*/  LEA R2, P0, R4, c[0x0][0x1c0], 0x1 ;  /* 0x0000700004027a11 */ /* 0x000fe200078008ff */
[----:B------:R-:W-:Y:S01]  /*1090*/  UIADD3 UR14, UP0, UR6, 0x80, URZ ;  /* 0x00000080060e7890 */ /* 0x000fe2000ff1e03f */
[----:B------:R-:W-:Y:S01]  /*10a0*/  ISETP.LT.OR P6, PT, R16, 0x21, P2 ;  /* 0x000000211000780c */ /* 0x000fe200017c1670 */
[----:B------:R-:W-:Y:S01]  /*10b0*/  IMAD.IADD R0, R5, 0x1, R0 ;  /* 0x0000000105007824 */ /* 0x000fe200078e0200 */
[----:B------:R-:W-:Y:S01]  /*10c0*/  ULDC.64 UR4, c[0x0][0x180] ;  /* 0x0000600000047ab9 */ /* 0x000fe20000000a00 */
[----:B------:R-:W-:Y:S01]  /*10d0*/  IMAD.IADD R7, R7, 0x1, R12 ;  /* 0x0000000107077824 */ /* 0x000fe200078e020c */
[----:B------:R-:W-:Y:S01]  /*10e0*/  UIADD3.X UR13, URZ, UR7, URZ, UP0, !UPT ;  /* 0x000000073f0d7290 */ /* 0x000fe200087fe43f */
[----:B------:R-:W-:Y:S01]  /*10f0*/  IMAD.SHL.U32 R12, R13, 0x2, RZ ;  /* 0x000000020d0c7824 */ /* 0x000fe200078e00ff */
[----:B------:R-:W-:Y:S01]  /*1100*/  LEA.HI.X R3, R4, c[0x0][0x1c4], R0, 0x1, P0 ;  /* 0x0000710004037a11 */ /* 0x000fe200000f0c00 */
[----:B------:R-:W-:Y:S01]  /*1110*/  IMAD.WIDE.U32 R14, R14, c[0x0][0x180], R6 ;  /* 0x000060000e0e7a25 */ /* 0x000fe200078e0006 */
[----:B------:R-:W-:Y:S01]  /*1120*/  IADD3 R4, P0, R2, UR6, RZ ;  /* 0x0000000602047c10 */ /* 0x000fe2000ff1e0ff */
[----:B------:R-:W-:-:S02]  /*1130*/  UIMAD UR4, UR11, UR4, URZ ;  /* 0x000000040b0472a4 */ /* 0x000fc4000f8e023f */
[----:B------:R-:W-:Y:S01]  /*1140*/  IMAD.U32 R6, RZ, RZ, UR6 ;  /* 0x00000006ff067e24 */ /* 0x000fe2000f8e00ff */
[----:B------:R-:W-:Y:S01]  /*1150*/  IADD3.X R5, R3, UR7, RZ, P0, !PT ;  /* 0x0000000703057c10 */ /* 0x000fe200087fe4ff */
[----:B------:R-:W-:Y:S01]  /*1160*/  @!PT LDS RZ, [RZ] ;  /* 0x00000000fffff984 */ /* 0x000fe20000000800 */
[----:B------:R-:W-:Y:S01]  /*1170*/  @!PT LDS RZ, [RZ] ;  /* 0x00000000fffff984 */ /* 0x000fe20000000800 */
[----:B------:R-:W-:Y:S01]  /*1180*/  @!PT LDS RZ, [RZ] ;  /* 0x00000000fffff984 */ /* 0x000fe20000000800 */
[----:B------:R1:W-:Y:S01]  /*1190*/  LDGSTS.E.BYPASS.LTC128B.128 [R12+0x8080], [R2.64], !P1 ;  /* 0x08080000020c7fae */ /* 0x0003e2000c901d5a */
[----:B------:R-:W-:Y:S01]  /*11a0*/  IMAD R0, R11, c[0x0][0x1a8], RZ ;  /* 0x00006a000b007a24 */ /* 0x000fe200078e02ff */
[----:B------:R-:W-:Y:S01]  /*11b0*/  UIMAD UR16, UR22, UR5, UR4 ;  /* 0x00000005161072a4 */ /* 0x000fe2000f8e0204 */
        /* <DEDUP_REMOVED lines=13> */
[----:B------:R-:W-:Y:S01]  /*1290*/  ULDC.64 UR4, c[0x0][0x1a8] ;  /* 0x00006a0000047ab9 */ /* 0x000fe20000000a00 */
[----:B------:R-:W-:Y:S01]  /*12a0*/  IADD3 R9, R15, UR16, RZ ;  /* 0x000000100f097c10 */ /* 0x000fe2000fffe0ff */
[----:B------:R-:W-:Y:S01]  /*12b0*/  USHF.L.U32 UR18, UR4, 0x6, URZ ;  /* 0x0000000604127899 */ /* 0x000fe2000800063f */
[----:B------:R-:W-:Y:S01]  /*12c0*/  IMAD.MOV.U32 R8, RZ, RZ, R14 ;  /* 0x000000ffff087224 */ /* 0x000fe200078e000e */
[----:B------:R-:W-:Y:S01]  /*12d0*/  USHF.L.U64.HI UR17, UR4, UR15, UR5 ;  /* 0x0000000f04117299 */ /* 0x000fe20008010205 */
[----:B------:R-:W-:Y:S01]  /*12e0*/  IMAD.MOV.U32 R212, RZ, RZ, 0x20 ;  /* 0x00000020ffd47424 */ /* 0x000fe200078e00ff */
[----:B------:R-:W-:-:S02]  /*12f0*/  UIADD3 UR19, UP0, UR18, 0x80, URZ ;  /* 0x0000008012137890 */ /* 0x000fc4000ff1e03f */
[----:B------:R-:W-:Y:S02]  /*1300*/  ULDC.64 UR4, c[0x0][0x178] ;  /* 0x00005e0000047ab9 */ /* 0x000fe40000000a00 */
[----:B------:R-:W-:Y:S01]  /*1310*/  UIMAD.WIDE.U32 UR28, UR10, UR4, URZ ;  /* 0x000000040a1c72a5 */ /* 0x000fe2000f8e003f */
[----:B------:R-:W-:Y:S01]  /*1320*/  IMAD.U32 R15, RZ, RZ, UR4 ;  /* 0x00000004ff0f7e24 */ /* 0x000fe2000f8e00ff */
[----:B------:R-:W-:Y:S01]  /*1330*/  UIADD3.X UR20, URZ, UR17, URZ, UP0, !UPT ;  /* 0x000000113f147290 */ /* 0x000fe200087fe43f */
[C---:B-1----:R-:W-:Y:S02]  /*1340*/  IADD3 R2, P1, R4.reuse, UR6, RZ ;  /* 0x0000000604027c10 */ /* 0x042fe4000ff3e0ff */
[----:B--2---:R-:W-:Y:S02]  /*1350*/  IADD3 R4, P0, R4, UR14, RZ ;  /* 0x0000000e04047c10 */ /* 0x004fe4000ff1e0ff */
[C---:B------:R-:W-:Y:S02]  /*1360*/  IADD3.X R3, R5.reuse, UR7, RZ, P1, !PT ;  /* 0x0000000705037c10 */ /* 0x040fe40008ffe4ff */
[----:B------:R-:W-:-:S02]  /*1370*/  IADD3.X R5, R5, UR13, RZ, P0, !PT ;  /* 0x0000000d05057c10 */ /* 0x000fc400087fe4ff */
[----:B---3--:R-:W-:Y:S01]  /*1380*/  IADD3 R6, P0, R2, UR6, RZ ;  /* 0x0000000602067c10 */ /* 0x008fe2000ff1e0ff */
[----:B------:R1:W-:Y:S01]  /*1390*/  LDGSTS.E.BYPASS.LTC128B.128 [R12+0xa080], [R2.64], !P5 ;  /* 0x0a080000020c7fae */ /* 0x0003e2000e901d5a */
[----:B------:R-:W-:Y:S02]  /*13a0*/  ISETP.GE.AND P5, PT, R30, c[0x0][0x19c], PT ;  /* 0x000067001e007a0c */ /* 0x000fe40003fa6270 */
[----:B------:R-:W-:Y:S01]  /*13b0*/  IADD3.X R7, R3, UR7, RZ, P0, !PT ;  /* 0x0000000703077c10 */ /* 0x000fe200087fe4ff */
[----:B------:R2:W-:Y:S01]  /*13c0*/  LDGSTS.E.BYPASS.LTC128B.128 [R12+0xe080], [R4.64], !P3 ;  /* 0x0e080000040c7fae */ /* 0x0005e2000d901d5a */
[C---:B------:R-:W-:Y:S01]  /*13d0*/  ISETP.LT.OR P3, PT, R16.reuse, 0x1, P6 ;  /* 0x000000011000780c */ /* 0x040fe20003761670 */
[----:B------:R-:W-:Y:S02]  /*13e0*/  ULDC.64 UR6, c[0x0][0x188] ;  /* 0x0000620000067ab9 */ /* 0x000fe40000000a00 */
[----:B------:R3:W-:Y:S01]  /*13f0*/  LDGSTS.E.BYPASS.LTC128B.128 [R12+0xb080], [R6.64], !P4 ;  /* 0x0b080000060c7fae */ /* 0x0007e2000e101d5a */
[----:B------:R-:W-:-:S02]  /*1400*/  ISETP.LT.OR P4, PT, R16, 0x21, P6 ;  /* 0x000000211000780c */ /* 0x000fc40003781670 */
        /* <DEDUP_REMOVED lines=26> */
[----:B------:R-:W-:Y:S01]  /*15b0*/  IMAD.U32 R9, RZ, RZ, UR29 ;  /* 0x0000001dff097e24 */ /* 0x000fe2000f8e00ff */
[----:B------:R-:W-:Y:S01]  /*15c0*/  USHF.R.S32.HI UR16, URZ, 0x1f, UR13 ;  /* 0x0000001f3f107899 */ /* 0x000fe2000801140d */
        /* <DEDUP_REMOVED lines=9> */
[----:B------:R-:W-:-:S03]  /*1660*/  IADD3 R17, R23, UR25, RZ ;  /* 0x0000001917117c10 */ /* 0x000fc6000fffe0ff */
[----:B------:R-:W-:Y:S01]  /*1670*/  UIMAD UR6, UR22, UR7, UR6 ;  /* 0x00000007160672a4 */ /* 0x000fe2000f8e0206 */
[----:B--2---:R-:W-:Y:S02]  /*1680*/  IADD3 R2, P1, P0, R5, 0x80, R2 ;  /* 0x0000008005027810 */ /* 0x004fe4000783e002 */
        /* <DEDUP_REMOVED lines=224> */
.L_x_1994:
[----:B--2---:R-:W-:Y:S05]  /*2490*/  BSYNC B0 ;  /* 0x0000000000007941 */ /* 0x004fea0003800000 */
.L_x_1993:
        /* <DEDUP_REMOVED lines=106> */
.L_x_1997:
        /* <DEDUP_REMOVED lines=258> */
.L_x_1995:
[-C--:B--234-:R-:W-:Y:S01]  /*3b60*/  HMMA.16816.F32 R4, R164, R16.reuse, RZ ;  /* 0x00000010a404723c */ /* 0x09cfe200000018ff */
[----:B------:R-:W2:Y:S01]  /*3b70*/  LDL R192, [R1+0x34] ;  /* 0x0000340001c07983 */ /* 0x000ea20000100800 */
[----:B------:R-:W-:Y:S02]  /*3b80*/  USHF.L.U32 UR4, UR5, 0xd, URZ ;  /* 0x0000000d05047899 */ /* 0x000fe4000800063f */
[----:B------:R-:W-:Y:S01]  /*3b90*/  UIADD3 UR25, UR10, 0x2, URZ ;  /* 0x000000020a197890 */ /* 0x000fe2000fffe03f */
[----:B------:R-:W0:Y:S01]  /*3ba0*/  LDGDEPBAR ;  /* 0x00000000000079af */ /* 0x000e220000000000 */
[----:B------:R-:W-:Y:S02]  /*3bb0*/  UIADD3 UR6, UR4, 0x10, URZ ;  /* 0x0000001004067890 */ /* 0x000fe4000fffe03f */
[C---:B------:R-:W-:Y:S01]  /*3bc0*/  HMMA.16816.F32 R8, R28.reuse, R16, RZ ;  /* 0x000000101c08723c */ /* 0x040fe200000018ff */
[----:B------:R-:W-:Y:S01]  /*3bd0*/  MOV R2, UR4 ;  /* 0x0000000400027c02 */ /* 0x000fe20008000f00 */
[----:B------:R-:W-:Y:S02]  /*3be0*/  UISETP.GE.AND UP0, UPT, UR25, UR21, UPT ;  /* 0x000000151900728c */ /* 0x000fe4000bf06270 */
[----:B------:R-:W-:Y:S04]  /*3bf0*/  IADD3 R0, R214, UR4, RZ ;  /* 0x00000004d6007c10 */ /* 0x000fe8000fffe0ff */
        /* <DEDUP_REMOVED lines=44> */
[----:B------:R-:W-:Y:S01]  /*3ec0*/  ULEA UR6, UR10, 0x1, 0x6 ;  /* 0x000000010a067891 */ /* 0x000fe2000f8e303f */
        /* <DEDUP_REMOVED lines=30> */
[----:B------:R1:W-:Y:S07]  /*40b0*/  MUFU.EX2 R194, R2 ;  /* 0x0000000200c27308 */ /* 0x0003ee0000000800 */
[C---:B------:R-:W-:Y:S08]  /*40c0*/  HMMA.16816.F32 R24, R164.reuse, R176, R24 ;  /* 0x000000b0a418723c */ /* 0x040ff00000001818 */
[-C--:B------:R-:W-:Y:S01]  /*40d0*/  HMMA.16816.F32 R28, R164, R178.reuse, R28 ;  /* 0x000000b2a41c723c */ /* 0x080fe2000000181c */
[----:B------:R-:W2:Y:S07]  /*40e0*/  LDSM.16.M88.4 R164, [R209+0x1a080] ;  /* 0x01a08000d1a4783b */ /* 0x000eae0000000200 */
[----:B------:R-:W-:Y:S01]  /*40f0*/  HMMA.16816.F32 R32, R168, R178, R32 ;  /* 0x000000b2a820723c */ /* 0x000fe20000001820 */
[----:B------:R-:W3:Y:S03]  /*4100*/  LDSM.16.M88.4 R168, [R209+0x1b080] ;  /* 0x01b08000d1a8783b */ /* 0x000ee60000000200 */
[----:B-1----:R-:W-:Y:S02]  /*4110*/  FSEL R2, R201, -INF , P1 ;  /* 0xff800000c9027808 */ /* 0x002fe40000800000 */
[----:B------:R-:W-:Y:S03]  /*4120*/  ISETP.GT.AND P1, PT, R0, 0x20, PT ;  /* 0x000000200000780c */ /* 0x000fe60003f24270 */
[----:B------:R-:W1:Y:S03]  /*4130*/  LDSM.16.M88.4 R176, [R213+0xe080] ;  /* 0x00e08000d5b0783b */ /* 0x000e660000000200 */
[--C-:B------:R-:W-:Y:S04]  /*4140*/  FFMA.FTZ R2, R2, c[0x0][0x29c], -R3.reuse ;  /* 0x0000a70002027a23 */ /* 0x100fe80000010803 */
[----:B------:R4:W-:Y:S01]  /*4150*/  MUFU.EX2 R192, R2 ;  /* 0x0000000200c07308 */ /* 0x0009e20000000800 */
[-C--:B--2---:R-:W-:Y:S05]  /*4160*/  HMMA.16816.F32 R4, R164, R172.reuse, R4 ;  /* 0x000000aca404723c */ /* 0x084fea0000001804 */
[----:B----4-:R-:W-:Y:S03]  /*4170*/  FSEL R2, R197, -INF , P1 ;  /* 0xff800000c5027808 */ /* 0x010fe60000800000 */
[C---:B---3--:R-:W-:Y:S04]  /*4180*/  HMMA.16816.F32 R8, R168.reuse, R172, R8 ;  /* 0x000000aca808723c */ /* 0x048fe80000001808 */
[--C-:B------:R-:W-:Y:S01]  /*4190*/  FFMA.FTZ R2, R2, c[0x0][0x29c], -R3.reuse ;  /* 0x0000a70002027a23 */ /* 0x100fe20000010803 */
[----:B------:R-:W-:Y:S03]  /*41a0*/  ISETP.GT.AND P1, PT, R0, 0x21, PT ;  /* 0x000000210000780c */ /* 0x000fe60003f24270 */
[-C--:B------:R-:W-:Y:S01]  /*41b0*/  HMMA.16816.F32 R12, R168, R174.reuse, R12 ;  /* 0x000000aea80c723c */ /* 0x080fe2000000180c */
[----:B------:R2:W3:Y:S07]  /*41c0*/  MUFU.EX2 R184, R2 ;  /* 0x0000000200b87308 */ /* 0x0004ee0000000800 */
[C---:B------:R-:W-:Y:S01]  /*41d0*/  HMMA.16816.F32 R16, R164.reuse, R174, R16 ;  /* 0x000000aea410723c */ /* 0x040fe20000001810 */
[----:B------:R-:W-:Y:S07]  /*41e0*/  LDSM.16.M88.4 R172, [R208+0x1a080] ;  /* 0x01a08000d0ac783b */ /* 0x000fee0000000200 */
[-C--:B-1----:R-:W-:Y:S08]  /*41f0*/  HMMA.16816.F32 R20, R164, R176.reuse, R20 ;  /* 0x000000b0a414723c */ /* 0x082ff00000001814 */
[C---:B------:R-:W-:Y:S04]  /*4200*/  HMMA.16816.F32 R24, R168.reuse, R176, R24 ;  /* 0x000000b0a818723c */ /* 0x040fe80000001818 */
[----:B--2---:R-:W-:Y:S02]  /*4210*/  FSEL R2, R196, -INF , P1 ;  /* 0xff800000c4027808 */ /* 0x004fe40000800000 */
[----:B------:R-:W-:Y:S02]  /*4220*/  ISETP.GT.AND P1, PT, R0, 0x40, PT ;  /* 0x000000400000780c */ /* 0x000fe40003f24270 */
[-C--:B------:R-:W-:Y:S01]  /*4230*/  HMMA.16816.F32 R28, R168, R178.reuse, R28 ;  /* 0x000000b2a81c723c */ /* 0x080fe2000000181c */
[----:B------:R-:W1:Y:S03]  /*4240*/  LDSM.16.M88.4 R168, [R212+0xc080] ;  /* 0x00c08000d4a8783b */ /* 0x000e660000000200 */
[--C-:B------:R-:W-:Y:S04]  /*4250*/  FFMA.FTZ R2, R2, c[0x0][0x29c], -R3.reuse ;  /* 0x0000a70002027a23 */ /* 0x100fe80000010803 */
[----:B------:R-:W-:Y:S01]  /*4260*/  HMMA.16816.F32 R32, R164, R178, R32 ;  /* 0x000000b2a420723c */ /* 0x000fe20000001820 */
[----:B------:R2:W4:Y:S01]  /*4270*/  LDSM.16.M88.4 R164, [R208+0x1b080] ;  /* 0x01b08000d0a4783b */ /* 0x0005220000000200 */
[----:B------:R5:W1:Y:S07]  /*4280*/  MUFU.EX2 R182, R2 ;  /* 0x0000000200b67308 */ /* 0x000a6e0000000800 */
[----:B------:R-:W3:Y:S03]  /*4290*/  LDSM.16.M88.4 R176, [R212+0xe080] ;  /* 0x00e08000d4b0783b */ /* 0x000ee60000000200 */
[----:B--2---:R-:W-:Y:S02]  /*42a0*/  SEL R208, R222, 0xffffffe0, !P0 ;  /* 0xffffffe0ded07807 */ /* 0x004fe40004000000 */
[----:B-----5:R-:W-:Y:S02]  /*42b0*/  FSEL R2, R199, -INF , P1 ;  /* 0xff800000c7027808 */ /* 0x020fe40000800000 */
[----:B------:R-:W-:Y:S03]  /*42c0*/  ISETP.GT.AND P1, PT, R0, 0x41, PT ;  /* 0x000000410000780c */ /* 0x000fe60003f24270 */
[--C-:B------:R-:W-:Y:S01]  /*42d0*/  FFMA.FTZ R2, R2, c[0x0][0x29c], -R3.reuse ;  /* 0x0000a70002027a23 */ /* 0x100fe20000010803 */
[-C--:B-1----:R-:W-:Y:S03]  /*42e0*/  HMMA.16816.F32 R4, R172, R168.reuse, R4 ;  /* 0x000000a8ac04723c */ /* 0x082fe60000001804 */
[----:B------:R1:W-:Y:S05]  /*42f0*/  MUFU.EX2 R181, R2 ;  /* 0x0000000200b57308 */ /* 0x0003ea0000000800 */
[C---:B----4-:R-:W-:Y:S08]  /*4300*/  HMMA.16816.F32 R8, R164.reuse, R168, R8 ;  /* 0x000000a8a408723c */ /* 0x050ff00000001808 */
[-C--:B------:R-:W-:Y:S08]  /*4310*/  HMMA.16816.F32 R12, R164, R170.reuse, R12 ;  /* 0x000000aaa40c723c */ /* 0x080ff0000000180c */
[C---:B------:R-:W-:Y:S04]  /*4320*/  HMMA.16816.F32 R16, R172.reuse, R170, R16 ;  /* 0x000000aaac10723c */ /* 0x040fe80000001810 */
[----:B-1----:R-:W-:Y:S02]  /*4330*/  FSEL R2, R198, -INF , P1 ;  /* 0xff800000c6027808 */ /* 0x002fe40000800000 */
[----:B------:R-:W-:Y:S02]  /*4340*/  ISETP.GT.AND P1, PT, R0, 0x60, PT ;  /* 0x000000600000780c */ /* 0x000fe40003f24270 */
[-C--:B---3--:R-:W-:Y:S04]  /*4350*/  HMMA.16816.F32 R20, R172, R176.reuse, R20 ;  /* 0x000000b0ac14723c */ /* 0x088fe80000001814 */
[--C-:B------:R-:W-:Y:S01]  /*4360*/  FFMA.FTZ R2, R2, c[0x0][0x29c], -R3.reuse ;  /* 0x0000a70002027a23 */ /* 0x100fe20000010803 */
[----:B------:R-:W-:Y:S02]  /*4370*/  FSEL R171, R193, -INF , P1 ;  /* 0xff800000c1ab7808 */ /* 0x000fe40000800000 */
[----:B------:R-:W-:Y:S01]  /*4380*/  ISETP.GT.AND P1, PT, R0, 0x61, PT ;  /* 0x000000610000780c */ /* 0x000fe20003f24270 */
[C---:B------:R-:W-:Y:S01]  /*4390*/  HMMA.16816.F32 R24, R164.reuse, R176, R24 ;  /* 0x000000b0a418723c */ /* 0x040fe20000001818 */
[----:B------:R1:W2:Y:S03]  /*43a0*/  MUFU.EX2 R176, R2 ;  /* 0x0000000200b07308 */ /* 0x0002a60000000800 */
[--C-:B------:R-:W-:Y:S04]  /*43b0*/  FFMA.FTZ R171, R171, c[0x0][0x29c], -R3.reuse ;  /* 0x0000a700abab7a23 */ /* 0x100fe80000010803 */
[-C--:B------:R-:W-:Y:S03]  /*43c0*/  HMMA.16816.F32 R28, R164, R178.reuse, R28 ;  /* 0x000000b2a41c723c */ /* 0x080fe6000000181c */
[----:B------:R-:W3:Y:S04]  /*43d0*/  MUFU.EX2 R171, R171 ;  /* 0x000000ab00ab7308 */ /* 0x000ee80000000800 */
[----:B------:R-:W-:Y:S01]  /*43e0*/  IADD3 R164, R180, 0x8, RZ ;  /* 0x00000008b4a47810 */ /* 0x000fe20007ffe0ff */
[----:B------:R-:W-:Y:S04]  /*43f0*/  HMMA.16816.F32 R32, R172, R178, R32 ;  /* 0x000000b2ac20723c */ /* 0x000fe80000001820 */
[----:B------:R-:W-:Y:S02]  /*4400*/  IMNMX R0, R248, R164, PT ;  /* 0x000000a4f8007217 */ /* 0x000fe40003800200 */
[----:B------:R-:W-:Y:S02]  /*4410*/  FSEL R164, R195, -INF , P1 ;  /* 0xff800000c3a47808 */ /* 0x000fe40000800000 */
[----:B------:R-:W-:Y:S01]  /*4420*/  ISETP.GT.AND P1, PT, R0, RZ, PT ;  /* 0x000000ff0000720c */ /* 0x000fe20003f24270 */
[----:B-1----:R-:W1:Y:S03]  /*4430*/  LDS R2, [R191+0x20280] ;  /* 0x02028000bf027984 */ /* 0x002e660000000800 */
[----:B------:R-:W-:Y:S01]  /*4440*/  FSEL R169, R230, -INF , P1 ;  /* 0xff800000e6a97808 */ /* 0x000fe20000800000 */
[----:B------:R-:W-:Y:S01]  /*4450*/  FFMA.FTZ R3, R164, c[0x0][0x29c], -R3 ;  /* 0x0000a700a4037a23 */ /* 0x000fe20000010803 */
[----:B------:R-:W-:Y:S01]  /*4460*/  ISETP.GT.AND P1, PT, R0, 0x1, PT ;  /* 0x000000010000780c */ /* 0x000fe20003f24270 */
[----:B------:R-:W-:Y:S02]  /*4470*/  FFMA.FTZ R164, -R200, R200, 1 ;  /* 0x3f800000c8a47423 */ /* 0x000fe400000101c8 */
[----:B------:R4:W-:Y:S01]  /*4480*/  MUFU.EX2 R172, R3 ;  /* 0x0000000300ac7308 */ /* 0x0009e20000000800 */
[----:B------:R-:W-:Y:S01]  /*4490*/  FSEL R168, R229, -INF , P1 ;  /* 0xff800000e5a87808 */ /* 0x000fe20000800000 */
[--C-:B------:R-:W-:Y:S01]  /*44a0*/  FFMA.FTZ R169, R169, c[0x0][0x29c], -R188.reuse ;  /* 0x0000a700a9a97a23 */ /* 0x100fe200000108bc */
[----:B------:R-:W-:Y:S03]  /*44b0*/  ISETP.GT.AND P1, PT, R0, 0x20, PT ;  /* 0x000000200000780c */ /* 0x000fe60003f24270 */
[--C-:B------:R-:W-:Y:S01]  /*44c0*/  FFMA.FTZ R168, R168, c[0x0][0x29c], -R188.reuse ;  /* 0x0000a700a8a87a23 */ /* 0x100fe200000108bc */
[----:B------:R-:W-:Y:S02]  /*44d0*/  FSEL R170, R227, -INF , P1 ;  /* 0xff800000e3aa7808 */ /* 0x000fe40000800000 */
[----:B------:R-:W-:Y:S01]  /*44e0*/  ISETP.GT.AND P1, PT, R0, 0x21, PT ;  /* 0x000000210000780c */ /* 0x000fe20003f24270 */
[----:B------:R-:W-:Y:S02]  /*44f0*/  MUFU.EX2 R169, R169 ;  /* 0x000000a900a97308 */ /* 0x000fe40000000800 */
[--C-:B------:R-:W-:Y:S01]  /*4500*/  FFMA.FTZ R170, R170, c[0x0][0x29c], -R188.reuse ;  /* 0x0000a700aaaa7a23 */ /* 0x100fe200000108bc */
[----:B------:R-:W-:Y:S02]  /*4510*/  FSEL R167, R228, -INF , P1 ;  /* 0xff800000e4a77808 */ /* 0x000fe40000800000 */
[----:B------:R-:W-:Y:S03]  /*4520*/  ISETP.GT.AND P1, PT, R0, 0x40, PT ;  /* 0x000000400000780c */ /* 0x000fe60003f24270 */
[--C-:B------:R-:W-:Y:S01]  /*4530*/  FFMA.FTZ R167, R167, c[0x0][0x29c], -R188.reuse ;  /* 0x0000a700a7a77a23 */ /* 0x100fe200000108bc */
[----:B------:R-:W-:Y:S01]  /*4540*/  FSEL R166, R226, -INF , P1 ;  /* 0xff800000e2a67808 */ /* 0x000fe20000800000 */
[----:B------:R-:W-:Y:S01]  /*4550*/  MUFU.EX2 R168, R168 ;  /* 0x000000a800a87308 */ /* 0x000fe20000000800 */
[----:B------:R-:W-:Y:S03]  /*4560*/  ISETP.GT.AND P1, PT, R0, 0x41, PT ;  /* 0x000000410000780c */ /* 0x000fe60003f24270 */
[--C-:B------:R-:W-:Y:S01]  /*4570*/  FFMA.FTZ R166, R166, c[0x0][0x29c], -R188.reuse ;  /* 0x0000a700a6a67a23 */ /* 0x100fe200000108bc */
[----:B------:R-:W-:Y:S02]  /*4580*/  FSEL R173, R231, -INF , P1 ;  /* 0xff800000e7ad7808 */ /* 0x000fe40000800000 */
[C---:B------:R-:W-:Y:S03]  /*4590*/  ISETP.GT.AND P1, PT, R0.reuse, 0x60, PT ;  /* 0x000000600000780c */ /* 0x040fe60003f24270 */
[----:B------:R-:W-:Y:S01]  /*45a0*/  FFMA.FTZ R174, R173, c[0x0][0x29c], -R188 ;  /* 0x0000a700adae7a23 */ /* 0x000fe200000108bc */
[----:B------:R-:W-:Y:S01]  /*45b0*/  FSEL R165, R225, -INF , P1 ;  /* 0xff800000e1a57808 */ /* 0x000fe20000800000 */
[----:B------:R-:W-:Y:S01]  /*45c0*/  FFMA.FTZ R173, -R201, R201, 1 ;  /* 0x3f800000c9ad7423 */ /* 0x000fe200000101c9 */
[----:B------:R-:W-:Y:S01]  /*45d0*/  ISETP.GT.AND P1, PT, R0, 0x61, PT ;  /* 0x000000610000780c */ /* 0x000fe20003f24270 */
[--C-:B-1----:R-:W-:Y:S01]  /*45e0*/  FADD.FTZ R0, R4, -R2.reuse ;  /* 0x8000000204007221 */ /* 0x102fe20000010000 */
[----:B------:R-:W-:Y:S01]  /*45f0*/  MUFU.EX2 R167, R167 ;  /* 0x000000a700a77308 */ /* 0x000fe20000000800 */
[----:B------:R-:W-:Y:S01]  /*4600*/  FADD.FTZ R4, R16, -R2 ;  /* 0x8000000210047221 */ /* 0x000fe20000010000 */
[----:B----4-:R-:W-:Y:S01]  /*4610*/  FSEL R3, R205, -INF , P1 ;  /* 0xff800000cd037808 */ /* 0x010fe20000800000 */
[----:B------:R-:W-:Y:S02]  /*4620*/  FFMA.FTZ R175, R165, c[0x0][0x29c], -R188 ;  /* 0x0000a700a5af7a23 */ /* 0x000fe400000108bc */
[----:B------:R-:W-:Y:S02]  /*4630*/  FMUL.FTZ R4, R184, R4 ;  /* 0x00000004b8047220 */ /* 0x000fe40000410000 */
[----:B------:R-:W-:Y:S02]  /*4640*/  FFMA.FTZ R165, -R197, R197, 1 ;  /* 0x3f800000c5a57423 */ /* 0x000fe400000101c5 */
[----:B------:R-:W-:Y:S01]  /*4650*/  FMUL.FTZ R0, R194, R0 ;  /* 0x00000000c2007220 */ /* 0x000fe20000410000 */
[----:B------:R-:W1:Y:S01]  /*4660*/  MUFU.EX2 R170, R170 ;  /* 0x000000aa00aa7308 */ /* 0x000e620000000800 */
[----:B------:R-:W-:Y:S02]  /*4670*/  FMUL.FTZ R202, R4, R165 ;  /* 0x000000a504ca7220 */ /* 0x000fe40000410000 */
[----:B------:R-:W-:Y:S02]  /*4680*/  FMUL.FTZ R204, R0, R164 ;  /* 0x000000a400cc7220 */ /* 0x000fe40000410000 */
[----:B------:R-:W-:Y:S02]  /*4690*/  FADD.FTZ R0, R17, -R2 ;  /* 0x8000000211007221 */ /* 0x000fe40000010000 */
[----:B------:R-:W-:Y:S02]  /*46a0*/  FFMA.FTZ R164, -R196, R196, 1 ;  /* 0x3f800000c4a47423 */ /* 0x000fe400000101c4 */
[----:B------:R-:W-:Y:S01]  /*46b0*/  FMUL.FTZ R0, R182, R0 ;  /* 0x00000000b6007220 */ /* 0x000fe20000410000 */
[----:B------:R4:W-:Y:S01]  /*46c0*/  MUFU.EX2 R165, R174 ;  /* 0x000000ae00a57308 */ /* 0x0009e20000000800 */
[----:B------:R-:W-:Y:S01]  /*46d0*/  FFMA.FTZ R188, R3, c[0x0][0x29c], -R188 ;  /* 0x0000a70003bc7a23 */ /* 0x000fe200000108bc */
[----:B------:R-:W-:Y:S01]  /*46e0*/  IADD3 R3, R180, 0x20, RZ ;  /* 0x00000020b4037810 */ /* 0x000fe20007ffe0ff */
[----:B------:R-:W-:Y:S02]  /*46f0*/  FMUL.FTZ R201, R0, R164 ;  /* 0x000000a400c97220 */ /* 0x000fe40000410000 */
[----:B------:R-:W5:Y:S01]  /*4700*/  LDS R0, [R191+0x202a0] ;  /* 0x0202a000bf007984 */ /* 0x000f620000000800 */
[----:B------:R-:W-:Y:S01]  /*4710*/  IMNMX R3, R248, R3, PT ;  /* 0x00000003f8037217 */ /* 0x000fe20003800200 */
[--C-:B------:R-:W-:Y:S02]  /*4720*/  FADD.FTZ R4, R21, -R2.reuse ;  /* 0x8000000215047221 */ /* 0x100fe40000010000 */
[--C-:B------:R-:W-:Y:S01]  /*4730*/  FADD.FTZ R5, R5, -R2.reuse ;  /* 0x8000000205057221 */ /* 0x100fe20000010000 */
[----:B------:R1:W-:Y:S01]  /*4740*/  MUFU.EX2 R164, R175 ;  /* 0x000000af00a47308 */ /* 0x0003e20000000800 */
[----:B------:R-:W-:Y:S01]  /*4750*/  ISETP.GT.AND P1, PT, R3, RZ, PT ;  /* 0x000000ff0300720c */ /* 0x000fe20003f24270 */
[----:B------:R-:W-:Y:S02]  /*4760*/  FFMA.FTZ R16, -R198, R198, 1 ;  /* 0x3f800000c6107423 */ /* 0x000fe400000101c6 */
[----:B--2---:R-:W-:Y:S02]  /*4770*/  FMUL.FTZ R4, R176, R4 ;  /* 0x00000004b0047220 */ /* 0x004fe40000410000 */
[----:B------:R-:W-:Y:S02]  /*4780*/  FMUL.FTZ R5, R192, R5 ;  /* 0x00000005c0057220 */ /* 0x000fe40000410000 */
[----:B------:R-:W-:Y:S02]  /*4790*/  FFMA.FTZ R17, -R199, R199, 1 ;  /* 0x3f800000c7117423 */ /* 0x000fe400000101c7 */
[----:B------:R-:W-:Y:S01]  /*47a0*/  FMUL.FTZ R199, R4, R16 ;  /* 0x0000001004c77220 */ /* 0x000fe20000410000 */
[----:B------:R-:W2:Y:S01]  /*47b0*/  MUFU.EX2 R166, R166 ;  /* 0x000000a600a67308 */ /* 0x000ea20000000800 */
[--C-:B------:R-:W-:Y:S01]  /*47c0*/  FADD.FTZ R4, R32, -R2.reuse ;  /* 0x8000000220047221 */ /* 0x100fe20000010000 */
[----:B----4-:R-:W-:Y:S01]  /*47d0*/  FSEL R174, R241, -INF , P1 ;  /* 0xff800000f1ae7808 */ /* 0x010fe20000800000 */
[----:B------:R-:W-:Y:S01]  /*47e0*/  FMUL.FTZ R203, R5, R173 ;  /* 0x000000ad05cb7220 */ /* 0x000fe20000410000 */
[----:B------:R-:W-:Y:S01]  /*47f0*/  ISETP.GT.AND P1, PT, R3, 0x1, PT ;  /* 0x000000010300780c */ /* 0x000fe20003f24270 */
[--C-:B------:R-:W-:Y:S02]  /*4800*/  FADD.FTZ R5, R20, -R2.reuse ;  /* 0x8000000214057221 */ /* 0x100fe40000010000 */
[----:B---3--:R-:W-:Y:S01]  /*4810*/  FMUL.FTZ R4, R171, R4 ;  /* 0x00000004ab047220 */ /* 0x008fe20000410000 */
[----:B------:R-:W-:Y:S01]  /*4820*/  FSEL R177, R240, -INF , P1 ;  /* 0xff800000f0b17808 */ /* 0x000fe20000800000 */
[----:B------:R-:W-:Y:S01]  /*4830*/  FADD.FTZ R33, R33, -R2 ;  /* 0x8000000221217221 */ /* 0x000fe20000010000 */
[----:B------:R-:W-:Y:S01]  /*4840*/  ISETP.GT.AND P1, PT, R3, 0x20, PT ;  /* 0x000000200300780c */ /* 0x000fe20003f24270 */
[----:B------:R-:W-:Y:S01]  /*4850*/  FFMA.FTZ R2, -R193, R193, 1 ;  /* 0x3f800000c1027423 */ /* 0x000fe200000101c1 */
[----:B------:R-:W3:Y:S01]  /*4860*/  MUFU.EX2 R188, R188 ;  /* 0x000000bc00bc7308 */ /* 0x000ee20000000800 */
[----:B------:R-:W-:Y:S01]  /*4870*/  FMUL.FTZ R5, R181, R5 ;  /* 0x00000005b5057220 */ /* 0x000fe20000410000 */
[----:B------:R-:W-:Y:S01]  /*4880*/  FSEL R21, R239, -INF , P1 ;  /* 0xff800000ef157808 */ /* 0x000fe20000800000 */
[----:B------:R-:W-:Y:S01]  /*4890*/  FMUL.FTZ R197, R4, R2 ;  /* 0x0000000204c57220 */ /* 0x000fe20000410000 */
[----:B------:R-:W-:Y:S01]  /*48a0*/  ISETP.GT.AND P1, PT, R3, 0x21, PT ;  /* 0x000000210300780c */ /* 0x000fe20003f24270 */
[----:B------:R-:W-:Y:S01]  /*48b0*/  FMUL.FTZ R200, R5, R17 ;  /* 0x0000001105c87220 */ /* 0x000fe20000410000 */
[----:B------:R-:W-:Y:S01]  /*48c0*/  IADD3 R2, R180, 0x28, RZ ;  /* 0x00000028b4027810 */ /* 0x000fe20007ffe0ff */
[--C-:B------:R-:W-:Y:S01]  /*48d0*/  FFMA.FTZ R21, R21, c[0x0][0x29c], -R189.reuse ;  /* 0x0000a70015157a23 */ /* 0x100fe200000108bd */
[----:B-1----:R-:W-:Y:S01]  /*48e0*/  FSEL R175, R237, -INF , P1 ;  /* 0xff800000edaf7808 */ /* 0x002fe20000800000 */
        /* <DEDUP_REMOVED lines=8> */
[--C-:B-----5:R-:W-:Y:S01]  /*4970*/  FADD.FTZ R7, R7, -R0.reuse ;  /* 0x8000000007077221 */ /* 0x120fe20000010000 */
[----:B------:R-:W1:Y:S01]  /*4980*/  MUFU.EX2 R20, R20 ;  /* 0x0000001400147308 */ /* 0x000e620000000800 */
        /* <DEDUP_REMOVED lines=9> */
[C---:B------:R-:W-:Y:S01]  /*4a20*/  FMUL.FTZ R3, R172.reuse, R33 ;  /* 0x00000021ac037220 */ /* 0x040fe20000410000 */
[----:B------:R-:W-:Y:S01]  /*4a30*/  F2FP.PACK_AB R172, R172, R171 ;  /* 0x000000abacac723e */ /* 0x000fe200000000ff */
[--C-:B------:R-:W-:Y:S01]  /*4a40*/  FFMA.FTZ R183, R17, c[0x0][0x29c], -R189.reuse ;  /* 0x0000a70011b77a23 */ /* 0x100fe200000108bd */
[----:B------:R-:W-:Y:S01]  /*4a50*/  FSEL R5, R232, -INF , P1 ;  /* 0xff800000e8057808 */ /* 0x000fe20000800000 */
[----:B------:R4:W-:Y:S01]  /*4a60*/  MUFU.EX2 R17, R21 ;  /* 0x0000001500117308 */ /* 0x0009e20000000800 */
[----:B------:R-:W-:Y:S01]  /*4a70*/  ISETP.GT.AND P1, PT, R2, RZ, PT ;  /* 0x000000ff0200720c */ /* 0x000fe20003f24270 */
[----:B------:R-:W-:Y:S02]  /*4a80*/  FMUL.FTZ R196, R3, R4 ;  /* 0x0000000403c47220 */ /* 0x000fe40000410000 */
[--C-:B------:R-:W-:Y:S01]  /*4a90*/  FADD.FTZ R4, R6, -R0.reuse ;  /* 0x8000000006047221 */ /* 0x100fe20000010000 */
[----:B------:R-:W-:Y:S01]  /*4aa0*/  FSEL R180, R247, -INF , P1 ;  /* 0xff800000f7b47808 */ /* 0x000fe20000800000 */
[----:B------:R-:W-:Y:S01]  /*4ab0*/  FFMA.FTZ R189, R5, c[0x0][0x29c], -R189 ;  /* 0x0000a70005bd7a23 */ /* 0x000fe200000108bd */
[----:B------:R-:W-:Y:S01]  /*4ac0*/  ISETP.GT.AND P1, PT, R2, 0x1, PT ;  /* 0x000000010200780c */ /* 0x000fe20003f24270 */
[----:B------:R-:W-:Y:S02]  /*4ad0*/  FFMA.FTZ R5, -R230, R230, 1 ;  /* 0x3f800000e6057423 */ /* 0x000fe400000101e6 */
[----:B------:R-:W-:Y:S01]  /*4ae0*/  FMUL.FTZ R4, R169, R4 ;  /* 0x00000004a9047220 */ /* 0x000fe20000410000 */
[----:B------:R-:W-:Y:S01]  /*4af0*/  FSEL R179, R246, -INF , P1 ;  /* 0xff800000f6b37808 */ /* 0x000fe20000800000 */
[----:B------:R-:W-:Y:S01]  /*4b00*/  FFMA.FTZ R6, -R229, R229, 1 ;  /* 0x3f800000e5067423 */ /* 0x000fe200000101e5 */
[----:B------:R-:W-:Y:S01]  /*4b10*/  ISETP.GT.AND P1, PT, R2, 0x20, PT ;  /* 0x000000200200780c */ /* 0x000fe20003f24270 */
[----:B------:R-:W-:Y:S01]  /*4b20*/  FMUL.FTZ R193, R4, R5 ;  /* 0x0000000504c17220 */ /* 0x000fe20000410000 */
[----:B------:R-:W5:Y:S01]  /*4b30*/  MUFU.EX2 R16, R16 ;  /* 0x0000001000107308 */ /* 0x000f620000000800 */
        /* <DEDUP_REMOVED lines=9> */
[----:B------:R-:W-:Y:S01]  /*4bd0*/  FFMA.FTZ R6, -R227, R227, 1 ;  /* 0x3f800000e3067423 */ /* 0x000fe200000101e3 */
[----:B------:R1:W1:Y:S01]  /*4be0*/  MUFU.EX2 R7, R174 ;  /* 0x000000ae00077308 */ /* 0x0002620000000800 */
[----:B------:R-:W-:Y:S01]  /*4bf0*/  FMUL.FTZ R187, R5, R3 ;  /* 0x0000000305bb7220 */ /* 0x000fe20000410000 */
[----:B------:R-:W-:Y:S01]  /*4c00*/  FSEL R32, R242, -INF , P1 ;  /* 0xff800000f2207808 */ /* 0x000fe20000800000 */
[----:B------:R-:W-:Y:S01]  /*4c10*/  FADD.FTZ R3, R22, -R0 ;  /* 0x8000000016037221 */ /* 0x000fe20000010000 */
[----:B------:R-:W-:Y:S01]  /*4c20*/  ISETP.GT.AND P1, PT, R2, 0x41, PT ;  /* 0x000000410200780c */ /* 0x000fe20003f24270 */
[----:B------:R-:W-:Y:S01]  /*4c30*/  FMUL.FTZ R195, R18, R6 ;  /* 0x0000000612c37220 */ /* 0x000fe20000410000 */
[----:B------:R-:W-:Y:S01]  /*4c40*/  F2FP.PACK_AB R22, R168, R169 ;  /* 0x000000a9a816723e */ /* 0x000fe200000000ff */
[----:B------:R-:W-:Y:S01]  /*4c50*/  FFMA.FTZ R5, -R226, R226, 1 ;  /* 0x3f800000e2057423 */ /* 0x000fe200000101e2 */
[----:B----4-:R-:W-:Y:S01]  /*4c60*/  FSEL R21, R243, -INF , P1 ;  /* 0xff800000f3157808 */ /* 0x010fe20000800000 */
[----:B--2---:R-:W-:Y:S01]  /*4c70*/  FMUL.FTZ R3, R166, R3 ;  /* 0x00000003a6037220 */ /* 0x004fe20000410000 */
[----:B------:R-:W-:Y:S01]  /*4c80*/  ISETP.GT.AND P1, PT, R2, 0x60, PT ;  /* 0x000000600200780c */ /* 0x000fe20003f24270 */
[----:B------:R2:W-:Y:S01]  /*4c90*/  MUFU.EX2 R6, R177 ;  /* 0x000000b100067308 */ /* 0x0005e20000000800 */
[----:B------:R-:W-:Y:S01]  /*4ca0*/  FFMA.FTZ R19, R180, c[0x0][0x29c], -R190 ;  /* 0x0000a700b4137a23 */ /* 0x000fe200000108be */
[----:B------:R-:W-:Y:S01]  /*4cb0*/  F2FP.PACK_AB R167, R167, R170 ;  /* 0x000000aaa7a7723e */ /* 0x000fe200000000ff */
[----:B------:R-:W-:Y:S01]  /*4cc0*/  FMUL.FTZ R186, R3, R5 ;  /* 0x0000000503ba7220 */ /* 0x000fe20000410000 */
[----:B------:R-:W-:Y:S01]  /*4cd0*/  FSEL R18, R238, -INF , P1 ;  /* 0xff800000ee127808 */ /* 0x000fe20000800000 */
[----:B------:R-:W-:Y:S01]  /*4ce0*/  FADD.FTZ R35, R35, -R0 ;  /* 0x8000000023237221 */ /* 0x000fe20000010000 */
[----:B------:R-:W-:Y:S01]  /*4cf0*/  ISETP.GT.AND P1, PT, R2, 0x61, PT ;  /* 0x000000610200780c */ /* 0x000fe20003f24270 */
[--C-:B------:R-:W-:Y:S01]  /*4d00*/  FFMA.FTZ R180, R33, c[0x0][0x29c], -R190.reuse ;  /* 0x0000a70021b47a23 */ /* 0x100fe200000108be */
[----:B------:R-:W4:Y:S01]  /*4d10*/  LDS R2, [R191+0x20300] ;  /* 0x02030000bf027984 */ /* 0x000f220000000800 */
[--C-:B------:R-:W-:Y:S01]  /*4d20*/  FFMA.FTZ R198, R18, c[0x0][0x29c], -R190.reuse ;  /* 0x0000a70012c67a23 */ /* 0x100fe200000108be */
[----:B------:R3:W-:Y:S01]  /*4d30*/  MUFU.EX2 R5, R183 ;  /* 0x000000b700057308 */ /* 0x0007e20000000800 */
[--C-:B------:R-:W-:Y:S01]  /*4d40*/  FFMA.FTZ R34, R179, c[0x0][0x29c], -R190.reuse ;  /* 0x0000a700b3227a23 */ /* 0x100fe200000108be */
[----:B------:R-:W-:Y:S01]  /*4d50*/  F2FP.PACK_AB R33, R165, R166 ;  /* 0x000000a6a521723e */ /* 0x000fe200000000ff */
[----:B------:R-:W-:Y:S01]  /*4d60*/  FFMA.FTZ R179, R173, c[0x0][0x29c], -R190 ;  /* 0x0000a700adb37a23 */ /* 0x000fe200000108be */
[----:B------:R-:W-:Y:S01]  /*4d70*/  F2FP.PACK_AB R173, R176, R181 ;  /* 0x000000b5b0ad723e */ /* 0x000fe200000000ff */
[----:B------:R-:W-:Y:S01]  /*4d80*/  FFMA.FTZ R18, -R225, R225, 1 ;  /* 0x3f800000e1127423 */ /* 0x000fe200000101e1 */
[----:B------:R-:W-:Y:S02]  /*4d90*/  F2FP.PACK_AB R169, R203, R204 ;  /* 0x000000cccba9723e */ /* 0x000fe400000000ff */
[----:B------:R-:W-:Y:S02]  /*4da0*/  F2FP.PACK_AB R168, R185, R193 ;  /* 0x000000c1b9a8723e */ /* 0x000fe400000000ff */
[----:B------:R5:W-:Y:S01]  /*4db0*/  MUFU.EX2 R3, R189 ;  /* 0x000000bd00037308 */ /* 0x000be20000000800 */
[----:B------:R-:W-:Y:S02]  /*4dc0*/  F2FP.PACK_AB R170, R201, R202 ;  /* 0x000000cac9aa723e */ /* 0x000fe400000000ff */
[----:B-1----:R-:W-:Y:S01]  /*4dd0*/  F2FP.PACK_AB R174, R199, R200 ;  /* 0x000000c8c7ae723e */ /* 0x002fe200000000ff */
[----:B--2---:R-:W-:Y:S01]  /*4de0*/  FADD.FTZ R177, R23, -R0 ;  /* 0x8000000017b17221 */ /* 0x004fe20000010000 */
[----:B------:R-:W-:Y:S02]  /*4df0*/  FSEL R0, R236, -INF , P1 ;  /* 0xff800000ec007808 */ /* 0x000fe40000800000 */
[----:B------:R-:W-:Y:S01]  /*4e00*/  F2FP.PACK_AB R23, R192, R194 ;  /* 0x000000c2c017723e */ /* 0x000fe200000000ff */
[----:B------:R-:W-:Y:S01]  /*4e10*/  FMUL.FTZ R165, R165, R177 ;  /* 0x000000b1a5a57220 */ /* 0x000fe20000410000 */
[----:B------:R-:W-:Y:S01]  /*4e20*/  PLOP3.LUT P1, PT, PT, PT, UP0, 0x80, 0x0 ;  /* 0x000000000000781c */ /* 0x000fe20003f2f008 */
[----:B------:R1:W-:Y:S01]  /*4e30*/  MUFU.EX2 R171, R19 ;  /* 0x0000001300ab7308 */ /* 0x0003e20000000800 */
[--C-:B---3--:R-:W-:Y:S02]  /*4e40*/  FFMA.FTZ R183, R32, c[0x0][0x29c], -R190.reuse ;  /* 0x0000a70020b77a23 */ /* 0x108fe400000108be */
[----:B------:R-:W-:Y:S01]  /*4e50*/  FMUL.FTZ R32, R164, R178 ;  /* 0x000000b2a4207220 */ /* 0x000fe20000410000 */
[C---:B------:R-:W-:Y:S01]  /*4e60*/  F2FP.PACK_AB R164, R188.reuse, R164 ;  /* 0x000000a4bca4723e */ /* 0x040fe200000000ff */
[----:B------:R-:W-:Y:S01]  /*4e70*/  FMUL.FTZ R188, R188, R35 ;  /* 0x00000023bcbc7220 */ /* 0x000fe20000410000 */
[----:B------:R-:W-:Y:S04]  /*4e80*/  F2FP.PACK_AB R35, R187, R195 ;  /* 0x000000c3bb23723e */ /* 0x000fe800000000ff */
[----:B------:R2:W3:Y:S01]  /*4e90*/  MUFU.EX2 R4, R175 ;  /* 0x000000af00047308 */ /* 0x0004e20000000800 */
[----:B------:R-:W-:Y:S02]  /*4ea0*/  FMUL.FTZ R18, R32, R18 ;  /* 0x0000001220127220 */ /* 0x000fe40000410000 */
[--C-:B-----5:R-:W-:Y:S01]  /*4eb0*/  FFMA.FTZ R189, R21, c[0x0][0x29c], -R190.reuse ;  /* 0x0000a70015bd7a23 */ /* 0x120fe200000108be */
[----:B------:R-:W-:Y:S01]  /*4ec0*/  F2FP.PACK_AB R21, R182, R184 ;  /* 0x000000b8b615723e */ /* 0x000fe200000000ff */
[----:B------:R-:W-:Y:S02]  /*4ed0*/  FFMA.FTZ R190, R0, c[0x0][0x29c], -R190 ;  /* 0x0000a70000be7a23 */ /* 0x000fe400000108be */
[----:B------:R-:W-:Y:S03]  /*4ee0*/  FFMA.FTZ R0, -R205, R205, 1 ;  /* 0x3f800000cd007423 */ /* 0x000fe600000101cd */
[----:B------:R-:W5:Y:S01]  /*4ef0*/  MUFU.EX2 R34, R34 ;  /* 0x0000002200227308 */ /* 0x000f620000000800 */
[--C-:B----4-:R-:W-:Y:S02]  /*4f00*/  FADD.FTZ R8, R8, -R2.reuse ;  /* 0x8000000208087221 */ /* 0x110fe40000010000 */
[----:B------:R-:W-:Y:S02]  /*4f10*/  FMUL.FTZ R0, R188, R0 ;  /* 0x00000000bc007220 */ /* 0x000fe40000410000 */
[----:B-1----:R-:W-:Y:S02]  /*4f20*/  FFMA.FTZ R19, -R231, R231, 1 ;  /* 0x3f800000e7137423 */ /* 0x002fe400000101e7 */
[--C-:B------:R-:W-:Y:S02]  /*4f30*/  FADD.FTZ R12, R12, -R2.reuse ;  /* 0x800000020c0c7221 */ /* 0x100fe40000010000 */
[----:B------:R-:W-:Y:S01]  /*4f40*/  FMUL.FTZ R19, R165, R19 ;  /* 0x00000013a5137220 */ /* 0x000fe20000410000 */
[----:B------:R-:W-:Y:S01]  /*4f50*/  F2FP.PACK_AB R165, R0, R18 ;  /* 0x0000001200a5723e */ /* 0x000fe200000000ff */
[----:B------:R-:W-:Y:S01]  /*4f60*/  MUFU.EX2 R32, R179 ;  /* 0x000000b300207308 */ /* 0x000fe20000000800 */
[----:B------:R-:W-:Y:S02]  /*4f70*/  FFMA.FTZ R0, -R239, R239, 1 ;  /* 0x3f800000ef007423 */ /* 0x000fe400000101ef */
[----:B------:R-:W-:Y:S01]  /*4f80*/  F2FP.PACK_AB R166, R19, R186 ;  /* 0x000000ba13a6723e */ /* 0x000fe200000000ff */
[----:B------:R-:W-:Y:S01]  /*4f90*/  FMUL.FTZ R19, R20, R8 ;  /* 0x0000000814137220 */ /* 0x000fe20000410000 */
[----:B------:R-:W-:Y:S01]  /*4fa0*/  F2FP.PACK_AB R20, R16, R20 ;  /* 0x000000141014723e */ /* 0x000fe200000000ff */
[----:B------:R-:W-:Y:S01]  /*4fb0*/  FFMA.FTZ R8, -R241, R241, 1 ;  /* 0x3f800000f1087423 */ /* 0x000fe200000101f1 */
[----:B--2---:R-:W-:Y:S01]  /*4fc0*/  F2FP.PACK_AB R175, R196, R197 ;  /* 0x000000c5c4af723e */ /* 0x004fe200000000ff */
[----:B------:R-:W-:Y:S01]  /*4fd0*/  FMUL.FTZ R12, R17, R12 ;  /* 0x0000000c110c7220 */ /* 0x000fe20000410000 */
[----:B------:R-:W-:Y:S01]  /*4fe0*/  F2FP.PACK_AB R17, R7, R17 ;  /* 0x000000110711723e */ /* 0x000fe200000000ff */
[----:B------:R-:W1:Y:S01]  /*4ff0*/  MUFU.EX2 R18, R180 ;  /* 0x000000b400127308 */ /* 0x000e620000000800 */
[--C-:B------:R-:W-:Y:S02]  /*5000*/  FADD.FTZ R9, R9, -R2.reuse ;  /* 0x8000000209097221 */ /* 0x100fe40000010000 */
[--C-:B------:R-:W-:Y:S02]  /*5010*/  FADD.FTZ R13, R13, -R2.reuse ;  /* 0x800000020d0d7221 */ /* 0x100fe40000010000 */
[----:B------:R-:W-:Y:S02]  /*5020*/  FMUL.FTZ R178, R19, R8 ;  /* 0x0000000813b27220 */ /* 0x000fe40000410000 */
[----:B------:R-:W-:Y:S02]  /*5030*/  FMUL.FTZ R176, R12, R0 ;  /* 0x000000000cb07220 */ /* 0x000fe40000410000 */
[--C-:B------:R-:W-:Y:S01]  /*5040*/  FADD.FTZ R24, R24, -R2.reuse ;  /* 0x8000000218187221 */ /* 0x100fe20000010000 */
[----:B------:R-:W2:Y:S01]  /*5050*/  LDS R0, [R191+0x20320] ;  /* 0x02032000bf007984 */ /* 0x000ea20000000800 */
[--C-:B------:R-:W-:Y:S01]  /*5060*/  FADD.FTZ R25, R25, -R2.reuse ;  /* 0x8000000219197221 */ /* 0x100fe20000010000 */
[----:B------:R-:W-:Y:S01]  /*5070*/  MUFU.EX2 R19, R183 ;  /* 0x000000b700137308 */ /* 0x000fe20000000800 */
[--C-:B------:R-:W-:Y:S01]  /*5080*/  FADD.FTZ R29, R29, -R2.reuse ;  /* 0x800000021d1d7221 */ /* 0x100fe20000010000 */
[----:B------:R-:W-:Y:S01]  /*5090*/  STS [R224+0x20480], R23 ;  /* 0x02048017e0007388 */ /* 0x000fe20000000800 */
[----:B------:R-:W-:Y:S02]  /*50a0*/  FMUL.FTZ R9, R16, R9 ;  /* 0x0000000910097220 */ /* 0x000fe40000410000 */
[----:B------:R-:W-:Y:S01]  /*50b0*/  FMUL.FTZ R13, R7, R13 ;  /* 0x0000000d070d7220 */ /* 0x000fe20000410000 */
[----:B------:R-:W-:Y:S01]  /*50c0*/  STS [R224+0x20880], R22 ;  /* 0x02088016e0007388 */ /* 0x000fe20000000800 */
[----:B------:R-:W-:Y:S02]  /*50d0*/  FFMA.FTZ R7, -R240, R240, 1 ;  /* 0x3f800000f0077423 */ /* 0x000fe400000101f0 */
[----:B------:R-:W-:Y:S01]  /*50e0*/  FADD.FTZ R28, R28, -R2 ;  /* 0x800000021c1c7221 */ /* 0x000fe20000010000 */
[----:B------:R-:W-:Y:S01]  /*50f0*/  STS [R223], R21 ;  /* 0x00000015df007388 */ /* 0x000fe20000000800 */
[----:B------:R-:W-:Y:S01]  /*5100*/  FFMA.FTZ R8, -R237, R237, 1 ;  /* 0x3f800000ed087423 */ /* 0x000fe200000101ed */
[----:B------:R-:W4:Y:S01]  /*5110*/  MUFU.EX2 R12, R189 ;  /* 0x000000bd000c7308 */ /* 0x000f220000000800 */
[----:B------:R-:W-:Y:S01]  /*5120*/  FMUL.FTZ R177, R9, R7 ;  /* 0x0000000709b17220 */ /* 0x000fe20000410000 */
[----:B------:R-:W-:Y:S01]  /*5130*/  STS [R223+0x400], R167 ;  /* 0x000400a7df007388 */ /* 0x000fe20000000800 */
[----:B---3--:R-:W-:Y:S01]  /*5140*/  FMUL.FTZ R16, R4, R24 ;  /* 0x0000001804107220 */ /* 0x008fe20000410000 */
[C---:B------:R-:W-:Y:S01]  /*5150*/  F2FP.PACK_AB R4, R6.reuse, R4 ;  /* 0x000000040604723e */ /* 0x040fe200000000ff */
[----:B------:R-:W-:Y:S01]  /*5160*/  FMUL.FTZ R28, R5, R28 ;  /* 0x0000001c051c7220 */ /* 0x000fe20000410000 */
[C---:B------:R-:W-:Y:S01]  /*5170*/  F2FP.PACK_AB R5, R3.reuse, R5 ;  /* 0x000000050305723e */ /* 0x040fe200000000ff */
[----:B------:R-:W-:Y:S01]  /*5180*/  FMUL.FTZ R3, R3, R29 ;  /* 0x0000001d03037220 */ /* 0x000fe20000410000 */
[----:B------:R-:W-:Y:S01]  /*5190*/  STS [R224+0x21480], R20 ;  /* 0x02148014e0007388 */ /* 0x000fe20000000800 */
[----:B------:R-:W-:Y:S02]  /*51a0*/  FMUL.FTZ R9, R13, R8 ;  /* 0x000000080d097220 */ /* 0x000fe40000410000 */
        /* <DEDUP_REMOVED lines=11> */
[----:B-----5:R-:W-:Y:S01]  /*5260*/  F2FP.PACK_AB R3, R34, R171 ;  /* 0x000000ab2203723e */ /* 0x020fe200000000ff */
[----:B------:R-:W-:Y:S01]  /*5270*/  MUFU.EX2 R7, R198 ;  /* 0x000000c600077308 */ /* 0x000fe20000000800 */
[----:B------:R-:W-:Y:S01]  /*5280*/  F2FP.PACK_AB R13, R13, R16 ;  /* 0x000000100d0d723e */ /* 0x000fe200000000ff */
[--C-:B--2---:R-:W-:Y:S01]  /*5290*/  FADD.FTZ R10, R10, -R0.reuse ;  /* 0x800000000a0a7221 */ /* 0x104fe20000010000 */
[----:B------:R-:W-:Y:S01]  /*52a0*/  F2FP.PACK_AB R16, R2, R6 ;  /* 0x000000060210723e */ /* 0x000fe200000000ff */
[----:B------:R2:W-:Y:S01]  /*52b0*/  STS [R224+0x21880], R3 ;  /* 0x02188003e0007388 */ /* 0x0005e20000000800 */
[----:B-1----:R-:W-:Y:S01]  /*52c0*/  F2FP.PACK_AB R2, R18, R32 ;  /* 0x000000201202723e */ /* 0x002fe200000000ff */
[----:B------:R-:W-:Y:S02]  /*52d0*/  FMUL.FTZ R171, R171, R10 ;  /* 0x0000000aabab7220 */ /* 0x000fe40000410000 */
[----:B------:R-:W-:Y:S01]  /*52e0*/  STS [R223+0x1000], R17 ;  /* 0x00100011df007388 */ /* 0x000fe20000000800 */
[--C-:B------:R-:W-:Y:S01]  /*52f0*/  FADD.FTZ R11, R11, -R0.reuse ;  /* 0x800000000b0b7221 */ /* 0x100fe20000010000 */
[----:B------:R-:W1:Y:S01]  /*5300*/  MUFU.EX2 R6, R190 ;  /* 0x000000be00067308 */ /* 0x000e620000000800 */
        /* <DEDUP_REMOVED lines=14> */
[----:B--2---:R-:W-:Y:S02]  /*53f0*/  FFMA.FTZ R3, -R246, R246, 1 ;  /* 0x3f800000f6037423 */ /* 0x004fe400000101f6 */
        /* <DEDUP_REMOVED lines=8> */
[----:B-1----:R-:W-:Y:S03]  /*5480*/  FMUL.FTZ R31, R6, R31 ;  /* 0x0000001f061f7220 */ /* 0x002fe60000410000 */
[----:B------:R1:W-:Y:S01]  /*5490*/  STS [R223+0x3000], R5 ;  /* 0x00300005df007388 */ /* 0x0003e20000000800 */
[----:B--2---:R-:W-:Y:S04]  /*54a0*/  FFMA.FTZ R4, -R244, R244, 1 ;  /* 0x3f800000f4047423 */ /* 0x004fe800000101f4 */
[----:B------:R-:W-:Y:S02]  /*54b0*/  FMUL.FTZ R4, R15, R4 ;  /* 0x000000040f047220 */ /* 0x000fe40000410000 */
[----:B---3--:R-:W-:Y:S04]  /*54c0*/  FFMA.FTZ R2, -R247, R247, 1 ;  /* 0x3f800000f7027423 */ /* 0x008fe800000101f7 */
[----:B------:R-:W-:Y:S01]  /*54d0*/  FMUL.FTZ R11, R171, R2 ;  /* 0x00000002ab0b7220 */ /* 0x000fe20000410000 */
[----:B------:R-:W-:Y:S01]  /*54e0*/  F2FP.PACK_AB R2, R6, R7 ;  /* 0x000000070602723e */ /* 0x000fe200000000ff */
[----:B-1----:R-:W-:Y:S02]  /*54f0*/  FMUL.FTZ R5, R7, R30 ;  /* 0x0000001e07057220 */ /* 0x002fe40000410000 */
        /* <DEDUP_REMOVED lines=184> */
.L_x_1996:
[-C--:B-12-4-:R-:W-:Y:S01]  /*6080*/  HMMA.16816.F32 R4, R164, R16.reuse, RZ ;  /* 0x00000010a404723c */ /* 0x096fe200000018ff */
[----:B------:R-:W-:Y:S01]  /*6090*/  LDSM.16.MT88.4 R180, [R0+0x5080] ;  /* 0x0050800000b4783b */ /* 0x000fe20000004200 */
[----:B------:R-:W-:Y:S02]  /*60a0*/  ULDC.64 UR6, c[0x0][0x238] ;  /* 0x00008e0000067ab9 */ /* 0x000fe40000000a00 */
[----:B------:R-:W-:Y:S01]  /*60b0*/  IMAD.IADD R205, R2, 0x1, R215 ;  /* 0x0000000102cd7824 */ /* 0x000fe200078e02d7 */
[----:B------:R-:W-:Y:S01]  /*60c0*/  UIMAD UR25, UR11, UR6, URZ ;  /* 0x000000060b1972a4 */ /* 0x000fe2000f8e023f */
[----:B------:R-:W2:Y:S01]  /*60d0*/  LDL.64 R226, [R1+0x10] ;  /* 0x0000100001e27983 */ /* 0x000ea20000100a00 */
[----:B------:R-:W-:Y:S01]  /*60e0*/  USHF.L.U32 UR10, UR10, 0xd, URZ ;  /* 0x0000000d0a0a7899 */ /* 0x000fe2000800063f */
[C---:B------:R-:W-:Y:S01]  /*60f0*/  HMMA.16816.F32 R8, R28.reuse, R16, RZ ;  /* 0x000000101c08723c */ /* 0x040fe200000018ff */
[----:B------:R-:W-:Y:S02]  /*6100*/  UIMAD UR25, UR22, UR7, UR25 ;  /* 0x00000007161972a4 */ /* 0x000fe4000f8e0219 */
[----:B------:R-:W-:Y:S01]  /*6110*/  LDSM.16.MT88.4 R188, [R0+0x1880] ;  /* 0x0018800000bc783b */ /* 0x000fe20000004200 */
[----:B------:R-:W-:Y:S01]  /*6120*/  ULDC.64 UR6, c[0x0][0x240] ;  /* 0x0000900000067ab9 */ /* 0x000fe20000000a00 */
[----:B------:R-:W-:Y:S01]  /*6130*/  IMAD.IADD R192, R208, 0x1, R205 ;  /* 0x00000001d0c07824 */ /* 0x000fe200078e02cd */
[----:B------:R-:W-:Y:S02]  /*6140*/  USHF.R.S32.HI UR4, URZ, 0x1f, UR23 ;  /* 0x0000001f3f047899 */ /* 0x000fe40008011417 */
[-C--:B------:R-:W-:Y:S01]  /*6150*/  HMMA.16816.F32 R12, R28, R18.reuse, RZ ;  /* 0x000000121c0c723c */ /* 0x080fe200000018ff */
[----:B------:R-:W0:Y:S01]  /*6160*/  LDGDEPBAR ;  /* 0x00000000000079af */ /* 0x000e220000000000 */
[----:B------:R-:W-:Y:S02]  /*6170*/  UIMAD UR4, UR4, UR6, URZ ;  /* 0x00000006040472a4 */ /* 0x000fe4000f8e023f */
[----:B------:R-:W-:Y:S02]  /*6180*/  USHF.R.S32.HI UR6, URZ, 0x1f, UR10 ;  /* 0x0000001f3f067899 */ /* 0x000fe4000801140a */
[----:B------:R-:W-:Y:S01]  /*6190*/  LDSM.16.M88.4 R184, [R192+0x24480] ;  /* 0x02448000c0b8783b */ /* 0x000fe20000000200 */
        /* <DEDUP_REMOVED lines=12> */
[----:B------:R-:W-:Y:S05]  /*6260*/  LDSM.16.MT88.4 R168, [R0+0x1080] ;  /* 0x0010800000a8783b */ /* 0x000fea0000004200 */
[----:B------:R-:W1:Y:S02]  /*6270*/  LDSM.16.M88.4 R164, [R205+0x24480] ;  /* 0x02448000cda4783b */ /* 0x000e640000000200 */
[-C--:B------:R-:W-:Y:S08]  /*6280*/  HMMA.16816.F32 R4, R172, R176.reuse, R4 ;  /* 0x000000b0ac04723c */ /* 0x080ff00000001804 */
[C---:B------:R-:W-:Y:S08]  /*6290*/  HMMA.16816.F32 R8, R196.reuse, R176, R8 ;  /* 0x000000b0c408723c */ /* 0x040ff00000001808 */
[-C--:B------:R-:W-:Y:S08]  /*62a0*/  HMMA.16816.F32 R12, R196, R178.reuse, R12 ;  /* 0x000000b2c40c723c */ /* 0x080ff0000000180c */
[C---:B------:R-:W-:Y:S01]  /*62b0*/  HMMA.16816.F32 R16, R172.reuse, R178, R16 ;  /* 0x000000b2ac10723c */ /* 0x040fe20000001810 */
[----:B------:R-:W3:Y:S07]  /*62c0*/  LDSM.16.M88.4 R176, [R205+0x25480] ;  /* 0x02548000cdb0783b */ /* 0x000eee0000000200 */
        /* <DEDUP_REMOVED lines=8> */
[C---:B---3--:R-:W-:Y:S08]  /*6350*/  HMMA.16816.F32 R8, R176.reuse, R168, R8 ;  /* 0x000000a8b008723c */ /* 0x048ff00000001808 */
        /* <DEDUP_REMOVED lines=8> */
[----:B------:R1:W3:Y:S05]  /*63e0*/  LDSM.16.M88.4 R164, [R2+0x26480] ;  /* 0x0264800002a4783b */ /* 0x0002ea0000000200 */
[----:B------:R-:W3:Y:S02]  /*63f0*/  LDSM.16.MT88.4 R180, [R0+0x6080] ;  /* 0x0060800000b4783b */ /* 0x000ee40000004200 */
[-C--:B------:R-:W-:Y:S08]  /*6400*/  HMMA.16816.F32 R4, R184, R188.reuse, R4 ;  /* 0x000000bcb804723c */ /* 0x080ff00000001804 */
[C---:B----4-:R-:W-:Y:S08]  /*6410*/  HMMA.16816.F32 R8, R172.reuse, R188, R8 ;  /* 0x000000bcac08723c */ /* 0x050ff00000001808 */
[-C--:B------:R-:W-:Y:S04]  /*6420*/  HMMA.16816.F32 R12, R172, R190.reuse, R12 ;  /* 0x000000beac0c723c */ /* 0x080fe8000000180c */
[----:B-1----:R-:W-:Y:S04]  /*6430*/  IADD3 R2, R215, R2, R208 ;  /* 0x00000002d7027210 */ /* 0x002fe80007ffe0d0 */
[C---:B------:R-:W-:Y:S01]  /*6440*/  HMMA.16816.F32 R16, R184.reuse, R190, R16 ;  /* 0x000000beb810723c */ /* 0x040fe20000001810 */
[----:B------:R-:W-:Y:S07]  /*6450*/  LDSM.16.MT88.4 R188, [R0+0x2880] ;  /* 0x0028800000bc783b */ /* 0x000fee0000004200 */
[-C--:B-----5:R-:W-:Y:S08]  /*6460*/  HMMA.16816.F32 R20, R184, R192.reuse, R20 ;  /* 0x000000c0b814723c */ /* 0x0a0ff00000001814 */
[C---:B------:R-:W-:Y:S08]  /*6470*/  HMMA.16816.F32 R24, R172.reuse, R192, R24 ;  /* 0x000000c0ac18723c */ /* 0x040ff00000001818 */
[-C--:B------:R-:W-:Y:S01]  /*6480*/  HMMA.16816.F32 R28, R172, R194.reuse, R28 ;  /* 0x000000c2ac1c723c */ /* 0x080fe2000000181c */
[----:B------:R-:W1:Y:S07]  /*6490*/  LDSM.16.M88.4 R172, [R204+0x26480] ;  /* 0x02648000ccac783b */ /* 0x000e6e0000000200 */
[----:B------:R-:W-:Y:S01]  /*64a0*/  HMMA.16816.F32 R32, R184, R194, R32 ;  /* 0x000000c2b820723c */ /* 0x000fe20000001820 */
[----:B------:R-:W4:Y:S05]  /*64b0*/  LDSM.16.M88.4 R184, [R204+0x27480] ;  /* 0x02748000ccb8783b */ /* 0x000f2a0000000200 */
[----:B------:R-:W5:Y:S02]  /*64c0*/  LDSM.16.MT88.4 R192, [R0+0x6880] ;  /* 0x0068800000c0783b */ /* 0x000f640000004200 */
        /* <DEDUP_REMOVED lines=16> */
[----:B------:R-:W1:Y:S07]  /*65d0*/  LDSM.16.M88.4 R188, [R2+0x26480] ;  /* 0x0264800002bc783b */ /* 0x000e6e0000000200 */
[-C--:B-----5:R-:W-:Y:S08]  /*65e0*/  HMMA.16816.F32 R20, R172, R192.reuse, R20 ;  /* 0x000000c0ac14723c */ /* 0x0a0ff00000001814 */
[C---:B------:R-:W-:Y:S08]  /*65f0*/  HMMA.16816.F32 R24, R184.reuse, R192, R24 ;  /* 0x000000c0b818723c */ /* 0x040ff00000001818 */
[-C--:B------:R-:W-:Y:S01]  /*6600*/  HMMA.16816.F32 R28, R184, R194.reuse, R28 ;  /* 0x000000c2b81c723c */ /* 0x080fe2000000181c */
[----:B------:R4:W5:Y:S07]  /*6610*/  LDSM.16.M88.4 R184, [R2+0x27480] ;  /* 0x0274800002b8783b */ /* 0x00096e0000000200 */
[----:B------:R-:W-:Y:S08]  /*6620*/  HMMA.16816.F32 R32, R172, R194, R32 ;  /* 0x000000c2ac20723c */ /* 0x000ff00000001820 */
        /* <DEDUP_REMOVED lines=11> */
[----:B------:R-:W-:Y:S03]  /*66e0*/  LDSM.16.MT88.4 R176, [R207+0x27c80] ;  /* 0x027c8000cfb0783b */ /* 0x000fe60000004200 */
[----:B---3--:R-:W-:Y:S04]  /*66f0*/  IMAD.U32 R0, RZ, RZ, UR23 ;  /* 0x00000017ff007e24 */ /* 0x008fe8000f8e00ff */
        /* <DEDUP_REMOVED lines=206> */
.L_x_1992:
[----:B------:R-:W-:Y:S05]  /*73e0*/  @P0 EXIT ;  /* 0x000000000000094d */ /* 0x000fea0003800000 */
[----:B------:R-:W2:Y:S01]  /*73f0*/  LDL.LU.64 R4, [R1+0x10] ;  /* 0x0000100001047983 */ /* 0x000ea20000300a00 */
[----:B------:R-:W-:Y:S01]  /*7400*/  ULDC.64 UR4, c[0x0][0x338] ;  /* 0x0000ce0000047ab9 */ /* 0x000fe20000000a00 */
[----:B------:R-:W-:Y:S01]  /*7410*/  IMAD.U32 R8, RZ, RZ, UR23 ;  /* 0x00000017ff087e24 */ /* 0x000fe2000f8e00ff */
[----:B------:R-:W-:Y:S01]  /*7420*/  UISETP.NE.AND UP0, UPT, UR4, 0x1, UPT ;  /* 0x000000010400788c */ /* 0x000fe2000bf05270 */
[----:B------:R-:W-:Y:S01]  /*7430*/  IMAD.U32 R6, RZ, RZ, UR23 ;  /* 0x00000017ff067e24 */ /* 0x000fe2000f8e00ff */
[----:B------:R-:W-:Y:S02]  /*7440*/  UIMAD.WIDE.U32 UR6, UR22, UR5, URZ ;  /* 0x00000005160672a5 */ /* 0x000fe4000f8e003f */
[----:B------:R-:W-:Y:S02]  /*7450*/  USHF.L.U32 UR4, UR24, 0xe, URZ ;  /* 0x0000000e18047899 */ /* 0x000fe4000800063f */
[----:B------:R-:W-:-:S02]  /*7460*/  ULDC UR5, c[0x0][0x340] ;  /* 0x0000d00000057ab9 */ /* 0x000fc40000000800 */
[----:B------:R-:W-:-:S03]  /*7470*/  USHF.R.S32.HI UR8, URZ, 0x1f, UR23 ;  /* 0x0000001f3f087899 */ /* 0x000fc60008011417 */
[----:B------:R-:W-:Y:S02]  /*7480*/  @UP0 USHF.R.U32.HI UR22, URZ, UR5, UR7 ;  /* 0x000000053f160299 */ /* 0x000fe40008011607 */
[----:B------:R-:W-:Y:S02]  /*7490*/  USHF.R.S32.HI UR7, URZ, 0x1f, UR4 ;  /* 0x0000001f3f077899 */ /* 0x000fe40008011404 */
[----:B------:R-:W-:Y:S02]  /*74a0*/  USHF.R.S32.HI UR6, URZ, 0x1f, UR22 ;  /* 0x0000001f3f067899 */ /* 0x000fe40008011416 */
[----:B------:R-:W-:Y:S01]  /*74b0*/  IMAD.U32 R0, RZ, RZ, UR22 ;  /* 0x00000016ff007e24 */ /* 0x000fe2000f8e00ff */
[----:B------:R-:W-:Y:S01]  /*74c0*/  BAR.SYNC.DEFER_BLOCKING 0x1, 0x100 ;  /* 0x0044000000007b1d */ /* 0x000fe20000010000 */
[----:B--2---:R-:W-:-:S05]  /*74d0*/  IADD3 R2, P0, R4, UR4, RZ ;  /* 0x0000000404027c10 */ /* 0x004fca000ff1e0ff */
[----:B------:R-:W-:Y:S02]  /*74e0*/  ULDC.64 UR4, c[0x0][0x328] ;  /* 0x0000ca0000047ab9 */ /* 0x000fe40000000a00 */
[----:B------:R-:W-:Y:S01]  /*74f0*/  UIMAD UR4, UR6, UR4, URZ ;  /* 0x00000004060472a4 */ /* 0x000fe2000f8e023f */
[----:B------:R-:W-:Y:S01]  /*7500*/  LEA.HI.X.SX32 R3, R4, UR7, 0x1, P0 ;  /* 0x0000000704037c11 */ /* 0x000fe200080f0eff */
[----:B------:R-:W-:Y:S02]  /*7510*/  IMAD.U32 R4, RZ, RZ, UR22 ;  /* 0x00000016ff047e24 */ /* 0x000fe4000f8e00ff */
[----:B------:R-:W-:Y:S02]  /*7520*/  UIMAD UR7, UR22, UR5, UR4 ;  /* 0x00000005160772a4 */ /* 0x000fe4000f8e0204 */
[--C-:B------:R-:W-:Y:S01]  /*7530*/  IMAD.WIDE.U32 R4, R4, c[0x0][0x328], R2.reuse ;  /* 0x0000ca0004047a25 */ /* 0x100fe200078e0002 */
[----:B------:R-:W-:Y:S02]  /*7540*/  ULDC.64 UR4, c[0x0][0x300] ;  /* 0x0000c00000047ab9 */ /* 0x000fe40000000a00 */
[----:B------:R-:W-:Y:S01]  /*7550*/  UIMAD UR4, UR6, UR4, URZ ;  /* 0x00000004060472a4 */ /* 0x000fe2000f8e023f */
[----:B------:R-:W-:Y:S01]  /*7560*/  IMAD.WIDE.U32 R2, R0, c[0x0][0x300], R2 ;  /* 0x0000c00000027a25 */ /* 0x000fe200078e0002 */
[----:B------:R-:W-:Y:S01]  /*7570*/  IADD3 R5, R5, UR7, RZ ;  /* 0x0000000705057c10 */ /* 0x000fe2000fffe0ff */
[----:B------:R-:W-:-:S02]  /*7580*/  ULDC.64 UR6, c[0x0][0x330] ;  /* 0x0000cc0000067ab9 */ /* 0x000fc40000000a00 */
[----:B------:R-:W-:Y:S02]  /*7590*/  UIMAD UR6, UR8, UR6, URZ ;  /* 0x00000006080672a4 */ /* 0x000fe4000f8e023f */
        /* <DEDUP_REMOVED lines=12> */
[----:B------:R-:W-:Y:S02]  /*7660*/  IADD3 R3, R7, UR4, RZ ;  /* 0x0000000407037c10 */ /* 0x000fe4000fffe0ff */
[C---:B------:R-:W-:Y:S01]  /*7670*/  LEA R2, P0, R6.reuse, c[0x0][0x2e8], 0x2 ;  /* 0x0000ba0006027a11 */ /* 0x040fe200078010ff */
        /* <DEDUP_REMOVED lines=129> */
.L_x_1998:
        /* <DEDUP_REMOVED lines=15> */
.L_x_2338:


//--------------------- .text._ZN7cutlass13device_kernelIN5flash19enable_sm80_to_sm89INS1_16FlashAttnBwdSm80INS1_25CollectiveMainloopBwdSm80ILi2ELi2EN4cute5tupleIJNS5_1CILi64EEENS7_ILi128EEES9_EEENS_6half_tEfNS_4arch4Sm80ELb1ELb0ELb1ELb0ELb1ELb0ELb0ELb0ELi2ELi2ELi2ELi2ELb0EEENS1_24CollectiveEpilogueBwdGQAISA_fSD_Li256ELb0ELb1EEENS1_25SingleTileBwdLPTSchedulerILb0ELi128ELb1EEEEEEEEEvNT_6ParamsE --------------------------
	.section	.text._ZN7cutlass13device_kernelIN5flash19enable_sm80_to_sm89INS1_16FlashAttnBwdSm80INS1_25CollectiveMainloopBwdSm80ILi2ELi2EN4cute5tupleIJNS5_1CILi64EEENS7_ILi128EEES9_EEENS_6half_tEfNS_4arch4Sm80ELb1ELb0ELb1ELb0ELb1ELb0ELb0ELb0ELi2ELi2ELi2ELi2ELb0EEENS1_24CollectiveEpilogueBwdGQAISA_fSD_Li256ELb0ELb1EEENS1_25SingleTileBwdLPTSchedulerILb0ELi128ELb1EEEEEEEEEvNT_6ParamsE,"ax",@progbits
	.sectioninfo	@"SHI_REGISTERS=255"
	.align	128
.text._ZN7cutlass13device_kernelIN5flash19enable_sm80_to_sm89INS1_16FlashAttnBwdSm80INS1_25CollectiveMainloopBwdSm80ILi2ELi2EN4cute5tupleIJNS5_1CILi64EEENS7_ILi128EEES9_EEENS_6half_tEfNS_4arch4Sm80ELb1ELb0ELb1ELb0ELb1ELb0ELb0ELb0ELi2ELi2ELi2ELi2ELb0EEENS1_24CollectiveEpilogueBwdGQAISA_fSD_Li256ELb0ELb1EEENS1_25SingleTileBwdLPTSchedulerILb0ELi128ELb1EEEEEEEEEvNT_6ParamsE:
        .type           _ZN7cutlass13device_kernelIN5flash19enable_sm80_to_sm89INS1_16FlashAttnBwdSm80INS1_25CollectiveMainloopBwdSm80ILi2ELi2EN4cute5tupleIJNS5_1CILi64EEENS7_ILi128EEES9_EEENS_6half_tEfNS_4arch4Sm80ELb1ELb0ELb1ELb0ELb1ELb0ELb0ELb0ELi2ELi2ELi2ELi2ELb0EEENS1_24CollectiveEpilogueBwdGQAISA_fSD_Li256ELb0ELb1EEENS1_25SingleTileBwdLPTSchedulerILb0ELi128ELb1EEEEEEEEEvNT_6ParamsE,@function
        .size           _ZN7cutlass13device_kernelIN5flash19enable_sm80_to_sm89INS1_16FlashAttnBwdSm80INS1_25CollectiveMainloopBwdSm80ILi2ELi2EN4cute5tupleIJNS5_1CILi64EEENS7_ILi128EEES9_EEENS_6half_tEfNS_4arch4Sm80ELb1ELb0ELb1ELb0ELb1ELb0ELb0ELb0ELi2ELi2ELi2ELi2ELb0EEENS1_24CollectiveEpilogueBwdGQAISA_fSD_Li256ELb0ELb1EEENS1_25SingleTileBwdLPTSchedulerILb0ELi128ELb1EEEEEEEEEvNT_6ParamsE,(.L_x_2339 - _ZN7cutlass13device_kernelIN5flash19enable_sm80_to_sm89INS1_16FlashAttnBwdSm80INS1_25CollectiveMainloopBwdSm80ILi2ELi2EN4cute5tupleIJNS5_1CILi64EEENS7_ILi128EEES9_EEENS_6half_tEfNS_4arch4Sm80ELb1ELb0ELb1ELb0ELb1ELb0ELb0ELb0ELi2ELi2ELi2ELi2ELb0EEENS1_24CollectiveEpilogueBwdGQAISA_fSD_Li256ELb0ELb1EEENS1_25SingleTileBwdLPTSchedulerILb0ELi128ELb1EEEEEEEEEvNT_6ParamsE)
        .other          _ZN7cutlass13device_kernelIN5flash19enable_sm80_to_sm89INS1_16FlashAttnBwdSm80INS1_25CollectiveMainloopBwdSm80ILi2ELi2EN4cute5tupleIJNS5_1CILi64EEENS7_ILi128EEES9_EEENS_6half_tEfNS_4arch4Sm80ELb1ELb0ELb1ELb0ELb1ELb0ELb0ELb0ELi2ELi2ELi2ELi2ELb0EEENS1_24CollectiveEpilogueBwdGQAISA_fSD_Li256ELb0ELb1EEENS1_25SingleTileBwdLPTSchedulerILb0ELi128ELb1EEEEEEEEEvNT_6ParamsE,@"STO_CUDA_ENTRY STV_DEFAULT"
_ZN7cutlass13device_kernelIN5flash19enable_sm80_to_sm89INS1_16FlashAttnBwdSm80INS1_25CollectiveMainloopBwdSm80ILi2ELi2EN4cute5tupleIJNS5_1CILi64EEENS7_ILi128EEES9_EEENS_6half_tEfNS_4arch4Sm80ELb1ELb0ELb1ELb0ELb1ELb0ELb0ELb0ELi2ELi2ELi2ELi2ELb0EEENS1_24CollectiveEpilogueBwdGQAISA_fSD_Li256ELb0ELb1EEENS1_25SingleTileBwdLPTSchedulerILb0ELi128ELb1EEEEEEEEEvNT_6ParamsE:
        /* <DEDUP_REMOVED lines=32> */
.L_x_2000:
[----:B------:R-:W-:Y:S02]  /*0200*/  ULDC UR7, c[0x0][0x3b4] ;  /* 0x0000ed0000077ab9 */ /* 0x000fe40000000800 */
[----:B------:R-:W-:Y:S02]  /*0210*/  UISETP.NE.AND UP0, UPT, UR7, 0x1, UPT ;  /* 0x000000010700788c */ /* 0x000fe4000bf05270 */
[----:B------:R-:W-:Y:S02]  /*0220*/  ULDC.64 UR4, c[0x0][0x3b8] ;  /* 0x0000ee0000047ab9 */ /* 0x000fe40000000a00 */
[----:B------:R-:W-:Y:S02]  /*0230*/  UIMAD.WIDE.U32 UR10, UR6, UR4, URZ ;  /* 0x00000004060a72a5 */ /* 0x000fe4000f8e003f */
[----:B------:R-:W-:-:S05]  /*0240*/  UMOV UR8, UR6 ;  /* 0x0000000600087c82 */ /* 0x000fca0008000000 */
[----:B------:R-:W-:-:S04]  /*0250*/  @UP0 USHF.R.U32.HI UR8, URZ, UR5, UR11 ;  /* 0x000000053f080299 */ /* 0x000fc8000801160b */
[----:B------:R-:W-:Y:S02]  /*0260*/  UIMAD UR7, UR8, UR7, URZ ;  /* 0x00000007080772a4 */ /* 0x000fe4000f8e023f */
.L_x_2001:
        /* <DEDUP_REMOVED lines=14> */
.L_x_1999:
        /* <DEDUP_REMOVED lines=20> */
.L_x_2003:
[----:B------:R-:W-:Y:S02]  /*0490*/  ULDC UR7, c[0x0][0x3b4] ;  /* 0x0000ed0000077ab9 */ /* 0x000fe40000000800 */
[----:B------:R-:W-:Y:S02]  /*04a0*/  UISETP.NE.AND UP0, UPT, UR7, 0x1, UPT ;  /* 0x000000010700788c */ /* 0x000fe4000bf05270 */
[----:B------:R-:W-:Y:S02]  /*04b0*/  ULDC.64 UR4, c[0x0][0x3b8] ;  /* 0x0000ee0000047ab9 */ /* 0x000fe40000000a00 */
[----:B------:R-:W-:Y:S02]  /*04c0*/  UIMAD.WIDE.U32 UR10, UR6, UR4, URZ ;  /* 0x00000004060a72a5 */ /* 0x000fe4000f8e003f */
[----:B------:R-:W-:-:S05]  /*04d0*/  UMOV UR8, UR6 ;  /* 0x0000000600087c82 */ /* 0x000fca0008000000 */
[----:B------:R-:W-:-:S04]  /*04e0*/  @UP0 USHF.R.U32.HI UR8, URZ, UR5, UR11 ;  /* 0x000000053f080299 */ /* 0x000fc8000801160b */
[----:B------:R-:W-:Y:S02]  /*04f0*/  UIMAD UR7, UR8, UR7, URZ ;  /* 0x00000007080772a4 */ /* 0x000fe4000f8e023f */
.L_x_2004:
        /* <DEDUP_REMOVED lines=13> */
.L_x_2002:
        /* <DEDUP_REMOVED lines=269> */
[----:B------:R-:W-:Y:S02]  /*16a0*/  UIMAD UR6, UR14, UR6, URZ ;  /* 0x000000060e0672a4 */ /* 0x000fe4000f8e023f */
        /* <DEDUP_REMOVED lines=13> */
[----:B------:R-:W-:Y:S02]  /*1780*/  ISETP.LT.OR P5, PT, R16, 0x61, P5 ;  /* 0x000000611000780c */ /* 0x000fe40002fa1670 */
[----:B------:R-:W-:Y:S01]  /*1790*/  IADD3 R16, R23, UR23, RZ ;  /* 0x0000001717107c10 */ /* 0x000fe2000fffe0ff */
[----:B------:R3:W-:Y:S04]  /*17a0*/  STL [R1+0x48], R10 ;  /* 0x0000480a01007387 */ /* 0x0007e80000100800 */
        /* <DEDUP_REMOVED lines=17> */
[----:B----4-:R-:W-:Y:S01]  /*18c0*/  LEA R14, P0, R15, R4, 0x6 ;  /* 0x000000040f0e7211 */ /* 0x010fe200078030ff */
        /* <DEDUP_REMOVED lines=8> */
[----:B-----5:R-:W-:Y:S02]  /*1950*/  LEA R16, P0, R0, c[0x0][0x258], 0x2 ;  /* 0x0000960000107a11 */ /* 0x020fe400078010ff */
[----:B------:R-:W-:-:S02]  /*1960*/  IADD3.X R11, R3, UR15, RZ, P1, !PT ;  /* 0x0000000f030b7c10 */ /* 0x000fc40008ffe4ff */
[----:B------:R-:W-:Y:S01]  /*1970*/  LEA.HI.X R17, R0, c[0x0][0x25c], R2, 0x2, P0 ;  /* 0x0000970000117a11 */ /* 0x000fe200000f1402 */
        /* <DEDUP_REMOVED lines=43> */
[----:B------:R-:W-:Y:S01]  /*1c30*/  ISETP.LT.OR P2, PT, R8, 0x21, !P5 ;  /* 0x000000210800780c */ /* 0x000fe20006f41670 */
        /* <DEDUP_REMOVED lines=31> */
[----:B--2---:R-:W-:Y:S01]  /*1e30*/  LEA.HI R0, R29, R32, RZ, 0x4 ;  /* 0x000000201d007211 */ /* 0x004fe200078f20ff */
        /* <DEDUP_REMOVED lines=72> */
[----:B--2---:R-:W-:-:S02]  /*22c0*/  LEA.HI R10, R2, R6, RZ, 0x2 ;  /* 0x00000006020a7211 */ /* 0x004fc400078f10ff */
        /* <DEDUP_REMOVED lines=11> */
[----:B-1----:R-:W-:-:S03]  /*2380*/  LEA R2, P0, R8, c[0x0][0x1f0], 0x1 ;  /* 0x00007c0008027a11 */ /* 0x002fc600078008ff */
        /* <DEDUP_REMOVED lines=22> */
.L_x_2007:
[----:B--2---:R-:W-:Y:S05]  /*24f0*/  BSYNC B0 ;  /* 0x0000000000007941 */ /* 0x004fea0003800000 */
.L_x_2006:
[----:B-1----:R-:W-:Y:S01]  /*2500*/  SHF.R.S32.HI R2, RZ, 0x1f, R25 ;  /* 0x0000001fff027819 */ /* 0x002fe20000011419 */
        /* <DEDUP_REMOVED lines=105> */
.L_x_2010:
        /* <DEDUP_REMOVED lines=210> */
[----:B------:R-:W-:Y:S01]  /*38c0*/  IMAD.U32 R10, RZ, RZ, UR14 ;  /* 0x0000000eff0a7e24 */ /* 0x000fe2000f8e00ff */
[----:B------:R-:W-:Y:S02]  /*38d0*/  USHF.R.S32.HI UR4, URZ, 0x1f, UR16 ;  /* 0x0000001f3f047899 */ /* 0x000fe40008011410 */
[----:B------:R-:W5:Y:S02]  /*38e0*/  LDL R201, [R1+0x20] ;  /* 0x0000200001c97983 */ /* 0x000f640000100800 */
[----:B------:R-:W-:Y:S02]  /*38f0*/  UIMAD UR4, UR4, UR6, URZ ;  /* 0x00000006040472a4 */ /* 0x000fe4000f8e023f */
[----:B--2---:R-:W2:Y:S01]  /*3900*/  LDL.64 R8, [R1+0x38] ;  /* 0x0000380001087983 */ /* 0x004ea20000100a00 */
[----:B------:R-:W-:Y:S02]  /*3910*/  USHF.L.U32 UR6, UR26, 0x6, URZ ;  /* 0x000000061a067899 */ /* 0x000fe4000800063f */
[----:B------:R-:W-:Y:S01]  /*3920*/  UIMAD UR4, UR16, UR7, UR4 ;  /* 0x00000007100472a4 */ /* 0x000fe2000f8e0204 */
[----:B------:R-:W2:Y:S03]  /*3930*/  LDL R202, [R1+0x34] ;  /* 0x0000340001ca7983 */ /* 0x000ea60000100800 */
[----:B------:R-:W-:Y:S01]  /*3940*/  UIADD3 UR4, UR27, UR4, URZ ;  /* 0x000000041b047290 */ /* 0x000fe2000fffe03f */
[----:B------:R-:W2:Y:S03]  /*3950*/  LDL R204, [R1+0x44] ;  /* 0x0000440001cc7983 */ /* 0x000ea60000100800 */
[----:B------:R-:W-:Y:S01]  /*3960*/  USHF.L.U64.HI UR4, UR26, 0x6, UR4 ;  /* 0x000000061a047899 */ /* 0x000fe20008010204 */
[----:B------:R-:W2:Y:S01]  /*3970*/  LDL.64 R12, [R1+0x8] ;  /* 0x00000800010c7983 */ /* 0x000ea20000100a00 */
[----:B---3--:R-:W-:Y:S04]  /*3980*/  IADD3 R5, P2, P1, R14, UR6, R5 ;  /* 0x000000060e057c10 */ /* 0x008fe8000f95e005 */
[C---:B-----5:R-:W-:Y:S02]  /*3990*/  IADD3.X R10, R201.reuse, UR4, R10, P2, P1 ;  /* 0x00000004c90a7c10 */ /* 0x060fe400097e240a */
[----:B----4-:R-:W-:Y:S01]  /*39a0*/  ISETP.NE.AND P2, PT, R2, RZ, PT ;  /* 0x000000ff0200720c */ /* 0x010fe20003f45270 */
[----:B------:R-:W-:Y:S05]  /*39b0*/  IMAD.U32 R2, RZ, RZ, UR10 ;  /* 0x0000000aff027e24 */ /* 0x000fea000f8e00ff */
[----:B------:R-:W-:Y:S04]  /*39c0*/  @!P3 LEA R2, R2, 0x40, 0x6 ;  /* 0x000000400202b811 */ /* 0x000fe800078e30ff */
[C---:B--2---:R-:W-:Y:S04]  /*39d0*/  @!P3 IADD3 R0, P1, R2.reuse, R8, RZ ;  /* 0x000000080200b210 */ /* 0x044fe80007f3e0ff */
[----:B------:R-:W-:Y:S02]  /*39e0*/  @!P3 LEA.HI.X.SX32 R2, R2, R202, 0x1, P1 ;  /* 0x000000ca0202b211 */ /* 0x000fe400008f0eff */
        /* <DEDUP_REMOVED lines=30> */
.L_x_2008:
        /* <DEDUP_REMOVED lines=105> */
[----:B--2---:R-:W-:Y:S01]  /*4260*/  SEL R208, R222, 0xffffffe0, !P0 ;  /* 0xffffffe0ded07807 */ /* 0x004fe20004000000 */
        /* <DEDUP_REMOVED lines=48> */
[C---:B------:R-:W-:Y:S01]  /*4570*/  ISETP.GT.AND P1, PT, R0.reuse, 0x40, PT ;  /* 0x000000400000780c */ /* 0x040fe20003f24270 */
[----:B----4-:R-:W4:Y:S03]  /*4580*/  LDS R2, [R191+0x20280] ;  /* 0x02028000bf027984 */ /* 0x010f260000000800 */
[----:B------:R-:W-:Y:S01]  /*4590*/  FSEL R166, R227, -INF , P1 ;  /* 0xff800000e3a67808 */ /* 0x000fe20000800000 */
[--C-:B------:R-:W-:Y:S01]  /*45a0*/  FFMA.FTZ R167, R167, c[0x0][0x29c], -R3.reuse ;  /* 0x0000a700a7a77a23 */ /* 0x100fe20000010803 */
[----:B------:R-:W-:Y:S03]  /*45b0*/  ISETP.GT.AND P1, PT, R0, 0x41, PT ;  /* 0x000000410000780c */ /* 0x000fe60003f24270 */
[--C-:B------:R-:W-:Y:S01]  /*45c0*/  FFMA.FTZ R166, R166, c[0x0][0x29c], -R3.reuse ;  /* 0x0000a700a6a67a23 */ /* 0x100fe20000010803 */
[----:B------:R-:W-:Y:S01]  /*45d0*/  FSEL R165, R229, -INF , P1 ;  /* 0xff800000e5a57808 */ /* 0x000fe20000800000 */
[----:B------:R-:W1:Y:S01]  /*45e0*/  MUFU.EX2 R169, R169 ;  /* 0x000000a900a97308 */ /* 0x000e620000000800 */
[C---:B------:R-:W-:Y:S03]  /*45f0*/  ISETP.GT.AND P1, PT, R0.reuse, 0x60, PT ;  /* 0x000000600000780c */ /* 0x040fe60003f24270 */
        /* <DEDUP_REMOVED lines=11> */
[C---:B------:R-:W-:Y:S04]  /*46b0*/  ISETP.GT.AND P1, PT, R3.reuse, RZ, PT ;  /* 0x000000ff0300720c */ /* 0x040fe80003f24270 */
        /* <DEDUP_REMOVED lines=375> */
[----:B------:R-:W4:Y:S01]  /*5e30*/  LDL R230, [R1+0x24] ;  /* 0x0000240001e67983 */ /* 0x000f220000100800 */
[----:B------:R-:W-:Y:S02]  /*5e40*/  USHF.L.U32 UR6, UR26, 0x6, URZ ;  /* 0x000000061a067899 */ /* 0x000fe4000800063f */
[----:B------:R-:W-:Y:S01]  /*5e50*/  UIMAD UR4, UR23, UR7, UR4 ;  /* 0x00000007170472a4 */ /* 0x000fe2000f8e0204 */
[----:B------:R-:W5:Y:S01]  /*5e60*/  LDL R209, [R1+0x40] ;  /* 0x0000400001d17983 */ /* 0x000f620000100800 */
[----:B------:R-:W-:Y:S02]  /*5e70*/  USHF.L.U32 UR23, UR23, 0x6, URZ ;  /* 0x0000000617177899 */ /* 0x000fe4000800063f */
[----:B------:R-:W-:Y:S01]  /*5e80*/  UIADD3 UR4, UR27, UR4, URZ ;  /* 0x000000041b047290 */ /* 0x000fe2000fffe03f */
[----:B------:R-:W5:Y:S01]  /*5e90*/  LDL.64 R226, [R1+0x8] ;  /* 0x0000080001e27983 */ /* 0x000f620000100a00 */
[----:B------:R-:W-:Y:S02]  /*5ea0*/  IMAD.U32 R7, RZ, RZ, UR6 ;  /* 0x00000006ff077e24 */ /* 0x000fe4000f8e00ff */
[----:B------:R-:W-:Y:S01]  /*5eb0*/  USHF.L.U64.HI UR4, UR26, 0x6, UR4 ;  /* 0x000000061a047899 */ /* 0x000fe20008010204 */
[----:B------:R-:W-:Y:S05]  /*5ec0*/  IMAD.U32 R13, RZ, RZ, UR23 ;  /* 0x00000017ff0d7e24 */ /* 0x000fea000f8e00ff */
[----:B------:R-:W-:Y:S01]  /*5ed0*/  IMAD.U32 R4, RZ, RZ, UR4 ;  /* 0x00000004ff047e24 */ /* 0x000fe2000f8e00ff */
[----:B--2---:R-:W-:Y:S04]  /*5ee0*/  IADD3 R7, P2, P1, R228, UR13, R7 ;  /* 0x0000000de4077c10 */ /* 0x004fe8000f95e007 */
[----:B------:R-:W-:Y:S02]  /*5ef0*/  IADD3.X R12, R251, UR12, R4, P2, P1 ;  /* 0x0000000cfb0c7c10 */ /* 0x000fe400097e2404 */
[----:B---3--:R-:W-:Y:S04]  /*5f00*/  IADD3 R4, P1, R238, UR23, RZ ;  /* 0x00000017ee047c10 */ /* 0x008fe8000ff3e0ff */
[----:B----4-:R-:W-:Y:S02]  /*5f10*/  LEA.HI.X.SX32 R5, R13, R230, 0x1, P1 ;  /* 0x000000e60d057211 */ /* 0x010fe400008f0eff */
        /* <DEDUP_REMOVED lines=9> */
[----:B-----5:R-:W-:Y:S01]  /*5fb0*/  IMAD R4, R4, 0x4000, R209 ;  /* 0x0000400004047824 */ /* 0x020fe200078e02d1 */
        /* <DEDUP_REMOVED lines=19> */
.L_x_2009:
[-C--:B-12-4-:R-:W-:Y:S01]  /*60f0*/  HMMA.16816.F32 R4, R164, R16.reuse, RZ ;  /* 0x00000010a404723c */ /* 0x096fe200000018ff */
[----:B------:R-:W2:Y:S01]  /*6100*/  LDL.64 R226, [R1] ;  /* 0x0000000001e27983 */ /* 0x000ea20000100a00 */
        /* <DEDUP_REMOVED lines=8> */
[----:B------:R-:W-:Y:S01]  /*6190*/  IMAD.IADD R192, R208, 0x1, R205 ;  /* 0x00000001d0c07824 */ /* 0x000fe200078e02cd */
[----:B------:R-:W-:Y:S02]  /*61a0*/  UIMAD UR23, UR21, UR7, UR23 ;  /* 0x00000007151772a4 */ /* 0x000fe4000f8e0217 */
[----:B------:R-:W-:Y:S01]  /*61b0*/  USHF.R.S32.HI UR4, URZ, 0x1f, UR22 ;  /* 0x0000001f3f047899 */ /* 0x000fe20008011416 */
[-C--:B------:R-:W-:Y:S01]  /*61c0*/  HMMA.16816.F32 R12, R28, R18.reuse, RZ ;  /* 0x000000121c0c723c */ /* 0x080fe200000018ff */
[----:B------:R-:W-:Y:S01]  /*61d0*/  LDSM.16.M88.4 R184, [R192+0x24480] ;  /* 0x02448000c0b8783b */ /* 0x000fe20000000200 */
        /* <DEDUP_REMOVED lines=38> */
[----:B------:R-:W-:Y:S07]  /*6440*/  LDSM.16.MT88.4 R180, [R0+0x6080] ;  /* 0x0060800000b4783b */ /* 0x000fee0000004200 */
[----:B------:R-:W-:Y:S01]  /*6450*/  HMMA.16816.F32 R32, R164, R178, R32 ;  /* 0x000000b2a420723c */ /* 0x000fe20000001820 */
[----:B------:R-:W1:Y:S05]  /*6460*/  LDSM.16.M88.4 R164, [R2+0x26480] ;  /* 0x0264800002a4783b */ /* 0x000e6a0000000200 */
[----:B------:R3:W1:Y:S02]  /*6470*/  LDSM.16.M88.4 R176, [R2+0x27480] ;  /* 0x0274800002b0783b */ /* 0x0006640000000200 */
[-C--:B------:R-:W-:Y:S08]  /*6480*/  HMMA.16816.F32 R4, R184, R188.reuse, R4 ;  /* 0x000000bcb804723c */ /* 0x080ff00000001804 */
[C---:B----4-:R-:W-:Y:S08]  /*6490*/  HMMA.16816.F32 R8, R172.reuse, R188, R8 ;  /* 0x000000bcac08723c */ /* 0x050ff00000001808 */
[-C--:B------:R-:W-:Y:S04]  /*64a0*/  HMMA.16816.F32 R12, R172, R190.reuse, R12 ;  /* 0x000000beac0c723c */ /* 0x080fe8000000180c */
[----:B---3--:R-:W-:Y:S04]  /*64b0*/  IADD3 R2, R215, R2, R208 ;  /* 0x00000002d7027210 */ /* 0x008fe80007ffe0d0 */
[C---:B------:R-:W-:Y:S01]  /*64c0*/  HMMA.16816.F32 R16, R184.reuse, R190, R16 ;  /* 0x000000beb810723c */ /* 0x040fe20000001810 */
[----:B------:R-:W3:Y:S07]  /*64d0*/  LDSM.16.M88.4 R188, [R204+0x26480] ;  /* 0x02648000ccbc783b */ /* 0x000eee0000000200 */
[-C--:B-----5:R-:W-:Y:S08]  /*64e0*/  HMMA.16816.F32 R20, R184, R192.reuse, R20 ;  /* 0x000000c0b814723c */ /* 0x0a0ff00000001814 */
[C---:B------:R-:W-:Y:S08]  /*64f0*/  HMMA.16816.F32 R24, R172.reuse, R192, R24 ;  /* 0x000000c0ac18723c */ /* 0x040ff00000001818 */
[-C--:B------:R-:W-:Y:S01]  /*6500*/  HMMA.16816.F32 R28, R172, R194.reuse, R28 ;  /* 0x000000c2ac1c723c */ /* 0x080fe2000000181c */
[----:B------:R-:W4:Y:S07]  /*6510*/  LDSM.16.M88.4 R172, [R204+0x27480] ;  /* 0x02748000ccac783b */ /* 0x000f2e0000000200 */
[----:B------:R-:W-:Y:S01]  /*6520*/  HMMA.16816.F32 R32, R184, R194, R32 ;  /* 0x000000c2b820723c */ /* 0x000fe20000001820 */
[----:B------:R-:W5:Y:S05]  /*6530*/  LDSM.16.MT88.4 R184, [R0+0x6880] ;  /* 0x0068800000b8783b */ /* 0x000f6a0000004200 */
[----:B------:R-:W-:Y:S02]  /*6540*/  LDSM.16.M88.4 R192, [R2+0x26480] ;  /* 0x0264800002c0783b */ /* 0x000fe40000000200 */
        /* <DEDUP_REMOVED lines=10> */
[----:B------:R-:W1:Y:S05]  /*65f0*/  LDSM.16.M88.4 R164, [R205+0x26480] ;  /* 0x02648000cda4783b */ /* 0x000e6a0000000200 */
[----:B------:R-:W1:Y:S02]  /*6600*/  LDSM.16.MT88.4 R180, [R0+0x7080] ;  /* 0x0070800000b4783b */ /* 0x000e640000004200 */
[-C--:B---3--:R-:W-:Y:S08]  /*6610*/  HMMA.16816.F32 R4, R188, R196.reuse, R4 ;  /* 0x000000c4bc04723c */ /* 0x088ff00000001804 */
[C---:B----4-:R-:W-:Y:S08]  /*6620*/  HMMA.16816.F32 R8, R172.reuse, R196, R8 ;  /* 0x000000c4ac08723c */ /* 0x050ff00000001808 */
[-C--:B------:R-:W-:Y:S08]  /*6630*/  HMMA.16816.F32 R12, R172, R198.reuse, R12 ;  /* 0x000000c6ac0c723c */ /* 0x080ff0000000180c */
[C---:B------:R-:W-:Y:S01]  /*6640*/  HMMA.16816.F32 R16, R188.reuse, R198, R16 ;  /* 0x000000c6bc10723c */ /* 0x040fe20000001810 */
[----:B------:R-:W3:Y:S07]  /*6650*/  LDSM.16.MT88.4 R196, [R0+0x3880] ;  /* 0x0038800000c4783b */ /* 0x000eee0000004200 */
[-C--:B-----5:R-:W-:Y:S08]  /*6660*/  HMMA.16816.F32 R20, R188, R184.reuse, R20 ;  /* 0x000000b8bc14723c */ /* 0x0a0ff00000001814 */
[C---:B------:R-:W-:Y:S08]  /*6670*/  HMMA.16816.F32 R24, R172.reuse, R184, R24 ;  /* 0x000000b8ac18723c */ /* 0x040ff00000001818 */
[-C--:B------:R-:W-:Y:S01]  /*6680*/  HMMA.16816.F32 R28, R172, R186.reuse, R28 ;  /* 0x000000baac1c723c */ /* 0x080fe2000000181c */
[----:B------:R4:W5:Y:S07]  /*6690*/  LDSM.16.M88.4 R172, [R2+0x27480] ;  /* 0x0274800002ac783b */ /* 0x00096e0000000200 */
[----:B------:R-:W-:Y:S08]  /*66a0*/  HMMA.16816.F32 R32, R188, R186, R32 ;  /* 0x000000babc20723c */ /* 0x000ff00000001820 */
[-C--:B-1----:R-:W-:Y:S08]  /*66b0*/  HMMA.16816.F32 R4, R164, R168.reuse, R4 ;  /* 0x000000a8a404723c */ /* 0x082ff00000001804 */
[C---:B------:R-:W-:Y:S01]  /*66c0*/  HMMA.16816.F32 R8, R176.reuse, R168, R8 ;  /* 0x000000a8b008723c */ /* 0x040fe20000001808 */
[----:B----4-:R-:W-:Y:S01]  /*66d0*/  IMAD.U32 R2, RZ, RZ, UR4 ;  /* 0x00000004ff027e24 */ /* 0x010fe2000f8e00ff */
[----:B------:R-:W-:Y:S04]  /*66e0*/  UIADD3 UR4, UR17, 0x1, URZ ;  /* 0x0000000111047890 */ /* 0x000fe8000fffe03f */
[----:B------:R-:W-:Y:S02]  /*66f0*/  USEL UR17, UR4, URZ, !UP1 ;  /* 0x0000003f04117287 */ /* 0x000fe4000c800000 */
[-C--:B------:R-:W-:Y:S08]  /*6700*/  HMMA.16816.F32 R12, R176, R170.reuse, R12 ;  /* 0x000000aab00c723c */ /* 0x080ff0000000180c */
[C---:B------:R-:W-:Y:S01]  /*6710*/  HMMA.16816.F32 R16, R164.reuse, R170, R16 ;  /* 0x000000aaa410723c */ /* 0x040fe20000001810 */
[----:B------:R1:W4:Y:S07]  /*6720*/  LDSM.16.MT88.4 R168, [R0+0x7880] ;  /* 0x0078800000a8783b */ /* 0x00032e0000004200 */
[-C--:B------:R-:W-:Y:S08]  /*6730*/  HMMA.16816.F32 R20, R164, R180.reuse, R20 ;  /* 0x000000b4a414723c */ /* 0x080ff00000001814 */
[C---:B------:R-:W-:Y:S08]  /*6740*/  HMMA.16816.F32 R24, R176.reuse, R180, R24 ;  /* 0x000000b4b018723c */ /* 0x040ff00000001818 */
[-C--:B------:R-:W-:Y:S01]  /*6750*/  HMMA.16816.F32 R28, R176, R182.reuse, R28 ;  /* 0x000000b6b01c723c */ /* 0x080fe2000000181c */
[----:B-1----:R-:W-:Y:S07]  /*6760*/  IMAD.U32 R0, RZ, RZ, UR22 ;  /* 0x00000016ff007e24 */ /* 0x002fee000f8e00ff */
[----:B------:R-:W-:Y:S01]  /*6770*/  HMMA.16816.F32 R32, R164, R182, R32 ;  /* 0x000000b6a420723c */ /* 0x000fe20000001820 */
[----:B------:R-:W-:Y:S06]  /*6780*/  LDSM.16.MT88.4 R180, [R206+0x27c80] ;  /* 0x027c8000ceb4783b */ /* 0x000fec0000004200 */
[----:B------:R-:W-:Y:S01]  /*6790*/  IMAD.U32 R164, RZ, RZ, UR21 ;  /* 0x00000015ffa47e24 */ /* 0x000fe2000f8e00ff */
[-C--:B---3--:R-:W-:Y:S05]  /*67a0*/  HMMA.16816.F32 R4, R192, R196.reuse, R4 ;  /* 0x000000c4c004723c */ /* 0x088fea0000001804 */
[----:B--2---:R-:W-:Y:S03]  /*67b0*/  IMAD.WIDE.U32 R164, R164, c[0x0][0x238], R226 ;  /* 0x00008e00a4a47a25 */ /* 0x004fe600078e00e2 */
        /* <DEDUP_REMOVED lines=103> */
[----:B------:R-:W5:Y:S07]  /*6e30*/  LDSM.16.MT88.4 R8, [R3+0x13880] ;  /* 0x013880000308783b */ /* 0x000f6e0000004200 */
        /* <DEDUP_REMOVED lines=24> */
[-C--:B-----5:R-:W-:Y:S08]  /*6fc0*/  HMMA.16816.F32 R132, R28, R8.reuse, R132 ;  /* 0x000000081c84723c */ /* 0x0a0ff00000001884 */
        /* <DEDUP_REMOVED lines=73> */
.L_x_2005:
[----:B------:R-:W-:Y:S05]  /*7460*/  @P0 EXIT ;  /* 0x000000000000094d */ /* 0x000fea0003800000 */
[----:B------:R-:W2:Y:S01]  /*7470*/  LDL.64 R2, [R1] ;  /* 0x0000000001027983 */ /* 0x000ea20000100a00 */
[----:B------:R-:W-:Y:S01]  /*7480*/  ULDC.64 UR10, c[0x0][0x338] ;  /* 0x0000ce00000a7ab9 */ /* 0x000fe20000000a00 */
[----:B------:R-:W-:Y:S01]  /*7490*/  BSSY B0, `(.L_x_2011) ;  /* 0x0000022000007945 */ /* 0x000fe20003800000 */
[----:B------:R-:W-:Y:S02]  /*74a0*/  UISETP.NE.AND UP0, UPT, UR10, 0x1, UPT ;  /* 0x000000010a00788c */ /* 0x000fe4000bf05270 */
[----:B------:R-:W-:Y:S02]  /*74b0*/  ULDC UR6, c[0x0][0x358] ;  /* 0x0000d60000067ab9 */ /* 0x000fe40000000800 */
[----:B------:R-:W-:Y:S02]  /*74c0*/  UIMAD.WIDE.U32 UR12, UR21, UR11, URZ ;  /* 0x0000000b150c72a5 */ /* 0x000fe4000f8e003f */
[----:B------:R-:W-:-:S02]  /*74d0*/  UIMAD UR6, UR20, UR6, URZ ;  /* 0x00000006140672a4 */ /* 0x000fc4000f8e023f */
[----:B------:R-:W-:Y:S02]  /*74e0*/  ULDC UR11, c[0x0][0x2f4] ;  /* 0x0000bd00000b7ab9 */ /* 0x000fe40000000800 */
[----:B------:R-:W-:Y:S02]  /*74f0*/  ULDC UR4, c[0x0][0x340] ;  /* 0x0000d00000047ab9 */ /* 0x000fe40000000800 */
[----:B------:R-:W-:Y:S02]  /*7500*/  UIMAD UR5, UR22, UR11, URZ ;  /* 0x0000000b160572a4 */ /* 0x000fe4000f8e023f */
[----:B------:R-:W-:Y:S02]  /*7510*/  UMOV UR9, UR21 ;  /* 0x0000001500097c82 */ /* 0x000fe40008000000 */
[----:B------:R-:W-:Y:S02]  /*7520*/  UIMAD UR11, UR6, UR11, URZ ;  /* 0x0000000b060b72a4 */ /* 0x000fe4000f8e023f */
[----:B------:R-:W-:-:S02]  /*7530*/  @UP0 USHF.R.U32.HI UR9, URZ, UR4, UR13 ;  /* 0x000000043f090299 */ /* 0x000fc4000801160d */
[----:B------:R-:W-:Y:S02]  /*7540*/  USHF.R.S32.HI UR4, URZ, 0x1f, UR5 ;  /* 0x0000001f3f047899 */ /* 0x000fe40008011405 */
        /* <DEDUP_REMOVED lines=14> */
[----:B------:R-:W-:Y:S01]  /*7630*/  BAR.SYNC.DEFER_BLOCKING 0x1, 0x100 ;  /* 0x0044000000007b1d */ /* 0x000fe20000010000 */
[----:B--2---:R-:W-:-:S13]  /*7640*/  ISETP.NE.AND P1, PT, R2, RZ, PT ;  /* 0x000000ff0200720c */ /* 0x004fda0003f25270 */
[----:B------:R-:W-:Y:S05]  /*7650*/  @P1 BRA `(.L_x_2012) ;  /* 0x0000005000001947 */ /* 0x000fea0003800000 */
.L_x_2013:
[----:B------:R-:W2:Y:S01]  /*7660*/  LDG.E.STRONG.GPU R0, [R4.64] ;  /* 0x0000001804007981 */ /* 0x000ea2000c1ef900 */
[----:B------:R-:W-:Y:S01]  /*7670*/  YIELD ;  /* 0x0000000000007946 */ /* 0x000fe20003800000 */
[----:B--2---:R-:W-:Y:S01]  /*7680*/  ISETP.NE.AND P0, PT, R0, UR11, PT ;  /* 0x0000000b00007c0c */ /* 0x004fe2000bf05270 */
[----:B------:R-:W-:-:S12]  /*7690*/  CCTL.IVALL ;  /* 0x00000000ff00798f */ /* 0x000fd80002000000 */
[----:B------:R-:W-:Y:S05]  /*76a0*/  @P0 BRA `(.L_x_2013) ;  /* 0xffffffb000000947 */ /* 0x000fea000383ffff */
.L_x_2012:
[----:B------:R-:W-:Y:S05]  /*76b0*/  BSYNC B0 ;  /* 0x0000000000007941 */ /* 0x000fea0003800000 */
.L_x_2011:
[----:B------:R-:W-:Y:S01]  /*76c0*/  MOV R10, 0xffffffff ;  /* 0xffffffff000a7802 */ /* 0x000fe20000000f00 */
[----:B------:R-:W-:Y:S05]  /*76d0*/  BRA.CONV ~URZ, `(.L_x_2014) ;  /* 0x000000237f007947 */ /* 0x000fea000b800000 */
[----:B------:R-:W-:Y:S02]  /*76e0*/  MOV R2, 0x7700 ;  /* 0x0000770000027802 */ /* 0x000fe40000000f00 */
[----:B------:R-:W-:Y:S05]  /*76f0*/  CALL.REL.NOINC `($__internal_10_$__cuda_sm70_warpsync) ;  /* 0x00000d4000007944 */ /* 0x000fea0003c00000 */
.L_x_2014:
[----:B------:R-:W2:Y:S01]  /*7700*/  LDL.LU.64 R2, [R1] ;  /* 0x0000000001027983 */ /* 0x000ea20000300a00 */
[----:B------:R-:W-:Y:S01]  /*7710*/  USHF.L.U32 UR4, UR20, 0xe, URZ ;  /* 0x0000000e14047899 */ /* 0x000fe2000800063f */
[----:B------:R-:W-:-:S03]  /*7720*/  IMAD.U32 R6, RZ, RZ, UR22 ;  /* 0x00000016ff067e24 */ /* 0x000fc6000f8e00ff */
        /* <DEDUP_REMOVED lines=83> */
[----:B------:R-:W-:Y:S05]  /*7c60*/  CALL.REL.NOINC `($__internal_10_$__cuda_sm70_warpsync) ;  /* 0x000007d000007944 */ /* 0x000fea0003c00000 */
.L_x_2015:
        /* <DEDUP_REMOVED lines=12> */
.L_x_2017:
[----:B------:R-:W-:Y:S05]  /*7d30*/  BSYNC B0 ;  /* 0x0000000000007941 */ /* 0x000fea0003800000 */
.L_x_2016:
[----:B------:R-:W-:Y:S01]  /*7d40*/  ULDC.64 UR4, c[0x0][0x348] ;  /* 0x0000d20000047ab9 */ /* 0x000fe20000000a00 */
[----:B------:R-:W-:Y:S01]  /*7d50*/  BSSY B0, `(.L_x_2018) ;  /* 0x000000b000007945 */ /* 0x000fe20003800000 */
[----:B------:R-:W-:-:S04]  /*7d60*/  UIADD3 UR4, UP0, UR6, UR4, URZ ;  /* 0x0000000406047290 */ /* 0x000fc8000ff1e03f */
[----:B------:R-:W-:Y:S02]  /*7d70*/  UIADD3.X UR5, UR7, UR5, URZ, UP0, !UPT ;  /* 0x0000000507057290 */ /* 0x000fe400087fe43f */
[----:B--2---:R-:W-:-:S04]  /*7d80*/  MOV R4, UR4 ;  /* 0x0000000400047c02 */ /* 0x004fc80008000f00 */
[----:B------:R-:W-:Y:S01]  /*7d90*/  MOV R5, UR5 ;  /* 0x0000000500057c02 */ /* 0x000fe20008000f00 */
[----:B------:R-:W-:Y:S05]  /*7da0*/  @P1 BRA `(.L_x_2019) ;  /* 0x0000005000001947 */ /* 0x000fea0003800000 */
.L_x_2020:
[----:B------:R-:W2:Y:S01]  /*7db0*/  LDG.E.STRONG.GPU R0, [R4.64] ;  /* 0x0000001804007981 */ /* 0x000ea2000c1ef900 */
[----:B------:R-:W-:Y:S01]  /*7dc0*/  YIELD ;  /* 0x0000000000007946 */ /* 0x000fe20003800000 */
[----:B--2---:R-:W-:Y:S01]  /*7dd0*/  ISETP.NE.AND P0, PT, R0, UR11, PT ;  /* 0x0000000b00007c0c */ /* 0x004fe2000bf05270 */
[----:B------:R-:W-:-:S12]  /*7de0*/  CCTL.IVALL ;  /* 0x00000000ff00798f */ /* 0x000fd80002000000 */
[----:B------:R-:W-:Y:S05]  /*7df0*/  @P0 BRA `(.L_x_2020) ;  /* 0xffffffb000000947 */ /* 0x000fea000383ffff */
.L_x_2019:
[----:B------:R-:W-:Y:S05]  /*7e00*/  BSYNC B0 ;  /* 0x0000000000007941 */ /* 0x000fea0003800000 */
.L_x_2018:
[----:B------:R-:W-:Y:S05]  /*7e10*/  BRA.CONV ~URZ, `(.L_x_2021) ;  /* 0x000000237f007947 */ /* 0x000fea000b800000 */
[----:B-1----:R-:W-:Y:S02]  /*7e20*/  MOV R2, 0x7e40 ;  /* 0x00007e4000027802 */ /* 0x002fe40000000f00 */
[----:B------:R-:W-:Y:S05]  /*7e30*/  CALL.REL.NOINC `($__internal_10_$__cuda_sm70_warpsync) ;  /* 0x0000060000007944 */ /* 0x000fea0003c00000 */
.L_x_2021:
[----:B------:R-:W-:Y:S01]  /*7e40*/  ULDC.64 UR4, c[0x0][0x300] ;  /* 0x0000c00000047ab9 */ /* 0x000fe20000000a00 */
[----:B-1----:R-:W-:Y:S01]  /*7e50*/  MOV R3, R9 ;  /* 0x0000000900037202 */ /* 0x002fe20000000f00 */
[----:B------:R-:W-:Y:S01]  /*7e60*/  UIMAD UR4, UR8, UR4, URZ ;  /* 0x00000004080472a4 */ /* 0x000fe2000f8e023f */
[----:B------:R-:W-:Y:S02]  /*7e70*/  IMAD.U32 R0, RZ, RZ, UR9 ;  /* 0x00000009ff007e24 */ /* 0x000fe4000f8e00ff */
[----:B------:R-:W-:Y:S01]  /*7e80*/  IMAD.MOV.U32 R2, RZ, RZ, R8 ;  /* 0x000000ffff027224 */ /* 0x000fe200078e0008 */
        /* <DEDUP_REMOVED lines=79> */
.L_x_2022:
        /* <DEDUP_REMOVED lines=12> */
        .weak           $__internal_10_$__cuda_sm70_warpsync
        .type           $__internal_10_$__cuda_sm70_warpsync,@function
        .size           $__internal_10_$__cuda_sm70_warpsync,(.L_x_2339 - $__internal_10_$__cuda_sm70_warpsync)
$__internal_10_$__cuda_sm70_warpsync:
[----:B------:R-:W-:Y:S01]  /*8440*/  MOV R3, 0x0 ;  /* 0x0000000000037802 */ /* 0x000fe20000000f00 */
[----:B------:R-:W-:Y:S04]  /*8450*/  WARPSYNC R10 ;  /* 0x0000000a00007348 */ /* 0x000fe80003800000 */
[----:B------:R-:W-:Y:S05]  /*8460*/  RET.REL.NODEC R2 `(_ZN7cutlass13device_kernelIN5flash19enable_sm80_to_sm89INS1_16FlashAttnBwdSm80INS1_25CollectiveMainloopBwdSm80ILi2ELi2EN4cute5tupleIJNS5_1CILi64EEENS7_ILi128EEES9_EEENS_6half_tEfNS_4arch4Sm80ELb1ELb0ELb1ELb0ELb1ELb0ELb0ELb0ELi2ELi2ELi2ELi2ELb0EEENS1_24CollectiveEpilogueBwdGQAISA_fSD_Li256ELb0ELb1EEENS1_25SingleTileBwdLPTSchedulerILb0ELi128ELb1EEEEEEEEEvNT_6ParamsE) ;  /* 0xffff7b9002007950 */ /* 0x000fea0003c3ffff */
.L_x_2023:
        /* <DEDUP_REMOVED lines=9> */
.L_x_2339:


//--------------------- .text._ZN7cutlass13device_kernelIN5flash22FlashAttnBwdPreprocessIN4cute5tupleIJNS3_1CILi64EEENS5_ILi128EEEEEENS_6half_tEfNS_4arch4Sm80ELb1ELb0EEEEEvNT_6ParamsE --------------------------
	.section	.text._ZN7cutlass13device_kernelIN5flash22FlashAttnBwdPreprocessIN4cute5tupleIJNS3_1CILi64EEENS5_ILi128EEEEEENS_6half_tEfNS_4arch4Sm80ELb1ELb0EEEEEvNT_6ParamsE,"ax",@progbits
	.sectioninfo	@"SHI_REGISTERS=62"
	.align	128
.text._ZN7cutlass13device_kernelIN5flash22FlashAttnBwdPreprocessIN4cute5tupleIJNS3_1CILi64EEENS5_ILi128EEEEEENS_6half_tEfNS_4arch4Sm80ELb1ELb0EEEEEvNT_6ParamsE:
        .type           _ZN7cutlass13device_kernelIN5flash22FlashAttnBwdPreprocessIN4cute5tupleIJNS3_1CILi64EEENS5_ILi128EEEEEENS_6half_tEfNS_4arch4Sm80ELb1ELb0EEEEEvNT_6ParamsE,@function
        .size           _ZN7cutlass13device_kernelIN5flash22FlashAttnBwdPreprocessIN4cute5tupleIJNS3_1CILi64EEENS5_ILi128EEEEEENS_6half_tEfNS_4arch4Sm80ELb1ELb0EEEEEvNT_6ParamsE,(.L_x_2341 - _ZN7cutlass13device_kernelIN5flash22FlashAttnBwdPreprocessIN4cute5tupleIJNS3_1CILi64EEENS5_ILi128EEEEEENS_6half_tEfNS_4arch4Sm80ELb1ELb0EEEEEvNT_6ParamsE)
        .other          _ZN7cutlass13device_kernelIN5flash22FlashAttnBwdPreprocessIN4cute5tupleIJNS3_1CILi64EEENS5_ILi128EEEEEENS_6half_tEfNS_4arch4Sm80ELb1ELb0EEEEEvNT_6ParamsE,@"STO_CUDA_ENTRY STV_DEFAULT"
_ZN7cutlass13device_kernelIN5flash22FlashAttnBwdPreprocessIN4cute5tupleIJNS3_1CILi64EEENS5_ILi128EEEEEENS_6half_tEfNS_4arch4Sm80ELb1ELb0EEEEEvNT_6ParamsE:
[----:B------:R-:W-:Y:S02]  /*0000*/  MOV R1, c[0x0][0x28] ;  /* 0x00000a0000017a02 */ /* 0x000fe40000000f00 */
[----:B------:R-:W0:Y:S01]  /*0010*/  S2R R43, SR_TID.X ;  /* 0x00000000002b7919 */ /* 0x000e220000002100 */
[----:B------:R-:W-:-:S03]  /*0020*/  ULDC.64 UR6, c[0x0][0x118] ;  /* 0x0000460000067ab9 */ /* 0x000fc60000000a00 */
[----:B------:R-:W1:Y:S04]  /*0030*/  S2R R45, SR_CTAID.Y ;  /* 0x00000000002d7919 */ /* 0x000e680000002600 */
[----:B------:R-:W2:Y:S01]  /*0040*/  S2R R47, SR_CTAID.X ;  /* 0x00000000002f7919 */ /* 0x000ea20000002500 */
[----:B0-----:R-:W-:-:S04]  /*0050*/  SHF.R.S32.HI R0, RZ, 0x1f, R43 ;  /* 0x0000001fff007819 */ /* 0x001fc8000001142b */
[-C--:B------:R-:W-:Y:S02]  /*0060*/  LEA.HI R2, R0, R43.reuse, RZ, 0x4 ;  /* 0x0000002b00027211 */ /* 0x080fe400078f20ff */
[----:B-1----:R-:W-:Y:S02]  /*0070*/  SHF.R.S32.HI R42, RZ, 0x1f, R45 ;  /* 0x0000001fff2a7819 */ /* 0x002fe4000001142d */
[----:B------:R-:W-:Y:S02]  /*0080*/  LOP3.LUT R0, R2, 0xfffffff0, RZ, 0xc0, !PT ;  /* 0xfffffff002007812 */ /* 0x000fe400078ec0ff */
[----:B--2---:R-:W-:Y:S01]  /*0090*/  SHF.L.U32 R36, R47, 0x6, RZ ;  /* 0x000000062f247819 */ /* 0x004fe200000006ff */
[----:B------:R-:W-:Y:S01]  /*00a0*/  IMAD R4, R42, c[0x0][0x180], RZ ;  /* 0x000060002a047a24 */ /* 0x000fe200078e02ff */
[----:B------:R-:W-:Y:S01]  /*00b0*/  IADD3 R37, -R0, R43, RZ ;  /* 0x0000002b00257210 */ /* 0x000fe20007ffe1ff */
[----:B------:R-:W-:Y:S01]  /*00c0*/  IMAD R8, R42, c[0x0][0x1a0], RZ ;  /* 0x000068002a087a24 */ /* 0x000fe200078e02ff */
[----:B------:R-:W0:Y:S01]  /*00d0*/  S2R R0, SR_CTAID.Z ;  /* 0x0000000000007919 */ /* 0x000e220000002700 */
[----:B------:R-:W-:Y:S01]  /*00e0*/  IADD3 R44, -R36, c[0x0][0x168], RZ ;  /* 0x00005a00242c7a10 */ /* 0x000fe20007ffe1ff */
[----:B------:R-:W-:Y:S01]  /*00f0*/  IMAD R3, R45, c[0x0][0x184], R4 ;  /* 0x000061002d037a24 */ /* 0x000fe200078e0204 */
[----:B------:R-:W-:Y:S01]  /*0100*/  SHF.L.U32 R6, R37, 0x3, RZ ;  /* 0x0000000325067819 */ /* 0x000fe200000006ff */
[----:B------:R-:W-:Y:S01]  /*0110*/  IMAD R9, R45, c[0x0][0x1a4], R8 ;  /* 0x000069002d097a24 */ /* 0x000fe200078e0208 */
[----:B------:R-:W-:-:S02]  /*0120*/  SHF.R.S32.HI R2, RZ, 0x4, R2 ;  /* 0x00000004ff027819 */ /* 0x000fc40000011402 */
[--C-:B------:R-:W-:Y:S02]  /*0130*/  SHF.R.S32.HI R7, RZ, 0x1f, R6.reuse ;  /* 0x0000001fff077819 */ /* 0x100fe40000011406 */
[-C--:B------:R-:W-:Y:S02]  /*0140*/  ISETP.GE.AND P1, PT, R2, R44.reuse, PT ;  /* 0x0000002c0200720c */ /* 0x080fe40003f26270 */
[----:B------:R-:W-:Y:S01]  /*0150*/  ISETP.GE.AND P0, PT, R6, c[0x0][0x16c], PT ;  /* 0x00005b0006007a0c */ /* 0x000fe20003f06270 */
[C-C-:B------:R-:W-:Y:S01]  /*0160*/  IMAD.WIDE.U32 R4, R45.reuse, c[0x0][0x180], R6.reuse ;  /* 0x000060002d047a25 */ /* 0x140fe200078e0006 */
[----:B------:R-:W-:Y:S02]  /*0170*/  IADD3 R49, R2, 0x10, RZ ;  /* 0x0000001002317810 */ /* 0x000fe40007ffe0ff */
[----:B------:R-:W-:Y:S01]  /*0180*/  ISETP.LT.AND P4, PT, R6, c[0x0][0x16c], !P1 ;  /* 0x00005b0006007a0c */ /* 0x000fe20004f81270 */
[----:B------:R-:W-:Y:S01]  /*0190*/  IMAD.WIDE.U32 R26, R45, c[0x0][0x1a0], R6 ;  /* 0x000068002d1a7a25 */ /* 0x000fe200078e0006 */
[----:B------:R-:W-:-:S02]  /*01a0*/  ISETP.LT.AND P3, PT, R49, R44, !P0 ;  /* 0x0000002c3100720c */ /* 0x000fc40004761270 */
[----:B------:R-:W-:Y:S02]  /*01b0*/  IADD3 R51, R2, 0x20, RZ ;  /* 0x0000002002337810 */ /* 0x000fe40007ffe0ff */
[----:B------:R-:W-:Y:S02]  /*01c0*/  IADD3 R5, R5, R3, RZ ;  /* 0x0000000305057210 */ /* 0x000fe40007ffe0ff */
[----:B------:R-:W-:Y:S02]  /*01d0*/  SHF.R.S32.HI R3, RZ, 0x1f, R2 ;  /* 0x0000001fff037819 */ /* 0x000fe40000011402 */
[----:B0-----:R-:W-:Y:S01]  /*01e0*/  SHF.R.S32.HI R46, RZ, 0x1f, R0 ;  /* 0x0000001fff2e7819 */ /* 0x001fe20000011400 */
[----:B------:R-:W-:Y:S01]  /*01f0*/  IMAD.WIDE.U32 R24, R0, c[0x0][0x188], R4 ;  /* 0x0000620000187a25 */ /* 0x000fe200078e0004 */
[-C--:B------:R-:W-:Y:S02]  /*0200*/  ISETP.LT.AND P2, PT, R51, R44.reuse, !P0 ;  /* 0x0000002c3300720c */ /* 0x080fe40004741270 */
[----:B------:R-:W-:Y:S01]  /*0210*/  IADD3 R53, R2, 0x30, RZ ;  /* 0x0000003002357810 */ /* 0x000fe20007ffe0ff */
[----:B------:R-:W-:Y:S01]  /*0220*/  IMAD R11, R46, c[0x0][0x1a8], RZ ;  /* 0x00006a002e0b7a24 */ /* 0x000fe200078e02ff */
[----:B------:R-:W-:Y:S01]  /*0230*/  IADD3 R27, R27, R9, RZ ;  /* 0x000000091b1b7210 */ /* 0x000fe20007ffe0ff */
[----:B------:R-:W-:Y:S01]  /*0240*/  IMAD.WIDE R6, R47, 0x40, R2 ;  /* 0x000000402f067825 */ /* 0x000fe200078e0202 */
[----:B------:R-:W-:-:S02]  /*0250*/  ISETP.LT.AND P0, PT, R53, R44, !P0 ;  /* 0x0000002c3500720c */ /* 0x000fc40004701270 */
[----:B------:R-:W-:Y:S01]  /*0260*/  @P3 MOV R8, R24 ;  /* 0x0000001800083202 */ /* 0x000fe20000000f00 */
[----:B------:R-:W-:Y:S01]  /*0270*/  IMAD R9, R46, c[0x0][0x188], RZ ;  /* 0x000062002e097a24 */ /* 0x000fe200078e02ff */
[----:B------:R-:W-:Y:S01]  /*0280*/  @P3 IADD3 R13, P5, R6, 0x10, RZ ;  /* 0x00000010060d3810 */ /* 0x000fe20007fbe0ff */
[----:B------:R-:W-:Y:S01]  /*0290*/  IMAD R17, R0, c[0x0][0x1ac], R11 ;  /* 0x00006b0000117a24 */ /* 0x000fe200078e020b */
[----:B------:R-:W-:Y:S01]  /*02a0*/  @P3 IADD3 R12, P6, R6, 0x10, RZ ;  /* 0x00000010060c3810 */ /* 0x000fe20007fde0ff */
[C---:B------:R-:W-:Y:S01]  /*02b0*/  IMAD R9, R0.reuse, c[0x0][0x18c], R9 ;  /* 0x0000630000097a24 */ /* 0x040fe200078e0209 */
[-C--:B------:R-:W-:Y:S01]  /*02c0*/  @P3 IADD3.X R14, RZ, R7.reuse, RZ, P5, !PT ;  /* 0x00000007ff0e3210 */ /* 0x080fe20002ffe4ff */
[----:B------:R-:W-:Y:S01]  /*02d0*/  @P4 IMAD R11, R7, c[0x0][0x178], RZ ;  /* 0x00005e00070b4a24 */ /* 0x000fe200078e02ff */
[----:B------:R-:W-:Y:S01]  /*02e0*/  @P3 IADD3.X R16, RZ, R7, RZ, P6, !PT ;  /* 0x00000007ff103210 */ /* 0x000fe200037fe4ff */
[----:B------:R-:W-:Y:S01]  /*02f0*/  IMAD.WIDE.U32 R26, R0, c[0x0][0x1a8], R26 ;  /* 0x00006a00001a7a25 */ /* 0x000fe200078e001a */
[----:B------:R-:W-:-:S02]  /*0300*/  @P2 IADD3 R40, P6, R6, 0x20, RZ ;  /* 0x0000002006282810 */ /* 0x000fc40007fde0ff */
[----:B------:R-:W-:Y:S01]  /*0310*/  IADD3 R25, R25, R9, RZ ;  /* 0x0000000919197210 */ /* 0x000fe20007ffe0ff */
[C---:B------:R-:W-:Y:S01]  /*0320*/  @P4 IMAD R15, R6.reuse, c[0x0][0x17c], R11 ;  /* 0x00005f00060f4a24 */ /* 0x040fe200078e020b */
[C---:B------:R-:W-:Y:S01]  /*0330*/  @P2 IADD3 R11, P5, R6.reuse, 0x20, RZ ;  /* 0x00000020060b2810 */ /* 0x040fe20007fbe0ff */
[----:B------:R-:W-:Y:S01]  /*0340*/  @P4 IMAD R19, R7, c[0x0][0x198], RZ ;  /* 0x0000660007134a24 */ /* 0x000fe200078e02ff */
[-C--:B------:R-:W-:Y:S01]  /*0350*/  @P2 IADD3.X R41, RZ, R7.reuse, RZ, P6, !PT ;  /* 0x00000007ff292210 */ /* 0x080fe200037fe4ff */
[C---:B------:R-:W-:Y:S01]  /*0360*/  @P4 IMAD.WIDE.U32 R4, R6.reuse, c[0x0][0x178], R24 ;  /* 0x00005e0006044a25 */ /* 0x040fe200078e0018 */
[----:B------:R-:W-:Y:S02]  /*0370*/  @P2 IADD3.X R10, RZ, R7, RZ, P5, !PT ;  /* 0x00000007ff0a2210 */ /* 0x000fe40002ffe4ff */
[C---:B------:R-:W-:Y:S01]  /*0380*/  @P0 IADD3 R39, P5, R6.reuse, 0x30, RZ ;  /* 0x0000003006270810 */ /* 0x040fe20007fbe0ff */
[C---:B------:R-:W-:Y:S01]  /*0390*/  @P4 IMAD R19, R6.reuse, c[0x0][0x19c], R19 ;  /* 0x0000670006134a24 */ /* 0x040fe200078e0213 */
[----:B------:R-:W-:Y:S01]  /*03a0*/  @P0 IADD3 R32, P6, R6, 0x30, RZ ;  /* 0x0000003006200810 */ /* 0x000fe20007fde0ff */
[----:B------:R-:W-:Y:S01]  /*03b0*/  @P3 IMAD R14, R14, c[0x0][0x178], RZ ;  /* 0x00005e000e0e3a24 */ /* 0x000fe200078e02ff */
[----:B------:R-:W-:Y:S01]  /*03c0*/  IADD3 R27, R27, R17, RZ ;  /* 0x000000111b1b7210 */ /* 0x000fe20007ffe0ff */
[----:B------:R-:W-:Y:S01]  /*03d0*/  @P3 IMAD R17, R16, c[0x0][0x198], RZ ;  /* 0x0000660010113a24 */ /* 0x000fe200078e02ff */
[-C--:B------:R-:W-:Y:S01]  /*03e0*/  @P0 IADD3.X R48, RZ, R7.reuse, RZ, P5, !PT ;  /* 0x00000007ff300210 */ /* 0x080fe20002ffe4ff */
[----:B------:R-:W-:Y:S01]  /*03f0*/  @P2 IMAD R10, R10, c[0x0][0x178], RZ ;  /* 0x00005e000a0a2a24 */ /* 0x000fe200078e02ff */
[----:B------:R-:W-:Y:S01]  /*0400*/  @P0 IADD3.X R38, RZ, R7, RZ, P6, !PT ;  /* 0x00000007ff260210 */ /* 0x000fe200037fe4ff */
[----:B------:R-:W-:Y:S01]  /*0410*/  @P4 IMAD.WIDE.U32 R6, R6, c[0x0][0x198], R26 ;  /* 0x0000660006064a25 */ /* 0x000fe200078e001a */
[----:B------:R-:W-:-:S02]  /*0420*/  @P4 IADD3 R5, R5, R15, RZ ;  /* 0x0000000f05054210 */ /* 0x000fc40007ffe0ff */
[C---:B------:R-:W-:Y:S01]  /*0430*/  @P4 LEA R22, P5, R4.reuse, c[0x0][0x160], 0x1 ;  /* 0x0000580004164a11 */ /* 0x040fe200078a08ff */
[----:B------:R-:W-:Y:S01]  /*0440*/  @P4 IMAD.IADD R7, R7, 0x1, R19 ;  /* 0x0000000107074824 */ /* 0x000fe200078e0213 */
[----:B------:R-:W-:Y:S01]  /*0450*/  @P3 MOV R9, R25 ;  /* 0x0000001900093202 */ /* 0x000fe20000000f00 */
[C---:B------:R-:W-:Y:S01]  /*0460*/  @P3 IMAD R15, R13.reuse, c[0x0][0x17c], R14 ;  /* 0x00005f000d0f3a24 */ /* 0x040fe200078e020e */
[----:B------:R-:W-:Y:S01]  /*0470*/  @P4 LEA.HI.X R23, R4, c[0x0][0x164], R5, 0x1, P5 ;  /* 0x0000590004174a11 */ /* 0x000fe200028f0c05 */
[----:B------:R-:W-:Y:S01]  /*0480*/  @P3 IMAD R17, R12, c[0x0][0x19c], R17 ;  /* 0x000067000c113a24 */ /* 0x000fe200078e0211 */
[C---:B------:R-:W-:Y:S01]  /*0490*/  @P4 LEA R34, P5, R6.reuse, c[0x0][0x190], 0x1 ;  /* 0x0000640006224a11 */ /* 0x040fe200078a08ff */
[----:B------:R-:W-:Y:S01]  /*04a0*/  @P3 IMAD.WIDE.U32 R4, R13, c[0x0][0x178], R8 ;  /* 0x00005e000d043a25 */ /* 0x000fe200078e0008 */
[----:B------:R-:W-:Y:S01]  /*04b0*/  @P2 MOV R20, R24 ;  /* 0x0000001800142202 */ /* 0x000fe20000000f00 */
[----:B------:R-:W-:Y:S01]  /*04c0*/  CS2R R8, SRZ ;  /* 0x0000000000087805 */ /* 0x000fe2000001ff00 */
[----:B------:R-:W-:Y:S01]  /*04d0*/  @P4 LEA.HI.X R35, R6, c[0x0][0x194], R7, 0x1, P5 ;  /* 0x0000650006234a11 */ /* 0x000fe200028f0c07 */
[----:B------:R-:W-:Y:S01]  /*04e0*/  @P2 IMAD R33, R11, c[0x0][0x17c], R10 ;  /* 0x00005f000b212a24 */ /* 0x000fe200078e020a */
[----:B------:R-:W-:-:S02]  /*04f0*/  @P3 MOV R6, R26 ;  /* 0x0000001a00063202 */ /* 0x000fc40000000f00 */
[----:B------:R-:W-:Y:S02]  /*0500*/  @P3 MOV R7, R27 ;  /* 0x0000001b00073202 */ /* 0x000fe40000000f00 */
[----:B------:R-:W-:Y:S02]  /*0510*/  @P2 MOV R21, R25 ;  /* 0x0000001900152202 */ /* 0x000fe40000000f00 */
[----:B------:R-:W-:Y:S01]  /*0520*/  @P3 IADD3 R5, R5, R15, RZ ;  /* 0x0000000f05053210 */ /* 0x000fe20007ffe0ff */
[----:B------:R-:W-:Y:S01]  /*0530*/  @P3 IMAD.WIDE.U32 R12, R12, c[0x0][0x198], R6 ;  /* 0x000066000c0c3a25 */ /* 0x000fe200078e0006 */
[C---:B------:R-:W-:Y:S01]  /*0540*/  @P3 LEA R28, P5, R4.reuse, c[0x0][0x160], 0x1 ;  /* 0x00005800041c3a11 */ /* 0x040fe200078a08ff */
[----:B------:R-:W-:Y:S02]  /*0550*/  CS2R R6, SRZ ;  /* 0x0000000000067805 */ /* 0x000fe4000001ff00 */
[----:B------:R-:W-:Y:S01]  /*0560*/  @P2 IMAD.WIDE.U32 R20, R11, c[0x0][0x178], R20 ;  /* 0x00005e000b142a25 */ /* 0x000fe200078e0014 */
[----:B------:R-:W-:Y:S01]  /*0570*/  @P3 LEA.HI.X R29, R4, c[0x0][0x164], R5, 0x1, P5 ;  /* 0x00005900041d3a11 */ /* 0x000fe200028f0c05 */
[----:B------:R-:W-:Y:S01]  /*0580*/  CS2R R10, SRZ ;  /* 0x00000000000a7805 */ /* 0x000fe2000001ff00 */
[----:B------:R-:W-:Y:S01]  /*0590*/  CS2R R4, SRZ ;  /* 0x0000000000047805 */ /* 0x000fe2000001ff00 */
[----:B------:R-:W-:-:S02]  /*05a0*/  @P3 IADD3 R13, R13, R17, RZ ;  /* 0x000000110d0d3210 */ /* 0x000fc40007ffe0ff */
[C---:B------:R-:W-:Y:S01]  /*05b0*/  @P3 LEA R30, P5, R12.reuse, c[0x0][0x190], 0x1 ;  /* 0x000064000c1e3a11 */ /* 0x040fe200078a08ff */
[----:B------:R-:W-:Y:S01]  /*05c0*/  CS2R R14, SRZ ;  /* 0x00000000000e7805 */ /* 0x000fe2000001ff00 */
[----:B------:R0:W2:Y:S01]  /*05d0*/  @P4 LDG.E.128 R8, [R34.64] ;  /* 0x0000000622084981 */ /* 0x0000a2000c1e1d00 */
[----:B------:R-:W-:Y:S01]  /*05e0*/  CS2R R16, SRZ ;  /* 0x0000000000107805 */ /* 0x000fe2000001ff00 */
[----:B------:R-:W-:Y:S01]  /*05f0*/  @P3 LEA.HI.X R31, R12, c[0x0][0x194], R13, 0x1, P5 ;  /* 0x000065000c1f3a11 */ /* 0x000fe200028f0c0d */
[----:B------:R-:W-:Y:S01]  /*0600*/  CS2R R18, SRZ ;  /* 0x0000000000127805 */ /* 0x000fe2000001ff00 */
[----:B------:R1:W3:Y:S01]  /*0610*/  @P4 LDG.E.128 R4, [R22.64] ;  /* 0x0000000616044981 */ /* 0x0002e2000c1e1d00 */
[----:B------:R-:W-:-:S04]  /*0620*/  CS2R R12, SRZ ;  /* 0x00000000000c7805 */ /* 0x000fc8000001ff00 */
[----:B------:R4:W3:Y:S04]  /*0630*/  @P3 LDG.E.128 R16, [R30.64] ;  /* 0x000000061e103981 */ /* 0x0008e8000c1e1d00 */
[----:B------:R0:W3:Y:S01]  /*0640*/  @P3 LDG.E.128 R12, [R28.64] ;  /* 0x000000061c0c3981 */ /* 0x0000e2000c1e1d00 */
[----:B-1----:R-:W-:Y:S01]  /*0650*/  @P2 MOV R22, R26 ;  /* 0x0000001a00162202 */ /* 0x002fe20000000f00 */
[----:B------:R-:W-:Y:S01]  /*0660*/  @P2 IMAD R41, R41, c[0x0][0x198], RZ ;  /* 0x0000660029292a24 */ /* 0x000fe200078e02ff */
[----:B------:R-:W-:Y:S01]  /*0670*/  @P2 MOV R23, R27 ;  /* 0x0000001b00172202 */ /* 0x000fe20000000f00 */
[----:B------:R-:W-:Y:S02]  /*0680*/  @P0 IMAD R48, R48, c[0x0][0x178], RZ ;  /* 0x00005e0030300a24 */ /* 0x000fe400078e02ff */
[----:B------:R-:W-:-:S02]  /*0690*/  @P2 IMAD R55, R40, c[0x0][0x19c], R41 ;  /* 0x0000670028372a24 */ /* 0x000fc400078e0229 */
[----:B------:R-:W-:-:S04]  /*06a0*/  @P2 IMAD.WIDE.U32 R22, R40, c[0x0][0x198], R22 ;  /* 0x0000660028162a25 */ /* 0x000fc800078e0016 */
[----:B0-----:R-:W-:Y:S02]  /*06b0*/  @P0 IMAD R35, R38, c[0x0][0x198], RZ ;  /* 0x0000660026230a24 */ /* 0x001fe400078e02ff */
[C---:B------:R-:W-:Y:S02]  /*06c0*/  @P0 IMAD R41, R39.reuse, c[0x0][0x17c], R48 ;  /* 0x00005f0027290a24 */ /* 0x040fe400078e0230 */
[----:B------:R-:W-:Y:S01]  /*06d0*/  @P0 IMAD.WIDE.U32 R24, R39, c[0x0][0x178], R24 ;  /* 0x00005e0027180a25 */ /* 0x000fe200078e0018 */
[----:B------:R-:W-:Y:S02]  /*06e0*/  @P2 IADD3 R33, R21, R33, RZ ;  /* 0x0000002115212210 */ /* 0x000fe40007ffe0ff */
[----:B------:R-:W-:Y:S01]  /*06f0*/  @P2 LEA R54, P3, R20, c[0x0][0x160], 0x1 ;  /* 0x0000580014362a11 */ /* 0x000fe200078608ff */
[C---:B------:R-:W-:Y:S01]  /*0700*/  @P0 IMAD R35, R32.reuse, c[0x0][0x19c], R35 ;  /* 0x0000670020230a24 */ /* 0x040fe200078e0223 */
[----:B------:R-:W-:Y:S01]  /*0710*/  @P2 IADD3 R21, R23, R55, RZ ;  /* 0x0000003717152210 */ /* 0x000fe20007ffe0ff */
[----:B------:R-:W-:Y:S01]  /*0720*/  @P0 IMAD.WIDE.U32 R28, R32, c[0x0][0x198], R26 ;  /* 0x00006600201c0a25 */ /* 0x000fe200078e001a */
[----:B------:R-:W-:-:S02]  /*0730*/  @P0 IADD3 R23, R25, R41, RZ ;  /* 0x0000002919170210 */ /* 0x000fc40007ffe0ff */
[----:B------:R-:W-:Y:S02]  /*0740*/  @P2 LEA R56, P5, R22, c[0x0][0x190], 0x1 ;  /* 0x0000640016382a11 */ /* 0x000fe400078a08ff */
[----:B------:R-:W-:Y:S02]  /*0750*/  @P0 LEA R38, P4, R24, c[0x0][0x160], 0x1 ;  /* 0x0000580018260a11 */ /* 0x000fe400078808ff */
[----:B------:R-:W-:Y:S02]  /*0760*/  @P2 LEA.HI.X R55, R20, c[0x0][0x164], R33, 0x1, P3 ;  /* 0x0000590014372a11 */ /* 0x000fe400018f0c21 */
[----:B------:R-:W-:Y:S02]  /*0770*/  @P0 IADD3 R35, R29, R35, RZ ;  /* 0x000000231d230210 */ /* 0x000fe40007ffe0ff */
[----:B------:R-:W-:Y:S02]  /*0780*/  @P0 LEA R40, P3, R28, c[0x0][0x190], 0x1 ;  /* 0x000064001c280a11 */ /* 0x000fe400078608ff */
[----:B------:R-:W-:-:S02]  /*0790*/  @P2 LEA.HI.X R57, R22, c[0x0][0x194], R21, 0x1, P5 ;  /* 0x0000650016392a11 */ /* 0x000fc400028f0c15 */
[----:B------:R-:W-:Y:S01]  /*07a0*/  @P0 LEA.HI.X R39, R24, c[0x0][0x164], R23, 0x1, P4 ;  /* 0x0000590018270a11 */ /* 0x000fe200020f0c17 */
[----:B------:R-:W-:Y:S01]  /*07b0*/  CS2R R20, SRZ ;  /* 0x0000000000147805 */ /* 0x000fe2000001ff00 */
[----:B------:R-:W-:Y:S01]  /*07c0*/  CS2R R22, SRZ ;  /* 0x0000000000167805 */ /* 0x000fe2000001ff00 */
[----:B------:R-:W-:Y:S01]  /*07d0*/  CS2R R24, SRZ ;  /* 0x0000000000187805 */ /* 0x000fe2000001ff00 */
[----:B------:R-:W-:Y:S01]  /*07e0*/  CS2R R26, SRZ ;  /* 0x00000000001a7805 */ /* 0x000fe2000001ff00 */
[----:B------:R-:W-:Y:S01]  /*07f0*/  @P0 LEA.HI.X R41, R28, c[0x0][0x194], R35, 0x1, P3 ;  /* 0x000065001c290a11 */ /* 0x000fe200018f0c23 */
[----:B----4-:R-:W-:Y:S01]  /*0800*/  CS2R R30, SRZ ;  /* 0x00000000001e7805 */ /* 0x010fe2000001ff00 */
[----:B------:R-:W-:Y:S01]  /*0810*/  CS2R R28, SRZ ;  /* 0x00000000001c7805 */ /* 0x000fe2000001ff00 */
[----:B------:R-:W-:Y:S01]  /*0820*/  CS2R R32, SRZ ;  /* 0x0000000000207805 */ /* 0x000fe2000001ff00 */
[----:B------:R-:W-:Y:S01]  /*0830*/  CS2R R34, SRZ ;  /* 0x0000000000227805 */ /* 0x000fe2000001ff00 */
[----:B------:R0:W4:Y:S04]  /*0840*/  @P2 LDG.E.128 R20, [R54.64] ;  /* 0x0000000636142981 */ /* 0x000128000c1e1d00 */
[----:B------:R1:W4:Y:S04]  /*0850*/  @P2 LDG.E.128 R24, [R56.64] ;  /* 0x0000000638182981 */ /* 0x000328000c1e1d00 */
[----:B------:R0:W4:Y:S04]  /*0860*/  @P0 LDG.E.128 R28, [R38.64] ;  /* 0x00000006261c0981 */ /* 0x000128000c1e1d00 */
[----:B------:R0:W4:Y:S01]  /*0870*/  @P0 LDG.E.128 R32, [R40.64] ;  /* 0x0000000628200981 */ /* 0x000122000c1e1d00 */
[----:B------:R-:W-:-:S04]  /*0880*/  ISETP.GT.AND P0, PT, R43, 0x3f, PT ;  /* 0x0000003f2b00780c */ /* 0x000fc80003f04270 */
[----:B------:R-:W-:-:S13]  /*0890*/  ISETP.GE.OR P2, PT, R43, R44, P0 ;  /* 0x0000002c2b00720c */ /* 0x000fda0000746670 */
[----:B0-----:R-:W-:Y:S02]  /*08a0*/  @!P2 SHF.R.S32.HI R55, RZ, 0x1f, R43 ;  /* 0x0000001fff37a819 */ /* 0x001fe4000001142b */
[----:B------:R-:W-:Y:S01]  /*08b0*/  @!P2 IADD3 R54, P3, R36, R43, RZ ;  /* 0x0000002b2436a210 */ /* 0x000fe20007f7e0ff */
[----:B------:R-:W-:-:S03]  /*08c0*/  @!P2 IMAD R48, R42, c[0x0][0x1e0], RZ ;  /* 0x000078002a30aa24 */ /* 0x000fc600078e02ff */
[----:B------:R-:W-:Y:S01]  /*08d0*/  @!P2 LEA.HI.X.SX32 R55, R36, R55, 0x1, P3 ;  /* 0x000000372437a211 */ /* 0x000fe200018f0eff */
[----:B-1----:R-:W-:-:S04]  /*08e0*/  @!P2 IMAD R57, R45, c[0x0][0x1e4], R48 ;  /* 0x000079002d39aa24 */ /* 0x002fc800078e0230 */
[----:B------:R-:W-:-:S04]  /*08f0*/  @!P2 IMAD.WIDE.U32 R54, R45, c[0x0][0x1e0], R54 ;  /* 0x000078002d36aa25 */ /* 0x000fc800078e0036 */
[----:B------:R-:W-:Y:S02]  /*0900*/  @!P2 IMAD R39, R46, c[0x0][0x1e8], RZ ;  /* 0x00007a002e27aa24 */ /* 0x000fe400078e02ff */
[----:B------:R-:W-:Y:S02]  /*0910*/  @!P2 IMAD.IADD R55, R55, 0x1, R57 ;  /* 0x000000013737a824 */ /* 0x000fe400078e0239 */
[C---:B------:R-:W-:Y:S02]  /*0920*/  @!P2 IMAD R41, R0.reuse, c[0x0][0x1ec], R39 ;  /* 0x00007b000029aa24 */ /* 0x040fe400078e0227 */
[----:B------:R-:W-:Y:S01]  /*0930*/  @!P2 IMAD.WIDE.U32 R38, R0, c[0x0][0x1e8], R54 ;  /* 0x00007a000026aa25 */ /* 0x000fe200078e0036 */
[----:B------:R-:W-:-:S04]  /*0940*/  MOV R50, 0x7f800000 ;  /* 0x7f80000000327802 */ /* 0x000fc80000000f00 */
[----:B------:R-:W-:Y:S02]  /*0950*/  @!P2 IADD3 R39, R39, R41, RZ ;  /* 0x000000292727a210 */ /* 0x000fe40007ffe0ff */
[----:B------:R-:W-:-:S04]  /*0960*/  @!P2 LEA R40, P3, R38, c[0x0][0x1d8], 0x2 ;  /* 0x000076002628aa11 */ /* 0x000fc800078610ff */
[----:B------:R-:W-:-:S05]  /*0970*/  @!P2 LEA.HI.X R41, R38, c[0x0][0x1dc], R39, 0x2, P3 ;  /* 0x000077002629aa11 */ /* 0x000fca00018f1427 */
[----:B------:R0:W5:Y:S01]  /*0980*/  @!P2 LDG.E R50, [R40.64] ;  /* 0x000000062832a981 */ /* 0x000162000c1e1900 */
[----:B------:R-:W-:Y:S01]  /*0990*/  ISETP.NE.AND P2, PT, R37, RZ, PT ;  /* 0x000000ff2500720c */ /* 0x000fe20003f45270 */
[----:B--2---:R-:W-:Y:S02]  /*09a0*/  HADD2.F32 R55, -RZ, R8.H1_H1 ;  /* 0x30000008ff377230 */ /* 0x004fe40000004100 */
[--C-:B---3--:R-:W-:Y:S02]  /*09b0*/  HADD2.F32 R52, -RZ, R4.reuse.H1_H1 ;  /* 0x30000004ff347230 */ /* 0x108fe40000004100 */
[----:B------:R-:W-:Y:S02]  /*09c0*/  HADD2.F32 R38, -RZ, R4.H0_H0 ;  /* 0x20000004ff267230 */ /* 0x000fe40000004100 */
[----:B------:R-:W-:Y:S01]  /*09d0*/  HADD2.F32 R57, -RZ, R8.H0_H0 ;  /* 0x20000008ff397230 */ /* 0x000fe20000004100 */
[----:B------:R-:W-:Y:S01]  /*09e0*/  FMUL.FTZ R54, R52, R55 ;  /* 0x0000003734367220 */ /* 0x000fe20000410000 */
[----:B0-----:R-:W-:-:S02]  /*09f0*/  HADD2.F32 R40, -RZ, R10.H0_H0 ;  /* 0x2000000aff287230 */ /* 0x001fc40000004100 */
[----:B------:R-:W-:Y:S02]  /*0a00*/  HADD2.F32 R41, -RZ, R10.H1_H1 ;  /* 0x3000000aff297230 */ /* 0x000fe40000004100 */
[----:B------:R-:W-:Y:S02]  /*0a10*/  HADD2.F32 R10, -RZ, R12.H1_H1 ;  /* 0x3000000cff0a7230 */ /* 0x000fe40000004100 */
[----:B------:R-:W-:Y:S01]  /*0a20*/  HADD2.F32 R59, -RZ, R16.H1_H1 ;  /* 0x30000010ff3b7230 */ /* 0x000fe20000004100 */
[----:B------:R-:W-:Y:S01]  /*0a30*/  FFMA.FTZ R38, R38, R57, R54 ;  /* 0x0000003926267223 */ /* 0x000fe20000010036 */
[----:B------:R-:W-:Y:S02]  /*0a40*/  HADD2.F32 R4, -RZ, R5.H0_H0 ;  /* 0x20000005ff047230 */ /* 0x000fe40000004100 */
[--C-:B------:R-:W-:Y:S02]  /*0a50*/  HADD2.F32 R55, -RZ, R9.reuse.H0_H0 ;  /* 0x20000009ff377230 */ /* 0x100fe40000004100 */
[----:B------:R-:W-:-:S02]  /*0a60*/  HADD2.F32 R52, -RZ, R9.H1_H1 ;  /* 0x30000009ff347230 */ /* 0x000fc40000004100 */
[--C-:B------:R-:W-:Y:S02]  /*0a70*/  HADD2.F32 R9, -RZ, R11.reuse.H0_H0 ;  /* 0x2000000bff097230 */ /* 0x100fe40000004100 */
[----:B------:R-:W-:Y:S01]  /*0a80*/  HADD2.F32 R8, -RZ, R11.H1_H1 ;  /* 0x3000000bff087230 */ /* 0x000fe20000004100 */
[----:B------:R-:W-:Y:S01]  /*0a90*/  FMUL.FTZ R10, R10, R59 ;  /* 0x0000003b0a0a7220 */ /* 0x000fe20000410000 */
[----:B------:R-:W-:Y:S02]  /*0aa0*/  HADD2.F32 R12, -RZ, R12.H0_H0 ;  /* 0x2000000cff0c7230 */ /* 0x000fe40000004100 */
[----:B------:R-:W-:Y:S01]  /*0ab0*/  HADD2.F32 R11, -RZ, R16.H0_H0 ;  /* 0x20000010ff0b7230 */ /* 0x000fe20000004100 */
[----:B------:R-:W-:Y:S01]  /*0ac0*/  FFMA.FTZ R38, R4, R55, R38 ;  /* 0x0000003704267223 */ /* 0x000fe20000010026 */
[----:B------:R-:W-:Y:S02]  /*0ad0*/  HADD2.F32 R39, -RZ, R5.H1_H1 ;  /* 0x30000005ff277230 */ /* 0x000fe40000004100 */
[----:B------:R-:W-:Y:S01]  /*0ae0*/  HADD2.F32 R4, -RZ, R13.H0_H0 ;  /* 0x2000000dff047230 */ /* 0x000fe20000004100 */
[----:B------:R-:W-:Y:S01]  /*0af0*/  FFMA.FTZ R11, R12, R11, R10 ;  /* 0x0000000b0c0b7223 */ /* 0x000fe2000001000a */
[----:B------:R-:W-:Y:S01]  /*0b00*/  HADD2.F32 R55, -RZ, R17.H0_H0 ;  /* 0x20000011ff377230 */ /* 0x000fe20000004100 */
[----:B------:R-:W-:Y:S01]  /*0b10*/  FFMA.FTZ R38, R39, R52, R38 ;  /* 0x0000003427267223 */ /* 0x000fe20000010026 */
[----:B------:R-:W-:-:S02]  /*0b20*/  HADD2.F32 R5, -RZ, R6.H0_H0 ;  /* 0x20000006ff057230 */ /* 0x000fc40000004100 */
[----:B------:R-:W-:Y:S01]  /*0b30*/  HADD2.F32 R13, -RZ, R13.H1_H1 ;  /* 0x3000000dff0d7230 */ /* 0x000fe20000004100 */
[----:B------:R-:W-:Y:S01]  /*0b40*/  FFMA.FTZ R11, R4, R55, R11 ;  /* 0x00000037040b7223 */ /* 0x000fe2000001000b */
[----:B------:R-:W-:Y:S01]  /*0b50*/  HADD2.F32 R10, -RZ, R17.H1_H1 ;  /* 0x30000011ff0a7230 */ /* 0x000fe20000004100 */
        /* <DEDUP_REMOVED lines=11> */
[----:B------:R-:W-:-:S03]  /*0c10*/  HADD2.F32 R6, -RZ, R19.H0_H0 ;  /* 0x20000013ff067230 */ /* 0x000fc60000004100 */
[----:B------:R-:W-:Y:S01]  /*0c20*/  FFMA.FTZ R11, R14, R11, R4 ;  /* 0x0000000b0e0b7223 */ /* 0x000fe20000010004 */
[----:B------:R-:W-:Y:S02]  /*0c30*/  HADD2.F32 R4, -RZ, R19.H1_H1 ;  /* 0x30000013ff047230 */ /* 0x000fe40000004100 */
[--C-:B----4-:R-:W-:Y:S02]  /*0c40*/  HADD2.F32 R12, -RZ, R20.reuse.H0_H0 ;  /* 0x20000014ff0c7230 */ /* 0x110fe40000004100 */
[----:B------:R-:W-:Y:S02]  /*0c50*/  HADD2.F32 R20, -RZ, R20.H1_H1 ;  /* 0x30000014ff147230 */ /* 0x000fe40000004100 */
[----:B------:R-:W-:Y:S02]  /*0c60*/  HADD2.F32 R19, -RZ, R24.H1_H1 ;  /* 0x30000018ff137230 */ /* 0x000fe40000004100 */
[--C-:B------:R-:W-:Y:S02]  /*0c70*/  HADD2.F32 R39, -RZ, R25.reuse.H0_H0 ;  /* 0x20000019ff277230 */ /* 0x100fe40000004100 */
[----:B------:R-:W-:-:S02]  /*0c80*/  HADD2.F32 R18, -RZ, R25.H1_H1 ;  /* 0x30000019ff127230 */ /* 0x000fc40000004100 */
[----:B------:R-:W-:Y:S02]  /*0c90*/  HADD2.F32 R14, -RZ, R28.H1_H1 ;  /* 0x3000001cff0e7230 */ /* 0x000fe40000004100 */
[----:B------:R-:W-:Y:S01]  /*0ca0*/  HADD2.F32 R25, -RZ, R32.H1_H1 ;  /* 0x30000020ff197230 */ /* 0x000fe20000004100 */
[----:B------:R-:W-:Y:S01]  /*0cb0*/  FMUL.FTZ R20, R20, R19 ;  /* 0x0000001314147220 */ /* 0x000fe20000410000 */
[----:B------:R-:W-:Y:S02]  /*0cc0*/  HADD2.F32 R17, -RZ, R24.H0_H0 ;  /* 0x20000018ff117230 */ /* 0x000fe40000004100 */
[----:B------:R-:W-:Y:S01]  /*0cd0*/  HADD2.F32 R28, -RZ, R28.H0_H0 ;  /* 0x2000001cff1c7230 */ /* 0x000fe20000004100 */
[----:B------:R-:W-:Y:S01]  /*0ce0*/  FMUL.FTZ R14, R14, R25 ;  /* 0x000000190e0e7220 */ /* 0x000fe20000410000 */
[----:B------:R-:W-:Y:S01]  /*0cf0*/  HADD2.F32 R19, -RZ, R32.H0_H0 ;  /* 0x20000020ff137230 */ /* 0x000fe20000004100 */
[----:B------:R-:W-:Y:S01]  /*0d00*/  FFMA.FTZ R20, R12, R17, R20 ;  /* 0x000000110c147223 */ /* 0x000fe20000010014 */
[----:B------:R-:W-:-:S02]  /*0d10*/  HADD2.F32 R16, -RZ, R21.H0_H0 ;  /* 0x20000015ff107230 */ /* 0x000fc40000004100 */
[----:B------:R-:W-:Y:S01]  /*0d20*/  HADD2.F32 R7, -RZ, R7.H1_H1 ;  /* 0x30000007ff077230 */ /* 0x000fe20000004100 */
[----:B------:R-:W-:Y:S01]  /*0d30*/  FFMA.FTZ R19, R28, R19, R14 ;  /* 0x000000131c137223 */ /* 0x000fe2000001000e */
[----:B------:R-:W-:Y:S02]  /*0d40*/  HADD2.F32 R12, -RZ, R29.H0_H0 ;  /* 0x2000001dff0c7230 */ /* 0x000fe40000004100 */
[----:B------:R-:W-:Y:S01]  /*0d50*/  HADD2.F32 R17, -RZ, R33.H0_H0 ;  /* 0x20000021ff117230 */ /* 0x000fe20000004100 */
[----:B------:R-:W-:Y:S01]  /*0d60*/  FFMA.FTZ R16, R16, R39, R20 ;  /* 0x0000002710107223 */ /* 0x000fe20000010014 */
[----:B------:R-:W-:Y:S01]  /*0d70*/  HADD2.F32 R21, -RZ, R21.H1_H1 ;  /* 0x30000015ff157230 */ /* 0x000fe20000004100 */
[----:B------:R-:W-:Y:S01]  /*0d80*/  FFMA.FTZ R7, R7, R8, R9 ;  /* 0x0000000807077223 */ /* 0x000fe20000010009 */
[----:B------:R-:W-:Y:S01]  /*0d90*/  HADD2.F32 R29, -RZ, R29.H1_H1 ;  /* 0x3000001dff1d7230 */ /* 0x000fe20000004100 */
[----:B------:R-:W-:Y:S01]  /*0da0*/  FFMA.FTZ R19, R12, R17, R19 ;  /* 0x000000110c137223 */ /* 0x000fe20000010013 */
[----:B------:R-:W-:Y:S01]  /*0db0*/  HADD2.F32 R14, -RZ, R33.H1_H1 ;  /* 0x30000021ff0e7230 */ /* 0x000fe20000004100 */
[----:B------:R-:W-:Y:S01]  /*0dc0*/  FFMA.FTZ R16, R21, R18, R16 ;  /* 0x0000001215107223 */ /* 0x000fe20000010010 */
[----:B------:R-:W-:-:S02]  /*0dd0*/  HADD2.F32 R9, -RZ, R22.H0_H0 ;  /* 0x20000016ff097230 */ /* 0x000fc40000004100 */
[----:B------:R-:W-:Y:S01]  /*0de0*/  HADD2.F32 R10, -RZ, R26.H0_H0 ;  /* 0x2000001aff0a7230 */ /* 0x000fe20000004100 */
[----:B------:R-:W-:Y:S01]  /*0df0*/  FFMA.FTZ R14, R29, R14, R19 ;  /* 0x0000000e1d0e7223 */ /* 0x000fe20000010013 */
[----:B------:R-:W-:Y:S02]  /*0e00*/  HADD2.F32 R5, -RZ, R15.H0_H0 ;  /* 0x2000000fff057230 */ /* 0x000fe40000004100 */
[----:B------:R-:W-:Y:S02]  /*0e10*/  HADD2.F32 R12, -RZ, R30.H0_H0 ;  /* 0x2000001eff0c7230 */ /* 0x000fe40000004100 */
[----:B------:R-:W-:Y:S01]  /*0e20*/  HADD2.F32 R17, -RZ, R34.H0_H0 ;  /* 0x20000022ff117230 */ /* 0x000fe20000004100 */
[----:B------:R-:W-:Y:S01]  /*0e30*/  FFMA.FTZ R9, R9, R10, R16 ;  /* 0x0000000a09097223 */ /* 0x000fe20000010010 */
[----:B------:R-:W-:Y:S02]  /*0e40*/  HADD2.F32 R22, -RZ, R22.H1_H1 ;  /* 0x30000016ff167230 */ /* 0x000fe40000004100 */
        /* <DEDUP_REMOVED lines=10> */
[----:B------:R-:W-:Y:S01]  /*0ef0*/  HADD2.F32 R10, -RZ, R35.H0_H0 ;  /* 0x20000023ff0a7230 */ /* 0x000fe20000004100 */
[----:B------:R-:W-:Y:S01]  /*0f00*/  FFMA.FTZ R11, R6, R11, R13 ;  /* 0x0000000b060b7223 */ /* 0x000fe2000001000d */
[----:B------:R-:W-:Y:S02]  /*0f10*/  HADD2.F32 R23, -RZ, R23.H1_H1 ;  /* 0x30000017ff177230 */ /* 0x000fe40000004100 */
[----:B------:R-:W-:Y:S01]  /*0f20*/  HADD2.F32 R8, -RZ, R27.H1_H1 ;  /* 0x3000001bff087230 */ /* 0x000fe20000004100 */
[----:B------:R-:W-:Y:S01]  /*0f30*/  FFMA.FTZ R9, R9, R10, R12 ;  /* 0x0000000a09097223 */ /* 0x000fe2000001000c */
[----:B------:R-:W-:-:S02]  /*0f40*/  HADD2.F32 R15, -RZ, R15.H1_H1 ;  /* 0x3000000fff0f7230 */ /* 0x000fc40000004100 */
[----:B------:R-:W-:Y:S02]  /*0f50*/  HADD2.F32 R31, -RZ, R31.H1_H1 ;  /* 0x3000001fff1f7230 */ /* 0x000fe40000004100 */
[----:B------:R-:W-:Y:S01]  /*0f60*/  HADD2.F32 R6, -RZ, R35.H1_H1 ;  /* 0x30000023ff067230 */ /* 0x000fe20000004100 */
[----:B------:R-:W-:Y:S02]  /*0f70*/  FFMA.FTZ R11, R23, R8, R11 ;  /* 0x00000008170b7223 */ /* 0x000fe4000001000b */
[----:B------:R-:W-:Y:S02]  /*0f80*/  FFMA.FTZ R15, R15, R4, R5 ;  /* 0x000000040f0f7223 */ /* 0x000fe40000010005 */
[----:B------:R-:W-:Y:S01]  /*0f90*/  FFMA.FTZ R31, R31, R6, R9 ;  /* 0x000000061f1f7223 */ /* 0x000fe20000010009 */
[----:B------:R-:W0:Y:S04]  /*0fa0*/  SHFL.BFLY PT, R10, R11, 0x8, 0x1f ;  /* 0x0d001f000b0a7f89 */ /* 0x000e2800000e0000 */
[----:B------:R-:W1:Y:S04]  /*0fb0*/  SHFL.BFLY PT, R4, R7, 0x8, 0x1f ;  /* 0x0d001f0007047f89 */ /* 0x000e6800000e0000 */
[----:B------:R-:W2:Y:S04]  /*0fc0*/  SHFL.BFLY PT, R6, R15, 0x8, 0x1f ;  /* 0x0d001f000f067f89 */ /* 0x000ea800000e0000 */
[----:B------:R-:W3:Y:S01]  /*0fd0*/  SHFL.BFLY PT, R14, R31, 0x8, 0x1f ;  /* 0x0d001f001f0e7f89 */ /* 0x000ee200000e0000 */
[----:B0-----:R-:W-:-:S02]  /*0fe0*/  FADD.FTZ R12, R11, R10 ;  /* 0x0000000a0b0c7221 */ /* 0x001fc40000010000 */
[----:B-1----:R-:W-:Y:S02]  /*0ff0*/  FADD.FTZ R4, R7, R4 ;  /* 0x0000000407047221 */ /* 0x002fe40000010000 */
[----:B--2---:R-:W-:Y:S02]  /*1000*/  FADD.FTZ R8, R15, R6 ;  /* 0x000000060f087221 */ /* 0x004fe40000010000 */
[----:B---3--:R-:W-:Y:S01]  /*1010*/  FADD.FTZ R16, R31, R14 ;  /* 0x0000000e1f107221 */ /* 0x008fe20000010000 */
        /* <DEDUP_REMOVED lines=20> */
[----:B------:R-:W-:-:S02]  /*1160*/  SHF.L.U32 R4, R43, 0x2, RZ ;  /* 0x000000022b047819 */ /* 0x000fc400000006ff */
[----:B------:R-:W-:Y:S02]  /*1170*/  SHF.L.U32 R5, R47, 0xd, RZ ;  /* 0x0000000d2f057819 */ /* 0x000fe400000006ff */
[----:B------:R-:W-:Y:S02]  /*1180*/  SHF.R.S32.HI R12, RZ, 0x1f, R4 ;  /* 0x0000001fff0c7819 */ /* 0x000fe40000011404 */
[C---:B------:R-:W-:Y:S01]  /*1190*/  IADD3 R4, P3, R5.reuse, R4, RZ ;  /* 0x0000000405047210 */ /* 0x040fe20007f7e0ff */
[----:B------:R-:W-:Y:S03]  /*11a0*/  BSSY B0, `(.L_x_2024) ;  /* 0x0000020000007945 */ /* 0x000fe60003800000 */
[----:B------:R-:W-:Y:S01]  /*11b0*/  LEA.HI.X.SX32 R5, R5, R12, 0x1, P3 ;  /* 0x0000000c05057211 */ /* 0x000fe200018f0eff */
[----:B------:R-:W-:Y:S02]  /*11c0*/  IMAD R12, R42, c[0x0][0x220], RZ ;  /* 0x000088002a0c7a24 */ /* 0x000fe400078e02ff */
[----:B0-----:R-:W-:-:S02]  /*11d0*/  FADD.FTZ R14, R14, R15 ;  /* 0x0000000f0e0e7221 */ /* 0x001fc40000010000 */
[----:B-1----:R-:W-:Y:S02]  /*11e0*/  FADD.FTZ R13, R6, R7 ;  /* 0x00000007060d7221 */ /* 0x002fe40000010000 */
[----:B------:R-:W-:Y:S02]  /*11f0*/  IMAD R15, R45, c[0x0][0x224], R12 ;  /* 0x000089002d0f7a24 */ /* 0x000fe400078e020c */
[----:B--2---:R-:W-:Y:S02]  /*1200*/  FADD.FTZ R11, R10, R11 ;  /* 0x0000000b0a0b7221 */ /* 0x004fe40000010000 */
[----:B---3--:R-:W-:Y:S01]  /*1210*/  FADD.FTZ R19, R8, R19 ;  /* 0x0000001308137221 */ /* 0x008fe20000010000 */
[----:B------:R-:W-:Y:S05]  /*1220*/  @P2 BRA `(.L_x_2025) ;  /* 0x0000017000002947 */ /* 0x000fea0003800000 */
[----:B------:R-:W-:Y:S01]  /*1230*/  SHF.R.S32.HI R37, RZ, 0x1f, R36 ;  /* 0x0000001fff257819 */ /* 0x000fe20000011424 */
[----:B------:R-:W-:Y:S01]  /*1240*/  IMAD R6, R42, c[0x0][0x1c8], RZ ;  /* 0x000072002a067a24 */ /* 0x000fe200078e02ff */
[-C--:B------:R-:W-:Y:S02]  /*1250*/  ISETP.GE.AND P4, PT, R49, R44.reuse, PT ;  /* 0x0000002c3100720c */ /* 0x080fe40003f86270 */
[----:B------:R-:W-:Y:S01]  /*1260*/  ISETP.GE.AND P3, PT, R51, R44, PT ;  /* 0x0000002c3300720c */ /* 0x000fe20003f66270 */
[----:B------:R-:W-:-:S02]  /*1270*/  IMAD R9, R45, c[0x0][0x1cc], R6 ;  /* 0x000073002d097a24 */ /* 0x000fc400078e0206 */
[----:B------:R-:W-:-:S05]  /*1280*/  IMAD.WIDE.U32 R6, R45, c[0x0][0x1c8], R36 ;  /* 0x000072002d067a25 */ /* 0x000fca00078e0024 */
[----:B------:R-:W-:Y:S01]  /*1290*/  IADD3 R7, R7, R9, RZ ;  /* 0x0000000907077210 */ /* 0x000fe20007ffe0ff */
[----:B------:R-:W-:-:S04]  /*12a0*/  IMAD R9, R46, c[0x0][0x1d0], RZ ;  /* 0x000074002e097a24 */ /* 0x000fc800078e02ff */
[----:B------:R-:W-:-:S04]  /*12b0*/  IMAD.WIDE.U32 R6, R0, c[0x0][0x1d0], R6 ;  /* 0x0000740000067a25 */ /* 0x000fc800078e0006 */
[----:B------:R-:W-:Y:S01]  /*12c0*/  IMAD R9, R0, c[0x0][0x1d4], R9 ;  /* 0x0000750000097a24 */ /* 0x000fe200078e0209 */
[----:B------:R-:W-:-:S04]  /*12d0*/  IADD3 R6, P2, R2, R6, RZ ;  /* 0x0000000602067210 */ /* 0x000fc80007f5e0ff */
[----:B------:R-:W-:Y:S02]  /*12e0*/  IADD3.X R3, R3, R7, R9, P2, !PT ;  /* 0x0000000703037210 */ /* 0x000fe400017fe409 */
[C---:B------:R-:W-:Y:S02]  /*12f0*/  LEA R2, P5, R6.reuse, c[0x0][0x1b0], 0x2 ;  /* 0x00006c0006027a11 */ /* 0x040fe400078a10ff */
[----:B------:R-:W-:Y:S02]  /*1300*/  ISETP.GE.AND P2, PT, R53, R44, PT ;  /* 0x0000002c3500720c */ /* 0x000fe40003f46270 */
[----:B------:R-:W-:Y:S02]  /*1310*/  FSEL R7, R13, RZ, !P1 ;  /* 0x000000ff0d077208 */ /* 0x000fe40004800000 */
[----:B------:R-:W-:Y:S02]  /*1320*/  FSEL R9, R11, RZ, !P4 ;  /* 0x000000ff0b097208 */ /* 0x000fe40006000000 */
[----:B------:R-:W-:-:S02]  /*1330*/  LEA.HI.X R3, R6, c[0x0][0x1b4], R3, 0x2, P5 ;  /* 0x00006d0006037a11 */ /* 0x000fc400028f1403 */
[----:B------:R-:W-:Y:S02]  /*1340*/  FSEL R11, R14, RZ, !P3 ;  /* 0x000000ff0e0b7208 */ /* 0x000fe40005800000 */
[----:B------:R-:W-:Y:S01]  /*1350*/  FSEL R13, R19, RZ, !P2 ;  /* 0x000000ff130d7208 */ /* 0x000fe20005000000 */
[----:B------:R0:W-:Y:S04]  /*1360*/  STG.E [R2.64], R7 ;  /* 0x0000000702007986 */ /* 0x0001e8000c101906 */
[----:B------:R0:W-:Y:S04]  /*1370*/  STG.E [R2.64+0x40], R9 ;  /* 0x0000400902007986 */ /* 0x0001e8000c101906 */
[----:B------:R0:W-:Y:S04]  /*1380*/  STG.E [R2.64+0x80], R11 ;  /* 0x0000800b02007986 */ /* 0x0001e8000c101906 */
[----:B------:R0:W-:Y:S02]  /*1390*/  STG.E [R2.64+0xc0], R13 ;  /* 0x0000c00d02007986 */ /* 0x0001e4000c101906 */
.L_x_2025:
[----:B------:R-:W-:Y:S05]  /*13a0*/  BSYNC B0 ;  /* 0x0000000000007941 */ /* 0x000fea0003800000 */
.L_x_2024:
[----:B------:R-:W-:Y:S01]  /*13b0*/  ULDC UR4, c[0x0][0x168] ;  /* 0x00005a0000047ab9 */ /* 0x000fe20000000800 */
[----:B------:R-:W-:Y:S01]  /*13c0*/  IMAD.WIDE.U32 R4, R45, c[0x0][0x220], R4 ;  /* 0x000088002d047a25 */ /* 0x000fe200078e0004 */
[----:B------:R-:W-:Y:S01]  /*13d0*/  UIADD3 UR4, UR4, 0x3f, URZ ;  /* 0x0000003f04047890 */ /* 0x000fe2000fffe03f */
[----:B------:R-:W-:Y:S01]  /*13e0*/  ISETP.NE.U32.AND P1, PT, RZ, c[0x0][0x238], PT ;  /* 0x00008e00ff007a0c */ /* 0x000fe20003f25070 */
[----:B------:R-:W-:Y:S01]  /*13f0*/  BSSY B0, `(.L_x_2026) ;  /* 0x0000021000007945 */ /* 0x000fe20003800000 */
[----:B0-----:R-:W-:Y:S01]  /*1400*/  IMAD R3, R46, c[0x0][0x228], RZ ;  /* 0x00008a002e037a24 */ /* 0x001fe200078e02ff */
[----:B------:R-:W-:Y:S01]  /*1410*/  USHF.R.S32.HI UR5, URZ, 0x1f, UR4 ;  /* 0x0000001f3f057899 */ /* 0x000fe20008011404 */
[----:B------:R-:W-:-:S02]  /*1420*/  IADD3 R5, R5, R15, RZ ;  /* 0x0000000f05057210 */ /* 0x000fc40007ffe0ff */
[C---:B------:R-:W-:Y:S01]  /*1430*/  IMAD R7, R0.reuse, c[0x0][0x22c], R3 ;  /* 0x00008b0000077a24 */ /* 0x040fe200078e0203 */
[----:B------:R-:W-:Y:S01]  /*1440*/  ULEA.HI UR5, UR5, UR4, URZ, 0x6 ;  /* 0x0000000405057291 */ /* 0x000fe2000f8f303f */
[----:B------:R-:W-:Y:S01]  /*1450*/  ISETP.NE.AND.EX P1, PT, RZ, c[0x0][0x23c], PT, P1 ;  /* 0x00008f00ff007a0c */ /* 0x000fe20003f25310 */
[----:B------:R-:W-:Y:S02]  /*1460*/  IMAD.WIDE.U32 R2, R0, c[0x0][0x228], R4 ;  /* 0x00008a0000027a25 */ /* 0x000fe400078e0004 */
[----:B------:R-:W-:Y:S01]  /*1470*/  ULOP3.LUT UR5, UR5, 0xffffffc0, URZ, 0xc0, !UPT ;  /* 0xffffffc005057892 */ /* 0x000fe2000f8ec03f */
[----:B------:R-:W-:Y:S02]  /*1480*/  ISETP.NE.OR P1, PT, R43, RZ, !P1 ;  /* 0x000000ff2b00720c */ /* 0x000fe40004f25670 */
[----:B------:R-:W-:Y:S02]  /*1490*/  IADD3 R3, R3, R7, RZ ;  /* 0x0000000703037210 */ /* 0x000fe40007ffe0ff */
[----:B------:R-:W-:-:S02]  /*14a0*/  LEA R8, P2, R2, c[0x0][0x208], 0x2 ;  /* 0x0000820002087a11 */ /* 0x000fc400078410ff */
[----:B------:R-:W-:Y:S02]  /*14b0*/  IADD3 R4, -R36, UR5, RZ ;  /* 0x0000000524047c10 */ /* 0x000fe4000fffe1ff */
[----:B------:R-:W-:Y:S02]  /*14c0*/  LEA.HI.X R9, R2, c[0x0][0x20c], R3, 0x2, P2 ;  /* 0x0000830002097a11 */ /* 0x000fe400010f1403 */
[----:B------:R-:W-:-:S13]  /*14d0*/  ISETP.GE.OR P0, PT, R43, R4, P0 ;  /* 0x000000042b00720c */ /* 0x000fda0000706670 */
[----:B------:R-:W-:Y:S05]  /*14e0*/  @P0 BRA `(.L_x_2027) ;  /* 0x0000011000000947 */ /* 0x000fea0003800000 */
[----:B------:R-:W-:Y:S01]  /*14f0*/  SHF.R.S32.HI R3, RZ, 0x1f, R43 ;  /* 0x0000001fff037819 */ /* 0x000fe2000001142b */
[----:B------:R-:W-:Y:S01]  /*1500*/  IMAD R42, R42, c[0x0][0x1f8], RZ ;  /* 0x00007e002a2a7a24 */ /* 0x000fe200078e02ff */
[----:B------:R-:W-:Y:S01]  /*1510*/  IADD3 R2, P0, R36, R43, RZ ;  /* 0x0000002b24027210 */ /* 0x000fe20007f1e0ff */
[----:B------:R-:W-:Y:S02]  /*1520*/  IMAD R7, R46, c[0x0][0x200], RZ ;  /* 0x000080002e077a24 */ /* 0x000fe400078e02ff */
[C---:B------:R-:W-:Y:S01]  /*1530*/  IMAD R5, R45.reuse, c[0x0][0x1fc], R42 ;  /* 0x00007f002d057a24 */ /* 0x040fe200078e022a */
[----:B------:R-:W-:Y:S01]  /*1540*/  LEA.HI.X.SX32 R3, R36, R3, 0x1, P0 ;  /* 0x0000000324037211 */ /* 0x000fe200000f0eff */
[----:B------:R-:W-:Y:S01]  /*1550*/  IMAD R7, R0, c[0x0][0x204], R7 ;  /* 0x0000810000077a24 */ /* 0x000fe200078e0207 */
[C---:B-----5:R-:W-:Y:S01]  /*1560*/  FSETP.NEU.FTZ.AND P0, PT, R50.reuse, -INF , PT ;  /* 0xff8000003200780b */ /* 0x060fe20003f1d000 */
[----:B------:R-:W-:Y:S02]  /*1570*/  FMUL.FTZ R6, R50, 1.4426950216293334961 ;  /* 0x3fb8aa3b32067820 */ /* 0x000fe40000410000 */
[----:B------:R-:W-:-:S05]  /*1580*/  IMAD.WIDE.U32 R2, R45, c[0x0][0x1f8], R2 ;  /* 0x00007e002d027a25 */ /* 0x000fca00078e0002 */
[----:B------:R-:W-:-:S05]  /*1590*/  IADD3 R3, R3, R5, RZ ;  /* 0x0000000503037210 */ /* 0x000fca0007ffe0ff */
[----:B------:R-:W-:-:S05]  /*15a0*/  IMAD.WIDE.U32 R2, R0, c[0x0][0x200], R2 ;  /* 0x0000800000027a25 */ /* 0x000fca00078e0002 */
[----:B------:R-:W-:Y:S02]  /*15b0*/  IADD3 R3, R3, R7, RZ ;  /* 0x0000000703037210 */ /* 0x000fe40007ffe0ff */
[----:B------:R-:W-:-:S04]  /*15c0*/  LEA R4, P2, R2, c[0x0][0x1f0], 0x2 ;  /* 0x00007c0002047a11 */ /* 0x000fc800078410ff */
[----:B------:R-:W-:Y:S02]  /*15d0*/  LEA.HI.X R5, R2, c[0x0][0x1f4], R3, 0x2, P2 ;  /* 0x00007d0002057a11 */ /* 0x000fe400010f1403 */
[----:B------:R-:W-:-:S05]  /*15e0*/  FSEL R3, R6, RZ, P0 ;  /* 0x000000ff06037208 */ /* 0x000fca0000000000 */
[----:B------:R0:W-:Y:S02]  /*15f0*/  STG.E [R4.64], R3 ;  /* 0x0000000304007986 */ /* 0x0001e4000c101906 */
.L_x_2027:
[----:B------:R-:W-:Y:S05]  /*1600*/  BSYNC B0 ;  /* 0x0000000000007941 */ /* 0x000fea0003800000 */
.L_x_2026:
[----:B------:R1:W-:Y:S04]  /*1610*/  STG.E.128 [R8.64], RZ ;  /* 0x000000ff08007986 */ /* 0x0003e8000c101d06 */
[----:B------:R1:W-:Y:S04]  /*1620*/  STG.E.128 [R8.64+0x1000], RZ ;  /* 0x001000ff08007986 */ /* 0x0003e8000c101d06 */
[----:B------:R1:W-:Y:S04]  /*1630*/  STG.E.128 [R8.64+0x2000], RZ ;  /* 0x002000ff08007986 */ /* 0x0003e8000c101d06 */
[----:B------:R1:W-:Y:S04]  /*1640*/  STG.E.128 [R8.64+0x3000], RZ ;  /* 0x003000ff08007986 */ /* 0x0003e8000c101d06 */
[----:B------:R1:W-:Y:S04]  /*1650*/  STG.E.128 [R8.64+0x4000], RZ ;  /* 0x004000ff08007986 */ /* 0x0003e8000c101d06 */
[----:B------:R1:W-:Y:S04]  /*1660*/  STG.E.128 [R8.64+0x5000], RZ ;  /* 0x005000ff08007986 */ /* 0x0003e8000c101d06 */
[----:B------:R1:W-:Y:S04]  /*1670*/  STG.E.128 [R8.64+0x6000], RZ ;  /* 0x006000ff08007986 */ /* 0x0003e8000c101d06 */
[----:B------:R1:W-:Y:S01]  /*1680*/  STG.E.128 [R8.64+0x7000], RZ ;  /* 0x007000ff08007986 */ /* 0x0003e2000c101d06 */
[----:B------:R-:W-:Y:S05]  /*1690*/  @P1 EXIT ;  /* 0x000000000000194d */ /* 0x000fea0003800000 */
[----:B0-----:R-:W-:Y:S01]  /*16a0*/  HFMA2.MMA R3, -RZ, RZ, 0, 2.384185791015625e-07 ;  /* 0x00000004ff037435 */ /* 0x001fe200000001ff */
[----:B------:R-:W-:-:S04]  /*16b0*/  IMAD R0, R47, c[0x0][0x230], R0 ;  /* 0x00008c002f007a24 */ /* 0x000fc800078e0200 */
[----:B------:R-:W-:-:S05]  /*16c0*/  IMAD R0, R0, c[0x0][0x170], R45 ;  /* 0x00005c0000007a24 */ /* 0x000fca00078e022d */
[----:B------:R-:W-:-:S05]  /*16d0*/  IMAD.WIDE R2, R0, R3, c[0x0][0x238] ;  /* 0x00008e0000027625 */ /* 0x000fca00078e0203 */
[----:B------:R-:W-:Y:S01]  /*16e0*/  STG.E [R2.64], RZ ;  /* 0x000000ff02007986 */ /* 0x000fe2000c101906 */
[----:B------:R-:W-:Y:S05]  /*16f0*/  EXIT ;  /* 0x000000000000794d */ /* 0x000fea0003800000 */
.L_x_2028:
        /* <DEDUP_REMOVED lines=16> */
.L_x_2341:


//--------------------- .text._ZN7cutlass13device_kernelIN5flash19enable_sm80_to_sm89INS1_16FlashAttnBwdSm80INS1_25CollectiveMainloopBwdSm80ILi2ELi2EN4cute5tupleIJNS5_1CILi64EEENS7_ILi128EEES9_EEENS_6half_tEfNS_4arch4Sm80ELb1ELb0ELb1ELb1ELb0ELb0ELb0ELb0ELi2ELi2ELi2ELi2ELb0EEENS1_21CollectiveEpilogueBwdISA_SB_SD_Li256ELb1ELb0ELi4EEENS1_25SingleTileBwdLPTSchedulerILb1ELi128ELb0EEEEEEEEEvNT_6ParamsE --------------------------
	.section	.text._ZN7cutlass13device_kernelIN5flash19enable_sm80_to_sm89INS1_16FlashAttnBwdSm80INS1_25CollectiveMainloopBwdSm80ILi2ELi2EN4cute5tupleIJNS5_1CILi64EEENS7_ILi128EEES9_EEENS_6half_tEfNS_4arch4Sm80ELb1ELb0ELb1ELb1ELb0ELb0ELb0ELb0ELi2ELi2ELi2ELi2ELb0EEENS1_21CollectiveEpilogueBwdISA_SB_SD_Li256ELb1ELb0ELi4EEENS1_25SingleTileBwdLPTSchedulerILb1ELi128ELb0EEEEEEEEEvNT_6ParamsE,"ax",@progbits
	.sectioninfo	@"SHI_REGISTERS=255"
	.align	128
.text._ZN7cutlass13device_kernelIN5flash19enable_sm80_to_sm89INS1_16FlashAttnBwdSm80INS1_25CollectiveMainloopBwdSm80ILi2ELi2EN4cute5tupleIJNS5_1CILi64EEENS7_ILi128EEES9_EEENS_6half_tEfNS_4arch4Sm80ELb1ELb0ELb1ELb1ELb0ELb0ELb0ELb0ELi2ELi2ELi2ELi2ELb0EEENS1_21CollectiveEpilogueBwdISA_SB_SD_Li256ELb1ELb0ELi4EEENS1_25SingleTileBwdLPTSchedulerILb1ELi128ELb0EEEEEEEEEvNT_6ParamsE:
        .type           _ZN7cutlass13device_kernelIN5flash19enable_sm80_to_sm89INS1_16FlashAttnBwdSm80INS1_25CollectiveMainloopBwdSm80ILi2ELi2EN4cute5tupleIJNS5_1CILi64EEENS7_ILi128EEES9_EEENS_6half_tEfNS_4arch4Sm80ELb1ELb0ELb1ELb1ELb0ELb0ELb0ELb0ELi2ELi2ELi2ELi2ELb0EEENS1_21CollectiveEpilogueBwdISA_SB_SD_Li256ELb1ELb0ELi4EEENS1_25SingleTileBwdLPTSchedulerILb1ELi128ELb0EEEEEEEEEvNT_6ParamsE,@function
        .size           _ZN7cutlass13device_kernelIN5flash19enable_sm80_to_sm89INS1_16FlashAttnBwdSm80INS1_25CollectiveMainloopBwdSm80ILi2ELi2EN4cute5tupleIJNS5_1CILi64EEENS7_ILi128EEES9_EEENS_6half_tEfNS_4arch4Sm80ELb1ELb0ELb1ELb1ELb0ELb0ELb0ELb0ELi2ELi2ELi2ELi2ELb0EEENS1_21CollectiveEpilogueBwdISA_SB_SD_Li256ELb1ELb0ELi4EEENS1_25SingleTileBwdLPTSchedulerILb1ELi128ELb0EEEEEEEEEvNT_6ParamsE,(.L_x_2342 - _ZN7cutlass13device_kernelIN5flash19enable_sm80_to_sm89INS1_16FlashAttnBwdSm80INS1_25CollectiveMainloopBwdSm80ILi2ELi2EN4cute5tupleIJNS5_1CILi64EEENS7_ILi128EEES9_EEENS_6half_tEfNS_4arch4Sm80ELb1ELb0ELb1ELb1ELb0ELb0ELb0ELb0ELi2ELi2ELi2ELi2ELb0EEENS1_21CollectiveEpilogueBwdISA_SB_SD_Li256ELb1ELb0ELi4EEENS1_25SingleTileBwdLPTSchedulerILb1ELi128ELb0EEEEEEEEEvNT_6ParamsE)
        .other          _ZN7cutlass13device_kernelIN5flash19enable_sm80_to_sm89INS1_16FlashAttnBwdSm80INS1_25CollectiveMainloopBwdSm80ILi2ELi2EN4cute5tupleIJNS5_1CILi64EEENS7_ILi128EEES9_EEENS_6half_tEfNS_4arch4Sm80ELb1ELb0ELb1ELb1ELb0ELb0ELb0ELb0ELi2ELi2ELi2ELi2ELb0EEENS1_21CollectiveEpilogueBwdISA_SB_SD_Li256ELb1ELb0ELi4EEENS1_25SingleTileBwdLPTSchedulerILb1ELi128ELb0EEEEEEEEEvNT_6ParamsE,@"STO_CUDA_ENTRY STV_DEFAULT"
_ZN7cutlass13device_kernelIN5flash19enable_sm80_to_sm89INS1_16FlashAttnBwdSm80INS1_25CollectiveMainloopBwdSm80ILi2ELi2EN4cute5tupleIJNS5_1CILi64EEENS7_ILi128EEES9_EEENS_6half_tEfNS_4arch4Sm80ELb1ELb0ELb1ELb1ELb0ELb0ELb0ELb0ELi2ELi2ELi2ELi2ELb0EEENS1_21CollectiveEpilogueBwdISA_SB_SD_Li256ELb1ELb0ELi4EEENS1_25SingleTileBwdLPTSchedulerILb1ELi128ELb0EEEEEEEEEvNT_6ParamsE:
        /* <DEDUP_REMOVED lines=31> */
.L_x_2030:
        /* <DEDUP_REMOVED lines=8> */
.L_x_2031:
        /* <DEDUP_REMOVED lines=22> */
.L_x_2032:
        /* <DEDUP_REMOVED lines=14> */
.L_x_2034:
[----:B------:R-:W-:Y:S02]  /*04b0*/  ULDC UR5, c[0x0][0x3d4] ;  /* 0x0000f50000057ab9 */ /* 0x000fe40000000800 */
.L_x_2033:
[----:B------:R-:W-:-:S04]  /*04c0*/  UIADD3 UR5, UR5, 0x7f, URZ ;  /* 0x0000007f05057890 */ /* 0x000fc8000fffe03f */
[----:B------:R-:W-:-:S04]  /*04d0*/  USHF.R.S32.HI UR4, URZ, 0x1f, UR5 ;  /* 0x0000001f3f047899 */ /* 0x000fc80008011405 */
[----:B------:R-:W-:-:S04]  /*04e0*/  ULEA.HI UR4, UR4, UR5, URZ, 0x7 ;  /* 0x0000000504047291 */ /* 0x000fc8000f8f383f */
[----:B------:R-:W-:-:S04]  /*04f0*/  USHF.R.S32.HI UR4, URZ, 0x7, UR4 ;  /* 0x000000073f047899 */ /* 0x000fc80008011404 */
[----:B------:R-:W-:-:S04]  /*0500*/  UISETP.GE.AND UP0, UPT, UR16, UR4, UPT ;  /* 0x000000041000728c */ /* 0x000fc8000bf06270 */
[----:B------:R-:W-:Y:S01]  /*0510*/  USEL UR14, UR14, 0xffffffff, !UP0 ;  /* 0xffffffff0e0e7887 */ /* 0x000fe2000c000000 */
[----:B------:R-:W-:Y:S05]  /*0520*/  BRA `(.L_x_2035) ;  /* 0x0000049000007947 */ /* 0x000fea0003800000 */
.L_x_2029:
        /* <DEDUP_REMOVED lines=22> */
.L_x_2036:
        /* <DEDUP_REMOVED lines=8> */
.L_x_2037:
        /* <DEDUP_REMOVED lines=22> */
.L_x_2038:
        /* <DEDUP_REMOVED lines=14> */
.L_x_2040:
[----:B------:R-:W-:Y:S02]  /*0950*/  ULDC UR5, c[0x0][0x3d4] ;  /* 0x0000f50000057ab9 */ /* 0x000fe40000000800 */
.L_x_2039:
[----:B------:R-:W-:-:S04]  /*0960*/  UIADD3 UR5, UR5, 0x7f, URZ ;  /* 0x0000007f05057890 */ /* 0x000fc8000fffe03f */
[----:B------:R-:W-:-:S04]  /*0970*/  USHF.R.S32.HI UR4, URZ, 0x1f, UR5 ;  /* 0x0000001f3f047899 */ /* 0x000fc80008011405 */
[----:B------:R-:W-:-:S04]  /*0980*/  ULEA.HI UR4, UR4, UR5, URZ, 0x7 ;  /* 0x0000000504047291 */ /* 0x000fc8000f8f383f */
[----:B------:R-:W-:-:S04]  /*0990*/  USHF.R.S32.HI UR4, URZ, 0x7, UR4 ;  /* 0x000000073f047899 */ /* 0x000fc80008011404 */
[----:B------:R-:W-:-:S04]  /*09a0*/  UISETP.GE.AND UP0, UPT, UR16, UR4, UPT ;  /* 0x000000041000728c */ /* 0x000fc8000bf06270 */
[----:B------:R-:W-:-:S06]  /*09b0*/  USEL UR14, UR14, 0xffffffff, !UP0 ;  /* 0xffffffff0e0e7887 */ /* 0x000fcc000c000000 */
.L_x_2035:
        /* <DEDUP_REMOVED lines=23> */
[----:B------:R1:W3:Y:S01]  /*0b30*/  @P1 LDG.E R0, [R2.64] ;  /* 0x0000001202001981 */ /* 0x0002e2000c1e1900 */
[----:B------:R-:W-:Y:S01]  /*0b40*/  IMAD.MOV.U32 R5, RZ, RZ, RZ ;  /* 0x000000ffff057224 */ /* 0x000fe200078e00ff */
[----:B------:R-:W-:-:S03]  /*0b50*/  UISETP.NE.AND.EX UP1, UPT, URZ, UR5, UPT, UP1 ;  /* 0x000000053f00728c */ /* 0x000fc6000bf25310 */
[----:B------:R-:W-:Y:S01]  /*0b60*/  ULDC.64 UR4, c[0x0][0x2d0] ;  /* 0x0000b40000047ab9 */ /* 0x000fe20000000a00 */
[----:B------:R4:W5:Y:S01]  /*0b70*/  @P0 LDG.E R14, [R6.64] ;  /* 0x00000012060e0981 */ /* 0x000962000c1e1900 */
[----:B------:R-:W-:Y:S01]  /*0b80*/  UIMAD.WIDE UR4, UR14, UR7, UR4 ;  /* 0x000000070e0472a5 */ /* 0x000fe2000f8e0204 */
[----:B------:R-:W-:-:S05]  /*0b90*/  PLOP3.LUT P2, PT, PT, PT, UP1, 0x80, 0x0 ;  /* 0x000000000000781c */ /* 0x000fca0003f4f018 */
[----:B-1----:R-:W-:Y:S01]  /*0ba0*/  MOV R2, UR4 ;  /* 0x0000000400027c02 */ /* 0x002fe20008000f00 */
[----:B------:R-:W-:-:S07]  /*0bb0*/  IMAD.U32 R3, RZ, RZ, UR5 ;  /* 0x00000005ff037e24 */ /* 0x000fce000f8e00ff */
[----:B------:R4:W5:Y:S01]  /*0bc0*/  @P2 LDG.E R5, [R2.64] ;  /* 0x0000001202052981 */ /* 0x000962000c1e1900 */
[----:B------:R-:W-:Y:S02]  /*0bd0*/  ULDC UR13, c[0x0][0x168] ;  /* 0x00005a00000d7ab9 */ /* 0x000fe40000000800 */
[----:B------:R-:W-:Y:S02]  /*0be0*/  UMOV UR6, URZ ;  /* 0x0000003f00067c82 */ /* 0x000fe40008000000 */
[----:B------:R-:W-:Y:S01]  /*0bf0*/  ULDC UR12, c[0x0][0x198] ;  /* 0x00006600000c7ab9 */ /* 0x000fe20000000800 */
[----:B--2---:R-:W1:Y:S02]  /*0c00*/  @P0 R2UR UR5, R4 ;  /* 0x00000000040503c2 */ /* 0x004e6400000e0000 */
[----:B-1----:R-:W-:-:S04]  /*0c10*/  @UP2 ULEA UR5, UR14, UR5, 0x6 ;  /* 0x000000050e052291 */ /* 0x002fc8000f8e303f */
[----:B------:R-:W-:-:S04]  /*0c20*/  @UP2 USHF.R.S32.HI UR4, URZ, 0x1f, UR5 ;  /* 0x0000001f3f042899 */ /* 0x000fc80008011405 */
[----:B------:R-:W-:Y:S01]  /*0c30*/  @UP2 ULEA.HI UR4, UR4, UR5, URZ, 0x6 ;  /* 0x0000000504042291 */ /* 0x000fe2000f8f303f */
[----:B---3--:R4:W1:Y:S03]  /*0c40*/  @P1 R2UR UR13, R0 ;  /* 0x00000000000d13c2 */ /* 0x00886600000e0000 */
[----:B------:R-:W-:Y:S01]  /*0c50*/  @UP2 ULOP3.LUT UR6, UR4, 0xffffffc0, URZ, 0xc0, !UPT ;  /* 0xffffffc004062892 */ /* 0x000fe2000f8ec03f */
[----:B------:R-:W-:Y:S06]  /*0c60*/  @P1 BRA `(.L_x_2041) ;  /* 0x0000006000001947 */ /* 0x000fec0003800000 */
[----:B------:R-:W-:Y:S05]  /*0c70*/  @!P0 BRA `(.L_x_2041) ;  /* 0x0000005000008947 */ /* 0x000fea0003800000 */
[----:B------:R-:W2:Y:S04]  /*0c80*/  LDG.E R4, [R6.64] ;  /* 0x0000001206047981 */ /* 0x000ea8000c1e1900 */
[----:B----4-:R-:W3:Y:S01]  /*0c90*/  LDG.E R0, [R6.64+0x4] ;  /* 0x0000041206007981 */ /* 0x010ee2000c1e1900 */
[----:B-12---:R-:W1:Y:S08]  /*0ca0*/  R2UR UR13, R4 ;  /* 0x00000000040d73c2 */ /* 0x006e7000000e0000 */
[----:B---3--:R-:W1:Y:S02]  /*0cb0*/  R2UR UR4, R0 ;  /* 0x00000000000473c2 */ /* 0x008e6400000e0000 */
[----:B-1----:R-:W-:-:S06]  /*0cc0*/  UIADD3 UR13, -UR13, UR4, URZ ;  /* 0x000000040d0d7290 */ /* 0x002fcc000fffe13f */
.L_x_2041:
[----:B------:R-:W-:-:S04]  /*0cd0*/  ISETP.NE.U32.AND P0, PT, RZ, c[0x0][0x2e0], PT ;  /* 0x0000b800ff007a0c */ /* 0x000fc80003f05070 */
[----:B------:R-:W-:-:S13]  /*0ce0*/  ISETP.NE.AND.EX P0, PT, RZ, c[0x0][0x2e4], PT, P0 ;  /* 0x0000b900ff007a0c */ /* 0x000fda0003f05300 */
[----:B------:R-:W-:Y:S05]  /*0cf0*/  @!P0 BRA `(.L_x_2042) ;  /* 0x0000007000008947 */ /* 0x000fea0003800000 */
[----:B------:R-:W-:Y:S02]  /*0d00*/  ULDC.64 UR4, c[0x0][0x2e0] ;  /* 0x0000b80000047ab9 */ /* 0x000fe40000000a00 */
[----:B------:R-:W-:-:S06]  /*0d10*/  UIMAD.WIDE UR4, UR14, UR7, UR4 ;  /* 0x000000070e0472a5 */ /* 0x000fcc000f8e0204 */
[----:B----4-:R-:W-:Y:S02]  /*0d20*/  MOV R2, UR4 ;  /* 0x0000000400027c02 */ /* 0x010fe40008000f00 */
[----:B------:R-:W-:-:S05]  /*0d30*/  MOV R3, UR5 ;  /* 0x0000000500037c02 */ /* 0x000fca0008000f00 */
[----:B------:R-:W2:Y:S02]  /*0d40*/  LDG.E R0, [R2.64] ;  /* 0x0000001202007981 */ /* 0x000ea4000c1e1900 */
[----:B--2---:R2:W3:Y:S01]  /*0d50*/  R2UR UR12, R0 ;  /* 0x00000000000c73c2 */ /* 0x0044e200000e0000 */
[----:B------:R-:W-:Y:S05]  /*0d60*/  BRA `(.L_x_2043) ;  /* 0x0000006000007947 */ /* 0x000fea0003800000 */
.L_x_2042:
[----:B------:R-:W-:Y:S05]  /*0d70*/  @!P2 BRA `(.L_x_2043) ;  /* 0x000000500000a947 */ /* 0x000fea0003800000 */
[----:B----4-:R2:W3:Y:S04]  /*0d80*/  LDG.E R0, [R2.64] ;  /* 0x0000001202007981 */ /* 0x0104e8000c1e1900 */
[----:B--2---:R-:W2:Y:S01]  /*0d90*/  LDG.E R2, [R2.64+0x4] ;  /* 0x0000041202027981 */ /* 0x004ea2000c1e1900 */
[----:B---3--:R-:W3:Y:S08]  /*0da0*/  R2UR UR12, R0 ;  /* 0x00000000000c73c2 */ /* 0x008ef000000e0000 */
[----:B--2---:R-:W3:Y:S02]  /*0db0*/  R2UR UR4, R2 ;  /* 0x00000000020473c2 */ /* 0x004ee400000e0000 */
[----:B---3--:R-:W-:-:S06]  /*0dc0*/  UIADD3 UR12, -UR12, UR4, URZ ;  /* 0x000000040c0c7290 */ /* 0x008fcc000fffe13f */
.L_x_2043:
[----:B------:R-:W-:Y:S01]  /*0dd0*/  USHF.L.U32 UR10, UR16, 0x7, URZ ;  /* 0x00000007100a7899 */ /* 0x000fe2000800063f */
[----:B------:R-:W-:Y:S01]  /*0de0*/  PLOP3.LUT P0, PT, PT, PT, PT, 0x80, 0x0 ;  /* 0x000000000000781c */ /* 0x000fe20003f0f070 */
[----:B------:R-:W-:Y:S01]  /*0df0*/  ULDC UR4, c[0x0][0x2a4] ;  /* 0x0000a90000047ab9 */ /* 0x000fe20000000800 */
[----:B------:R-:W-:Y:S01]  /*0e00*/  CS2R R150, SRZ ;  /* 0x0000000000967805 */ /* 0x000fe2000001ff00 */
[----:B-1-3--:R-:W-:Y:S01]  /*0e10*/  UIADD3 UR7, UR10, UR13, -UR12 ;  /* 0x0000000d0a077290 */ /* 0x00afe2000fffe80c */
        /* <DEDUP_REMOVED lines=8> */
[----:B------:R-:W-:Y:S01]  /*0ea0*/  IMAD.MOV.U32 R156, RZ, RZ, RZ ;  /* 0x000000ffff9c7224 */ /* 0x000fe200078e00ff */
[----:B------:R-:W-:Y:S01]  /*0eb0*/  CS2R R10, SRZ ;  /* 0x00000000000a7805 */ /* 0x000fe2000001ff00 */
[----:B------:R-:W-:Y:S01]  /*0ec0*/  IMAD.MOV.U32 R162, RZ, RZ, RZ ;  /* 0x000000ffffa27224 */ /* 0x000fe200078e00ff */
[----:B------:R-:W-:Y:S01]  /*0ed0*/  ULEA.HI UR23, UR23, UR4, URZ, 0x6 ;  /* 0x0000000417177291 */ /* 0x000fe2000f8f303f */
[----:B------:R-:W-:Y:S01]  /*0ee0*/  MOV R160, RZ ;  /* 0x000000ff00a07202 */ /* 0x000fe20000000f00 */
[----:B------:R-:W-:Y:S01]  /*0ef0*/  USHF.R.S32.HI UR4, URZ, 0x1f, UR5 ;  /* 0x0000001f3f047899 */ /* 0x000fe20008011405 */
[----:B------:R-:W-:Y:S01]  /*0f00*/  IMAD.MOV.U32 R146, RZ, RZ, RZ ;  /* 0x000000ffff927224 */ /* 0x000fe200078e00ff */
[----:B------:R-:W-:Y:S01]  /*0f10*/  USHF.R.S32.HI UR23, URZ, 0x6, UR23 ;  /* 0x000000063f177899 */ /* 0x000fe20008011417 */
[----:B------:R-:W-:Y:S01]  /*0f20*/  CS2R R12, SRZ ;  /* 0x00000000000c7805 */ /* 0x000fe2000001ff00 */
[----:B------:R-:W-:Y:S01]  /*0f30*/  ULEA.HI UR4, UR4, UR5, URZ, 0x6 ;  /* 0x0000000504047291 */ /* 0x000fe2000f8f303f */
[----:B------:R-:W-:Y:S01]  /*0f40*/  MOV R144, RZ ;  /* 0x000000ff00907202 */ /* 0x000fe20000000f00 */
[----:B------:R-:W-:Y:S01]  /*0f50*/  UISETP.LT.AND UP0, UPT, URZ, UR23, UPT ;  /* 0x000000173f00728c */ /* 0x000fe2000bf01270 */
[----:B------:R-:W-:Y:S01]  /*0f60*/  IMAD.MOV.U32 R142, RZ, RZ, RZ ;  /* 0x000000ffff8e7224 */ /* 0x000fe200078e00ff */
[----:B------:R-:W-:Y:S01]  /*0f70*/  USHF.R.S32.HI UR11, URZ, 0x6, UR4 ;  /* 0x000000063f0b7899 */ /* 0x000fe20008011404 */
        /* <DEDUP_REMOVED lines=68> */
[----:B------:R-:W3:Y:S01]  /*13c0*/  LDL.LU R20, [R1+0x14] ;  /* 0x0000140001147983 */ /* 0x000ee20000300800 */
[----:B------:R-:W-:Y:S01]  /*13d0*/  ULDC.64 UR4, c[0x0][0x248] ;  /* 0x0000920000047ab9 */ /* 0x000fe20000000a00 */
[----:B------:R-:W-:Y:S01]  /*13e0*/  IMAD.SHL.U32 R4, R35, 0x4, RZ ;  /* 0x0000000423047824 */ /* 0x000fe200078e00ff */
[----:B------:R-:W-:Y:S01]  /*13f0*/  USHF.R.S32.HI UR22, URZ, 0x1f, UR15 ;  /* 0x0000001f3f167899 */ /* 0x000fe2000801140f */
[--C-:B----4-:R-:W-:Y:S01]  /*1400*/  SHF.R.S32.HI R3, RZ, 0x1f, R35.reuse ;  /* 0x0000001fff037819 */ /* 0x110fe20000011423 */
[----:B------:R-:W-:Y:S01]  /*1410*/  UISETP.NE.AND UP0, UPT, UR4, 0x1, UPT ;  /* 0x000000010400788c */ /* 0x000fe2000bf05270 */
[----:B------:R-:W-:Y:S01]  /*1420*/  SHF.R.S32.HI R32, RZ, 0x1f, R35 ;  /* 0x0000001fff207819 */ /* 0x000fe20000011423 */
[----:B------:R-:W-:Y:S01]  /*1430*/  UIMAD.WIDE.U32 UR8, UR15, UR5, URZ ;  /* 0x000000050f0872a5 */ /* 0x000fe2000f8e003f */
[----:B------:R-:W-:Y:S01]  /*1440*/  IADD3 R2, P1, R4, UR6, RZ ;  /* 0x0000000604027c10 */ /* 0x000fe2000ff3e0ff */
[----:B------:R-:W-:-:S02]  /*1450*/  USHF.L.U32 UR7, UR6, 0x7, URZ ;  /* 0x0000000706077899 */ /* 0x000fc4000800063f */
[----:B------:R-:W-:Y:S02]  /*1460*/  ULDC.64 UR4, c[0x0][0x270] ;  /* 0x00009c0000047ab9 */ /* 0x000fe40000000a00 */
[----:B------:R-:W-:Y:S02]  /*1470*/  UIMAD UR4, UR22, UR4, URZ ;  /* 0x00000004160472a4 */ /* 0x000fe4000f8e023f */
[----:B--2---:R-:W-:Y:S01]  /*1480*/  IMAD.U32 R0, RZ, RZ, UR7 ;  /* 0x00000007ff007e24 */ /* 0x004fe2000f8e00ff */
[----:B------:R-:W-:Y:S01]  /*1490*/  IADD3 R24, P0, R35, UR7, RZ ;  /* 0x0000000723187c10 */ /* 0x000fe2000ff1e0ff */
[----:B------:R-:W-:Y:S02]  /*14a0*/  UIMAD UR20, UR15, UR5, UR4 ;  /* 0x000000050f1472a4 */ /* 0x000fe4000f8e0204 */
[----:B------:R-:W-:Y:S01]  /*14b0*/  USHF.R.S32.HI UR4, URZ, 0x1f, UR6 ;  /* 0x0000001f3f047899 */ /* 0x000fe20008011406 */
[----:B------:R-:W-:Y:S01]  /*14c0*/  LEA.HI.X.SX32 R25, R0, R3, 0x1, P0 ;  /* 0x0000000300197211 */ /* 0x000fe200000f0eff */
[----:B------:R-:W-:Y:S01]  /*14d0*/  IMAD.U32 R0, RZ, RZ, UR15 ;  /* 0x0000000fff007e24 */ /* 0x000fe2000f8e00ff */
[----:B------:R-:W-:Y:S01]  /*14e0*/  LEA.HI R29, R32, R35, RZ, 0x3 ;  /* 0x00000023201d7211 */ /* 0x000fe200078f18ff */
[----:B------:R-:W-:-:S02]  /*14f0*/  ULDC UR17, c[0x0][0x250] ;  /* 0x0000940000117ab9 */ /* 0x000fc40000000800 */
[----:B------:R-:W-:Y:S01]  /*1500*/  LEA.HI.X.SX32 R3, R4, UR4, 0x1, P1 ;  /* 0x0000000404037c11 */ /* 0x000fe200088f0eff */
[----:B------:R-:W-:Y:S01]  /*1510*/  UMOV UR21, UR15 ;  /* 0x0000000f00157c82 */ /* 0x000fe20008000000 */
[----:B------:R-:W-:Y:S01]  /*1520*/  IMAD.U32 R4, RZ, RZ, UR15 ;  /* 0x0000000fff047e24 */ /* 0x000fe2000f8e00ff */
[----:B------:R-:W-:Y:S01]  /*1530*/  SHF.R.S32.HI R34, RZ, 0x3, R29 ;  /* 0x00000003ff227819 */ /* 0x000fe2000001141d */
[----:B------:R-:W-:Y:S01]  /*1540*/  ULDC.64 UR6, c[0x0][0x1e0] ;  /* 0x0000780000067ab9 */ /* 0x000fe20000000a00 */
[----:B------:R-:W-:Y:S01]  /*1550*/  IMAD.WIDE.U32 R6, R0, c[0x0][0x270], R2 ;  /* 0x00009c0000067a25 */ /* 0x000fe200078e0002 */
[----:B------:R-:W-:Y:S01]  /*1560*/  LOP3.LUT R0, R29, 0xfffffff8, RZ, 0xc0, !PT ;  /* 0xfffffff81d007812 */ /* 0x000fe200078ec0ff */
[----:B------:R-:W-:Y:S02]  /*1570*/  @UP0 USHF.R.U32.HI UR21, URZ, UR17, UR9 ;  /* 0x000000113f150299 */ /* 0x000fe40008011609 */
[----:B------:R-:W-:Y:S02]  /*1580*/  ULDC.64 UR4, c[0x0][0x1b0] ;  /* 0x00006c0000047ab9 */ /* 0x000fe40000000a00 */
[----:B------:R-:W-:Y:S01]  /*1590*/  IMAD.IADD R26, R35, 0x1, -R0 ;  /* 0x00000001231a7824 */ /* 0x000fe200078e0a00 */
[----:B------:R-:W-:-:S03]  /*15a0*/  USHF.R.S32.HI UR8, URZ, 0x1f, UR21 ;  /* 0x0000001f3f087899 */ /* 0x000fc60008011415 */
[----:B------:R-:W-:Y:S01]  /*15b0*/  IMAD.SHL.U32 R16, R26, 0x8, RZ ;  /* 0x000000081a107824 */ /* 0x000fe200078e00ff */
[----:B-----5:R-:W-:Y:S01]  /*15c0*/  IADD3 R8, P0, R34, R5, RZ ;  /* 0x0000000522087210 */ /* 0x020fe20007f1e0ff */
[----:B------:R-:W-:Y:S01]  /*15d0*/  IMAD.WIDE.U32 R22, R4, c[0x0][0x288], R2 ;  /* 0x0000a20004167a25 */ /* 0x000fe200078e0002 */
[----:B------:R-:W-:Y:S01]  /*15e0*/  SHF.R.S32.HI R2, RZ, 0x1f, R34 ;  /* 0x0000001fff027819 */ /* 0x000fe20000011422 */
[----:B------:R-:W-:Y:S01]  /*15f0*/  UIMAD UR6, UR8, UR6, URZ ;  /* 0x00000006080672a4 */ /* 0x000fe2000f8e023f */
[--C-:B------:R-:W-:Y:S01]  /*1600*/  SHF.R.S32.HI R17, RZ, 0x1f, R16.reuse ;  /* 0x0000001fff117819 */ /* 0x100fe20000011410 */
[----:B------:R-:W-:Y:S01]  /*1610*/  IMAD.U32 R0, RZ, RZ, UR21 ;  /* 0x00000015ff007e24 */ /* 0x000fe2000f8e00ff */
[----:B------:R-:W-:Y:S01]  /*1620*/  IADD3 R11, P1, R34, R14, RZ ;  /* 0x0000000e220b7210 */ /* 0x000fe20007f3e0ff */
[----:B------:R-:W-:Y:S01]  /*1630*/  UIMAD UR4, UR8, UR4, URZ ;  /* 0x00000004080472a4 */ /* 0x000fe2000f8e023f */
[-C--:B------:R-:W-:Y:S01]  /*1640*/  LEA.HI.X.SX32 R9, R5, R2.reuse, 0x1, P0 ;  /* 0x0000000205097211 */ /* 0x080fe200000f0eff */
[----:B------:R-:W-:Y:S01]  /*1650*/  UIMAD UR6, UR21, UR7, UR6 ;  /* 0x00000007150672a4 */ /* 0x000fe2000f8e0206 */
[----:B------:R-:W-:Y:S01]  /*1660*/  LEA.HI.X.SX32 R14, R14, R2, 0x1, P1 ;  /* 0x000000020e0e7211 */ /* 0x000fe200008f0eff */
[----:B------:R-:W-:Y:S01]  /*1670*/  IMAD.WIDE.U32 R4, R0, c[0x0][0x1e0], R16 ;  /* 0x0000780000047a25 */ /* 0x000fe200078e0010 */
[----:B------:R-:W-:-:S02]  /*1680*/  UIMAD UR4, UR21, UR5, UR4 ;  /* 0x00000005150472a4 */ /* 0x000fc4000f8e0204 */
[----:B------:R-:W-:Y:S01]  /*1690*/  USEL UR9, UR14, URZ, !UP1 ;  /* 0x0000003f0e097287 */ /* 0x000fe2000c800000 */
[----:B------:R-:W-:Y:S01]  /*16a0*/  IMAD.WIDE.U32 R2, R0, c[0x0][0x1b0], R16 ;  /* 0x00006c0000027a25 */ /* 0x000fe200078e0010 */
[----:B------:R-:W-:Y:S01]  /*16b0*/  IADD3 R19, R7, UR20, RZ ;  /* 0x0000001407137c10 */ /* 0x000fe2000fffe0ff */
[----:B------:R-:W-:Y:S01]  /*16c0*/  USHF.R.S32.HI UR20, URZ, 0x1f, UR14 ;  /* 0x0000001f3f147899 */ /* 0x000fe2000801140e */
[----:B------:R-:W-:Y:S01]  /*16d0*/  IADD3 R5, R5, UR6, RZ ;  /* 0x0000000605057c10 */ /* 0x000fe2000fffe0ff */
[----:B------:R-:W-:Y:S01]  /*16e0*/  IMAD.SHL.U32 R12, R34, 0x40, RZ ;  /* 0x00000040220c7824 */ /* 0x000fe200078e00ff */
[----:B------:R-:W-:Y:S01]  /*16f0*/  IADD3 R3, R3, UR4, RZ ;  /* 0x0000000403037c10 */ /* 0x000fe2000fffe0ff */
[----:B------:R-:W-:Y:S01]  /*1700*/  IMAD.U32 R0, RZ, RZ, UR9 ;  /* 0x00000009ff007e24 */ /* 0x000fe2000f8e00ff */
[----:B------:R-:W-:Y:S01]  /*1710*/  USEL UR8, UR20, URZ, !UP1 ;  /* 0x0000003f14087287 */ /* 0x000fe2000c800000 */
[----:B------:R-:W-:Y:S01]  /*1720*/  LEA.HI R10, R32, R35, RZ, 0x6 ;  /* 0x00000023200a7211 */ /* 0x000fe200078f30ff */
[----:B------:R-:W-:Y:S01]  /*1730*/  IMAD.MOV.U32 R18, RZ, RZ, R6 ;  /* 0x000000ffff127224 */ /* 0x000fe200078e0006 */
[----:B------:R-:W-:Y:S01]  /*1740*/  ULDC.64 UR6, c[0x0][0x1e8] ;  /* 0x00007a0000067ab9 */ /* 0x000fe20000000a00 */
[C---:B------:R-:W-:Y:S01]  /*1750*/  IMAD.WIDE.U32 R6, R0.reuse, c[0x0][0x1e8], R4 ;  /* 0x00007a0000067a25 */ /* 0x040fe200078e0004 */
[----:B------:R-:W-:Y:S01]  /*1760*/  UIMAD UR6, UR8, UR6, URZ ;  /* 0x00000006080672a4 */ /* 0x000fe2000f8e023f */
[----:B------:R-:W-:Y:S01]  /*1770*/  SHF.R.S32.HI R21, RZ, 0x6, R10 ;  /* 0x00000006ff157819 */ /* 0x000fe2000001140a */
[----:B------:R-:W-:Y:S01]  /*1780*/  ULDC.64 UR4, c[0x0][0x1b8] ;  /* 0x00006e0000047ab9 */ /* 0x000fe20000000a00 */
[----:B------:R-:W-:Y:S01]  /*1790*/  IMAD.WIDE.U32 R4, R0, c[0x0][0x1b8], R2 ;  /* 0x00006e0000047a25 */ /* 0x000fe200078e0002 */
[----:B------:R-:W-:Y:S01]  /*17a0*/  LOP3.LUT R0, R12, 0x1c0, RZ, 0xc0, !PT ;  /* 0x000001c00c007812 */ /* 0x000fe200078ec0ff */
[----:B------:R-:W-:-:S02]  /*17b0*/  UIMAD UR4, UR8, UR4, URZ ;  /* 0x00000004080472a4 */ /* 0x000fc4000f8e023f */
[----:B------:R-:W-:Y:S01]  /*17c0*/  IMAD.U32 R2, RZ, RZ, UR16 ;  /* 0x00000010ff027e24 */ /* 0x000fe2000f8e00ff */
[----:B------:R-:W-:Y:S01]  /*17d0*/  UIMAD UR6, UR9, UR7, UR6 ;  /* 0x00000007090672a4 */ /* 0x000fe2000f8e0206 */
[----:B------:R-:W-:Y:S01]  /*17e0*/  IMAD.SHL.U32 R30, R21, 0x200, RZ ;  /* 0x00000200151e7824 */ /* 0x000fe200078e00ff */
[----:B------:R-:W-:Y:S01]  /*17f0*/  LOP3.LUT R10, R0, 0x38, R16, 0xf8, !PT ;  /* 0x00000038000a7812 */ /* 0x000fe200078ef810 */
[----:B------:R-:W-:Y:S01]  /*1800*/  IMAD.WIDE R2, R2, 0x80, R8 ;  /* 0x0000008002027825 */ /* 0x000fe200078e0208 */
[----:B------:R-:W-:Y:S01]  /*1810*/  SHF.R.U32.HI R0, RZ, 0x3, R0 ;  /* 0x00000003ff007819 */ /* 0x000fe20000011600 */
[----:B------:R-:W-:Y:S01]  /*1820*/  UIMAD UR4, UR9, UR5, UR4 ;  /* 0x00000005090472a4 */ /* 0x000fe2000f8e0204 */
[----:B------:R-:W-:Y:S01]  /*1830*/  IADD3 R7, R7, UR6, RZ ;  /* 0x0000000607077c10 */ /* 0x000fe2000fffe0ff */
[----:B------:R-:W-:Y:S01]  /*1840*/  UIADD3 UR17, -UR10, UR12, URZ ;  /* 0x0000000c0a117290 */ /* 0x000fe2000fffe13f */
[----:B------:R-:W-:Y:S01]  /*1850*/  LOP3.LUT R12, R30, R10, R0, 0xf6, !PT ;  /* 0x0000000a1e0c7212 */ /* 0x000fe200078ef600 */
[----:B------:R-:W-:-:S02]  /*1860*/  IMAD R0, R3, c[0x0][0x1d8], RZ ;  /* 0x0000760003007a24 */ /* 0x000fc400078e02ff */
[----:B------:R-:W-:Y:S01]  /*1870*/  IADD3 R5, R5, UR4, RZ ;  /* 0x0000000405057c10 */ /* 0x000fe2000fffe0ff */
[----:B------:R-:W-:Y:S01]  /*1880*/  IMAD R3, R3, c[0x0][0x1a8], RZ ;  /* 0x00006a0003037a24 */ /* 0x000fe200078e02ff */
[----:B------:R-:W-:Y:S01]  /*1890*/  IADD3 R13, -R34, UR17, RZ ;  /* 0x00000011220d7c10 */ /* 0x000fe2000fffe1ff */
[----:B------:R-:W-:Y:S01]  /*18a0*/  IMAD R0, R2, c[0x0][0x1dc], R0 ;  /* 0x0000770002007a24 */ /* 0x000fe200078e0200 */
[----:B------:R-:W-:Y:S01]  /*18b0*/  ISETP.GE.AND P5, PT, R16, c[0x0][0x1cc], PT ;  /* 0x0000730010007a0c */ /* 0x000fe20003fa6270 */
[----:B------:R-:W-:Y:S01]  /*18c0*/  IMAD.WIDE.U32 R6, R2, c[0x0][0x1d8], R6 ;  /* 0x0000760002067a25 */ /* 0x000fe200078e0006 */
[----:B------:R-:W-:Y:S01]  /*18d0*/  IADD3 R31, R16, 0x40, RZ ;  /* 0x00000040101f7810 */ /* 0x000fe20007ffe0ff */
[----:B------:R-:W-:Y:S01]  /*18e0*/  ULDC.64 UR4, c[0x0][0x1d8] ;  /* 0x0000760000047ab9 */ /* 0x000fe20000000a00 */
[----:B------:R-:W-:Y:S01]  /*18f0*/  ISETP.LT.OR P4, PT, R13, 0x1, P5 ;  /* 0x000000010d00780c */ /* 0x000fe20002f81670 */
[C---:B------:R-:W-:Y:S02]  /*1900*/  IMAD R10, R2.reuse, c[0x0][0x1ac], R3 ;  /* 0x00006b00020a7a24 */ /* 0x040fe400078e0203 */
[----:B------:R-:W-:Y:S01]  /*1910*/  IMAD.WIDE.U32 R8, R2, c[0x0][0x1a8], R4 ;  /* 0x00006a0002087a25 */ /* 0x000fe200078e0004 */
[----:B------:R-:W-:-:S03]  /*1920*/  LEA R2, P0, R6, c[0x0][0x1c0], 0x1 ;  /* 0x0000700006027a11 */ /* 0x000fc600078008ff */
[----:B------:R-:W-:Y:S01]  /*1930*/  IMAD.IADD R0, R7, 0x1, R0 ;  /* 0x0000000107007824 */ /* 0x000fe200078e0200 */
[----:B------:R-:W-:Y:S01]  /*1940*/  ISETP.GE.AND P3, PT, R31, c[0x0][0x1cc], PT ;  /* 0x000073001f007a0c */ /* 0x000fe20003f66270 */
[----:B------:R-:W-:Y:S01]  /*1950*/  USHF.L.U32 UR6, UR4, 0x6, URZ ;  /* 0x0000000604067899 */ /* 0x000fe2000800063f */
[----:B------:R-:W-:Y:S02]  /*1960*/  ISETP.LT.OR P6, PT, R13, 0x21, P5 ;  /* 0x000000210d00780c */ /* 0x000fe40002fc1670 */
[----:B------:R-:W-:Y:S01]  /*1970*/  LEA.HI.X R3, R6, c[0x0][0x1c4], R0, 0x1, P0 ;  /* 0x0000710006037a11 */ /* 0x000fe200000f0c00 */
[----:B------:R-:W-:Y:S01]  /*1980*/  IMAD.IADD R0, R9, 0x1, R10 ;  /* 0x0000000109007824 */ /* 0x000fe200078e020a */
[----:B------:R-:W-:Y:S01]  /*1990*/  ISETP.LT.OR P2, PT, R13, 0x1, P3 ;  /* 0x000000010d00780c */ /* 0x000fe20001f41670 */
[----:B------:R-:W-:Y:S01]  /*19a0*/  UMOV UR24, 0x6 ;  /* 0x0000000600187882 */ /* 0x000fe20000000000 */
[----:B------:R-:W-:Y:S01]  /*19b0*/  LEA R6, P0, R8, c[0x0][0x190], 0x1 ;  /* 0x0000640008067a11 */ /* 0x000fe200078008ff */
[----:B------:R-:W-:Y:S01]  /*19c0*/  USHF.L.U64.HI UR5, UR4, UR24, UR5 ;  /* 0x0000001804057299 */ /* 0x000fe20008010205 */
[----:B------:R-:W-:Y:S01]  /*19d0*/  IMAD.SHL.U32 R12, R12, 0x2, RZ ;  /* 0x000000020c0c7824 */ /* 0x000fe200078e00ff */
[----:B------:R-:W-:-:S02]  /*19e0*/  IADD3 R4, P1, R2, UR6, RZ ;  /* 0x0000000602047c10 */ /* 0x000fc4000ff3e0ff */
[----:B------:R-:W-:Y:S01]  /*19f0*/  LEA.HI.X R7, R8, c[0x0][0x194], R0, 0x1, P0 ;  /* 0x0000650008077a11 */ /* 0x000fe200000f0c00 */
[----:B------:R-:W-:Y:S01]  /*1a00*/  IMAD.U32 R8, RZ, RZ, UR6 ;  /* 0x00000006ff087e24 */ /* 0x000fe2000f8e00ff */
[----:B------:R-:W-:Y:S01]  /*1a10*/  @!PT LDS RZ, [RZ] ;  /* 0x00000000fffff984 */ /* 0x000fe20000000800 */
[----:B------:R-:W-:Y:S01]  /*1a20*/  @!PT LDS RZ, [RZ] ;  /* 0x00000000fffff984 */ /* 0x000fe20000000800 */
[----:B------:R-:W-:Y:S01]  /*1a30*/  @!PT LDS RZ, [RZ] ;  /* 0x00000000fffff984 */ /* 0x000fe20000000800 */
[----:B------:R1:W-:Y:S01]  /*1a40*/  LDGSTS.E.BYPASS.LTC128B.128 [R12+0x8080], [R2.64], !P4 ;  /* 0x08080000020c7fae */ /* 0x0003e2000e101d52 */
[----:B------:R-:W-:Y:S02]  /*1a50*/  IADD3.X R5, R3, UR5, RZ, P1, !PT ;  /* 0x0000000503057c10 */ /* 0x000fe40008ffe4ff */
[----:B------:R-:W-:Y:S01]  /*1a60*/  ISETP.LT.OR P4, PT, R13, 0x21, P3 ;  /* 0x000000210d00780c */ /* 0x000fe20001f81670 */
[----:B------:R1:W-:Y:S01]  /*1a70*/  LDGSTS.E.BYPASS.LTC128B.128 [R12+0xc080], [R2.64+0x80], !P2 ;  /* 0x0c080080020c7fae */ /* 0x0003e2000d101d52 */
[----:B------:R-:W-:-:S03]  /*1a80*/  IADD3 R8, P1, P0, R8, 0x80, R2 ;  /* 0x0000008008087810 */ /* 0x000fc6000783e002 */
[----:B------:R2:W-:Y:S01]  /*1a90*/  LDGSTS.E.BYPASS.LTC128B.128 [R12+0x9080], [R4.64], !P6 ;  /* 0x09080000040c7fae */ /* 0x0005e2000f101d52 */
[----:B------:R-:W-:Y:S02]  /*1aa0*/  IADD3.X R9, RZ, UR5, R3, P1, P0 ;  /* 0x00000005ff097c10 */ /* 0x000fe40008fe0403 */
[C---:B------:R-:W-:Y:S02]  /*1ab0*/  ISETP.LT.OR P6, PT, R13.reuse, 0x41, P5 ;  /* 0x000000410d00780c */ /* 0x040fe40002fc1670 */
[C---:B------:R-:W-:Y:S01]  /*1ac0*/  ISETP.LT.OR P0, PT, R13.reuse, 0x41, P3 ;  /* 0x000000410d00780c */ /* 0x040fe20001f01670 */
[----:B------:R-:W-:Y:S02]  /*1ad0*/  UIADD3 UR7, UP0, UR6, 0x80, URZ ;  /* 0x0000008006077890 */ /* 0x000fe4000ff1e03f */
[----:B------:R4:W-:Y:S01]  /*1ae0*/  LDGSTS.E.BYPASS.LTC128B.128 [R12+0xd080], [R8.64], !P4 ;  /* 0x0d080000080c7fae */ /* 0x0009e2000e101d52 */
[----:B------:R-:W-:Y:S01]  /*1af0*/  P2R R0, PR, RZ, 0x1 ;  /* 0x00000001ff007803 */ /* 0x000fe20000000000 */
[----:B------:R-:W-:Y:S01]  /*1b00*/  UIADD3.X UR4, URZ, UR5, URZ, UP0, !UPT ;  /* 0x000000053f047290 */ /* 0x000fe200087fe43f */
[----:B------:R-:W-:-:S02]  /*1b10*/  ISETP.LT.OR P4, PT, R13, 0x61, P5 ;  /* 0x000000610d00780c */ /* 0x000fc40002f81670 */
[----:B------:R-:W-:Y:S02]  /*1b20*/  ISETP.NE.AND P5, PT, R0, RZ, PT ;  /* 0x000000ff0000720c */ /* 0x000fe40003fa5270 */
[----:B-1----:R-:W-:-:S04]  /*1b30*/  IADD3 R2, P1, R4, UR6, RZ ;  /* 0x0000000604027c10 */ /* 0x002fc8000ff3e0ff */
[----:B------:R-:W-:-:S05]  /*1b40*/  IADD3.X R3, R5, UR5, RZ, P1, !PT ;  /* 0x0000000505037c10 */ /* 0x000fca0008ffe4ff */
[----:B------:R1:W-:Y:S01]  /*1b50*/  LDGSTS.E.BYPASS.LTC128B.128 [R12+0xa080], [R2.64], !P6 ;  /* 0x0a080000020c7fae */ /* 0x0003e2000f101d52 */
[----:B----4-:R-:W-:Y:S02]  /*1b60*/  IADD3 R8, P0, R4, UR7, RZ ;  /* 0x0000000704087c10 */ /* 0x010fe4000ff1e0ff */
[----:B--2---:R-:W-:Y:S02]  /*1b70*/  IADD3 R4, P1, R2, UR6, RZ ;  /* 0x0000000602047c10 */ /* 0x004fe4000ff3e0ff */
[----:B------:R-:W-:Y:S02]  /*1b80*/  IADD3.X R9, R5, UR4, RZ, P0, !PT ;  /* 0x0000000405097c10 */ /* 0x000fe400087fe4ff */
[----:B------:R-:W-:Y:S02]  /*1b90*/  IADD3.X R5, R3, UR5, RZ, P1, !PT ;  /* 0x0000000503057c10 */ /* 0x000fe40008ffe4ff */
[----:B------:R-:W-:Y:S01]  /*1ba0*/  ISETP.GE.AND P1, PT, R16, c[0x0][0x19c], PT ;  /* 0x0000670010007a0c */ /* 0x000fe20003f26270 */
[----:B------:R2:W-:Y:S01]  /*1bb0*/  LDGSTS.E.BYPASS.LTC128B.128 [R12+0xe080], [R8.64], !P5 ;  /* 0x0e080000080c7fae */ /* 0x0005e2000e901d52 */
[----:B------:R-:W-:-:S02]  /*1bc0*/  ISETP.LT.OR P2, PT, R13, 0x61, P3 ;  /* 0x000000610d00780c */ /* 0x000fc40001f41670 */
[C---:B------:R-:W-:Y:S01]  /*1bd0*/  ISETP.LT.OR P3, PT, R13.reuse, 0x1, P1 ;  /* 0x000000010d00780c */ /* 0x040fe20000f61670 */
[----:B------:R4:W-:Y:S01]  /*1be0*/  LDGSTS.E.BYPASS.LTC128B.128 [R12+0xb080], [R4.64], !P4 ;  /* 0x0b080000040c7fae */ /* 0x0009e2000e101d52 */
[----:B-1----:R-:W-:Y:S01]  /*1bf0*/  IADD3 R2, P0, R2, UR7, RZ ;  /* 0x0000000702027c10 */ /* 0x002fe2000ff1e0ff */
[----:B------:R-:W-:Y:S01]  /*1c00*/  IMAD R0, R14, c[0x0][0x208], RZ ;  /* 0x000082000e007a24 */ /* 0x000fe200078e02ff */
[----:B------:R-:W-:Y:S01]  /*1c10*/  ISETP.LT.OR P4, PT, R13, 0x21, P1 ;  /* 0x000000210d00780c */ /* 0x000fe20000f81670 */
[----:B------:R-:W-:Y:S01]  /*1c20*/  ULDC.64 UR6, c[0x0][0x210] ;  /* 0x0000840000067ab9 */ /* 0x000fe20000000a00 */
[----:B------:R-:W-:Y:S01]  /*1c30*/  IADD3.X R3, R3, UR4, RZ, P0, !PT ;  /* 0x0000000403037c10 */ /* 0x000fe200087fe4ff */
[----:B------:R-:W-:Y:S01]  /*1c40*/  ULDC.64 UR4, c[0x0][0x1a8] ;  /* 0x00006a0000047ab9 */ /* 0x000fe20000000a00 */
[----:B------:R-:W-:-:S03]  /*1c50*/  ISETP.GE.AND P0, PT, R31, c[0x0][0x19c], PT ;  /* 0x000067001f007a0c */ /* 0x000fc60003f06270 */
[----:B------:R1:W-:Y:S01]  /*1c60*/  LDGSTS.E.BYPASS.LTC128B.128 [R12+0xf080], [R2.64], !P2 ;  /* 0x0f080000020c7fae */ /* 0x0003e2000d101d52 */
[----:B------:R-:W-:Y:S01]  /*1c70*/  ISETP.LT.OR P5, PT, R13, 0x1, P0 ;  /* 0x000000010d00780c */ /* 0x000fe200007a1670 */
[----:B------:R-:W-:Y:S02]  /*1c80*/  USHF.L.U32 UR27, UR4, 0x6, URZ ;  /* 0x00000006041b7899 */ /* 0x000fe4000800063f */
[----:B------:R-:W-:Y:S01]  /*1c90*/  USHF.L.U64.HI UR8, UR4, UR24, UR5 ;  /* 0x0000001804087299 */ /* 0x000fe20008010205 */
[----:B------:R2:W-:Y:S01]  /*1ca0*/  LDGSTS.E.BYPASS.LTC128B.128 [R12+0x80], [R6.64], !P3 ;  /* 0x00080000060c7fae */ /* 0x0005e2000d901d52 */
[----:B------:R-:W-:Y:S02]  /*1cb0*/  UIADD3 UR25, UP0, UR27, 0x80, URZ ;  /* 0x000000801b197890 */ /* 0x000fe4000ff1e03f */
[----:B----4-:R-:W-:Y:S01]  /*1cc0*/  IADD3 R4, P2, R6, UR27, RZ ;  /* 0x0000001b06047c10 */ /* 0x010fe2000ff5e0ff */
[----:B------:R-:W-:-:S05]  /*1cd0*/  ULDC.64 UR4, c[0x0][0x180] ;  /* 0x0000600000047ab9 */ /* 0x000fca0000000a00 */
[----:B------:R4:W-:Y:S01]  /*1ce0*/  LDGSTS.E.BYPASS.LTC128B.128 [R12+0x4080], [R6.64+0x80], !P5 ;  /* 0x04080080060c7fae */ /* 0x0009e2000e901d52 */
[----:B------:R-:W-:Y:S02]  /*1cf0*/  ISETP.GE.AND P5, PT, R31, c[0x0][0x16c], PT ;  /* 0x00005b001f007a0c */ /* 0x000fe40003fa6270 */
[----:B------:R-:W-:-:S05]  /*1d00*/  IADD3.X R5, R7, UR8, RZ, P2, !PT ;  /* 0x0000000807057c10 */ /* 0x000fca00097fe4ff */
[----:B------:R2:W-:Y:S01]  /*1d10*/  LDGSTS.E.BYPASS.LTC128B.128 [R12+0x1080], [R4.64], !P4 ;  /* 0x01080000040c7fae */ /* 0x0005e2000e101d52 */
[----:B-1----:R-:W-:Y:S01]  /*1d20*/  IMAD R2, R14, c[0x0][0x178], RZ ;  /* 0x00005e000e027a24 */ /* 0x002fe200078e02ff */
[----:B------:R-:W-:-:S03]  /*1d30*/  ISETP.LT.OR P4, PT, R13, 0x21, P0 ;  /* 0x000000210d00780c */ /* 0x000fc60000781670 */
[----:B------:R-:W-:Y:S02]  /*1d40*/  IMAD R14, R11, c[0x0][0x17c], R2 ;  /* 0x00005f000b0e7a24 */ /* 0x000fe400078e0202 */
[----:B------:R-:W-:-:S05]  /*1d50*/  IMAD.U32 R2, RZ, RZ, UR27 ;  /* 0x0000001bff027e24 */ /* 0x000fca000f8e00ff */
[----:B------:R-:W-:-:S04]  /*1d60*/  IADD3 R2, P3, P2, R2, 0x80, R6 ;  /* 0x0000008002027810 */ /* 0x000fc80007a7e006 */
[----:B------:R-:W-:Y:S02]  /*1d70*/  IADD3.X R3, RZ, UR8, R7, P3, P2 ;  /* 0x00000008ff037c10 */ /* 0x000fe40009fe4407 */
[----:B------:R-:W-:-:S03]  /*1d80*/  ISETP.LT.OR P2, PT, R13, 0x41, P1 ;  /* 0x000000410d00780c */ /* 0x000fc60000f41670 */
[----:B------:R1:W-:Y:S01]  /*1d90*/  LDGSTS.E.BYPASS.LTC128B.128 [R12+0x5080], [R2.64], !P4 ;  /* 0x05080000020c7fae */ /* 0x0003e2000e101d52 */
[----:B------:R-:W-:Y:S02]  /*1da0*/  UIMAD UR4, UR22, UR4, URZ ;  /* 0x00000004160472a4 */ /* 0x000fe4000f8e023f */
[----:B------:R-:W-:Y:S02]  /*1db0*/  UIMAD UR26, UR22, UR6, URZ ;  /* 0x00000006161a72a4 */ /* 0x000fe4000f8e023f */
[----:B------:R-:W-:Y:S01]  /*1dc0*/  UIADD3.X UR6, URZ, UR8, URZ, UP0, !UPT ;  /* 0x000000083f067290 */ /* 0x000fe200087fe43f */
[----:B------:R-:W-:Y:S01]  /*1dd0*/  ISETP.GE.AND P6, PT, R16, c[0x0][0x16c], PT ;  /* 0x00005b0010007a0c */ /* 0x000fe20003fc6270 */
[----:B------:R-:W-:Y:S01]  /*1de0*/  USEL UR20, UR20, URZ, !UP2 ;  /* 0x0000003f14147287 */ /* 0x000fe2000d000000 */
[C---:B------:R-:W-:Y:S01]  /*1df0*/  IMAD R15, R11.reuse, c[0x0][0x20c], R0 ;  /* 0x000083000b0f7a24 */ /* 0x040fe200078e0200 */
[----:B------:R-:W-:Y:S01]  /*1e00*/  UIMAD UR9, UR15, UR5, UR4 ;  /* 0x000000050f0972a4 */ /* 0x000fe2000f8e0204 */
[----:B--2---:R-:W-:Y:S01]  /*1e10*/  IMAD.WIDE.U32 R8, R11, c[0x0][0x178], R16 ;  /* 0x00005e000b087a25 */ /* 0x004fe200078e0010 */
[----:B------:R-:W-:Y:S01]  /*1e20*/  SEL R0, RZ, 0x1, P6 ;  /* 0x00000001ff007807 */ /* 0x000fe20003000000 */
[----:B------:R-:W-:-:S02]  /*1e30*/  ULDC.64 UR4, c[0x0][0x188] ;  /* 0x0000620000047ab9 */ /* 0x000fc40000000a00 */
[----:B------:R-:W-:Y:S01]  /*1e40*/  UIMAD UR4, UR20, UR4, URZ ;  /* 0x00000004140472a4 */ /* 0x000fe2000f8e023f */
[----:B------:R-:W-:Y:S01]  /*1e50*/  IMAD.WIDE.U32 R10, R11, c[0x0][0x208], R16 ;  /* 0x000082000b0a7a25 */ /* 0x000fe200078e0010 */
[----:B------:R-:W-:-:S03]  /*1e60*/  USEL UR21, UR14, URZ, !UP2 ;  /* 0x0000003f0e157287 */ /* 0x000fc6000d000000 */
[----:B----4-:R-:W-:Y:S01]  /*1e70*/  IMAD.IADD R7, R9, 0x1, R14 ;  /* 0x0000000109077824 */ /* 0x010fe200078e020e */
[----:B------:R-:W-:Y:S01]  /*1e80*/  UIMAD UR28, UR21, UR5, UR4 ;  /* 0x00000005151c72a4 */ /* 0x000fe2000f8e0204 */
[----:B------:R-:W-:Y:S02]  /*1e90*/  IMAD.IADD R9, R11, 0x1, R15 ;  /* 0x000000010b097824 */ /* 0x000fe400078e020f */
[----:B------:R-:W-:Y:S01]  /*1ea0*/  ULDC.64 UR4, c[0x0][0x178] ;  /* 0x00005e0000047ab9 */ /* 0x000fe20000000a00 */
[----:B---3--:R-:W-:-:S04]  /*1eb0*/  LOP3.LUT R20, R20, 0xfffffffe, RZ, 0xc0, !PT ;  /* 0xfffffffe14147812 */ /* 0x008fc800078ec0ff */
[----:B------:R-:W-:-:S04]  /*1ec0*/  @P5 LOP3.LUT R20, R20, 0x1, RZ, 0xfc, !PT ;  /* 0x0000000114145812 */ /* 0x000fc800078efcff */
[----:B------:R-:W-:Y:S02]  /*1ed0*/  LOP3.LUT P3, RZ, R20, 0x1, RZ, 0xc0, !PT ;  /* 0x0000000114ff7812 */ /* 0x000fe4000786c0ff */
[C---:B------:R-:W-:Y:S02]  /*1ee0*/  ISETP.LT.OR P5, PT, R13.reuse, 0x61, P1 ;  /* 0x000000610d00780c */ /* 0x040fe40000fa1670 */
[----:B------:R-:W-:Y:S02]  /*1ef0*/  SEL R6, RZ, 0x2, P3 ;  /* 0x00000002ff067807 */ /* 0x000fe40001800000 */
[C---:B------:R-:W-:Y:S02]  /*1f00*/  ISETP.LT.OR P1, PT, R13.reuse, 0x41, P0 ;  /* 0x000000410d00780c */ /* 0x040fe40000721670 */
[----:B------:R-:W-:Y:S02]  /*1f10*/  ISETP.LT.OR P3, PT, R13, 0x61, P0 ;  /* 0x000000610d00780c */ /* 0x000fe40000761670 */
[----:B-1----:R-:W-:-:S04]  /*1f20*/  IADD3 R2, P0, R4, UR27, RZ ;  /* 0x0000001b04027c10 */ /* 0x002fc8000ff1e0ff */
[C---:B------:R-:W-:Y:S02]  /*1f30*/  IADD3.X R3, R5.reuse, UR8, RZ, P0, !PT ;  /* 0x0000000805037c10 */ /* 0x040fe400087fe4ff */
[----:B------:R-:W-:Y:S01]  /*1f40*/  IADD3 R4, P0, R4, UR25, RZ ;  /* 0x0000001904047c10 */ /* 0x000fe2000ff1e0ff */
[----:B------:R-:W-:Y:S02]  /*1f50*/  IMAD.IADD R0, R6, 0x1, R0 ;  /* 0x0000000106007824 */ /* 0x000fe400078e0200 */
[----:B------:R1:W-:Y:S01]  /*1f60*/  LDGSTS.E.BYPASS.LTC128B.128 [R12+0x2080], [R2.64], !P2 ;  /* 0x02080000020c7fae */ /* 0x0003e2000d101d52 */
[----:B------:R-:W-:Y:S01]  /*1f70*/  IADD3.X R5, R5, UR6, RZ, P0, !PT ;  /* 0x0000000605057c10 */ /* 0x000fe200087fe4ff */
[----:B------:R-:W-:Y:S01]  /*1f80*/  IMAD.MOV.U32 R6, RZ, RZ, R8 ;  /* 0x000000ffff067224 */ /* 0x000fe200078e0008 */
[C---:B------:R-:W-:Y:S01]  /*1f90*/  IADD3 R14, P0, R2.reuse, UR27, RZ ;  /* 0x0000001b020e7c10 */ /* 0x040fe2000ff1e0ff */
[----:B------:R-:W-:Y:S02]  /*1fa0*/  USHF.R.S32.HI UR27, URZ, 0x1f, UR23 ;  /* 0x0000001f3f1b7899 */ /* 0x000fe40008011417 */
[----:B------:R2:W-:Y:S01]  /*1fb0*/  LDGSTS.E.BYPASS.LTC128B.128 [R12+0x6080], [R4.64], !P1 ;  /* 0x06080000040c7fae */ /* 0x0005e2000c901d52 */
[----:B------:R-:W-:Y:S01]  /*1fc0*/  IMAD.MOV.U32 R8, RZ, RZ, R10 ;  /* 0x000000ffff087224 */ /* 0x000fe200078e000a */
[----:B------:R-:W-:Y:S01]  /*1fd0*/  IADD3.X R15, R3, UR8, RZ, P0, !PT ;  /* 0x00000008030f7c10 */ /* 0x000fe200087fe4ff */
[----:B------:R-:W-:Y:S01]  /*1fe0*/  UIMAD UR8, UR27, UR4, URZ ;  /* 0x000000041b0872a4 */ /* 0x000fe2000f8e023f */
[----:B------:R-:W-:Y:S01]  /*1ff0*/  IADD3 R10, P0, R2, UR25, RZ ;  /* 0x00000019020a7c10 */ /* 0x000fe2000ff1e0ff */
[----:B------:R-:W-:Y:S01]  /*2000*/  STL [R1+0x10], R34 ;  /* 0x0000102201007387 */ /* 0x000fe20000100800 */
[----:B------:R-:W-:-:S02]  /*2010*/  UIMAD.WIDE.U32 UR30, UR23, UR4, URZ ;  /* 0x00000004171e72a5 */ /* 0x000fc4000f8e003f */
[----:B------:R-:W-:Y:S01]  /*2020*/  IADD3.X R11, R3, UR6, RZ, P0, !PT ;  /* 0x00000006030b7c10 */ /* 0x000fe200087fe4ff */
[----:B------:R3:W-:Y:S01]  /*2030*/  STL [R1+0x14], R20 ;  /* 0x0000141401007387 */ /* 0x0007e20000100800 */
[----:B------:R-:W-:Y:S01]  /*2040*/  UIMAD UR8, UR23, UR5, UR8 ;  /* 0x00000005170872a4 */ /* 0x000fe2000f8e0208 */
[----:B------:R-:W-:Y:S02]  /*2050*/  ISETP.GE.AND P0, PT, R16, c[0x0][0x1fc], PT ;  /* 0x00007f0010007a0c */ /* 0x000fe40003f06270 */
[C---:B------:R-:W-:Y:S01]  /*2060*/  LOP3.LUT P2, RZ, R0.reuse, 0x1, RZ, 0xc0, !PT ;  /* 0x0000000100ff7812 */ /* 0x040fe2000784c0ff */
[----:B------:R-:W-:Y:S01]  /*2070*/  UIADD3 UR8, UR31, UR8, URZ ;  /* 0x000000081f087290 */ /* 0x000fe2000fffe03f */
[----:B------:R-:W-:Y:S01]  /*2080*/  LOP3.LUT P4, RZ, R0, 0x2, RZ, 0xc0, !PT ;  /* 0x0000000200ff7812 */ /* 0x000fe2000788c0ff */
[----:B--2---:R-:W-:Y:S01]  /*2090*/  IMAD.U32 R4, RZ, RZ, UR15 ;  /* 0x0000000fff047e24 */ /* 0x004fe2000f8e00ff */
[----:B------:R2:W-:Y:S03]  /*20a0*/  LDGSTS.E.BYPASS.LTC128B.128 [R12+0x3080], [R14.64], !P5 ;  /* 0x030800000e0c7fae */ /* 0x0005e6000e901d52 */
[----:B------:R-:W-:Y:S01]  /*20b0*/  IMAD.WIDE.U32 R4, R4, c[0x0][0x180], R6 ;  /* 0x0000600004047a25 */ /* 0x000fe200078e0006 */
[----:B------:R-:W-:Y:S01]  /*20c0*/  USHF.L.U32 UR25, UR23, 0x6, URZ ;  /* 0x0000000617197899 */ /* 0x000fe2000800063f */
[----:B------:R4:W-:Y:S02]  /*20d0*/  LDGSTS.E.BYPASS.LTC128B.128 [R12+0x7080], [R10.64], !P3 ;  /* 0x070800000a0c7fae */ /* 0x0009e4000d901d52 */
[----:B---3--:R-:W-:Y:S01]  /*20e0*/  IMAD.U32 R20, RZ, RZ, UR21 ;  /* 0x00000015ff147e24 */ /* 0x008fe2000f8e00ff */
[----:B-1----:R-:W-:Y:S01]  /*20f0*/  IADD3 R3, R5, UR9, RZ ;  /* 0x0000000905037c10 */ /* 0x002fe2000fffe0ff */
[----:B------:R-:W-:Y:S01]  /*2100*/  IMAD.MOV.U32 R2, RZ, RZ, R4 ;  /* 0x000000ffff027224 */ /* 0x000fe200078e0004 */
[----:B------:R-:W-:Y:S01]  /*2110*/  SEL R5, RZ, 0x1, P0 ;  /* 0x00000001ff057807 */ /* 0x000fe20000000000 */
[----:B------:R-:W-:Y:S01]  /*2120*/  UIMAD UR26, UR15, UR7, UR26 ;  /* 0x000000070f1a72a4 */ /* 0x000fe2000f8e021a */
[----:B------:R-:W-:Y:S01]  /*2130*/  ISETP.GE.AND P0, PT, R31, c[0x0][0x1fc], PT ;  /* 0x00007f001f007a0c */ /* 0x000fe20003f06270 */
[----:B------:R-:W-:Y:S01]  /*2140*/  IMAD.WIDE.U32 R36, R20, c[0x0][0x188], R2 ;  /* 0x0000620014247a25 */ /* 0x000fe200078e0002 */
[----:B------:R-:W0:Y:S01]  /*2150*/  LDGDEPBAR ;  /* 0x00000000000079af */ /* 0x000e220000000000 */
[----:B------:R-:W-:-:S02]  /*2160*/  ULDC.64 UR6, c[0x0][0x218] ;  /* 0x0000860000067ab9 */ /* 0x000fc40000000a00 */
[----:B------:R-:W-:Y:S01]  /*2170*/  IMAD.U32 R2, RZ, RZ, UR30 ;  /* 0x0000001eff027e24 */ /* 0x000fe2000f8e00ff */
[----:B------:R-:W-:Y:S01]  /*2180*/  SEL R4, RZ, 0xffffffff, P0 ;  /* 0xffffffffff047807 */ /* 0x000fe20000000000 */
[----:B------:R-:W-:Y:S01]  /*2190*/  IMAD.U32 R3, RZ, RZ, UR31 ;  /* 0x0000001fff037e24 */ /* 0x000fe2000f8e00ff */
[----:B------:R-:W-:Y:S01]  /*21a0*/  IADD3 R252, R37, UR28, RZ ;  /* 0x0000001c25fc7c10 */ /* 0x000fe2000fffe0ff */
[----:B------:R-:W-:Y:S01]  /*21b0*/  IMAD.U32 R3, RZ, RZ, UR8 ;  /* 0x00000008ff037e24 */ /* 0x000fe2000f8e00ff */
[----:B------:R-:W-:Y:S01]  /*21c0*/  LEA R0, P0, R2, R36, 0x6 ;  /* 0x0000002402007211 */ /* 0x000fe200078030ff */
[----:B------:R-:W-:Y:S01]  /*21d0*/  IMAD.SHL.U32 R4, R4, 0x2, RZ ;  /* 0x0000000204047824 */ /* 0x000fe200078e00ff */
[----:B------:R-:W-:Y:S02]  /*21e0*/  UIMAD UR6, UR20, UR6, URZ ;  /* 0x00000006140672a4 */ /* 0x000fe4000f8e023f */
[----:B------:R-:W-:Y:S01]  /*21f0*/  LEA.HI.X R3, R2, R252, R3, 0x6, P0 ;  /* 0x000000fc02037211 */ /* 0x000fe200000f3403 */
[----:B------:R-:W-:Y:S01]  /*2200*/  IMAD.U32 R7, RZ, RZ, UR4 ;  /* 0x00000004ff077e24 */ /* 0x000fe2000f8e00ff */
[----:B------:R-:W-:Y:S01]  /*2210*/  LEA R2, P0, R0, c[0x0][0x160], 0x1 ;  /* 0x0000580000027a11 */ /* 0x000fe200078008ff */
[----:B------:R-:W-:-:S03]  /*2220*/  ULDC.64 UR8, c[0x0][0x208] ;  /* 0x0000820000087ab9 */ /* 0x000fc60000000a00 */
[----:B------:R-:W-:Y:S01]  /*2230*/  LEA.HI.X R3, R0, c[0x0][0x164], R3, 0x1, P0 ;  /* 0x0000590000037a11 */ /* 0x000fe200000f0c03 */
[----:B------:R-:W-:-:S05]  /*2240*/  IMAD.U32 R0, RZ, RZ, UR25 ;  /* 0x00000019ff007e24 */ /* 0x000fca000f8e00ff */
[----:B------:R-:W-:-:S04]  /*2250*/  IADD3 R0, -R34, UR13, -R0 ;  /* 0x0000000d22007c10 */ /* 0x000fc8000fffe900 */
[----:B------:R-:W-:Y:S02]  /*2260*/  ISETP.LT.OR P1, PT, R0, 0x1, !P2 ;  /* 0x000000010000780c */ /* 0x000fe40005721670 */
[----:B------:R-:W-:Y:S01]  /*2270*/  LOP3.LUT R13, R4, 0x2, R5, 0xe2, !PT ;  /* 0x00000002040d7812 */ /* 0x000fe200078ee205 */
[----:B------:R-:W-:Y:S01]  /*2280*/  IMAD.U32 R4, RZ, RZ, UR15 ;  /* 0x0000000fff047e24 */ /* 0x000fe2000f8e00ff */
[----:B------:R-:W-:Y:S01]  /*2290*/  UIMAD UR28, UR21, UR7, UR6 ;  /* 0x00000007151c72a4 */ /* 0x000fe2000f8e0206 */
[----:B------:R-:W-:Y:S02]  /*22a0*/  ISETP.GT.AND P3, PT, R35, 0xf, PT ;  /* 0x0000000f2300780c */ /* 0x000fe40003f64270 */
[----:B------:R-:W-:Y:S01]  /*22b0*/  IMAD.WIDE.U32 R4, R4, c[0x0][0x210], R8 ;  /* 0x0000840004047a25 */ /* 0x000fe200078e0008 */
[----:B------:R-:W-:-:S05]  /*22c0*/  ULDC.64 UR6, c[0x0][0x278] ;  /* 0x00009e0000067ab9 */ /* 0x000fca0000000a00 */
[----:B------:R1:W-:Y:S01]  /*22d0*/  LDGSTS.E.BYPASS.LTC128B.128 [R12+0x10080], [R2.64], !P1 ;  /* 0x10080000020c7fae */ /* 0x0003e2000c901d52 */
[C---:B------:R-:W-:Y:S01]  /*22e0*/  ISETP.LT.OR P1, PT, R0.reuse, 0x1, !P4 ;  /* 0x000000010000780c */ /* 0x040fe20006721670 */
[----:B------:R-:W-:Y:S01]  /*22f0*/  UIMAD UR6, UR20, UR6, URZ ;  /* 0x00000006140672a4 */ /* 0x000fe2000f8e023f */
[----:B------:R-:W-:Y:S02]  /*2300*/  IADD3 R5, R5, UR26, RZ ;  /* 0x0000001a05057c10 */ /* 0x000fe4000fffe0ff */
[----:B------:R-:W-:Y:S01]  /*2310*/  ISETP.LT.OR P4, PT, R0, 0x21, !P4 ;  /* 0x000000210000780c */ /* 0x000fe20006781670 */
[----:B------:R3:W-:Y:S01]  /*2320*/  STL.64 [R1+0x8], R36 ;  /* 0x0000082401007387 */ /* 0x0007e20000100a00 */
[----:B------:R-:W-:Y:S01]  /*2330*/  LEA R6, P0, R7, R2, 0x6 ;  /* 0x0000000207067211 */ /* 0x000fe200078030ff */
[----:B------:R-:W-:Y:S01]  /*2340*/  UIMAD UR30, UR21, UR7, UR6 ;  /* 0x00000007151e72a4 */ /* 0x000fe2000f8e0206 */
[----:B------:R-:W-:Y:S01]  /*2350*/  IMAD.U32 R8, RZ, RZ, UR5 ;  /* 0x00000005ff087e24 */ /* 0x000fe2000f8e00ff */
[----:B------:R-:W-:Y:S01]  /*2360*/  USHF.L.U32 UR26, UR8, 0x6, URZ ;  /* 0x00000006081a7899 */ /* 0x000fe2000800063f */
[----:B------:R-:W-:Y:S01]  /*2370*/  IMAD.WIDE.U32 R18, R20, c[0x0][0x278], R18 ;  /* 0x00009e0014127a25 */ /* 0x000fe200078e0012 */
[----:B------:R-:W-:-:S02]  /*2380*/  USHF.L.U64.HI UR24, UR8, UR24, UR9 ;  /* 0x0000001808187299 */ /* 0x000fc40008010209 */
[----:B------:R1:W-:Y:S01]  /*2390*/  LDGSTS.E.BYPASS.LTC128B.128 [R12+0x12080], [R2.64+0x80], !P1 ;  /* 0x12080080020c7fae */ /* 0x0003e2000c901d52 */
[----:B------:R-:W-:Y:S01]  /*23a0*/  ISETP.LT.OR P2, PT, R0, 0x21, !P2 ;  /* 0x000000210000780c */ /* 0x000fe20005741670 */
[----:B------:R-:W-:Y:S01]  /*23b0*/  USHF.R.S32.HI UR29, URZ, 0x1f, UR25 ;  /* 0x0000001f3f1d7899 */ /* 0x000fe20008011419 */
[----:B------:R-:W-:Y:S01]  /*23c0*/  LEA.HI.X R7, R7, R3, R8, 0x6, P0 ;  /* 0x0000000307077211 */ /* 0x000fe200000f3408 */
[----:B------:R-:W-:Y:S01]  /*23d0*/  UIMAD UR9, UR24, UR23, URZ ;  /* 0x00000017180972a4 */ /* 0x000fe2000f8e023f */
[----:B------:R-:W-:Y:S01]  /*23e0*/  IADD3 R27, R19, UR30, RZ ;  /* 0x0000001e131b7c10 */ /* 0x000fe2000fffe0ff */
[----:B------:R-:W-:Y:S01]  /*23f0*/  IMAD.U32 R28, RZ, RZ, UR26 ;  /* 0x0000001aff1c7e24 */ /* 0x000fe2000f8e00ff */
[----:B------:R-:W-:Y:S01]  /*2400*/  @!P3 IADD3 R9, P0, R18, UR25, RZ ;  /* 0x000000191209bc10 */ /* 0x000fe2000ff1e0ff */
[----:B------:R-:W-:Y:S02]  /*2410*/  UIMAD UR9, UR27, UR26, UR9 ;  /* 0x0000001a1b0972a4 */ /* 0x000fe4000f8e0209 */
[----:B------:R-:W-:Y:S01]  /*2420*/  ULDC.64 UR6, c[0x0][0x288] ;  /* 0x0000a20000067ab9 */ /* 0x000fe20000000a00 */
[----:B---3--:R-:W-:Y:S01]  /*2430*/  IMAD.WIDE.U32 R36, R20, c[0x0][0x218], R4 ;  /* 0x0000860014247a25 */ /* 0x008fe200078e0004 */
[----:B-1----:R-:W-:-:S03]  /*2440*/  P2R R2, PR, RZ, 0x10 ;  /* 0x00000010ff027803 */ /* 0x002fc60000000000 */
[----:B------:R-:W-:Y:S01]  /*2450*/  IMAD.MOV.U32 R250, RZ, RZ, R36 ;  /* 0x000000fffffa7224 */ /* 0x000fe200078e0024 */
[----:B------:R-:W-:Y:S01]  /*2460*/  IADD3 R251, R37, UR28, RZ ;  /* 0x0000001c25fb7c10 */ /* 0x000fe2000fffe0ff */
[----:B------:R1:W-:Y:S01]  /*2470*/  LDGSTS.E.BYPASS.LTC128B.128 [R12+0x11080], [R6.64], !P2 ;  /* 0x11080000060c7fae */ /* 0x0003e2000d101d52 */
[----:B------:R-:W-:Y:S02]  /*2480*/  ISETP.NE.AND P1, PT, R2, RZ, PT ;  /* 0x000000ff0200720c */ /* 0x000fe40003f25270 */
[----:B----4-:R-:W-:Y:S01]  /*2490*/  @!P3 IADD3.X R10, R27, UR29, RZ, P0, !PT ;  /* 0x0000001d1b0abc10 */ /* 0x010fe200087fe4ff */
[----:B------:R-:W-:Y:S01]  /*24a0*/  IMAD.WIDE.U32 R4, R28, UR23, R250 ;  /* 0x000000171c047c25 */ /* 0x000fe2000f8e00fa */
[----:B------:R-:W-:Y:S02]  /*24b0*/  @!P3 LEA R8, P0, R9, c[0x0][0x258], 0x2 ;  /* 0x000096000908ba11 */ /* 0x000fe400078010ff */
[----:B------:R-:W-:Y:S02]  /*24c0*/  LOP3.LUT P4, RZ, R13, 0x1, RZ, 0xc0, !PT ;  /* 0x000000010dff7812 */ /* 0x000fe4000788c0ff */
[----:B------:R-:W-:Y:S01]  /*24d0*/  @!P3 LEA.HI.X R9, R9, c[0x0][0x25c], R10, 0x2, P0 ;  /* 0x000097000909ba11 */ /* 0x000fe200000f140a */
[----:B------:R-:W-:Y:S01]  /*24e0*/  UIMAD UR6, UR22, UR6, URZ ;  /* 0x00000006160672a4 */ /* 0x000fe2000f8e023f */
[----:B------:R-:W-:-:S02]  /*24f0*/  IADD3 R3, R5, UR9, RZ ;  /* 0x0000000905037c10 */ /* 0x000fc4000fffe0ff */
[----:B------:R-:W-:Y:S01]  /*2500*/  LEA R2, P0, R4, c[0x0][0x1f0], 0x1 ;  /* 0x00007c0004027a11 */ /* 0x000fe200078008ff */
[----:B------:R1:W-:Y:S01]  /*2510*/  LDGSTS.E.BYPASS.LTC128B.128 [R12+0x13080], [R6.64+0x80], !P1 ;  /* 0x13080080060c7fae */ /* 0x0003e2000c901d52 */
[----:B------:R-:W-:Y:S02]  /*2520*/  LOP3.LUT P5, RZ, R13, 0x2, RZ, 0xc0, !PT ;  /* 0x000000020dff7812 */ /* 0x000fe400078ac0ff */
[----:B------:R-:W-:Y:S01]  /*2530*/  ISETP.LT.OR P1, PT, R0, 0x1, !P4 ;  /* 0x000000010000780c */ /* 0x000fe20006721670 */
[----:B------:R-:W-:Y:S01]  /*2540*/  UIMAD UR6, UR15, UR7, UR6 ;  /* 0x000000070f0672a4 */ /* 0x000fe2000f8e0206 */
[----:B------:R-:W-:Y:S01]  /*2550*/  LEA.HI.X R3, R4, c[0x0][0x1f4], R3, 0x1, P0 ;  /* 0x00007d0004037a11 */ /* 0x000fe200000f0c03 */
[----:B------:R-:W-:Y:S01]  /*2560*/  ULDC UR9, c[0x0][0x20c] ;  /* 0x0000830000097ab9 */ /* 0x000fe20000000800 */
[----:B------:R-:W-:Y:S01]  /*2570*/  ISETP.LT.OR P0, PT, R0, 0x1, !P5 ;  /* 0x000000010000780c */ /* 0x000fe20006f01670 */
[----:B------:R-:W-:Y:S02]  /*2580*/  UMOV UR7, 0x5 ;  /* 0x0000000500077882 */ /* 0x000fe40000000000 */
[----:B------:R-:W-:-:S02]  /*2590*/  USHF.L.U64.HI UR9, UR8, UR7, UR9 ;  /* 0x0000000708097299 */ /* 0x000fc40008010209 */
[----:B------:R-:W-:Y:S01]  /*25a0*/  USHF.L.U32 UR8, UR8, 0x5, URZ ;  /* 0x0000000508087899 */ /* 0x000fe2000800063f */
[----:B------:R-:W-:Y:S01]  /*25b0*/  IADD3 R5, R23, UR6, RZ ;  /* 0x0000000617057c10 */ /* 0x000fe2000fffe0ff */
[----:B------:R-:W-:Y:S02]  /*25c0*/  ULDC.64 UR6, c[0x0][0x290] ;  /* 0x0000a40000067ab9 */ /* 0x000fe40000000a00 */
[----:B------:R-:W-:Y:S01]  /*25d0*/  USHF.L.U32 UR28, UR8, 0x1, URZ ;  /* 0x00000001081c7899 */ /* 0x000fe2000800063f */
[----:B------:R-:W-:Y:S01]  /*25e0*/  IMAD.MOV.U32 R4, RZ, RZ, R22 ;  /* 0x000000ffff047224 */ /* 0x000fe200078e0016 */
[----:B------:R-:W-:Y:S01]  /*25f0*/  UIMAD UR6, UR20, UR6, URZ ;  /* 0x00000006140672a4 */ /* 0x000fe2000f8e023f */
[----:B------:R-:W-:Y:S01]  /*2600*/  ISETP.LT.OR P2, PT, R0, 0x21, !P4 ;  /* 0x000000210000780c */ /* 0x000fe20006741670 */
[----:B-1----:R-:W-:Y:S01]  /*2610*/  @!P3 IMAD.SHL.U32 R6, R35, 0x10, RZ ;  /* 0x000000102306b824 */ /* 0x002fe200078e00ff */
[----:B------:R1:W-:Y:S04]  /*2620*/  STL.64 [R1+0x20], R18 ;  /* 0x0000201201007387 */ /* 0x0003e80000100a00 */
[----:B------:R3:W-:Y:S01]  /*2630*/  @!P3 LDGSTS.E.BYPASS.LTC128B.128 [R6+0x20080], [R8.64] ;  /* 0x200800000806bfae */ /* 0x0007e2000b901d52 */
[----:B------:R-:W-:-:S03]  /*2640*/  USHF.L.U64.HI UR27, UR8, 0x1, UR9 ;  /* 0x00000001081b7899 */ /* 0x000fc60008010209 */
[----:B------:R-:W0:Y:S01]  /*2650*/  LDGDEPBAR ;  /* 0x00000000000079af */ /* 0x000e220000000000 */
[----:B------:R-:W-:-:S03]  /*2660*/  UIMAD UR6, UR21, UR7, UR6 ;  /* 0x00000007150672a4 */ /* 0x000fc6000f8e0206 */
[----:B------:R4:W-:Y:S01]  /*2670*/  LDGSTS.E.BYPASS.LTC128B.128 [R12+0x18080], [R2.64], !P1 ;  /* 0x18080000020c7fae */ /* 0x0009e2000c901d52 */
[----:B------:R-:W-:-:S03]  /*2680*/  ISETP.LT.OR P1, PT, R0, 0x21, !P5 ;  /* 0x000000210000780c */ /* 0x000fc60006f21670 */
[----:B------:R2:W-:Y:S04]  /*2690*/  STL.64 [R1], R36 ;  /* 0x0000002401007387 */ /* 0x0005e80000100a00 */
[----:B------:R4:W-:Y:S01]  /*26a0*/  LDGSTS.E.BYPASS.LTC128B.128 [R12+0x1a080], [R2.64+0x80], !P0 ;  /* 0x1a080080020c7fae */ /* 0x0009e2000c101d52 */
[----:B------:R-:W-:-:S03]  /*26b0*/  LEA.HI R11, R32, R35, RZ, 0x2 ;  /* 0x00000023200b7211 */ /* 0x000fc600078f10ff */
[----:B------:R3:W-:Y:S01]  /*26c0*/  STL [R1+0x38], R27 ;  /* 0x0000381b01007387 */ /* 0x0007e20000100800 */
[----:B-1----:R-:W-:Y:S01]  /*26d0*/  SHF.R.S32.HI R19, RZ, 0x2, R11 ;  /* 0x00000002ff137819 */ /* 0x002fe2000001140b */
[----:B--2---:R-:W-:Y:S01]  /*26e0*/  IMAD.WIDE.U32 R36, R20, c[0x0][0x290], R4 ;  /* 0x0000a40014247a25 */ /* 0x004fe200078e0004 */
[----:B----4-:R-:W-:-:S04]  /*26f0*/  IADD3 R2, P0, R2, UR28, RZ ;  /* 0x0000001c02027c10 */ /* 0x010fc8000ff1e0ff */
[----:B------:R-:W-:Y:S01]  /*2700*/  IADD3 R33, R37, UR6, RZ ;  /* 0x0000000625217c10 */ /* 0x000fe2000fffe0ff */
[----:B------:R-:W-:Y:S01]  /*2710*/  IMAD.U32 R4, RZ, RZ, UR15 ;  /* 0x0000000fff047e24 */ /* 0x000fe2000f8e00ff */
[----:B------:R-:W-:Y:S01]  /*2720*/  IADD3.X R3, R3, UR27, RZ, P0, !PT ;  /* 0x0000001b03037c10 */ /* 0x000fe200087fe4ff */
[----:B------:R-:W-:Y:S01]  /*2730*/  ULDC.64 UR6, c[0x0][0x238] ;  /* 0x00008e0000067ab9 */ /* 0x000fe20000000a00 */
[----:B------:R-:W-:Y:S02]  /*2740*/  IADD3 R0, P0, R36, UR25, RZ ;  /* 0x0000001924007c10 */ /* 0x000fe4000ff1e0ff */
[----:B---3--:R-:W-:Y:S01]  /*2750*/  LEA.HI R27, R32, R35, RZ, 0x5 ;  /* 0x00000023201b7211 */ /* 0x008fe200078f28ff */
[----:B------:R1:W-:Y:S01]  /*2760*/  LDGSTS.E.BYPASS.LTC128B.128 [R12+0x19080], [R2.64], !P2 ;  /* 0x19080000020c7fae */ /* 0x0003e2000d101d52 */
[----:B------:R-:W-:Y:S02]  /*2770*/  IADD3.X R5, R33, UR29, RZ, P0, !PT ;  /* 0x0000001d21057c10 */ /* 0x000fe400087fe4ff */
[----:B------:R-:W-:Y:S01]  /*2780*/  LEA R22, P0, R0, c[0x0][0x280], 0x2 ;  /* 0x0000a00000167a11 */ /* 0x000fe200078010ff */
[----:B------:R1:W-:Y:S01]  /*2790*/  LDGSTS.E.BYPASS.LTC128B.128 [R12+0x1b080], [R2.64+0x80], !P1 ;  /* 0x1b080080020c7fae */ /* 0x0003e2000c901d52 */
[----:B------:R-:W-:Y:S01]  /*27a0*/  SHF.R.S32.HI R7, RZ, 0x5, R27 ;  /* 0x00000005ff077819 */ /* 0x000fe2000001141b */
[----:B------:R-:W-:Y:S01]  /*27b0*/  IMAD.WIDE.U32 R8, R4, c[0x0][0x238], R24 ;  /* 0x00008e0004087a25 */ /* 0x000fe200078e0018 */
[----:B------:R-:W-:-:S02]  /*27c0*/  LEA.HI.X R23, R0, c[0x0][0x284], R5, 0x2, P0 ;  /* 0x0000a10000177a11 */ /* 0x000fc400000f1405 */
[----:B------:R-:W-:Y:S01]  /*27d0*/  SHF.R.S32.HI R4, RZ, 0x1f, R11 ;  /* 0x0000001fff047819 */ /* 0x000fe2000001140b */
[----:B------:R-:W-:Y:S01]  /*27e0*/  UIMAD UR6, UR22, UR6, URZ ;  /* 0x00000006160672a4 */ /* 0x000fe2000f8e023f */
[----:B------:R-:W-:-:S03]  /*27f0*/  LEA.HI R6, R27, R7, RZ, 0x1 ;  /* 0x000000071b067211 */ /* 0x000fc600078f08ff */
[----:B------:R-:W-:Y:S01]  /*2800*/  UIMAD UR6, UR15, UR7, UR6 ;  /* 0x000000070f0672a4 */ /* 0x000fe2000f8e0206 */
[----:B------:R-:W-:Y:S02]  /*2810*/  LOP3.LUT R6, R6, 0xfffffffe, RZ, 0xc0, !PT ;  /* 0xfffffffe06067812 */ /* 0x000fe400078ec0ff */
[----:B-1----:R-:W-:-:S04]  /*2820*/  LEA.HI R2, R32, R35, RZ, 0x4 ;  /* 0x0000002320027211 */ /* 0x002fc800078f20ff */
[----:B------:R-:W-:Y:S02]  /*2830*/  SHF.R.S32.HI R5, RZ, 0x4, R2 ;  /* 0x00000004ff057819 */ /* 0x000fe40000011402 */
[C---:B------:R-:W-:Y:S02]  /*2840*/  LOP3.LUT R0, R2.reuse, 0xfffffff0, RZ, 0xc0, !PT ;  /* 0xfffffff002007812 */ /* 0x040fe400078ec0ff */
[----:B------:R-:W-:Y:S02]  /*2850*/  LEA.HI R3, R2, R5, RZ, 0x1 ;  /* 0x0000000502037211 */ /* 0x000fe400078f08ff */
[----:B------:R-:W-:Y:S01]  /*2860*/  LEA.HI R2, R4, R19, RZ, 0x3 ;  /* 0x0000001304027211 */ /* 0x000fe200078f18ff */
[----:B------:R-:W-:-:S03]  /*2870*/  IMAD.IADD R0, R35, 0x1, -R0 ;  /* 0x0000000123007824 */ /* 0x000fc600078e0a00 */
[----:B------:R-:W-:Y:S02]  /*2880*/  LOP3.LUT R2, R2, 0xfffffff8, RZ, 0xc0, !PT ;  /* 0xfffffff802027812 */ /* 0x000fe400078ec0ff */
[----:B------:R-:W-:Y:S01]  /*2890*/  SHF.R.S32.HI R10, RZ, 0x1f, R0 ;  /* 0x0000001fff0a7819 */ /* 0x000fe20000011400 */
[----:B------:R-:W-:Y:S01]  /*28a0*/  IMAD.IADD R15, R7, 0x1, -R6 ;  /* 0x00000001070f7824 */ /* 0x000fe200078e0a06 */
[----:B------:R-:W-:Y:S01]  /*28b0*/  LOP3.LUT R6, R3, 0xfffffffe, RZ, 0xc0, !PT ;  /* 0xfffffffe03067812 */ /* 0x000fe200078ec0ff */
[----:B------:R-:W-:Y:S01]  /*28c0*/  IMAD.SHL.U32 R4, R26, 0x40, RZ ;  /* 0x000000401a047824 */ /* 0x000fe200078e00ff */
[----:B------:R-:W-:Y:S01]  /*28d0*/  LEA.HI R10, R10, R0, RZ, 0x3 ;  /* 0x000000000a0a7211 */ /* 0x000fe200078f18ff */
[----:B------:R-:W-:Y:S01]  /*28e0*/  IMAD.IADD R19, R19, 0x1, -R2 ;  /* 0x0000000113137824 */ /* 0x000fe200078e0a02 */
[----:B------:R-:W-:Y:S01]  /*28f0*/  IADD3 R3, R9, UR6, RZ ;  /* 0x0000000609037c10 */ /* 0x000fe2000fffe0ff */
[----:B------:R-:W-:Y:S01]  /*2900*/  IMAD.MOV.U32 R2, RZ, RZ, R8 ;  /* 0x000000ffff027224 */ /* 0x000fe200078e0008 */
[----:B------:R-:W-:Y:S01]  /*2910*/  LOP3.LUT R4, R4, 0x1c0, RZ, 0xc0, !PT ;  /* 0x000001c004047812 */ /* 0x000fe200078ec0ff */
[----:B------:R-:W-:Y:S01]  /*2920*/  IMAD.SHL.U32 R18, R15, 0x10, RZ ;  /* 0x000000100f127824 */ /* 0x000fe200078e00ff */
[----:B------:R-:W-:Y:S01]  /*2930*/  LOP3.LUT R7, R10, 0xfffffff8, RZ, 0xc0, !PT ;  /* 0xfffffff80a077812 */ /* 0x000fe200078ec0ff */
[----:B------:R-:W-:Y:S01]  /*2940*/  IMAD.WIDE.U32 R38, R20, c[0x0][0x240], R2 ;  /* 0x0000900014267a25 */ /* 0x000fe200078e0002 */
[----:B------:R-:W-:Y:S01]  /*2950*/  LOP3.LUT R3, R4, 0x8, R29, 0xf8, !PT ;  /* 0x0000000804037812 */ /* 0x000fe200078ef81d */
[----:B------:R-:W-:-:S02]  /*2960*/  ULDC.64 UR6, c[0x0][0x240] ;  /* 0x0000900000067ab9 */ /* 0x000fc40000000a00 */
[----:B------:R-:W-:Y:S01]  /*2970*/  IMAD.IADD R9, R5, 0x1, -R6 ;  /* 0x0000000105097824 */ /* 0x000fe200078e0a06 */
[----:B------:R-:W-:Y:S01]  /*2980*/  LOP3.LUT R5, R4, 0x10, R18, 0xf8, !PT ;  /* 0x0000001004057812 */ /* 0x000fe200078ef812 */
[----:B------:R-:W-:Y:S01]  /*2990*/  IMAD.SHL.U32 R2, R19, 0x40, RZ ;  /* 0x0000004013027824 */ /* 0x000fe200078e00ff */
[----:B------:R-:W-:Y:S01]  /*29a0*/  SHF.R.U32.HI R8, RZ, 0x3, R4 ;  /* 0x00000003ff087819 */ /* 0x000fe20000011604 */
[----:B------:R-:W-:Y:S01]  /*29b0*/  IMAD.IADD R7, R0, 0x1, -R7 ;  /* 0x0000000100077824 */ /* 0x000fe200078e0a07 */
[----:B------:R-:W-:Y:S01]  /*29c0*/  LOP3.LUT R13, R5, 0x8, R29, 0xf8, !PT ;  /* 0x00000008050d7812 */ /* 0x000fe200078ef81d */
[----:B------:R-:W-:Y:S01]  /*29d0*/  IMAD.SHL.U32 R0, R21, 0x8, RZ ;  /* 0x0000000815007824 */ /* 0x000fe200078e00ff */
[----:B------:R-:W-:Y:S01]  /*29e0*/  LOP3.LUT R2, R2, 0x1c0, RZ, 0xc0, !PT ;  /* 0x000001c002027812 */ /* 0x000fe200078ec0ff */
[----:B------:R-:W-:Y:S01]  /*29f0*/  IMAD R6, R9, 0x800, R30 ;  /* 0x0000080009067824 */ /* 0x000fe200078e021e */
[----:B------:R-:W-:Y:S02]  /*2a00*/  LOP3.LUT R5, R3, R8, RZ, 0x3c, !PT ;  /* 0x0000000803057212 */ /* 0x000fe400078e3cff */
[----:B------:R-:W-:-:S02]  /*2a10*/  LOP3.LUT R0, R0, 0x18, RZ, 0xc0, !PT ;  /* 0x0000001800007812 */ /* 0x000fc400078ec0ff */
[----:B------:R-:W-:Y:S01]  /*2a20*/  SHF.R.U32.HI R4, RZ, 0x3, R2 ;  /* 0x00000003ff047819 */ /* 0x000fe20000011602 */
[----:B------:R-:W-:Y:S02]  /*2a30*/  IMAD.SHL.U32 R3, R9, 0x20, RZ ;  /* 0x0000002009037824 */ /* 0x000fe400078e00ff */
[----:B------:R-:W-:Y:S01]  /*2a40*/  IMAD.IADD R5, R6, 0x1, R5 ;  /* 0x0000000106057824 */ /* 0x000fe200078e0205 */
[----:B------:R-:W-:Y:S02]  /*2a50*/  LOP3.LUT R6, R11, 0x3ffffffc, RZ, 0xc0, !PT ;  /* 0x3ffffffc0b067812 */ /* 0x000fe400078ec0ff */
[----:B------:R-:W-:Y:S01]  /*2a60*/  LOP3.LUT R11, R4, R2, R0, 0x1e, !PT ;  /* 0x00000002040b7212 */ /* 0x000fe200078e1e00 */
[----:B------:R-:W-:Y:S01]  /*2a70*/  IMAD.SHL.U32 R4, R7, 0x40, RZ ;  /* 0x0000004007047824 */ /* 0x000fe200078e00ff */
[----:B------:R-:W-:Y:S01]  /*2a80*/  LOP3.LUT R14, R0, 0x20, R3, 0xf8, !PT ;  /* 0x00000020000e7812 */ /* 0x000fe200078ef803 */
[----:B------:R-:W-:Y:S02]  /*2a90*/  IMAD.IADD R3, R35, 0x1, -R6 ;  /* 0x0000000123037824 */ /* 0x000fe400078e0a06 */
[----:B------:R-:W-:Y:S01]  /*2aa0*/  IMAD.SHL.U32 R2, R15, 0x400, RZ ;  /* 0x000004000f027824 */ /* 0x000fe200078e00ff */
[----:B------:R-:W-:Y:S01]  /*2ab0*/  LOP3.LUT R4, R4, 0x1c0, RZ, 0xc0, !PT ;  /* 0x000001c004047812 */ /* 0x000fe200078ec0ff */
[----:B------:R-:W-:Y:S01]  /*2ac0*/  IMAD.SHL.U32 R6, R9, 0x8, RZ ;  /* 0x0000000809067824 */ /* 0x000fe200078e00ff */
[----:B------:R-:W-:Y:S01]  /*2ad0*/  LOP3.LUT R0, R13, R8, RZ, 0x3c, !PT ;  /* 0x000000080d007212 */ /* 0x000fe200078e3cff */
[----:B------:R-:W-:Y:S01]  /*2ae0*/  IMAD.SHL.U32 R10, R10, 0x40, RZ ;  /* 0x000000400a0a7824 */ /* 0x000fe200078e00ff */
[----:B------:R-:W-:Y:S01]  /*2af0*/  SHF.R.U32.HI R8, RZ, 0x3, R4 ;  /* 0x00000003ff087819 */ /* 0x000fe20000011604 */
[----:B------:R-:W-:Y:S01]  /*2b00*/  IMAD R3, R3, 0x2, R2 ;  /* 0x0000000203037824 */ /* 0x000fe200078e0202 */
[----:B------:R-:W-:Y:S01]  /*2b10*/  LOP3.LUT R6, R4, 0x8, R6, 0xf8, !PT ;  /* 0x0000000804067812 */ /* 0x000fe200078ef806 */
[----:B------:R-:W-:-:S02]  /*2b20*/  UIMAD UR6, UR20, UR6, URZ ;  /* 0x00000006140672a4 */ /* 0x000fc4000f8e023f */
[----:B------:R-:W-:Y:S01]  /*2b30*/  IMAD.IADD R11, R3, 0x1, R11 ;  /* 0x00000001030b7824 */ /* 0x000fe200078e020b */
[----:B------:R-:W-:Y:S02]  /*2b40*/  LOP3.LUT R3, R10, 0xfffffe00, RZ, 0xc0, !PT ;  /* 0xfffffe000a037812 */ /* 0x000fe400078ec0ff */
[----:B------:R-:W-:Y:S01]  /*2b50*/  LOP3.LUT R6, R6, R8, RZ, 0x3c, !PT ;  /* 0x0000000806067212 */ /* 0x000fe200078e3cff */
[----:B------:R-:W-:Y:S01]  /*2b60*/  UIMAD UR6, UR21, UR7, UR6 ;  /* 0x00000007150672a4 */ /* 0x000fe2000f8e0206 */
[----:B------:R-:W-:Y:S02]  /*2b70*/  LOP3.LUT R4, R8, R14, R4, 0x1e, !PT ;  /* 0x0000000e08047212 */ /* 0x000fe400078e1e04 */
[-C--:B------:R-:W-:Y:S02]  /*2b80*/  IADD3 R214, R6, R3.reuse, R2 ;  /* 0x0000000306d67210 */ /* 0x080fe40007ffe002 */
[----:B------:R-:W-:Y:S02]  /*2b90*/  LOP3.LUT R2, R27, 0xffffffe0, RZ, 0xc0, !PT ;  /* 0xffffffe01b027812 */ /* 0x000fe400078ec0ff */
[----:B------:R-:W-:-:S02]  /*2ba0*/  LOP3.LUT R217, R4, R3, RZ, 0xfc, !PT ;  /* 0x0000000304d97212 */ /* 0x000fc400078efcff */
[----:B------:R-:W-:Y:S01]  /*2bb0*/  IADD3 R4, R39, UR6, RZ ;  /* 0x0000000627047c10 */ /* 0x000fe2000fffe0ff */
[----:B------:R-:W-:Y:S01]  /*2bc0*/  IMAD.IADD R6, R35, 0x1, -R2 ;  /* 0x0000000123067824 */ /* 0x000fe200078e0a02 */
[C---:B------:R-:W-:Y:S01]  /*2bd0*/  IADD3 R3, R12.reuse, 0x10080, RZ ;  /* 0x000100800c037810 */ /* 0x040fe20007ffe0ff */
[----:B------:R1:W-:Y:S01]  /*2be0*/  STL.64 [R1+0x18], R36 ;  /* 0x0000182401007387 */ /* 0x0003e20000100a00 */
[----:B------:R-:W-:Y:S01]  /*2bf0*/  UIADD3 UR22, UR23, 0x1, URZ ;  /* 0x0000000117167890 */ /* 0x000fe2000fffe03f */
[----:B------:R-:W-:Y:S02]  /*2c00*/  IADD3 R2, R12, 0x18080, RZ ;  /* 0x000180800c027810 */ /* 0x000fe40007ffe0ff */
[----:B------:R1:W-:Y:S01]  /*2c10*/  STL [R1+0x28], R33 ;  /* 0x0000282101007387 */ /* 0x0003e20000100800 */
[----:B------:R-:W-:-:S03]  /*2c20*/  UISETP.GE.AND UP0, UPT, UR22, UR11, UPT ;  /* 0x0000000b1600728c */ /* 0x000fc6000bf06270 */
[----:B------:R1:W-:Y:S04]  /*2c30*/  STL.64 [R1+0x30], R38 ;  /* 0x0000302601007387 */ /* 0x0003e80000100a00 */
[----:B------:R1:W-:Y:S04]  /*2c40*/  STL [R1+0x3c], R4 ;  /* 0x00003c0401007387 */ /* 0x0003e80000100800 */
[----:B------:R1:W-:Y:S04]  /*2c50*/  STL [R1+0x44], R3 ;  /* 0x0000440301007387 */ /* 0x0003e80000100800 */
[----:B------:R1:W-:Y:S01]  /*2c60*/  STL [R1+0x40], R2 ;  /* 0x0000400201007387 */ /* 0x0003e20000100800 */
[----:B------:R-:W-:-:S02]  /*2c70*/  R2P PR, R26, 0x6 ;  /* 0x000000061a007804 */ /* 0x000fc40000000000 */
[----:B------:R-:W-:Y:S01]  /*2c80*/  PLOP3.LUT P0, PT, PT, PT, UP0, 0x80, 0x0 ;  /* 0x000000000000781c */ /* 0x000fe20003f0f008 */
[----:B------:R-:W-:Y:S01]  /*2c90*/  @!P3 IMAD.SHL.U32 R8, R35, 0x10, RZ ;  /* 0x000000102308b824 */ /* 0x000fe200078e00ff */
[----:B------:R-:W-:Y:S01]  /*2ca0*/  SHF.R.S32.HI R10, RZ, 0x1f, R6 ;  /* 0x0000001fff0a7819 */ /* 0x000fe20000011406 */
[----:B------:R-:W-:Y:S02]  /*2cb0*/  IMAD.MOV.U32 R211, RZ, RZ, 0x10 ;  /* 0x00000010ffd37424 */ /* 0x000fe400078e00ff */
[----:B------:R-:W-:Y:S01]  /*2cc0*/  IMAD.MOV.U32 R212, RZ, RZ, 0x20 ;  /* 0x00000020ffd47424 */ /* 0x000fe200078e00ff */
[----:B------:R1:W-:Y:S01]  /*2cd0*/  @!P3 LDGSTS.E.BYPASS.LTC128B.128 [R8+0x20280], [R22.64] ;  /* 0x202800001608bfae */ /* 0x0003e2000b901d52 */
[----:B------:R-:W-:Y:S01]  /*2ce0*/  IMAD.SHL.U32 R224, R11, 0x2, RZ ;  /* 0x000000020be07824 */ /* 0x000fe200078e00ff */
[----:B------:R-:W-:Y:S02]  /*2cf0*/  LEA.HI R10, R10, R6, RZ, 0x2 ;  /* 0x000000060a0a7211 */ /* 0x000fe400078f10ff */
[----:B------:R-:W0:Y:S01]  /*2d00*/  LDGDEPBAR ;  /* 0x00000000000079af */ /* 0x000e220000000000 */
[----:B------:R-:W-:-:S03]  /*2d10*/  IMAD R0, R9, 0x200, R0 ;  /* 0x0000020009007824 */ /* 0x000fc600078e0200 */
[----:B------:R-:W0:Y:S01]  /*2d20*/  LDGDEPBAR ;  /* 0x00000000000079af */ /* 0x000e220000000000 */
[----:B------:R-:W-:Y:S02]  /*2d30*/  SEL R211, R211, 0xfffffff0, !P1 ;  /* 0xfffffff0d3d37807 */ /* 0x000fe40004800000 */
[----:B------:R-:W-:Y:S02]  /*2d40*/  SEL R212, R212, 0xffffffe0, !P2 ;  /* 0xffffffe0d4d47807 */ /* 0x000fe40005000000 */
[----:B------:R-:W-:Y:S02]  /*2d50*/  LEA.HI.SX32 R249, R10, R18, 0x1e ;  /* 0x000000120af97211 */ /* 0x000fe400078ff2ff */
[----:B------:R-:W-:Y:S01]  /*2d60*/  IADD3 R13, R224, 0x20480, RZ ;  /* 0x00020480e00d7810 */ /* 0x000fe20007ffe0ff */
[----:B------:R-:W-:Y:S05]  /*2d70*/  @P0 BRA `(.L_x_2045) ;  /* 0x000001f000000947 */ /* 0x000fea0003800000 */
[----:B------:R-:W-:Y:S01]  /*2d80*/  USHF.R.S32.HI UR6, URZ, 0x1f, UR22 ;  /* 0x0000001f3f067899 */ /* 0x000fe20008011416 */
[----:B-1----:R-:W-:Y:S01]  /*2d90*/  IMAD.WIDE.U32 R8, R28, UR22, R250 ;  /* 0x000000161c087c25 */ /* 0x002fe2000f8e00fa */
        /* <DEDUP_REMOVED lines=28> */
.L_x_2046:
[----:B--2---:R-:W-:Y:S05]  /*2f60*/  BSYNC B0 ;  /* 0x0000000000007941 */ /* 0x004fea0003800000 */
.L_x_2045:
[----:B-1----:R-:W-:Y:S01]  /*2f70*/  SHF.R.S32.HI R2, RZ, 0x1f, R21 ;  /* 0x0000001fff027819 */ /* 0x002fe20000011415 */
        /* <DEDUP_REMOVED lines=10> */
[----:B------:R-:W-:Y:S01]  /*3020*/  IMAD.MOV.U32 R216, RZ, RZ, 0x40 ;  /* 0x00000040ffd87424 */ /* 0x000fe200078e00ff */
        /* <DEDUP_REMOVED lines=81> */
[----:B------:R-:W-:Y:S01]  /*3540*/  IADD3 R248, -R4, UR17, RZ ;  /* 0x0000001104f87c10 */ /* 0x000fe2000fffe1ff */
[----:B------:R-:W-:Y:S01]  /*3550*/  IMAD.IADD R221, R218, 0x1, R219 ;  /* 0x00000001dadd7824 */ /* 0x000fe200078e02db */
[----:B------:R-:W-:Y:S01]  /*3560*/  SEL R216, R216, 0xffffffc0, !P1 ;  /* 0xffffffc0d8d87807 */ /* 0x000fe20004800000 */
[----:B------:R-:W-:-:S02]  /*3570*/  USHF.L.U64.HI UR20, UR4, 0x5, UR5 ;  /* 0x0000000504147899 */ /* 0x000fc40008010205 */
[----:B------:R-:W-:Y:S02]  /*3580*/  USHF.L.U32 UR21, UR4, 0x5, URZ ;  /* 0x0000000504157899 */ /* 0x000fe4000800063f */
[----:B------:R-:W-:Y:S02]  /*3590*/  UMOV UR5, URZ ;  /* 0x0000003f00057c82 */ /* 0x000fe40008000000 */
[----:B------:R-:W-:Y:S02]  /*35a0*/  UMOV UR22, 0x1 ;  /* 0x0000000100167882 */ /* 0x000fe40000000000 */
[----:B-1----:R-:W-:Y:S02]  /*35b0*/  UMOV UR24, URZ ;  /* 0x0000003f00187c82 */ /* 0x002fe40008000000 */
.L_x_2049:
        /* <DEDUP_REMOVED lines=107> */
[C---:B-1----:R-:W-:Y:S07]  /*3c70*/  HMMA.16816.F32 R8, R164.reuse, R192, R8 ;  /* 0x000000c0a408723c */ /* 0x042fee0000001808 */
[----:B------:R-:W-:Y:S01]  /*3c80*/  MOV R192, UR5 ;  /* 0x0000000500c07c02 */ /* 0x000fe20008000f00 */
[-C--:B------:R-:W-:Y:S04]  /*3c90*/  HMMA.16816.F32 R12, R164, R194.reuse, R12 ;  /* 0x000000c2a40c723c */ /* 0x080fe8000000180c */
[----:B------:R-:W-:Y:S04]  /*3ca0*/  LEA R192, R192, R249, 0x6 ;  /* 0x000000f9c0c07211 */ /* 0x000fe800078e30ff */
[C---:B------:R-:W-:Y:S04]  /*3cb0*/  HMMA.16816.F32 R16, R180.reuse, R194, R16 ;  /* 0x000000c2b410723c */ /* 0x040fe80000001810 */
[----:B------:R-:W-:Y:S04]  /*3cc0*/  SHF.L.U32 R192, R192, 0x2, RZ ;  /* 0x00000002c0c07819 */ /* 0x000fe800000006ff */
        /* <DEDUP_REMOVED lines=99> */
[----:B------:R-:W5:Y:S02]  /*4300*/  LDL.64 R8, [R1+0x20] ;  /* 0x0000200001087983 */ /* 0x000f640000100a00 */
[----:B------:R-:W-:Y:S02]  /*4310*/  UIMAD UR4, UR4, UR6, URZ ;  /* 0x00000006040472a4 */ /* 0x000fe4000f8e023f */
[----:B--2---:R-:W2:Y:S01]  /*4320*/  LDL R202, [R1+0x38] ;  /* 0x0000380001ca7983 */ /* 0x004ea20000100800 */
[----:B------:R-:W-:Y:S02]  /*4330*/  USHF.L.U32 UR6, UR26, 0x6, URZ ;  /* 0x000000061a067899 */ /* 0x000fe4000800063f */
[----:B------:R-:W-:Y:S01]  /*4340*/  UIMAD UR4, UR17, UR7, UR4 ;  /* 0x00000007110472a4 */ /* 0x000fe2000f8e0204 */
[----:B------:R-:W2:Y:S03]  /*4350*/  LDL R203, [R1+0x10] ;  /* 0x0000100001cb7983 */ /* 0x000ea60000100800 */
[----:B------:R-:W-:Y:S01]  /*4360*/  UIADD3 UR4, UR27, UR4, URZ ;  /* 0x000000041b047290 */ /* 0x000fe2000fffe03f */
[----:B------:R-:W2:Y:S03]  /*4370*/  LDL R204, [R1+0x44] ;  /* 0x0000440001cc7983 */ /* 0x000ea60000100800 */
[----:B------:R-:W-:Y:S01]  /*4380*/  USHF.L.U64.HI UR4, UR26, 0x6, UR4 ;  /* 0x000000061a047899 */ /* 0x000fe20008010204 */
[----:B---3--:R-:W-:Y:S05]  /*4390*/  IADD3 R3, P2, P1, R10, UR6, R3 ;  /* 0x000000060a037c10 */ /* 0x008fea000f95e003 */
[----:B------:R-:W-:Y:S02]  /*43a0*/  IADD3.X R5, R252, UR4, R5, P2, P1 ;  /* 0x00000004fc057c10 */ /* 0x000fe400097e2405 */
[----:B----4-:R-:W-:Y:S01]  /*43b0*/  LOP3.LUT P2, RZ, R2, 0x1, RZ, 0xc0, !PT ;  /* 0x0000000102ff7812 */ /* 0x010fe2000784c0ff */
[----:B------:R-:W-:Y:S05]  /*43c0*/  IMAD.U32 R2, RZ, RZ, UR23 ;  /* 0x00000017ff027e24 */ /* 0x000fea000f8e00ff */
[----:B------:R-:W-:Y:S04]  /*43d0*/  @!P3 LEA R2, R2, 0x40, 0x6 ;  /* 0x000000400202b811 */ /* 0x000fe800078e30ff */
[C---:B-----5:R-:W-:Y:S04]  /*43e0*/  @!P3 IADD3 R0, P1, R2.reuse, R8, RZ ;  /* 0x000000080200b210 */ /* 0x060fe80007f3e0ff */
[----:B--2---:R-:W-:Y:S02]  /*43f0*/  @!P3 LEA.HI.X.SX32 R2, R2, R202, 0x1, P1 ;  /* 0x000000ca0202b211 */ /* 0x004fe400008f0eff */
[C---:B------:R-:W-:Y:S04]  /*4400*/  @!P3 LEA R8, P1, R0.reuse, c[0x0][0x258], 0x2 ;  /* 0x000096000008ba11 */ /* 0x040fe800078210ff */
[----:B------:R-:W-:Y:S02]  /*4410*/  @!P3 LEA.HI.X R9, R0, c[0x0][0x25c], R2, 0x2, P1 ;  /* 0x000097000009ba11 */ /* 0x000fe400008f1402 */
[----:B------:R-:W-:Y:S01]  /*4420*/  IADD3 R0, P1, R10, UR6, RZ ;  /* 0x000000060a007c10 */ /* 0x000fe2000ff3e0ff */
[----:B------:R-:W-:Y:S03]  /*4430*/  UIMAD UR6, UR17, -0x40, UR13 ;  /* 0xffffffc0110678a4 */ /* 0x000fe6000f8e020d */
[----:B------:R-:W-:Y:S02]  /*4440*/  IADD3.X R2, R252, UR4, RZ, P1, !PT ;  /* 0x00000004fc027c10 */ /* 0x000fe40008ffe4ff */
[C---:B------:R-:W-:Y:S04]  /*4450*/  LEA R6, P1, R0.reuse, c[0x0][0x160], 0x1 ;  /* 0x0000580000067a11 */ /* 0x040fe800078208ff */
[----:B------:R-:W-:Y:S01]  /*4460*/  LEA.HI.X R7, R0, c[0x0][0x164], R2, 0x1, P1 ;  /* 0x0000590000077a11 */ /* 0x000fe200008f0c02 */
[----:B------:R-:W-:Y:S01]  /*4470*/  IMAD.U32 R0, RZ, RZ, UR22 ;  /* 0x00000016ff007e24 */ /* 0x000fe2000f8e00ff */
[----:B------:R-:W-:Y:S02]  /*4480*/  LEA R4, P1, R3, c[0x0][0x160], 0x1 ;  /* 0x0000580003047a11 */ /* 0x000fe400078208ff */
[----:B------:R-:W-:Y:S01]  /*4490*/  IADD3 R2, -R203, UR6, RZ ;  /* 0x00000006cb027c10 */ /* 0x000fe2000fffe1ff */
[----:B------:R-:W-:Y:S01]  /*44a0*/  IMAD R0, R0, 0x4000, R204 ;  /* 0x0000400000007824 */ /* 0x000fe200078e02cc */
[----:B------:R-:W-:Y:S01]  /*44b0*/  LEA.HI.X R5, R3, c[0x0][0x164], R5, 0x1, P1 ;  /* 0x0000590003057a11 */ /* 0x000fe200008f0c05 */
[----:B------:R-:W2:Y:S01]  /*44c0*/  S2R R204, SR_TID.X ;  /* 0x0000000000cc7919 */ /* 0x000ea20000002100 */
[C---:B------:R-:W-:Y:S11]  /*44d0*/  ISETP.LT.OR P1, PT, R2.reuse, 0x1, P6 ;  /* 0x000000010200780c */ /* 0x040ff60003721670 */
[----:B------:R-:W-:Y:S02]  /*44e0*/  @!UPT UIADD3 URZ, URZ, URZ, URZ ;  /* 0x0000003f3f3ff290 */ /* 0x000fe4000fffe03f */
[----:B------:R-:W-:Y:S01]  /*44f0*/  @!PT LDS RZ, [RZ] ;  /* 0x00000000fffff984 */ /* 0x000fe20000000800 */
[----:B------:R-:W-:Y:S01]  /*4500*/  @!PT LDS RZ, [RZ] ;  /* 0x00000000fffff984 */ /* 0x000fe20000000800 */
[----:B------:R-:W-:Y:S01]  /*4510*/  @!PT LDS RZ, [RZ] ;  /* 0x00000000fffff984 */ /* 0x000fe20000000800 */
[----:B------:R3:W-:Y:S01]  /*4520*/  LDGSTS.E.BYPASS.LTC128B.128 [R0], [R6.64], !P1 ;  /* 0x0000000006007fae */ /* 0x0007e2000c901d52 */
[----:B------:R-:W-:Y:S01]  /*4530*/  ISETP.LT.OR P1, PT, R2, 0x1, P2 ;  /* 0x000000010200780c */ /* 0x000fe20001721670 */
[----:B--2---:R-:W-:Y:S11]  /*4540*/  IMAD.SHL.U32 R204, R204, 0x4, RZ ;  /* 0x00000004cccc7824 */ /* 0x004ff600078e00ff */
[----:B------:R-:W-:Y:S01]  /*4550*/  @!UPT UIADD3 URZ, URZ, URZ, URZ ;  /* 0x0000003f3f3ff290 */ /* 0x000fe2000fffe03f */
        /* <DEDUP_REMOVED lines=10> */
.L_x_2047:
[-C--:B---34-:R-:W-:Y:S01]  /*4600*/  HMMA.16816.F32 R4, R164, R16.reuse, RZ ;  /* 0x00000010a404723c */ /* 0x098fe200000018ff */
[----:B------:R-:W3:Y:S01]  /*4610*/  LDL R3, [R1+0x2c] ;  /* 0x00002c0001037983 */ /* 0x000ee20000100800 */
        /* <DEDUP_REMOVED lines=14> */
[----:B-12---:R-:W-:Y:S01]  /*4700*/  HMMA.16816.F32 R32, R164, R170, RZ ;  /* 0x000000aaa420723c */ /* 0x006fe200000018ff */
        /* <DEDUP_REMOVED lines=9> */
[-C--:B------:R-:W-:Y:S07]  /*47a0*/  HMMA.16816.F32 R28, R180, R186.reuse, R28 ;  /* 0x000000bab41c723c */ /* 0x080fee000000181c */
[----:B------:R-:W-:Y:S01]  /*47b0*/  MOV R180, UR13 ;  /* 0x0000000d00b47c02 */ /* 0x000fe20008000f00 */
        /* <DEDUP_REMOVED lines=27> */
[----:B------:R-:W-:Y:S01]  /*4970*/  ULEA UR6, UR23, 0x1, 0x6 ;  /* 0x0000000117067891 */ /* 0x000fe2000f8e303f */
[----:B------:R-:W-:Y:S03]  /*4980*/  @P0 IADD3 R0, R2, -0x10, RZ ;  /* 0xfffffff002000810 */ /* 0x000fe60007ffe0ff */
[----:B------:R-:W-:Y:S01]  /*4990*/  UIADD3 UR6, UR12, UR6, -UR10 ;  /* 0x000000060c067290 */ /* 0x000fe2000fffe80a */
[----:B------:R-:W-:Y:S01]  /*49a0*/  IADD3 R0, R214, R0, RZ ;  /* 0x00000000d6007210 */ /* 0x000fe20007ffe0ff */
[-C--:B-1----:R-:W-:Y:S05]  /*49b0*/  HMMA.16816.F32 R4, R164, R172.reuse, R4 ;  /* 0x000000aca404723c */ /* 0x082fea0000001804 */
[----:B------:R-:W-:Y:S02]  /*49c0*/  SHF.L.U32 R0, R0, 0x1, RZ ;  /* 0x0000000100007819 */ /* 0x000fe400000006ff */
[----:B------:R-:W-:Y:S01]  /*49d0*/  IADD3 R180, R249, UR6, -R180 ;  /* 0x00000006f9b47c10 */ /* 0x000fe2000fffe8b4 */
[C---:B----4-:R-:W-:Y:S04]  /*49e0*/  HMMA.16816.F32 R8, R168.reuse, R172, R8 ;  /* 0x000000aca808723c */ /* 0x050fe80000001808 */
[----:B---3--:R-:W-:Y:S02]  /*49f0*/  IADD3 R180, -R3, R180, RZ ;  /* 0x000000b403b47210 */ /* 0x008fe40007ffe1ff */
[----:B------:R-:W-:Y:S02]  /*4a00*/  LDS R3, [R192+0x20280] ;  /* 0x02028000c0037984 */ /* 0x000fe40000000800 */
        /* <DEDUP_REMOVED lines=8> */
[----:B------:R2:W3:Y:S08]  /*4a90*/  LDSM.16.M88.4 R164, [R0+0x1b080] ;  /* 0x01b0800000a4783b */ /* 0x0004f00000000200 */
[----:B------:R-:W4:Y:S03]  /*4aa0*/  LDSM.16.M88.4 R176, [R211+0xe080] ;  /* 0x00e08000d3b0783b */ /* 0x000f260000000200 */
[----:B--2---:R-:W-:Y:S04]  /*4ab0*/  IMNMX R0, R248, R180, PT ;  /* 0x000000b4f8007217 */ /* 0x004fe80003800200 */
[----:B------:R-:W-:Y:S04]  /*4ac0*/  ISETP.GT.AND P1, PT, R0, RZ, PT ;  /* 0x000000ff0000720c */ /* 0x000fe80003f24270 */
[----:B------:R-:W-:Y:S01]  /*4ad0*/  FSEL R2, R200, -INF , P1 ;  /* 0xff800000c8027808 */ /* 0x000fe20000800000 */
[-C--:B-1----:R-:W-:Y:S05]  /*4ae0*/  HMMA.16816.F32 R4, R168, R172.reuse, R4 ;  /* 0x000000aca804723c */ /* 0x082fea0000001804 */
[--C-:B------:R-:W-:Y:S01]  /*4af0*/  FFMA.FTZ R2, R2, c[0x0][0x29c], -R188.reuse ;  /* 0x0000a70002027a23 */ /* 0x100fe200000108bc */
[C---:B------:R-:W-:Y:S02]  /*4b00*/  ISETP.GT.AND P1, PT, R0.reuse, 0x1, PT ;  /* 0x000000010000780c */ /* 0x040fe40003f24270 */
[C---:B---3--:R-:W-:Y:S01]  /*4b10*/  HMMA.16816.F32 R8, R164.reuse, R172, R8 ;  /* 0x000000aca408723c */ /* 0x048fe20000001808 */
[----:B------:R1:W-:Y:S07]  /*4b20*/  MUFU.EX2 R184, R2 ;  /* 0x0000000200b87308 */ /* 0x0003ee0000000800 */
[-C--:B------:R-:W-:Y:S08]  /*4b30*/  HMMA.16816.F32 R12, R164, R174.reuse, R12 ;  /* 0x000000aea40c723c */ /* 0x080ff0000000180c */
[C---:B------:R-:W-:Y:S01]  /*4b40*/  HMMA.16816.F32 R16, R168.reuse, R174, R16 ;  /* 0x000000aea810723c */ /* 0x040fe20000001810 */
[----:B------:R-:W-:Y:S07]  /*4b50*/  LDSM.16.M88.4 R172, [R213+0xc080] ;  /* 0x00c08000d5ac783b */ /* 0x000fee0000000200 */
[-C--:B----4-:R-:W-:Y:S04]  /*4b60*/  HMMA.16816.F32 R20, R168, R176.reuse, R20 ;  /* 0x000000b0a814723c */ /* 0x090fe80000001814 */
[----:B-1----:R-:W-:Y:S02]  /*4b70*/  FSEL R2, R201, -INF , P1 ;  /* 0xff800000c9027808 */ /* 0x002fe40000800000 */
[----:B------:R-:W-:Y:S02]  /*4b80*/  ISETP.GT.AND P1, PT, R0, 0x20, PT ;  /* 0x000000200000780c */ /* 0x000fe40003f24270 */
[C---:B------:R-:W-:Y:S04]  /*4b90*/  HMMA.16816.F32 R24, R164.reuse, R176, R24 ;  /* 0x000000b0a418723c */ /* 0x040fe80000001818 */
[--C-:B------:R-:W-:Y:S04]  /*4ba0*/  FFMA.FTZ R2, R2, c[0x0][0x29c], -R188.reuse ;  /* 0x0000a70002027a23 */ /* 0x100fe800000108bc */
[-C--:B------:R-:W-:Y:S01]  /*4bb0*/  HMMA.16816.F32 R28, R164, R178.reuse, R28 ;  /* 0x000000b2a41c723c */ /* 0x080fe2000000181c */
[----:B------:R-:W1:Y:S01]  /*4bc0*/  LDSM.16.M88.4 R164, [R209+0x1a080] ;  /* 0x01a08000d1a4783b */ /* 0x000e620000000200 */
[----:B------:R2:W3:Y:S06]  /*4bd0*/  MUFU.EX2 R182, R2 ;  /* 0x0000000200b67308 */ /* 0x0004ec0000000800 */
[----:B------:R-:W-:Y:S01]  /*4be0*/  HMMA.16816.F32 R32, R168, R178, R32 ;  /* 0x000000b2a820723c */ /* 0x000fe20000001820 */
[----:B------:R-:W4:Y:S08]  /*4bf0*/  LDSM.16.M88.4 R168, [R209+0x1b080] ;  /* 0x01b08000d1a8783b */ /* 0x000f300000000200 */
[----:B------:R-:W5:Y:S03]  /*4c00*/  LDSM.16.M88.4 R176, [R213+0xe080] ;  /* 0x00e08000d5b0783b */ /* 0x000f660000000200 */
[----:B--2---:R-:W-:Y:S02]  /*4c10*/  FSEL R2, R196, -INF , P1 ;  /* 0xff800000c4027808 */ /* 0x004fe40000800000 */
[----:B------:R-:W-:Y:S03]  /*4c20*/  ISETP.GT.AND P1, PT, R0, 0x21, PT ;  /* 0x000000210000780c */ /* 0x000fe60003f24270 */
[--C-:B------:R-:W-:Y:S04]  /*4c30*/  FFMA.FTZ R2, R2, c[0x0][0x29c], -R188.reuse ;  /* 0x0000a70002027a23 */ /* 0x100fe800000108bc */
[----:B------:R2:W-:Y:S01]  /*4c40*/  MUFU.EX2 R181, R2 ;  /* 0x0000000200b57308 */ /* 0x0005e20000000800 */
[-C--:B-1----:R-:W-:Y:S08]  /*4c50*/  HMMA.16816.F32 R4, R164, R172.reuse, R4 ;  /* 0x000000aca404723c */ /* 0x082ff00000001804 */
[C---:B----4-:R-:W-:Y:S08]  /*4c60*/  HMMA.16816.F32 R8, R168.reuse, R172, R8 ;  /* 0x000000aca808723c */ /* 0x050ff00000001808 */
[-C--:B------:R-:W-:Y:S04]  /*4c70*/  HMMA.16816.F32 R12, R168, R174.reuse, R12 ;  /* 0x000000aea80c723c */ /* 0x080fe8000000180c */
[----:B--2---:R-:W-:Y:S02]  /*4c80*/  FSEL R2, R195, -INF , P1 ;  /* 0xff800000c3027808 */ /* 0x004fe40000800000 */
[----:B------:R-:W-:Y:S02]  /*4c90*/  ISETP.GT.AND P1, PT, R0, 0x40, PT ;  /* 0x000000400000780c */ /* 0x000fe40003f24270 */
[C---:B------:R-:W-:Y:S01]  /*4ca0*/  HMMA.16816.F32 R16, R164.reuse, R174, R16 ;  /* 0x000000aea410723c */ /* 0x040fe20000001810 */
[----:B------:R-:W-:Y:S03]  /*4cb0*/  LDSM.16.M88.4 R172, [R208+0x1a080] ;  /* 0x01a08000d0ac783b */ /* 0x000fe60000000200 */
[--C-:B------:R-:W-:Y:S04]  /*4cc0*/  FFMA.FTZ R2, R2, c[0x0][0x29c], -R188.reuse ;  /* 0x0000a70002027a23 */ /* 0x100fe800000108bc */
[-C--:B-----5:R-:W-:Y:S08]  /*4cd0*/  HMMA.16816.F32 R20, R164, R176.reuse, R20 ;  /* 0x000000b0a414723c */ /* 0x0a0ff00000001814 */
[C---:B------:R-:W-:Y:S08]  /*4ce0*/  HMMA.16816.F32 R24, R168.reuse, R176, R24 ;  /* 0x000000b0a818723c */ /* 0x040ff00000001818 */
[-C--:B------:R-:W-:Y:S01]  /*4cf0*/  HMMA.16816.F32 R28, R168, R178.reuse, R28 ;  /* 0x000000b2a81c723c */ /* 0x080fe2000000181c */
[----:B------:R-:W1:Y:S07]  /*4d00*/  LDSM.16.M88.4 R168, [R212+0xc080] ;  /* 0x00c08000d4a8783b */ /* 0x000e6e0000000200 */
[----:B------:R-:W-:Y:S01]  /*4d10*/  HMMA.16816.F32 R32, R164, R178, R32 ;  /* 0x000000b2a420723c */ /* 0x000fe20000001820 */
[----:B------:R2:W4:Y:S08]  /*4d20*/  LDSM.16.M88.4 R164, [R208+0x1b080] ;  /* 0x01b08000d0a4783b */ /* 0x0005300000000200 */
[----:B------:R-:W5:Y:S03]  /*4d30*/  LDSM.16.M88.4 R176, [R212+0xe080] ;  /* 0x00e08000d4b0783b */ /* 0x000f660000000200 */
[----:B--2---:R-:W-:Y:S01]  /*4d40*/  SEL R208, R222, 0xffffffe0, !P0 ;  /* 0xffffffe0ded07807 */ /* 0x004fe20004000000 */
[-C--:B-1----:R-:W-:Y:S08]  /*4d50*/  HMMA.16816.F32 R4, R172, R168.reuse, R4 ;  /* 0x000000a8ac04723c */ /* 0x082ff00000001804 */
[C---:B----4-:R-:W-:Y:S08]  /*4d60*/  HMMA.16816.F32 R8, R164.reuse, R168, R8 ;  /* 0x000000a8a408723c */ /* 0x050ff00000001808 */
[-C--:B------:R-:W-:Y:S08]  /*4d70*/  HMMA.16816.F32 R12, R164, R170.reuse, R12 ;  /* 0x000000aaa40c723c */ /* 0x080ff0000000180c */
[C---:B------:R-:W-:Y:S04]  /*4d80*/  HMMA.16816.F32 R16, R172.reuse, R170, R16 ;  /* 0x000000aaac10723c */ /* 0x040fe80000001810 */
[--C-:B------:R-:W-:Y:S04]  /*4d90*/  FADD.FTZ R5, R5, -R3.reuse ;  /* 0x8000000305057221 */ /* 0x100fe80000010000 */
[-C--:B-----5:R-:W-:Y:S04]  /*4da0*/  HMMA.16816.F32 R20, R172, R176.reuse, R20 ;  /* 0x000000b0ac14723c */ /* 0x0a0fe80000001814 */
[----:B---3--:R-:W-:Y:S04]  /*4db0*/  FMUL.FTZ R5, R182, R5 ;  /* 0x00000005b6057220 */ /* 0x008fe80000410000 */
[C---:B------:R-:W-:Y:S01]  /*4dc0*/  HMMA.16816.F32 R24, R164.reuse, R176, R24 ;  /* 0x000000b0a418723c */ /* 0x040fe20000001818 */
[----:B------:R1:W2:Y:S07]  /*4dd0*/  MUFU.EX2 R177, R2 ;  /* 0x0000000200b17308 */ /* 0x0002ae0000000800 */
[-C--:B------:R-:W-:Y:S07]  /*4de0*/  HMMA.16816.F32 R28, R164, R178.reuse, R28 ;  /* 0x000000b2a41c723c */ /* 0x080fee000000181c */
[----:B------:R-:W-:Y:S01]  /*4df0*/  FFMA.FTZ R164, -R200, R200, 1 ;  /* 0x3f800000c8a47423 */ /* 0x000fe200000101c8 */
[----:B------:R-:W-:Y:S04]  /*4e00*/  HMMA.16816.F32 R32, R172, R178, R32 ;  /* 0x000000b2ac20723c */ /* 0x000fe80000001820 */
[----:B-1----:R-:W-:Y:S02]  /*4e10*/  FSEL R2, R198, -INF , P1 ;  /* 0xff800000c6027808 */ /* 0x002fe40000800000 */
[----:B------:R-:W-:Y:S03]  /*4e20*/  ISETP.GT.AND P1, PT, R0, 0x41, PT ;  /* 0x000000410000780c */ /* 0x000fe60003f24270 */
[--C-:B------:R-:W-:Y:S03]  /*4e30*/  FFMA.FTZ R2, R2, c[0x0][0x29c], -R188.reuse ;  /* 0x0000a70002027a23 */ /* 0x100fe600000108bc */
[----:B------:R-:W-:Y:S02]  /*4e40*/  FSEL R171, R197, -INF , P1 ;  /* 0xff800000c5ab7808 */ /* 0x000fe40000800000 */
[C---:B------:R-:W-:Y:S01]  /*4e50*/  ISETP.GT.AND P1, PT, R0.reuse, 0x60, PT ;  /* 0x000000600000780c */ /* 0x040fe20003f24270 */
[----:B------:R1:W3:Y:S02]  /*4e60*/  MUFU.EX2 R176, R2 ;  /* 0x0000000200b07308 */ /* 0x0002e40000000800 */
[--C-:B------:R-:W-:Y:S01]  /*4e70*/  FFMA.FTZ R171, R171, c[0x0][0x29c], -R188.reuse ;  /* 0x0000a700abab7a23 */ /* 0x100fe200000108bc */
[----:B------:R-:W-:Y:S02]  /*4e80*/  FSEL R170, R193, -INF , P1 ;  /* 0xff800000c1aa7808 */ /* 0x000fe40000800000 */
[----:B------:R-:W-:Y:S04]  /*4e90*/  ISETP.GT.AND P1, PT, R0, 0x61, PT ;  /* 0x000000610000780c */ /* 0x000fe80003f24270 */
[----:B------:R-:W-:Y:S02]  /*4ea0*/  FADD.FTZ R33, R33, -R3 ;  /* 0x8000000321217221 */ /* 0x000fe40000010000 */
[--C-:B------:R-:W-:Y:S01]  /*4eb0*/  FFMA.FTZ R170, R170, c[0x0][0x29c], -R188.reuse ;  /* 0x0000a700aaaa7a23 */ /* 0x100fe200000108bc */
[----:B------:R-:W4:Y:S10]  /*4ec0*/  MUFU.EX2 R171, R171 ;  /* 0x000000ab00ab7308 */ /* 0x000f340000000800 */
[----:B------:R-:W5:Y:S01]  /*4ed0*/  MUFU.EX2 R170, R170 ;  /* 0x000000aa00aa7308 */ /* 0x000f620000000800 */
[----:B-1----:R-:W-:Y:S04]  /*4ee0*/  IADD3 R2, R180, 0x8, RZ ;  /* 0x00000008b4027810 */ /* 0x002fe80007ffe0ff */
[----:B------:R-:W-:Y:S02]  /*4ef0*/  IMNMX R0, R248, R2, PT ;  /* 0x00000002f8007217 */ /* 0x000fe40003800200 */
[----:B------:R-:W-:Y:S02]  /*4f00*/  FSEL R2, R194, -INF , P1 ;  /* 0xff800000c2027808 */ /* 0x000fe40000800000 */
[----:B------:R-:W-:Y:S03]  /*4f10*/  ISETP.GT.AND P1, PT, R0, RZ, PT ;  /* 0x000000ff0000720c */ /* 0x000fe60003f24270 */
[----:B------:R-:W-:Y:S01]  /*4f20*/  FFMA.FTZ R188, R2, c[0x0][0x29c], -R188 ;  /* 0x0000a70002bc7a23 */ /* 0x000fe200000108bc */
[----:B------:R-:W-:Y:S02]  /*4f30*/  FSEL R168, R230, -INF , P1 ;  /* 0xff800000e6a87808 */ /* 0x000fe40000800000 */
        /* <DEDUP_REMOVED lines=15> */
[----:B------:R-:W1:Y:S01]  /*5030*/  MUFU.EX2 R167, R167 ;  /* 0x000000a700a77308 */ /* 0x000e620000000800 */
[----:B------:R-:W-:Y:S02]  /*5040*/  FSEL R173, R231, -INF , P1 ;  /* 0xff800000e7ad7808 */ /* 0x000fe40000800000 */
[C---:B------:R-:W-:Y:S03]  /*5050*/  ISETP.GT.AND P1, PT, R0.reuse, 0x60, PT ;  /* 0x000000600000780c */ /* 0x040fe60003f24270 */
[----:B------:R-:W-:Y:S01]  /*5060*/  FFMA.FTZ R174, R173, c[0x0][0x29c], -R189 ;  /* 0x0000a700adae7a23 */ /* 0x000fe200000108bd */
[----:B------:R-:W-:Y:S01]  /*5070*/  FSEL R165, R225, -INF , P1 ;  /* 0xff800000e1a57808 */ /* 0x000fe20000800000 */
[----:B------:R-:W-:Y:S01]  /*5080*/  FFMA.FTZ R173, -R201, R201, 1 ;  /* 0x3f800000c9ad7423 */ /* 0x000fe200000101c9 */
[----:B------:R-:W-:Y:S01]  /*5090*/  ISETP.GT.AND P1, PT, R0, 0x61, PT ;  /* 0x000000610000780c */ /* 0x000fe20003f24270 */
[----:B------:R-:W-:Y:S01]  /*50a0*/  FADD.FTZ R0, R4, -R3 ;  /* 0x8000000304007221 */ /* 0x000fe20000010000 */
[----:B------:R-:W1:Y:S01]  /*50b0*/  MUFU.EX2 R169, R169 ;  /* 0x000000a900a97308 */ /* 0x000e620000000800 */
[--C-:B------:R-:W-:Y:S01]  /*50c0*/  FFMA.FTZ R4, R172, c[0x0][0x29c], -R189.reuse ;  /* 0x0000a700ac047a23 */ /* 0x100fe200000108bd */
[----:B------:R-:W-:Y:S01]  /*50d0*/  FSEL R2, R205, -INF , P1 ;  /* 0xff800000cd027808 */ /* 0x000fe20000800000 */
[--C-:B------:R-:W-:Y:S02]  /*50e0*/  FFMA.FTZ R175, R165, c[0x0][0x29c], -R189.reuse ;  /* 0x0000a700a5af7a23 */ /* 0x100fe400000108bd */
[----:B------:R-:W-:Y:S02]  /*50f0*/  FMUL.FTZ R0, R184, R0 ;  /* 0x00000000b8007220 */ /* 0x000fe40000410000 */
[----:B------:R-:W-:Y:S02]  /*5100*/  FFMA.FTZ R172, -R196, R196, 1 ;  /* 0x3f800000c4ac7423 */ /* 0x000fe400000101c4 */
[----:B------:R-:W-:Y:S01]  /*5110*/  FFMA.FTZ R189, R2, c[0x0][0x29c], -R189 ;  /* 0x0000a70002bd7a23 */ /* 0x000fe200000108bd */
[----:B------:R1:W-:Y:S01]  /*5120*/  MUFU.EX2 R165, R4 ;  /* 0x0000000400a57308 */ /* 0x0003e20000000800 */
[--C-:B------:R-:W-:Y:S02]  /*5130*/  FADD.FTZ R2, R17, -R3.reuse ;  /* 0x8000000311027221 */ /* 0x100fe40000010000 */
[----:B------:R-:W-:Y:S01]  /*5140*/  FMUL.FTZ R204, R0, R164 ;  /* 0x000000a400cc7220 */ /* 0x000fe20000410000 */
[C---:B------:R-:W-:Y:S01]  /*5150*/  IADD3 R0, R180.reuse, 0x20, RZ ;  /* 0x00000020b4007810 */ /* 0x040fe20007ffe0ff */
[----:B--2---:R-:W-:Y:S01]  /*5160*/  FMUL.FTZ R2, R177, R2 ;  /* 0x00000002b1027220 */ /* 0x004fe20000410000 */
[----:B------:R-:W-:Y:S01]  /*5170*/  IADD3 R180, R180, 0x28, RZ ;  /* 0x00000028b4b47810 */ /* 0x000fe20007ffe0ff */
[----:B------:R-:W-:Y:S01]  /*5180*/  FFMA.FTZ R164, -R195, R195, 1 ;  /* 0x3f800000c3a47423 */ /* 0x000fe200000101c3 */
[----:B------:R-:W-:Y:S01]  /*5190*/  IMNMX R0, R248, R0, PT ;  /* 0x00000000f8007217 */ /* 0x000fe20003800200 */
[----:B------:R-:W-:Y:S01]  /*51a0*/  FMUL.FTZ R203, R5, R173 ;  /* 0x000000ad05cb7220 */ /* 0x000fe20000410000 */
[----:B------:R-:W2:Y:S01]  /*51b0*/  MUFU.EX2 R166, R166 ;  /* 0x000000a600a67308 */ /* 0x000ea20000000800 */
[----:B------:R-:W-:Y:S01]  /*51c0*/  FMUL.FTZ R201, R2, R164 ;  /* 0x000000a402c97220 */ /* 0x000fe20000410000 */
[----:B------:R-:W-:Y:S01]  /*51d0*/  ISETP.GT.AND P1, PT, R0, RZ, PT ;  /* 0x000000ff0000720c */ /* 0x000fe20003f24270 */
[----:B------:R-:W2:Y:S01]  /*51e0*/  LDS R2, [R192+0x202a0] ;  /* 0x0202a000c0027984 */ /* 0x000ea20000000800 */
[--C-:B------:R-:W-:Y:S02]  /*51f0*/  FADD.FTZ R5, R20, -R3.reuse ;  /* 0x8000000314057221 */ /* 0x100fe40000010000 */
[----:B------:R-:W-:Y:S02]  /*5200*/  FFMA.FTZ R17, -R198, R198, 1 ;  /* 0x3f800000c6117423 */ /* 0x000fe400000101c6 */
[----:B---3--:R-:W-:Y:S02]  /*5210*/  FMUL.FTZ R5, R176, R5 ;  /* 0x00000005b0057220 */ /* 0x008fe40000410000 */
[----:B------:R-:W3:Y:S02]  /*5220*/  MUFU.EX2 R164, R174 ;  /* 0x000000ae00a47308 */ /* 0x000ee40000000800 */
[----:B------:R-:W-:Y:S02]  /*5230*/  FMUL.FTZ R200, R5, R17 ;  /* 0x0000001105c87220 */ /* 0x000fe40000410000 */
[--C-:B-1----:R-:W-:Y:S02]  /*5240*/  FADD.FTZ R4, R16, -R3.reuse ;  /* 0x8000000310047221 */ /* 0x102fe40000010000 */
[----:B------:R-:W-:Y:S02]  /*5250*/  FFMA.FTZ R16, -R197, R197, 1 ;  /* 0x3f800000c5107423 */ /* 0x000fe400000101c5 */
[----:B------:R-:W-:Y:S02]  /*5260*/  FMUL.FTZ R4, R181, R4 ;  /* 0x00000004b5047220 */ /* 0x000fe40000410000 */
[----:B------:R-:W-:Y:S01]  /*5270*/  FFMA.FTZ R5, -R194, R194, 1 ;  /* 0x3f800000c2057423 */ /* 0x000fe200000101c2 */
[----:B------:R-:W-:Y:S01]  /*5280*/  MUFU.EX2 R189, R189 ;  /* 0x000000bd00bd7308 */ /* 0x000fe20000000800 */
[----:B------:R-:W-:Y:S01]  /*5290*/  FMUL.FTZ R202, R4, R172 ;  /* 0x000000ac04ca7220 */ /* 0x000fe20000410000 */
[----:B------:R-:W-:Y:S01]  /*52a0*/  FSEL R172, R241, -INF , P1 ;  /* 0xff800000f1ac7808 */ /* 0x000fe20000800000 */
[--C-:B------:R-:W-:Y:S01]  /*52b0*/  FADD.FTZ R4, R21, -R3.reuse ;  /* 0x8000000315047221 */ /* 0x100fe20000010000 */
[----:B------:R-:W-:Y:S03]  /*52c0*/  ISETP.GT.AND P1, PT, R0, 0x1, PT ;  /* 0x000000010000780c */ /* 0x000fe60003f24270 */
[--C-:B------:R-:W-:Y:S01]  /*52d0*/  FFMA.FTZ R20, R172, c[0x0][0x29c], -R190.reuse ;  /* 0x0000a700ac147a23 */ /* 0x100fe200000108be */
[----:B------:R-:W-:Y:S01]  /*52e0*/  FSEL R178, R240, -INF , P1 ;  /* 0xff800000f0b27808 */ /* 0x000fe20000800000 */
[----:B----4-:R-:W-:Y:S01]  /*52f0*/  FMUL.FTZ R4, R171, R4 ;  /* 0x00000004ab047220 */ /* 0x010fe20000410000 */
[----:B------:R1:W4:Y:S01]  /*5300*/  MUFU.EX2 R21, R175 ;  /* 0x000000af00157308 */ /* 0x0003220000000800 */
[----:B------:R-:W-:Y:S02]  /*5310*/  ISETP.GT.AND P1, PT, R0, 0x20, PT ;  /* 0x000000200000780c */ /* 0x000fe40003f24270 */
[----:B------:R-:W-:Y:S02]  /*5320*/  FMUL.FTZ R199, R4, R16 ;  /* 0x0000001004c77220 */ /* 0x000fe40000410000 */
[----:B------:R-:W-:Y:S02]  /*5330*/  FADD.FTZ R4, R32, -R3 ;  /* 0x8000000320047221 */ /* 0x000fe40000010000 */
[----:B------:R-:W-:Y:S02]  /*5340*/  FFMA.FTZ R3, -R193, R193, 1 ;  /* 0x3f800000c1037423 */ /* 0x000fe400000101c1 */
[----:B-----5:R-:W-:Y:S01]  /*5350*/  FMUL.FTZ R4, R170, R4 ;  /* 0x00000004aa047220 */ /* 0x020fe20000410000 */
[----:B------:R-:W-:Y:S01]  /*5360*/  MUFU.EX2 R20, R20 ;  /* 0x0000001400147308 */ /* 0x000fe20000000800 */
[----:B------:R-:W-:Y:S02]  /*5370*/  FFMA.FTZ R16, R178, c[0x0][0x29c], -R190 ;  /* 0x0000a700b2107a23 */ /* 0x000fe400000108be */
[----:B------:R-:W-:Y:S02]  /*5380*/  FMUL.FTZ R197, R4, R3 ;  /* 0x0000000304c57220 */ /* 0x000fe40000410000 */
[C---:B------:R-:W-:Y:S01]  /*5390*/  FMUL.FTZ R3, R188.reuse, R33 ;  /* 0x00000021bc037220 */ /* 0x040fe20000410000 */
[----:B------:R-:W-:Y:S01]  /*53a0*/  F2FP.PACK_AB R188, R188, R170 ;  /* 0x000000aabcbc723e */ /* 0x000fe200000000ff */
[--C-:B--2---:R-:W-:Y:S01]  /*53b0*/  FADD.FTZ R7, R7, -R2.reuse ;  /* 0x8000000207077221 */ /* 0x104fe20000010000 */
[----:B------:R-:W-:Y:S01]  /*53c0*/  F2FP.PACK_AB R170, R203, R204 ;  /* 0x000000cccbaa723e */ /* 0x000fe200000000ff */
[----:B------:R-:W-:Y:S01]  /*53d0*/  FMUL.FTZ R195, R3, R5 ;  /* 0x0000000503c37220 */ /* 0x000fe20000410000 */
[----:B------:R-:W2:Y:S01]  /*53e0*/  MUFU.EX2 R16, R16 ;  /* 0x0000001000107308 */ /* 0x000ea20000000800 */
[----:B------:R-:W-:Y:S02]  /*53f0*/  FFMA.FTZ R5, -R230, R230, 1 ;  /* 0x3f800000e6057423 */ /* 0x000fe400000101e6 */
[----:B------:R-:W-:Y:S01]  /*5400*/  FADD.FTZ R18, R18, -R2 ;  /* 0x8000000212127221 */ /* 0x000fe20000010000 */
[----:B-1----:R-:W-:Y:S01]  /*5410*/  FSEL R175, R239, -INF , P1 ;  /* 0xff800000efaf7808 */ /* 0x002fe20000800000 */
[----:B------:R-:W-:Y:S01]  /*5420*/  FMUL.FTZ R3, R167, R7 ;  /* 0x00000007a7037220 */ /* 0x000fe20000410000 */
[----:B------:R-:W-:Y:S01]  /*5430*/  ISETP.GT.AND P1, PT, R0, 0x21, PT ;  /* 0x000000210000780c */ /* 0x000fe20003f24270 */
[----:B------:R-:W-:Y:S02]  /*5440*/  FMUL.FTZ R18, R169, R18 ;  /* 0x00000012a9127220 */ /* 0x000fe40000410000 */
[----:B------:R-:W-:Y:S01]  /*5450*/  FFMA.FTZ R32, R175, c[0x0][0x29c], -R190 ;  /* 0x0000a700af207a23 */ /* 0x000fe200000108be */
[----:B------:R-:W-:Y:S01]  /*5460*/  FSEL R174, R237, -INF , P1 ;  /* 0xff800000edae7808 */ /* 0x000fe20000800000 */
[----:B------:R-:W-:Y:S01]  /*5470*/  FADD.FTZ R179, R34, -R2 ;  /* 0x8000000222b37221 */ /* 0x000fe20000010000 */
[----:B------:R-:W-:Y:S03]  /*5480*/  ISETP.GT.AND P1, PT, R0, 0x40, PT ;  /* 0x000000400000780c */ /* 0x000fe60003f24270 */
[--C-:B------:R-:W-:Y:S01]  /*5490*/  FFMA.FTZ R174, R174, c[0x0][0x29c], -R190.reuse ;  /* 0x0000a700aeae7a23 */ /* 0x100fe200000108be */
[----:B------:R-:W-:Y:S02]  /*54a0*/  FSEL R173, R235, -INF , P1 ;  /* 0xff800000ebad7808 */ /* 0x000fe40000800000 */
[----:B------:R-:W-:Y:S01]  /*54b0*/  ISETP.GT.AND P1, PT, R0, 0x41, PT ;  /* 0x000000410000780c */ /* 0x000fe20003f24270 */
[----:B------:R1:W-:Y:S02]  /*54c0*/  MUFU.EX2 R7, R174 ;  /* 0x000000ae00077308 */ /* 0x0003e40000000800 */
[--C-:B------:R-:W-:Y:S01]  /*54d0*/  FFMA.FTZ R175, R173, c[0x0][0x29c], -R190.reuse ;  /* 0x0000a700adaf7a23 */ /* 0x100fe200000108be */
[----:B------:R-:W-:Y:S02]  /*54e0*/  FSEL R172, R234, -INF , P1 ;  /* 0xff800000eaac7808 */ /* 0x000fe40000800000 */
[----:B------:R-:W-:Y:S03]  /*54f0*/  ISETP.GT.AND P1, PT, R0, 0x60, PT ;  /* 0x000000600000780c */ /* 0x000fe60003f24270 */
[--C-:B------:R-:W-:Y:S01]  /*5500*/  FFMA.FTZ R178, R172, c[0x0][0x29c], -R190.reuse ;  /* 0x0000a700acb27a23 */ /* 0x100fe200000108be */
[----:B------:R-:W-:Y:S02]  /*5510*/  FSEL R17, R233, -INF , P1 ;  /* 0xff800000e9117808 */ /* 0x000fe40000800000 */
[----:B------:R-:W-:Y:S02]  /*5520*/  ISETP.GT.AND P1, PT, R0, 0x61, PT ;  /* 0x000000610000780c */ /* 0x000fe40003f24270 */
[----:B------:R-:W-:Y:S01]  /*5530*/  IMNMX R0, R248, R180, PT ;  /* 0x000000b4f8007217 */ /* 0x000fe20003800200 */
[--C-:B------:R-:W-:Y:S01]  /*5540*/  FFMA.FTZ R183, R17, c[0x0][0x29c], -R190.reuse ;  /* 0x0000a70011b77a23 */ /* 0x100fe200000108be */
[----:B------:R-:W-:Y:S01]  /*5550*/  FSEL R4, R232, -INF , P1 ;  /* 0xff800000e8047808 */ /* 0x000fe20000800000 */
[----:B------:R5:W2:Y:S01]  /*5560*/  MUFU.EX2 R17, R32 ;  /* 0x0000002000117308 */ /* 0x000aa20000000800 */
[----:B------:R-:W-:Y:S03]  /*5570*/  ISETP.GT.AND P1, PT, R0, RZ, PT ;  /* 0x000000ff0000720c */ /* 0x000fe60003f24270 */
[----:B------:R-:W-:Y:S02]  /*5580*/  FFMA.FTZ R190, R4, c[0x0][0x29c], -R190 ;  /* 0x0000a70004be7a23 */ /* 0x000fe400000108be */
[--C-:B------:R-:W-:Y:S02]  /*5590*/  FADD.FTZ R4, R6, -R2.reuse ;  /* 0x8000000206047221 */ /* 0x100fe40000010000 */
[----:B------:R-:W-:Y:S01]  /*55a0*/  FFMA.FTZ R6, -R229, R229, 1 ;  /* 0x3f800000e5067423 */ /* 0x000fe200000101e5 */
[----:B-1----:R-:W-:Y:S01]  /*55b0*/  F2FP.PACK_AB R174, R195, R197 ;  /* 0x000000c5c3ae723e */ /* 0x002fe200000000ff */
[----:B------:R-:W-:Y:S02]  /*55c0*/  FMUL.FTZ R4, R168, R4 ;  /* 0x00000004a8047220 */ /* 0x000fe40000410000 */
[----:B------:R-:W-:Y:S02]  /*55d0*/  FMUL.FTZ R185, R3, R6 ;  /* 0x0000000603b97220 */ /* 0x000fe40000410000 */
[----:B------:R-:W-:Y:S02]  /*55e0*/  FMUL.FTZ R193, R4, R5 ;  /* 0x0000000504c17220 */ /* 0x000fe40000410000 */
[--C-:B------:R-:W-:Y:S01]  /*55f0*/  FADD.FTZ R5, R19, -R2.reuse ;  /* 0x8000000213057221 */ /* 0x100fe20000010000 */
[----:B------:R1:W1:Y:S01]  /*5600*/  MUFU.EX2 R4, R175 ;  /* 0x000000af00047308 */ /* 0x0002620000000800 */
[----:B------:R-:W-:Y:S02]  /*5610*/  FFMA.FTZ R6, -R227, R227, 1 ;  /* 0x3f800000e3067423 */ /* 0x000fe400000101e3 */
[----:B------:R-:W-:Y:S02]  /*5620*/  FFMA.FTZ R3, -R228, R228, 1 ;  /* 0x3f800000e4037423 */ /* 0x000fe400000101e4 */
[----:B------:R-:W-:Y:S01]  /*5630*/  FMUL.FTZ R5, R166, R5 ;  /* 0x00000005a6057220 */ /* 0x000fe20000410000 */
[----:B-----5:R-:W-:Y:S01]  /*5640*/  FSEL R32, R247, -INF , P1 ;  /* 0xff800000f7207808 */ /* 0x020fe20000800000 */
[----:B------:R-:W-:Y:S01]  /*5650*/  FMUL.FTZ R194, R18, R6 ;  /* 0x0000000612c27220 */ /* 0x000fe20000410000 */
[----:B------:R-:W-:Y:S01]  /*5660*/  ISETP.GT.AND P1, PT, R0, 0x1, PT ;  /* 0x000000010000780c */ /* 0x000fe20003f24270 */
[----:B------:R-:W-:Y:S01]  /*5670*/  FMUL.FTZ R187, R5, R3 ;  /* 0x0000000305bb7220 */ /* 0x000fe20000410000 */
[----:B------:R5:W2:Y:S01]  /*5680*/  MUFU.EX2 R6, R178 ;  /* 0x000000b200067308 */ /* 0x000aa20000000800 */
[--C-:B------:R-:W-:Y:S01]  /*5690*/  FFMA.FTZ R32, R32, c[0x0][0x29c], -R191.reuse ;  /* 0x0000a70020207a23 */ /* 0x100fe200000108bf */
[----:B------:R-:W-:Y:S01]  /*56a0*/  FSEL R180, R246, -INF , P1 ;  /* 0xff800000f6b47808 */ /* 0x000fe20000800000 */
[--C-:B------:R-:W-:Y:S01]  /*56b0*/  FADD.FTZ R3, R22, -R2.reuse ;  /* 0x8000000216037221 */ /* 0x100fe20000010000 */
[----:B------:R-:W-:Y:S01]  /*56c0*/  F2FP.PACK_AB R22, R167, R168 ;  /* 0x000000a8a716723e */ /* 0x000fe200000000ff */
[----:B------:R-:W-:Y:S01]  /*56d0*/  FFMA.FTZ R5, -R226, R226, 1 ;  /* 0x3f800000e2057423 */ /* 0x000fe200000101e2 */
[----:B------:R-:W-:Y:S01]  /*56e0*/  ISETP.GT.AND P1, PT, R0, 0x20, PT ;  /* 0x000000200000780c */ /* 0x000fe20003f24270 */
[----:B------:R-:W-:Y:S02]  /*56f0*/  FMUL.FTZ R3, R165, R3 ;  /* 0x00000003a5037220 */ /* 0x000fe40000410000 */
[--C-:B------:R-:W-:Y:S01]  /*5700*/  FFMA.FTZ R34, R180, c[0x0][0x29c], -R191.reuse ;  /* 0x0000a700b4227a23 */ /* 0x100fe200000108bf */
[----:B------:R3:W-:Y:S01]  /*5710*/  MUFU.EX2 R168, R32 ;  /* 0x0000002000a87308 */ /* 0x0007e20000000800 */
[----:B------:R-:W-:Y:S01]  /*5720*/  FMUL.FTZ R186, R3, R5 ;  /* 0x0000000503ba7220 */ /* 0x000fe20000410000 */
[----:B------:R-:W-:Y:S01]  /*5730*/  FSEL R173, R245, -INF , P1 ;  /* 0xff800000f5ad7808 */ /* 0x000fe20000800000 */
[--C-:B-1----:R-:W-:Y:S01]  /*5740*/  FADD.FTZ R175, R23, -R2.reuse ;  /* 0x8000000217af7221 */ /* 0x102fe20000010000 */
[----:B------:R-:W-:Y:S02]  /*5750*/  ISETP.GT.AND P1, PT, R0, 0x21, PT ;  /* 0x000000210000780c */ /* 0x000fe40003f24270 */
[----:B------:R-:W-:Y:S01]  /*5760*/  F2FP.PACK_AB R23, R182, R184 ;  /* 0x000000b8b617723e */ /* 0x000fe200000000ff */
[--C-:B------:R-:W-:Y:S01]  /*5770*/  FFMA.FTZ R180, R173, c[0x0][0x29c], -R191.reuse ;  /* 0x0000a700adb47a23 */ /* 0x100fe200000108bf */
[----:B------:R-:W-:Y:S02]  /*5780*/  FSEL R172, R244, -INF , P1 ;  /* 0xff800000f4ac7808 */ /* 0x000fe40000800000 */
[----:B------:R1:W1:Y:S01]  /*5790*/  MUFU.EX2 R5, R183 ;  /* 0x000000b700057308 */ /* 0x0002620000000800 */
[----:B------:R-:W-:Y:S02]  /*57a0*/  ISETP.GT.AND P1, PT, R0, 0x40, PT ;  /* 0x000000400000780c */ /* 0x000fe40003f24270 */
[----:B------:R-:W-:Y:S01]  /*57b0*/  F2FP.PACK_AB R173, R199, R200 ;  /* 0x000000c8c7ad723e */ /* 0x000fe200000000ff */
[----:B-----5:R-:W-:Y:S01]  /*57c0*/  FADD.FTZ R178, R35, -R2 ;  /* 0x8000000223b27221 */ /* 0x020fe20000010000 */
[----:B------:R-:W-:Y:S01]  /*57d0*/  FSEL R33, R242, -INF , P1 ;  /* 0xff800000f2217808 */ /* 0x000fe20000800000 */
[----:B------:R-:W5:Y:S01]  /*57e0*/  LDS R2, [R192+0x20300] ;  /* 0x02030000c0027984 */ /* 0x000f620000000800 */
[C---:B------:R-:W-:Y:S01]  /*57f0*/  ISETP.GT.AND P1, PT, R0.reuse, 0x41, PT ;  /* 0x000000410000780c */ /* 0x040fe20003f24270 */
[----:B------:R-:W-:Y:S02]  /*5800*/  FFMA.FTZ R35, -R231, R231, 1 ;  /* 0x3f800000e7237423 */ /* 0x000fe400000101e7 */
[----:B------:R2:W2:Y:S01]  /*5810*/  MUFU.EX2 R3, R190 ;  /* 0x000000be00037308 */ /* 0x0004a20000000800 */
[----:B------:R-:W-:Y:S02]  /*5820*/  FSEL R19, R243, -INF , P1 ;  /* 0xff800000f3137808 */ /* 0x000fe40000800000 */
[----:B------:R-:W-:Y:S02]  /*5830*/  ISETP.GT.AND P1, PT, R0, 0x60, PT ;  /* 0x000000600000780c */ /* 0x000fe40003f24270 */
[C---:B---3--:R-:W-:Y:S01]  /*5840*/  F2FP.PACK_AB R32, R164.reuse, R165 ;  /* 0x000000a5a420723e */ /* 0x048fe200000000ff */
[----:B------:R-:W-:Y:S01]  /*5850*/  FMUL.FTZ R165, R164, R175 ;  /* 0x000000afa4a57220 */ /* 0x000fe20000410000 */
[----:B------:R-:W-:Y:S01]  /*5860*/  FSEL R18, R238, -INF , P1 ;  /* 0xff800000ee127808 */ /* 0x000fe20000800000 */
[--C-:B------:R-:W-:Y:S01]  /*5870*/  FFMA.FTZ R196, R19, c[0x0][0x29c], -R191.reuse ;  /* 0x0000a70013c47a23 */ /* 0x100fe200000108bf */
[----:B------:R-:W-:Y:S01]  /*5880*/  ISETP.GT.AND P1, PT, R0, 0x61, PT ;  /* 0x000000610000780c */ /* 0x000fe20003f24270 */
[----:B------:R3:W3:Y:S01]  /*5890*/  MUFU.EX2 R164, R34 ;  /* 0x0000002200a47308 */ /* 0x0006e20000000800 */
[----:B------:R-:W-:Y:S01]  /*58a0*/  FMUL.FTZ R167, R165, R35 ;  /* 0x00000023a5a77220 */ /* 0x000fe20000410000 */
[----:B------:R-:W-:Y:S01]  /*58b0*/  F2FP.PACK_AB R19, R177, R181 ;  /* 0x000000b5b113723e */ /* 0x000fe200000000ff */
[--C-:B------:R-:W-:Y:S01]  /*58c0*/  FFMA.FTZ R198, R18, c[0x0][0x29c], -R191.reuse ;  /* 0x0000a70012c67a23 */ /* 0x100fe200000108bf */
[----:B------:R-:W-:Y:S01]  /*58d0*/  FSEL R0, R236, -INF , P1 ;  /* 0xff800000ec007808 */ /* 0x000fe20000800000 */
[--C-:B-1----:R-:W-:Y:S01]  /*58e0*/  FFMA.FTZ R183, R172, c[0x0][0x29c], -R191.reuse ;  /* 0x0000a700acb77a23 */ /* 0x102fe200000108bf */
[----:B------:R-:W-:Y:S01]  /*58f0*/  F2FP.PACK_AB R172, R171, R176 ;  /* 0x000000b0abac723e */ /* 0x000fe200000000ff */
[----:B------:R-:W-:Y:S01]  /*5900*/  FFMA.FTZ R18, -R225, R225, 1 ;  /* 0x3f800000e1127423 */ /* 0x000fe200000101e1 */
[----:B------:R-:W-:Y:S02]  /*5910*/  F2FP.PACK_AB R171, R201, R202 ;  /* 0x000000cac9ab723e */ /* 0x000fe400000000ff */
[----:B------:R-:W-:Y:S01]  /*5920*/  MUFU.EX2 R35, R180 ;  /* 0x000000b400237308 */ /* 0x000fe20000000800 */
[----:B------:R-:W-:Y:S02]  /*5930*/  F2FP.PACK_AB R165, R187, R194 ;  /* 0x000000c2bba5723e */ /* 0x000fe400000000ff */
[----:B------:R-:W-:Y:S01]  /*5940*/  F2FP.PACK_AB R167, R167, R186 ;  /* 0x000000baa7a7723e */ /* 0x000fe200000000ff */
[--C-:B--2---:R-:W-:Y:S01]  /*5950*/  FFMA.FTZ R190, R33, c[0x0][0x29c], -R191.reuse ;  /* 0x0000a70021be7a23 */ /* 0x104fe200000108bf */
[----:B------:R-:W-:Y:S01]  /*5960*/  F2FP.PACK_AB R33, R166, R169 ;  /* 0x000000a9a621723e */ /* 0x000fe200000000ff */
[----:B------:R-:W-:Y:S01]  /*5970*/  FFMA.FTZ R191, R0, c[0x0][0x29c], -R191 ;  /* 0x0000a70000bf7a23 */ /* 0x000fe200000108bf */
[----:B------:R-:W-:Y:S01]  /*5980*/  F2FP.PACK_AB R169, R185, R193 ;  /* 0x000000c1b9a9723e */ /* 0x000fe200000000ff */
[----:B----4-:R-:W-:Y:S01]  /*5990*/  FMUL.FTZ R166, R21, R179 ;  /* 0x000000b315a67220 */ /* 0x010fe20000410000 */
[----:B------:R-:W-:Y:S01]  /*59a0*/  PLOP3.LUT P1, PT, PT, PT, UP0, 0x80, 0x0 ;  /* 0x000000000000781c */ /* 0x000fe20003f2f008 */
[----:B------:R-:W-:Y:S02]  /*59b0*/  FFMA.FTZ R0, -R205, R205, 1 ;  /* 0x3f800000cd007423 */ /* 0x000fe400000101cd */
[----:B------:R-:W-:Y:S01]  /*59c0*/  FMUL.FTZ R18, R166, R18 ;  /* 0x00000012a6127220 */ /* 0x000fe20000410000 */
[C---:B---3--:R-:W-:Y:S01]  /*59d0*/  F2FP.PACK_AB R34, R189.reuse, R21 ;  /* 0x00000015bd22723e */ /* 0x048fe200000000ff */
[----:B------:R-:W-:Y:S01]  /*59e0*/  FMUL.FTZ R189, R189, R178 ;  /* 0x000000b2bdbd7220 */ /* 0x000fe20000410000 */
[----:B------:R-:W-:Y:S01]  /*59f0*/  F2FP.PACK_AB R21, R16, R20 ;  /* 0x000000141015723e */ /* 0x000fe200000000ff */
[--C-:B-----5:R-:W-:Y:S02]  /*5a00*/  FADD.FTZ R8, R8, -R2.reuse ;  /* 0x8000000208087221 */ /* 0x120fe40000010000 */
[----:B------:R-:W-:Y:S02]  /*5a10*/  FMUL.FTZ R0, R189, R0 ;  /* 0x00000000bd007220 */ /* 0x000fe40000410000 */
[--C-:B------:R-:W-:Y:S02]  /*5a20*/  FADD.FTZ R12, R12, -R2.reuse ;  /* 0x800000020c0c7221 */ /* 0x100fe40000010000 */
[----:B------:R-:W-:Y:S01]  /*5a30*/  FMUL.FTZ R175, R20, R8 ;  /* 0x0000000814af7220 */ /* 0x000fe20000410000 */
[----:B------:R-:W-:Y:S01]  /*5a40*/  F2FP.PACK_AB R166, R0, R18 ;  /* 0x0000001200a6723e */ /* 0x000fe200000000ff */
[----:B------:R-:W-:Y:S01]  /*5a50*/  FFMA.FTZ R0, -R239, R239, 1 ;  /* 0x3f800000ef007423 */ /* 0x000fe200000101ef */
[----:B------:R-:W1:Y:S01]  /*5a60*/  MUFU.EX2 R18, R183 ;  /* 0x000000b700127308 */ /* 0x000e620000000800 */
[----:B------:R-:W-:Y:S02]  /*5a70*/  FFMA.FTZ R8, -R241, R241, 1 ;  /* 0x3f800000f1087423 */ /* 0x000fe400000101f1 */
[----:B------:R-:W-:Y:S01]  /*5a80*/  FMUL.FTZ R12, R17, R12 ;  /* 0x0000000c110c7220 */ /* 0x000fe20000410000 */
[----:B------:R-:W-:Y:S01]  /*5a90*/  F2FP.PACK_AB R17, R7, R17 ;  /* 0x000000110711723e */ /* 0x000fe200000000ff */
[--C-:B------:R-:W-:Y:S02]  /*5aa0*/  FADD.FTZ R9, R9, -R2.reuse ;  /* 0x8000000209097221 */ /* 0x100fe40000010000 */
[--C-:B------:R-:W-:Y:S02]  /*5ab0*/  FADD.FTZ R13, R13, -R2.reuse ;  /* 0x800000020d0d7221 */ /* 0x100fe40000010000 */
[----:B------:R-:W-:Y:S01]  /*5ac0*/  FMUL.FTZ R177, R175, R8 ;  /* 0x00000008afb17220 */ /* 0x000fe20000410000 */
[----:B------:R-:W-:Y:S01]  /*5ad0*/  MUFU.EX2 R20, R190 ;  /* 0x000000be00147308 */ /* 0x000fe20000000800 */
[----:B------:R-:W-:Y:S02]  /*5ae0*/  FMUL.FTZ R175, R12, R0 ;  /* 0x000000000caf7220 */ /* 0x000fe40000410000 */
[--C-:B------:R-:W-:Y:S01]  /*5af0*/  FADD.FTZ R24, R24, -R2.reuse ;  /* 0x8000000218187221 */ /* 0x100fe20000010000 */
[----:B------:R-:W2:Y:S01]  /*5b00*/  LDS R0, [R192+0x20320] ;  /* 0x02032000c0007984 */ /* 0x000ea20000000800 */
[--C-:B------:R-:W-:Y:S02]  /*5b10*/  FADD.FTZ R25, R25, -R2.reuse ;  /* 0x8000000219197221 */ /* 0x100fe40000010000 */
[--C-:B------:R-:W-:Y:S01]  /*5b20*/  FADD.FTZ R29, R29, -R2.reuse ;  /* 0x800000021d1d7221 */ /* 0x100fe20000010000 */
[----:B------:R-:W-:Y:S01]  /*5b30*/  STS [R224+0x20480], R23 ;  /* 0x02048017e0007388 */ /* 0x000fe20000000800 */
[----:B------:R-:W-:Y:S01]  /*5b40*/  FMUL.FTZ R9, R16, R9 ;  /* 0x0000000910097220 */ /* 0x000fe20000410000 */
[----:B------:R-:W3:Y:S01]  /*5b50*/  MUFU.EX2 R12, R196 ;  /* 0x000000c4000c7308 */ /* 0x000ee20000000800 */
        /* <DEDUP_REMOVED lines=26> */
[----:B------:R-:W-:Y:S01]  /*5d00*/  F2FP.PACK_AB R3, R164, R168 ;  /* 0x000000a8a403723e */ /* 0x000fe200000000ff */
        /* <DEDUP_REMOVED lines=22> */
[----:B---3--:R-:W-:Y:S01]  /*5e70*/  FMUL.FTZ R27, R12, R27 ;  /* 0x0000001b0c1b7220 */ /* 0x008fe20000410000 */
[----:B------:R-:W-:Y:S01]  /*5e80*/  STS [R223+0x2400], R34 ;  /* 0x00240022df007388 */ /* 0x000fe20000000800 */
[----:B--2---:R-:W-:Y:S02]  /*5e90*/  FFMA.FTZ R3, -R246, R246, 1 ;  /* 0x3f800000f6037423 */ /* 0x004fe400000101f6 */
[----:B------:R-:W-:Y:S01]  /*5ea0*/  FADD.FTZ R31, R31, -R0 ;  /* 0x800000001f1f7221 */ /* 0x000fe20000010000 */
[----:B------:R2:W-:Y:S01]  /*5eb0*/  STS [R224+0x23480], R4 ;  /* 0x02348004e0007388 */ /* 0x0005e20000000800 */
[----:B------:R-:W-:Y:S02]  /*5ec0*/  FMUL.FTZ R10, R10, R3 ;  /* 0x000000030a0a7220 */ /* 0x000fe40000410000 */
[----:B------:R-:W-:Y:S01]  /*5ed0*/  FFMA.FTZ R3, -R245, R245, 1 ;  /* 0x3f800000f5037423 */ /* 0x000fe200000101f5 */
[----:B----4-:R-:W-:Y:S01]  /*5ee0*/  F2FP.PACK_AB R2, R12, R20 ;  /* 0x000000140c02723e */ /* 0x010fe200000000ff */
[----:B------:R-:W-:Y:S02]  /*5ef0*/  FMUL.FTZ R20, R20, R26 ;  /* 0x0000001a14147220 */ /* 0x000fe40000410000 */
[----:B------:R-:W-:Y:S02]  /*5f00*/  FMUL.FTZ R3, R14, R3 ;  /* 0x000000030e037220 */ /* 0x000fe40000410000 */
[----:B------:R3:W-:Y:S01]  /*5f10*/  STS [R224+0x23880], R2 ;  /* 0x02388002e0007388 */ /* 0x0007e20000000800 */
[----:B------:R-:W-:Y:S02]  /*5f20*/  FFMA.FTZ R0, -R242, R242, 1 ;  /* 0x3f800000f2007423 */ /* 0x000fe400000101f2 */
[----:B-1----:R-:W-:Y:S01]  /*5f30*/  FMUL.FTZ R31, R6, R31 ;  /* 0x0000001f061f7220 */ /* 0x002fe20000410000 */
[----:B------:R1:W-:Y:S01]  /*5f40*/  STS [R223+0x3000], R5 ;  /* 0x00300005df007388 */ /* 0x0003e20000000800 */
[----:B--2---:R-:W-:Y:S04]  /*5f50*/  FFMA.FTZ R4, -R244, R244, 1 ;  /* 0x3f800000f4047423 */ /* 0x004fe800000101f4 */
[----:B------:R-:W-:Y:S05]  /*5f60*/  FMUL.FTZ R4, R15, R4 ;  /* 0x000000040f047220 */ /* 0x000fea0000410000 */
[----:B------:R-:W-:Y:S01]  /*5f70*/  F2FP.PACK_AB R4, R4, R3 ;  /* 0x000000030404723e */ /* 0x000fe200000000ff */
[----:B---3--:R-:W-:Y:S02]  /*5f80*/  FFMA.FTZ R2, -R247, R247, 1 ;  /* 0x3f800000f7027423 */ /* 0x008fe400000101f7 */
[----:B------:R-:W-:Y:S02]  /*5f90*/  FFMA.FTZ R3, -R243, R243, 1 ;  /* 0x3f800000f3037423 */ /* 0x000fe400000101f3 */
[----:B------:R-:W-:Y:S01]  /*5fa0*/  FMUL.FTZ R11, R168, R2 ;  /* 0x00000002a80b7220 */ /* 0x000fe20000410000 */
[----:B------:R-:W-:Y:S01]  /*5fb0*/  F2FP.PACK_AB R2, R6, R7 ;  /* 0x000000070602723e */ /* 0x000fe200000000ff */
[----:B-1----:R-:W-:Y:S02]  /*5fc0*/  FMUL.FTZ R5, R7, R30 ;  /* 0x0000001e07057220 */ /* 0x002fe40000410000 */
[----:B------:R-:W-:Y:S02]  /*5fd0*/  FMUL.FTZ R7, R20, R0 ;  /* 0x0000000014077220 */ /* 0x000fe40000410000 */
[----:B------:R1:W-:Y:S01]  /*5fe0*/  STS [R223+0x3400], R2 ;  /* 0x00340002df007388 */ /* 0x0003e20000000800 */
[----:B------:R-:W-:Y:S02]  /*5ff0*/  FFMA.FTZ R6, -R236, R236, 1 ;  /* 0x3f800000ec067423 */ /* 0x000fe400000101ec */
[----:B------:R-:W-:Y:S01]  /*6000*/  FMUL.FTZ R3, R27, R3 ;  /* 0x000000031b037220 */ /* 0x000fe20000410000 */
[----:B------:R-:W-:Y:S01]  /*6010*/  BAR.SYNC.DEFER_BLOCKING 0x0 ;  /* 0x0000000000007b1d */ /* 0x000fe20000010000 */
[----:B------:R-:W-:Y:S03]  /*6020*/  FFMA.FTZ R0, -R238, R238, 1 ;  /* 0x3f800000ee007423 */ /* 0x000fe600000101ee */
[----:B------:R-:W-:Y:S01]  /*6030*/  F2FP.PACK_AB R3, R3, R7 ;  /* 0x000000070303723e */ /* 0x000fe200000000ff */
[----:B------:R-:W-:Y:S02]  /*6040*/  FMUL.FTZ R5, R5, R0 ;  /* 0x0000000005057220 */ /* 0x000fe40000410000 */
[----:B------:R-:W-:Y:S05]  /*6050*/  FMUL.FTZ R0, R31, R6 ;  /* 0x000000061f007220 */ /* 0x000fea0000410000 */
[----:B------:R-:W-:Y:S02]  /*6060*/  F2FP.PACK_AB R0, R0, R5 ;  /* 0x000000050000723e */ /* 0x000fe400000000ff */
[----:B-1----:R-:W-:Y:S01]  /*6070*/  F2FP.PACK_AB R2, R10, R11 ;  /* 0x0000000b0a02723e */ /* 0x002fe200000000ff */
        /* <DEDUP_REMOVED lines=119> */
[----:B-12-4-:R-:W2:Y:S01]  /*67f0*/  LDL R209, [R1+0x10] ;  /* 0x0000100001d17983 */ /* 0x016ea20000100800 */
[----:B------:R-:W-:Y:S02]  /*6800*/  ULDC.64 UR6, c[0x0][0x208] ;  /* 0x0000820000067ab9 */ /* 0x000fe40000000a00 */
[----:B------:R-:W-:Y:S01]  /*6810*/  USHF.R.S32.HI UR4, URZ, 0x1f, UR25 ;  /* 0x0000001f3f047899 */ /* 0x000fe20008011419 */
[----:B------:R-:W3:Y:S01]  /*6820*/  LDL.64 R228, [R1] ;  /* 0x0000000001e47983 */ /* 0x000ee20000100a00 */
        /* <DEDUP_REMOVED lines=8> */
[----:B------:R-:W-:Y:S03]  /*68b0*/  IMAD.U32 R7, RZ, RZ, UR6 ;  /* 0x00000006ff077e24 */ /* 0x000fe6000f8e00ff */
[----:B------:R-:W-:Y:S01]  /*68c0*/  USHF.L.U64.HI UR4, UR26, 0x6, UR4 ;  /* 0x000000061a047899 */ /* 0x000fe20008010204 */
[----:B------:R-:W-:Y:S05]  /*68d0*/  IMAD.U32 R13, RZ, RZ, UR25 ;  /* 0x00000019ff0d7e24 */ /* 0x000fea000f8e00ff */
[----:B------:R-:W-:Y:S01]  /*68e0*/  IMAD.U32 R4, RZ, RZ, UR4 ;  /* 0x00000004ff047e24 */ /* 0x000fe2000f8e00ff */
[----:B---3--:R-:W-:Y:S01]  /*68f0*/  IADD3 R7, P2, P1, R228, UR8, R7 ;  /* 0x00000008e4077c10 */ /* 0x008fe2000f95e007 */
[----:B--2---:R-:W-:Y:S02]  /*6900*/  IMAD.MOV.U32 R230, RZ, RZ, R209 ;  /* 0x000000ffffe67224 */ /* 0x004fe400078e00d1 */
[----:B------:R-:W2:Y:S01]  /*6910*/  LDL R209, [R1+0x40] ;  /* 0x0000400001d17983 */ /* 0x000ea20000100800 */
[----:B------:R-:W-:Y:S02]  /*6920*/  IADD3.X R12, R251, UR9, R4, P2, P1 ;  /* 0x00000009fb0c7c10 */ /* 0x000fe400097e2404 */
[----:B----4-:R-:W-:Y:S04]  /*6930*/  IADD3 R4, P1, R240, UR25, RZ ;  /* 0x00000019f0047c10 */ /* 0x010fe8000ff3e0ff */
        /* <DEDUP_REMOVED lines=9> */
[----:B------:R-:W-:Y:S02]  /*69d0*/  IADD3 R5, -R230, UR13, -R13 ;  /* 0x0000000de6057c10 */ /* 0x000fe4000fffe90d */
[----:B------:R-:W-:Y:S02]  /*69e0*/  LEA.HI.X R7, R7, c[0x0][0x1f4], R12, 0x1, P1 ;  /* 0x00007d0007077a11 */ /* 0x000fe400008f0c0c */
[C---:B------:R-:W-:Y:S01]  /*69f0*/  ISETP.LT.OR P1, PT, R5.reuse, 0x1, !P4 ;  /* 0x000000010500780c */ /* 0x040fe20006721670 */
[----:B--2---:R-:W-:Y:S02]  /*6a00*/  IMAD R4, R4, 0x4000, R209 ;  /* 0x0000400004047824 */ /* 0x004fe400078e02d1 */
[----:B------:R-:W1:Y:S10]  /*6a10*/  S2R R209, SR_TID.X ;  /* 0x0000000000d17919 */ /* 0x000e740000002100 */
[----:B------:R-:W-:Y:S01]  /*6a20*/  @!PT LDS RZ, [RZ] ;  /* 0x00000000fffff984 */ /* 0x000fe20000000800 */
[----:B------:R-:W-:Y:S01]  /*6a30*/  @!PT LDS RZ, [RZ] ;  /* 0x00000000fffff984 */ /* 0x000fe20000000800 */
[----:B------:R-:W-:Y:S01]  /*6a40*/  @!PT LDS RZ, [RZ] ;  /* 0x00000000fffff984 */ /* 0x000fe20000000800 */
[----:B------:R2:W-:Y:S01]  /*6a50*/  LDGSTS.E.BYPASS.LTC128B.128 [R4], [R8.64], !P1 ;  /* 0x0000000008047fae */ /* 0x0005e2000c901d52 */
[C---:B------:R-:W-:Y:S11]  /*6a60*/  ISETP.LT.OR P1, PT, R5.reuse, 0x1, !P5 ;  /* 0x000000010500780c */ /* 0x040ff60006f21670 */
[----:B------:R-:W-:Y:S02]  /*6a70*/  @!UPT UIADD3 URZ, URZ, URZ, URZ ;  /* 0x0000003f3f3ff290 */ /* 0x000fe4000fffe03f */
[----:B------:R2:W-:Y:S01]  /*6a80*/  LDGSTS.E.BYPASS.LTC128B.128 [R4+0x2000], [R8.64+0x80], !P1 ;  /* 0x0200008008047fae */ /* 0x0005e2000c901d52 */
[----:B------:R-:W-:Y:S01]  /*6a90*/  ISETP.LT.OR P1, PT, R5, 0x21, !P4 ;  /* 0x000000210500780c */ /* 0x000fe20006721670 */
[----:B-1----:R-:W-:Y:S11]  /*6aa0*/  IMAD.SHL.U32 R209, R209, 0x4, RZ ;  /* 0x00000004d1d17824 */ /* 0x002ff600078e00ff */
[----:B------:R-:W-:Y:S01]  /*6ab0*/  @!UPT UIADD3 URZ, URZ, URZ, URZ ;  /* 0x0000003f3f3ff290 */ /* 0x000fe2000fffe03f */
[----:B------:R2:W-:Y:S01]  /*6ac0*/  LDGSTS.E.BYPASS.LTC128B.128 [R4+0x1000], [R6.64], !P1 ;  /* 0x0100000006047fae */ /* 0x0005e2000c901d52 */
[----:B------:R-:W-:Y:S01]  /*6ad0*/  ISETP.LT.OR P1, PT, R5, 0x21, !P5 ;  /* 0x000000210500780c */ /* 0x000fe20006f21670 */
[----:B------:R-:W-:Y:S04]  /*6ae0*/  IMAD.U32 R5, RZ, RZ, UR24 ;  /* 0x00000018ff057e24 */ /* 0x000fe8000f8e00ff */
[----:B------:R-:W-:Y:S04]  /*6af0*/  @!P3 IMAD R5, R5, 0x40, R209 ;  /* 0x000000400505b824 */ /* 0x000fe800078e02d1 */
[----:B------:R-:W-:Y:S04]  /*6b00*/  @!P3 IMAD.SHL.U32 R5, R5, 0x4, RZ ;  /* 0x000000040505b824 */ /* 0x000fe800078e00ff */
[----:B------:R2:W-:Y:S04]  /*6b10*/  LDGSTS.E.BYPASS.LTC128B.128 [R4+0x3000], [R6.64+0x80], !P1 ;  /* 0x0300008006047fae */ /* 0x0005e8000c901d52 */
[----:B------:R2:W-:Y:S02]  /*6b20*/  @!P3 LDGSTS.E.BYPASS.LTC128B.128 [R5+0x20280], [R10.64] ;  /* 0x202800000a05bfae */ /* 0x0005e4000b901d52 */
.L_x_2048:
[-C--:B-12-4-:R-:W-:Y:S01]  /*6b30*/  HMMA.16816.F32 R4, R164, R16.reuse, RZ ;  /* 0x00000010a404723c */ /* 0x096fe200000018ff */
[----:B------:R-:W-:Y:S01]  /*6b40*/  LDSM.16.MT88.4 R184, [R0+0x1080] ;  /* 0x0010800000b8783b */ /* 0x000fe20000004200 */
[----:B------:R-:W-:Y:S02]  /*6b50*/  USHF.L.U32 UR23, UR23, 0xd, URZ ;  /* 0x0000000d17177899 */ /* 0x000fe4000800063f */
[----:B------:R-:W-:Y:S01]  /*6b60*/  IMAD.IADD R204, R3, 0x1, R216 ;  /* 0x0000000103cc7824 */ /* 0x000fe200078e02d8 */
[----:B------:R-:W-:Y:S01]  /*6b70*/  UISETP.GE.AND UP0, UPT, UR17, UR11, UPT ;  /* 0x0000000b1100728c */ /* 0x000fe2000bf06270 */
[----:B------:R-:W-:Y:S01]  /*6b80*/  LDSM.16.MT88.4 R192, [R0+0x5080] ;  /* 0x0050800000c0783b */ /* 0x000fe20000004200 */
[----:B------:R-:W-:Y:S01]  /*6b90*/  UIADD3 UR7, UR5, 0x1, URZ ;  /* 0x0000000105077890 */ /* 0x000fe2000fffe03f */
[C---:B------:R-:W-:Y:S01]  /*6ba0*/  HMMA.16816.F32 R8, R28.reuse, R16, RZ ;  /* 0x000000101c08723c */ /* 0x040fe200000018ff */
[----:B------:R-:W-:Y:S02]  /*6bb0*/  UISETP.GE.AND UP3, UPT, UR5, 0x1, UPT ;  /* 0x000000010500788c */ /* 0x000fe4000bf66270 */
[----:B------:R-:W1:Y:S01]  /*6bc0*/  LDSM.16.M88.4 R180, [R204+0x24480] ;  /* 0x02448000ccb4783b */ /* 0x000e620000000200 */
[----:B------:R-:W-:Y:S02]  /*6bd0*/  UIADD3 UR6, UR22, 0x1, URZ ;  /* 0x0000000116067890 */ /* 0x000fe4000fffe03f */
[----:B------:R-:W-:Y:S02]  /*6be0*/  UISETP.GE.AND UP2, UPT, UR22, 0x1, UPT ;  /* 0x000000011600788c */ /* 0x000fe4000bf46270 */
[-C--:B------:R-:W-:Y:S01]  /*6bf0*/  HMMA.16816.F32 R12, R28, R18.reuse, RZ ;  /* 0x000000121c0c723c */ /* 0x080fe200000018ff */
[----:B------:R-:W2:Y:S01]  /*6c00*/  LDSM.16.M88.4 R188, [R204+0x25480] ;  /* 0x02548000ccbc783b */ /* 0x000ea20000000200 */
[----:B------:R-:W-:Y:S02]  /*6c10*/  UIADD3 UR4, UR24, 0x1, URZ ;  /* 0x0000000118047890 */ /* 0x000fe4000fffe03f */
[----:B------:R-:W-:Y:S02]  /*6c20*/  UISETP.GE.AND UP1, UPT, UR24, 0x1, UPT ;  /* 0x000000011800788c */ /* 0x000fe4000bf26270 */
[----:B------:R-:W3:Y:S01]  /*6c30*/  LDL.64 R226, [R1+0x30] ;  /* 0x0000300001e27983 */ /* 0x000ee20000100a00 */
[----:B------:R-:W-:Y:S01]  /*6c40*/  USEL UR5, UR7, URZ, !UP3 ;  /* 0x0000003f07057287 */ /* 0x000fe2000d800000 */
[C---:B------:R-:W-:Y:S01]  /*6c50*/  HMMA.16816.F32 R16, R164.reuse, R18, RZ ;  /* 0x00000012a410723c */ /* 0x040fe200000018ff */
[----:B------:R-:W-:Y:S02]  /*6c60*/  USEL UR22, UR6, URZ, !UP2 ;  /* 0x0000003f06167287 */ /* 0x000fe4000d000000 */
[----:B------:R-:W4:Y:S01]  /*6c70*/  LDL R209, [R1+0x3c] ;  /* 0x00003c0001d17983 */ /* 0x000f220000100800 */
[----:B------:R-:W-:Y:S04]  /*6c80*/  USEL UR24, UR4, URZ, !UP1 ;  /* 0x0000003f04187287 */ /* 0x000fe8000c800000 */
        /* <DEDUP_REMOVED lines=72> */
[----:B------:R-:W-:Y:S03]  /*7110*/  UMOV UR23, UR17 ;  /* 0x0000001100177c82 */ /* 0x000fe60008000000 */
[C---:B------:R-:W-:Y:S04]  /*7120*/  HMMA.16816.F32 R16, R184.reuse, R198, R16 ;  /* 0x000000c6b810723c */ /* 0x040fe80000001810 */
        /* <DEDUP_REMOVED lines=202> */
.L_x_2044:
[----:B------:R-:W-:Y:S05]  /*7dd0*/  @P0 BRA `(.L_x_2050) ;  /* 0x00001fe000000947 */ /* 0x000fea0003800000 */
[----:B------:R-:W-:Y:S01]  /*7de0*/  F2FP.PACK_AB R36, R37, R36 ;  /* 0x000000242524723e */ /* 0x000fe200000000ff */
[----:B------:R-:W-:Y:S01]  /*7df0*/  BAR.SYNC.DEFER_BLOCKING 0x1, 0x100 ;  /* 0x0044000000007b1d */ /* 0x000fe20000010000 */
[----:B------:R-:W-:Y:S02]  /*7e00*/  F2FP.PACK_AB R38, R39, R38 ;  /* 0x000000262726723e */ /* 0x000fe400000000ff */
[----:B------:R-:W-:Y:S02]  /*7e10*/  F2FP.PACK_AB R64, R65, R64 ;  /* 0x000000404140723e */ /* 0x000fe400000000ff */
[----:B------:R-:W-:Y:S01]  /*7e20*/  F2FP.PACK_AB R66, R67, R66 ;  /* 0x000000424342723e */ /* 0x000fe200000000ff */
[----:B------:R-:W1:Y:S01]  /*7e30*/  S2R R37, SR_TID.X ;  /* 0x0000000000257919 */ /* 0x000e620000002100 */
[----:B------:R-:W-:Y:S01]  /*7e40*/  F2FP.PACK_AB R40, R41, R40 ;  /* 0x000000282928723e */ /* 0x000fe200000000ff */
[----:B------:R-:W-:Y:S01]  /*7e50*/  ULDC.64 UR4, c[0x0][0x358] ;  /* 0x0000d60000047ab9 */ /* 0x000fe20000000a00 */
[----:B------:R-:W-:Y:S01]  /*7e60*/  F2FP.PACK_AB R42, R43, R42 ;  /* 0x0000002a2b2a723e */ /* 0x000fe200000000ff */
[----:B------:R-:W-:Y:S01]  /*7e70*/  UISETP.NE.U32.AND UP1, UPT, URZ, UR4, UPT ;  /* 0x000000043f00728c */ /* 0x000fe2000bf25070 */
[----:B------:R-:W-:Y:S01]  /*7e80*/  F2FP.PACK_AB R60, R61, R60 ;  /* 0x0000003c3d3c723e */ /* 0x000fe200000000ff */
[----:B------:R-:W-:Y:S01]  /*7e90*/  UMOV UR6, 0x4 ;  /* 0x0000000400067882 */ /* 0x000fe20000000000 */
[----:B------:R-:W-:Y:S01]  /*7ea0*/  F2FP.PACK_AB R62, R63, R62 ;  /* 0x0000003e3f3e723e */ /* 0x000fe200000000ff */
[----:B------:R-:W-:Y:S01]  /*7eb0*/  UISETP.NE.AND.EX UP1, UPT, URZ, UR5, UPT, UP1 ;  /* 0x000000053f00728c */ /* 0x000fe2000bf25310 */
[----:B------:R-:W-:-:S02]  /*7ec0*/  F2FP.PACK_AB R44, R45, R44 ;  /* 0x0000002c2d2c723e */ /* 0x000fc400000000ff */
[----:B------:R-:W-:Y:S01]  /*7ed0*/  F2FP.PACK_AB R46, R47, R46 ;  /* 0x0000002e2f2e723e */ /* 0x000fe200000000ff */
[----:B------:R-:W-:Y:S01]  /*7ee0*/  ULDC.64 UR4, c[0x0][0x358] ;  /* 0x0000d60000047ab9 */ /* 0x000fe20000000a00 */
[----:B------:R-:W-:Y:S01]  /*7ef0*/  F2FP.PACK_AB R56, R57, R56 ;  /* 0x000000383938723e */ /* 0x000fe200000000ff */
[----:B------:R-:W-:Y:S01]  /*7f00*/  UIMAD.WIDE UR4, UR14, UR6, UR4 ;  /* 0x000000060e0472a5 */ /* 0x000fe2000f8e0204 */
[----:B------:R-:W-:Y:S02]  /*7f10*/  F2FP.PACK_AB R58, R59, R58 ;  /* 0x0000003a3b3a723e */ /* 0x000fe400000000ff */
[----:B------:R-:W-:Y:S02]  /*7f20*/  F2FP.PACK_AB R48, R49, R48 ;  /* 0x000000303130723e */ /* 0x000fe400000000ff */
[----:B------:R-:W-:Y:S02]  /*7f30*/  F2FP.PACK_AB R50, R51, R50 ;  /* 0x000000323332723e */ /* 0x000fe400000000ff */
[----:B------:R-:W-:-:S02]  /*7f40*/  F2FP.PACK_AB R52, R53, R52 ;  /* 0x000000343534723e */ /* 0x000fc400000000ff */
[----:B------:R-:W-:Y:S02]  /*7f50*/  F2FP.PACK_AB R54, R55, R54 ;  /* 0x000000363736723e */ /* 0x000fe400000000ff */
[----:B-1----:R-:W-:Y:S02]  /*7f60*/  SHF.R.S32.HI R35, RZ, 0x1f, R37 ;  /* 0x0000001fff237819 */ /* 0x002fe40000011425 */
[----:B------:R-:W-:Y:S02]  /*7f70*/  F2FP.PACK_AB R68, R69, R68 ;  /* 0x000000444544723e */ /* 0x000fe400000000ff */
[CC--:B-----5:R-:W-:Y:S02]  /*7f80*/  LEA.HI R5, R35.reuse, R37.reuse, RZ, 0x2 ;  /* 0x0000002523057211 */ /* 0x0e0fe400078f10ff */
[----:B----4-:R-:W-:Y:S02]  /*7f90*/  LEA.HI R2, R35, R37, RZ, 0x5 ;  /* 0x0000002523027211 */ /* 0x010fe400078f28ff */
[----:B------:R-:W-:-:S02]  /*7fa0*/  SHF.R.S32.HI R7, RZ, 0x2, R5 ;  /* 0x00000002ff077819 */ /* 0x000fc40000011405 */
[----:B--2---:R-:W-:Y:S02]  /*7fb0*/  SHF.R.S32.HI R0, RZ, 0x1f, R5 ;  /* 0x0000001fff007819 */ /* 0x004fe40000011405 */
[----:B------:R-:W-:Y:S02]  /*7fc0*/  SHF.R.S32.HI R3, RZ, 0x5, R2 ;  /* 0x00000005ff037819 */ /* 0x000fe40000011402 */
[----:B------:R-:W-:Y:S02]  /*7fd0*/  LEA.HI R0, R0, R7, RZ, 0x3 ;  /* 0x0000000700007211 */ /* 0x000fe400078f18ff */
[----:B------:R-:W-:Y:S02]  /*7fe0*/  LEA.HI R6, R35, R37, RZ, 0x6 ;  /* 0x0000002523067211 */ /* 0x000fe400078f30ff */
[----:B------:R-:W-:Y:S02]  /*7ff0*/  LOP3.LUT R0, R0, 0xfffffff8, RZ, 0xc0, !PT ;  /* 0xfffffff800007812 */ /* 0x000fe400078ec0ff */
[----:B------:R-:W-:-:S02]  /*8000*/  SHF.R.U32.HI R6, RZ, 0x3, R6 ;  /* 0x00000003ff067819 */ /* 0x000fc40000011606 */
[----:B------:R-:W-:Y:S01]  /*8010*/  LOP3.LUT R5, R5, 0x3ffffffc, RZ, 0xc0, !PT ;  /* 0x3ffffffc05057812 */ /* 0x000fe200078ec0ff */
[----:B------:R-:W-:Y:S01]  /*8020*/  IMAD.IADD R7, R7, 0x1, -R0 ;  /* 0x0000000107077824 */ /* 0x000fe200078e0a00 */
[----:B------:R-:W-:Y:S02]  /*8030*/  LEA.HI R0, R2, R3, RZ, 0x1 ;  /* 0x0000000302007211 */ /* 0x000fe400078f08ff */
[----:B------:R-:W-:Y:S01]  /*8040*/  F2FP.PACK_AB R70, R71, R70 ;  /* 0x000000464746723e */ /* 0x000fe200000000ff */
[C---:B------:R-:W-:Y:S01]  /*8050*/  IMAD.SHL.U32 R2, R7.reuse, 0x40, RZ ;  /* 0x0000004007027824 */ /* 0x040fe200078e00ff */
[----:B------:R-:W-:Y:S02]  /*8060*/  LOP3.LUT R4, R0, 0x1ffffe, RZ, 0xc0, !PT ;  /* 0x001ffffe00047812 */ /* 0x000fe400078ec0ff */
[----:B------:R-:W-:Y:S02]  /*8070*/  LOP3.LUT P0, RZ, R7, 0x4, RZ, 0xc0, !PT ;  /* 0x0000000407ff7812 */ /* 0x000fe4000780c0ff */
[----:B------:R-:W-:Y:S01]  /*8080*/  LOP3.LUT R0, R2, 0x1c0, RZ, 0xc0, !PT ;  /* 0x000001c002007812 */ /* 0x000fe200078ec0ff */
[----:B------:R-:W-:Y:S01]  /*8090*/  IMAD.IADD R3, R3, 0x1, -R4 ;  /* 0x0000000103037824 */ /* 0x000fe200078e0a04 */
[----:B------:R-:W-:Y:S01]  /*80a0*/  F2FP.PACK_AB R96, R97, R96 ;  /* 0x000000606160723e */ /* 0x000fe200000000ff */
[----:B------:R-:W-:Y:S01]  /*80b0*/  IMAD.IADD R2, R37, 0x1, -R5 ;  /* 0x0000000125027824 */ /* 0x000fe200078e0a05 */
[----:B------:R-:W-:-:S02]  /*80c0*/  LOP3.LUT R4, R0, 0x18, R6, 0xf8, !PT ;  /* 0x0000001800047812 */ /* 0x000fc400078ef806 */
[----:B------:R-:W-:Y:S01]  /*80d0*/  SHF.R.U32.HI R0, RZ, 0x3, R0 ;  /* 0x00000003ff007819 */ /* 0x000fe20000011600 */
[----:B------:R-:W-:Y:S01]  /*80e0*/  IMAD R2, R3, 0x200, R2 ;  /* 0x0000020003027824 */ /* 0x000fe200078e0202 */
[----:B------:R-:W-:Y:S02]  /*80f0*/  F2FP.PACK_AB R98, R99, R98 ;  /* 0x000000626362723e */ /* 0x000fe400000000ff */
[----:B------:R-:W-:Y:S02]  /*8100*/  LOP3.LUT R0, R4, R0, RZ, 0x3c, !PT ;  /* 0x0000000004007212 */ /* 0x000fe400078e3cff */
[----:B------:R-:W-:Y:S02]  /*8110*/  F2FP.PACK_AB R72, R73, R72 ;  /* 0x000000484948723e */ /* 0x000fe400000000ff */
[----:B------:R-:W-:Y:S01]  /*8120*/  F2FP.PACK_AB R74, R75, R74 ;  /* 0x0000004a4b4a723e */ /* 0x000fe200000000ff */
[----:B------:R-:W-:Y:S01]  /*8130*/  IMAD.U32 R0, R2, 0x2, R0 ;  /* 0x0000000202007824 */ /* 0x000fe200078e0000 */
[----:B------:R-:W-:-:S02]  /*8140*/  F2FP.PACK_AB R92, R93, R92 ;  /* 0x0000005c5d5c723e */ /* 0x000fc400000000ff */
[----:B------:R-:W-:Y:S01]  /*8150*/  F2FP.PACK_AB R94, R95, R94 ;  /* 0x0000005e5f5e723e */ /* 0x000fe200000000ff */
[----:B------:R-:W-:Y:S01]  /*8160*/  IMAD.SHL.U32 R0, R0, 0x2, RZ ;  /* 0x0000000200007824 */ /* 0x000fe200078e00ff */
[----:B------:R-:W-:Y:S02]  /*8170*/  F2FP.PACK_AB R76, R77, R76 ;  /* 0x0000004c4d4c723e */ /* 0x000fe400000000ff */
[----:B------:R-:W-:Y:S02]  /*8180*/  F2FP.PACK_AB R78, R79, R78 ;  /* 0x0000004e4f4e723e */ /* 0x000fe400000000ff */
[C---:B------:R-:W-:Y:S01]  /*8190*/  IADD3 R2, R0.reuse, 0x40, RZ ;  /* 0x0000004000027810 */ /* 0x040fe20007ffe0ff */
[----:B------:R-:W-:Y:S01]  /*81a0*/  STS [R0+0x8080], R36 ;  /* 0x0080802400007388 */ /* 0x000fe20000000800 */
[----:B------:R-:W-:Y:S02]  /*81b0*/  @P0 IADD3 R2, R0, -0x40, RZ ;  /* 0xffffffc000020810 */ /* 0x000fe40007ffe0ff */
        /* <DEDUP_REMOVED lines=98> */
[----:B------:R-:W-:Y:S04]  /*87e0*/  STS [R0+0x7080], R12 ;  /* 0x0070800c00007388 */ /* 0x000fe80000000800 */
[----:B------:R3:W-:Y:S01]  /*87f0*/  STS [R0+0x7480], R11 ;  /* 0x0074800b00007388 */ /* 0x0007e20000000800 */
[----:B-1----:R-:W-:-:S03]  /*8800*/  IMAD.U32 R7, RZ, RZ, UR5 ;  /* 0x00000005ff077e24 */ /* 0x002fc6000f8e00ff */
[----:B------:R-:W-:Y:S04]  /*8810*/  STS [R2+0x7080], R4 ;  /* 0x0070800402007388 */ /* 0x000fe80000000800 */
[----:B------:R1:W-:Y:S01]  /*8820*/  STS [R2+0x7480], R3 ;  /* 0x0074800302007388 */ /* 0x0003e20000000800 */
[----:B--2---:R-:W-:-:S03]  /*8830*/  IMAD.U32 R6, RZ, RZ, UR4 ;  /* 0x00000004ff067e24 */ /* 0x004fc6000f8e00ff */
[----:B------:R-:W-:Y:S06]  /*8840*/  BAR.SYNC.DEFER_BLOCKING 0x1, 0x100 ;  /* 0x0044000000007b1d */ /* 0x000fec0000010000 */
[----:B------:R-:W-:Y:S02]  /*8850*/  ULDC.64 UR4, c[0x0][0x360] ;  /* 0x0000d80000047ab9 */ /* 0x000fe40000000a00 */
[----:B------:R-:W-:Y:S01]  /*8860*/  UISETP.NE.U32.AND UP0, UPT, URZ, UR4, UPT ;  /* 0x000000043f00728c */ /* 0x000fe2000bf05070 */
[----:B---3--:R-:W2:Y:S03]  /*8870*/  @P0 LDG.E R0, [R6.64] ;  /* 0x0000001206000981 */ /* 0x008ea6000c1e1900 */
[----:B------:R-:W-:Y:S01]  /*8880*/  UISETP.NE.AND.EX UP0, UPT, URZ, UR5, UPT, UP0 ;  /* 0x000000053f00728c */ /* 0x000fe2000bf05300 */
[----:B------:R-:W-:-:S02]  /*8890*/  IMAD.MOV.U32 R8, RZ, RZ, c[0x0][0x2f0] ;  /* 0x0000bc00ff087624 */ /* 0x000fc400078e00ff */
[----:B------:R-:W-:-:S03]  /*88a0*/  ULDC.64 UR4, c[0x0][0x360] ;  /* 0x0000d80000047ab9 */ /* 0x000fc60000000a00 */
[----:B------:R-:W-:-:S05]  /*88b0*/  PLOP3.LUT P1, PT, PT, PT, UP0, 0x80, 0x0 ;  /* 0x000000000000781c */ /* 0x000fca0003f2f008 */
[----:B------:R-:W-:-:S06]  /*88c0*/  @UP0 UIMAD.WIDE UR4, UR14, UR6, UR4 ;  /* 0x000000060e0402a5 */ /* 0x000fcc000f8e0204 */
[----:B-1----:R-:W-:Y:S02]  /*88d0*/  IMAD.U32 R2, RZ, RZ, UR4 ;  /* 0x00000004ff027e24 */ /* 0x002fe4000f8e00ff */
        /* <DEDUP_REMOVED lines=10> */
[----:B------:R-:W2:Y:S04]  /*8980*/  LDG.E R0, [R6.64] ;  /* 0x0000001206007981 */ /* 0x000ea8000c1e1900 */
[----:B------:R-:W2:Y:S02]  /*8990*/  LDG.E R2, [R6.64+0x4] ;  /* 0x0000041206027981 */ /* 0x000ea4000c1e1900 */
[----:B--2--5:R-:W-:Y:S02]  /*89a0*/  IADD3 R8, -R0, R2, RZ ;  /* 0x0000000200087210 */ /* 0x024fe40007ffe1ff */
.L_x_2051:
[CC--:B-1----:R-:W-:Y:S01]  /*89b0*/  LEA.HI R2, R35.reuse, R37.reuse, RZ, 0x4 ;  /* 0x0000002523027211 */ /* 0x0c2fe200078f20ff */
[----:B------:R-:W-:Y:S01]  /*89c0*/  USHF.R.S32.HI UR6, URZ, 0x1f, UR15 ;  /* 0x0000001f3f067899 */ /* 0x000fe2000801140f */
[----:B------:R-:W-:Y:S01]  /*89d0*/  LEA.HI R4, R35, R37, RZ, 0x7 ;  /* 0x0000002523047211 */ /* 0x000fe200078f38ff */
[----:B------:R-:W-:Y:S01]  /*89e0*/  ULDC.64 UR4, c[0x0][0x338] ;  /* 0x0000ce0000047ab9 */ /* 0x000fe20000000a00 */
[----:B------:R-:W-:Y:S01]  /*89f0*/  LOP3.LUT R0, R2, 0xfffffff0, RZ, 0xc0, !PT ;  /* 0xfffffff002007812 */ /* 0x000fe200078ec0ff */
[----:B------:R-:W-:Y:S01]  /*8a00*/  UIMAD UR4, UR6, UR4, URZ ;  /* 0x00000004060472a4 */ /* 0x000fe2000f8e023f */
[----:B------:R-:W-:Y:S01]  /*8a10*/  SHF.R.S32.HI R14, RZ, 0x4, R2 ;  /* 0x00000004ff0e7819 */ /* 0x000fe20000011402 */
[----:B------:R-:W-:Y:S01]  /*8a20*/  IMAD.SHL.U32 R4, R4, 0x4, RZ ;  /* 0x0000000404047824 */ /* 0x000fe200078e00ff */
[----:B------:R-:W-:Y:S01]  /*8a30*/  USHF.R.S32.HI UR7, URZ, 0x1f, UR14 ;  /* 0x0000001f3f077899 */ /* 0x000fe2000801140e */
[----:B------:R-:W-:Y:S01]  /*8a40*/  IMAD.IADD R0, R37, 0x1, -R0 ;  /* 0x0000000125007824 */ /* 0x000fe200078e0a00 */
[----:B------:R-:W-:Y:S01]  /*8a50*/  UIMAD UR5, UR15, UR5, UR4 ;  /* 0x000000050f0572a4 */ /* 0x000fe2000f8e0204 */
[----:B------:R-:W-:Y:S01]  /*8a60*/  IMAD.SHL.U32 R2, R14, 0x40, RZ ;  /* 0x000000400e027824 */ /* 0x000fe200078e00ff */
[----:B------:R-:W-:Y:S01]  /*8a70*/  USEL UR14, UR14, URZ, !UP1 ;  /* 0x0000003f0e0e7287 */ /* 0x000fe2000c800000 */
[----:B------:R-:W-:Y:S01]  /*8a80*/  IMAD.SHL.U32 R12, R0, 0x8, RZ ;  /* 0x00000008000c7824 */ /* 0x000fe200078e00ff */
[----:B------:R-:W-:Y:S01]  /*8a90*/  SHF.R.S32.HI R3, RZ, 0x1f, R0 ;  /* 0x0000001fff037819 */ /* 0x000fe20000011400 */
[----:B------:R-:W-:Y:S01]  /*8aa0*/  USEL UR7, UR7, URZ, !UP1 ;  /* 0x0000003f07077287 */ /* 0x000fe2000c800000 */
[----:B------:R-:W-:Y:S01]  /*8ab0*/  LOP3.LUT R2, R2, 0x1c0, RZ, 0xc0, !PT ;  /* 0x000001c002027812 */ /* 0x000fe200078ec0ff */
[----:B------:R-:W-:Y:S01]  /*8ac0*/  IMAD.U32 R6, RZ, RZ, UR16 ;  /* 0x00000010ff067e24 */ /* 0x000fe2000f8e00ff */
[----:B------:R-:W-:Y:S01]  /*8ad0*/  LEA.HI R3, R3, R0, RZ, 0x3 ;  /* 0x0000000003037211 */ /* 0x000fe200078f18ff */
[----:B------:R-:W-:Y:S01]  /*8ae0*/  IMAD.U32 R44, RZ, RZ, UR14 ;  /* 0x0000000eff2c7e24 */ /* 0x000fe2000f8e00ff */
[----:B------:R-:W-:Y:S01]  /*8af0*/  LOP3.LUT R5, R2, 0x38, R12, 0xf8, !PT ;  /* 0x0000003802057812 */ /* 0x000fe200078ef80c */
[----:B------:R-:W-:Y:S01]  /*8b00*/  BSSY B0, `(.L_x_2052) ;  /* 0x0000032000007945 */ /* 0x000fe20003800000 */
[----:B------:R-:W-:Y:S01]  /*8b10*/  SHF.R.U32.HI R0, RZ, 0x3, R2 ;  /* 0x00000003ff007819 */ /* 0x000fe20000011602 */
[----:B------:R-:W-:Y:S01]  /*8b20*/  IMAD.SHL.U32 R2, R3, 0x400, RZ ;  /* 0x0000040003027824 */ /* 0x000fe200078e00ff */
[----:B------:R-:W-:-:S02]  /*8b30*/  LOP3.LUT R3, R4, 0x7ffffe00, RZ, 0xc0, !PT ;  /* 0x7ffffe0004037812 */ /* 0x000fc400078ec0ff */
[----:B------:R-:W-:Y:S02]  /*8b40*/  LOP3.LUT R0, R5, R0, RZ, 0x3c, !PT ;  /* 0x0000000005007212 */ /* 0x000fe400078e3cff */
[----:B------:R-:W-:Y:S02]  /*8b50*/  LOP3.LUT R2, R2, 0x7fffe000, RZ, 0xc0, !PT ;  /* 0x7fffe00002027812 */ /* 0x000fe400078ec0ff */
[----:B-----5:R-:W-:Y:S02]  /*8b60*/  IADD3 R4, R8, -UR10, RZ ;  /* 0x8000000a08047c10 */ /* 0x020fe4000fffe0ff */
[----:B------:R-:W-:Y:S01]  /*8b70*/  IADD3 R0, R0, R2, R3 ;  /* 0x0000000200007210 */ /* 0x000fe20007ffe003 */
[----:B------:R-:W-:Y:S01]  /*8b80*/  IMAD.U32 R2, RZ, RZ, UR15 ;  /* 0x0000000fff027e24 */ /* 0x000fe2000f8e00ff */
[--C-:B------:R-:W-:Y:S02]  /*8b90*/  SHF.R.S32.HI R13, RZ, 0x1f, R12.reuse ;  /* 0x0000001fff0d7819 */ /* 0x100fe4000001140c */
[----:B------:R-:W-:Y:S01]  /*8ba0*/  IMNMX R15, R4, 0x80, PT ;  /* 0x00000080040f7817 */ /* 0x000fe20003800200 */
[----:B------:R-:W-:Y:S01]  /*8bb0*/  IMAD.SHL.U32 R0, R0, 0x2, RZ ;  /* 0x0000000200007824 */ /* 0x000fe200078e00ff */
[----:B------:R-:W-:Y:S01]  /*8bc0*/  IADD3 R4, P0, R14, UR8, RZ ;  /* 0x000000080e047c10 */ /* 0x000fe2000ff1e0ff */
[----:B------:R-:W-:Y:S01]  /*8bd0*/  IMAD.WIDE.U32 R2, R2, c[0x0][0x338], R12 ;  /* 0x0000ce0002027a25 */ /* 0x000fe200078e000c */
[----:B------:R-:W-:-:S02]  /*8be0*/  ISETP.GE.AND P1, PT, R14, R15, PT ;  /* 0x0000000f0e00720c */ /* 0x000fc40003f26270 */
[----:B------:R1:W2:Y:S01]  /*8bf0*/  LDS.128 R20, [R0+0x8880] ;  /* 0x0088800000147984 */ /* 0x0002a20000000c00 */
[----:B------:R-:W-:Y:S02]  /*8c00*/  LEA.HI.X.SX32 R5, R14, UR9, 0x1, P0 ;  /* 0x000000090e057c11 */ /* 0x000fe400080f0eff */
[----:B------:R-:W-:Y:S01]  /*8c10*/  IADD3 R3, R3, UR5, RZ ;  /* 0x0000000503037c10 */ /* 0x000fe2000fffe0ff */
[----:B------:R1:W3:Y:S01]  /*8c20*/  LDS.128 R24, [R0+0x9080] ;  /* 0x0090800000187984 */ /* 0x0002e20000000c00 */
[----:B------:R-:W-:Y:S01]  /*8c30*/  ULDC.64 UR4, c[0x0][0x340] ;  /* 0x0000d00000047ab9 */ /* 0x000fe20000000a00 */
[----:B------:R-:W-:Y:S01]  /*8c40*/  ISETP.GE.OR P0, PT, R12, c[0x0][0x324], P1 ;  /* 0x0000c9000c007a0c */ /* 0x000fe20000f06670 */
[----:B------:R-:W-:Y:S01]  /*8c50*/  UIMAD UR4, UR7, UR4, URZ ;  /* 0x00000004070472a4 */ /* 0x000fe2000f8e023f */
[----:B------:R1:W4:Y:S01]  /*8c60*/  LDS.128 R28, [R0+0x9880] ;  /* 0x00988000001c7984 */ /* 0x0003220000000c00 */
[----:B------:R-:W-:Y:S01]  /*8c70*/  IMAD.WIDE.U32 R10, R44, c[0x0][0x340], R2 ;  /* 0x0000d0002c0a7a25 */ /* 0x000fe200078e0002 */
[----:B------:R-:W-:Y:S01]  /*8c80*/  P2R R45, PR, RZ, 0x2 ;  /* 0x00000002ff2d7803 */ /* 0x000fe20000000000 */
[----:B------:R-:W-:Y:S01]  /*8c90*/  UIMAD UR4, UR14, UR5, UR4 ;  /* 0x000000050e0472a4 */ /* 0x000fe2000f8e0204 */
[----:B------:R1:W1:Y:S01]  /*8ca0*/  LDS.128 R32, [R0+0xa080] ;  /* 0x00a0800000207984 */ /* 0x0002620000000c00 */
[----:B------:R-:W-:-:S03]  /*8cb0*/  IMAD.WIDE R6, R6, 0x80, R4 ;  /* 0x0000008006067825 */ /* 0x000fc600078e0204 */
[----:B------:R1:W1:Y:S01]  /*8cc0*/  LDS.128 R36, [R0+0xa880] ;  /* 0x00a8800000247984 */ /* 0x0002620000000c00 */
[----:B------:R-:W-:-:S03]  /*8cd0*/  IADD3 R9, R11, UR4, RZ ;  /* 0x000000040b097c10 */ /* 0x000fc6000fffe0ff */
        /* <DEDUP_REMOVED lines=20> */
.L_x_2053:
[----:B--234-:R-:W-:Y:S05]  /*8e20*/  BSYNC B0 ;  /* 0x0000000000007941 */ /* 0x01cfea0003800000 */
.L_x_2052:
        /* <DEDUP_REMOVED lines=17> */
.L_x_2055:
[----:B------:R-:W-:Y:S05]  /*8f40*/  BSYNC B0 ;  /* 0x0000000000007941 */ /* 0x000fea0003800000 */
.L_x_2054:
        /* <DEDUP_REMOVED lines=16> */
.L_x_2057:
[----:B------:R-:W-:Y:S05]  /*9050*/  BSYNC B0 ;  /* 0x0000000000007941 */ /* 0x000fea0003800000 */
.L_x_2056:
        /* <DEDUP_REMOVED lines=16> */
.L_x_2059:
[----:B------:R-:W-:Y:S05]  /*9160*/  BSYNC B0 ;  /* 0x0000000000007941 */ /* 0x000fea0003800000 */
.L_x_2058:
        /* <DEDUP_REMOVED lines=16> */
.L_x_2061:
[----:B------:R-:W-:Y:S05]  /*9270*/  BSYNC B0 ;  /* 0x0000000000007941 */ /* 0x000fea0003800000 */
.L_x_2060:
        /* <DEDUP_REMOVED lines=16> */
.L_x_2063:
[----:B------:R-:W-:Y:S05]  /*9380*/  BSYNC B0 ;  /* 0x0000000000007941 */ /* 0x000fea0003800000 */
.L_x_2062:
        /* <DEDUP_REMOVED lines=16> */
.L_x_2065:
[----:B------:R-:W-:Y:S05]  /*9490*/  BSYNC B0 ;  /* 0x0000000000007941 */ /* 0x000fea0003800000 */
.L_x_2064:
        /* <DEDUP_REMOVED lines=16> */
.L_x_2067:
[----:B------:R-:W-:Y:S05]  /*95a0*/  BSYNC B0 ;  /* 0x0000000000007941 */ /* 0x000fea0003800000 */
.L_x_2066:
[----:B------:R-:W-:Y:S01]  /*95b0*/  ULDC.64 UR4, c[0x0][0x308] ;  /* 0x0000c20000047ab9 */ /* 0x000fe20000000a00 */
[----:B-1----:R-:W-:Y:S01]  /*95c0*/  IMAD.U32 R2, RZ, RZ, UR15 ;  /* 0x0000000fff027e24 */ /* 0x002fe2000f8e00ff */
[----:B------:R-:W-:Y:S01]  /*95d0*/  UIMAD UR4, UR6, UR4, URZ ;  /* 0x00000004060472a4 */ /* 0x000fe2000f8e023f */
[----:B------:R-:W-:Y:S01]  /*95e0*/  ISETP.NE.AND P0, PT, R45, RZ, PT ;  /* 0x000000ff2d00720c */ /* 0x000fe20003f05270 */
[----:B------:R-:W-:Y:S01]  /*95f0*/  BSSY B0, `(.L_x_2068) ;  /* 0x0000013000007945 */ /* 0x000fe20003800000 */
[----:B------:R-:W-:Y:S01]  /*9600*/  IMAD.WIDE.U32 R2, R2, c[0x0][0x308], R12 ;  /* 0x0000c20002027a25 */ /* 0x000fe200078e000c */
[----:B------:R-:W-:Y:S01]  /*9610*/  UIMAD UR15, UR15, UR5, UR4 ;  /* 0x000000050f0f72a4 */ /* 0x000fe2000f8e0204 */
[----:B------:R-:W-:Y:S02]  /*9620*/  ISETP.GE.OR P0, PT, R12, c[0x0][0x2f4], P0 ;  /* 0x0000bd000c007a0c */ /* 0x000fe40000706670 */
        /* <DEDUP_REMOVED lines=15> */
.L_x_2069:
[----:B------:R-:W-:Y:S05]  /*9720*/  BSYNC B0 ;  /* 0x0000000000007941 */ /* 0x000fea0003800000 */
.L_x_2068:
        /* <DEDUP_REMOVED lines=15> */
.L_x_2071:
[----:B------:R-:W-:Y:S05]  /*9820*/  BSYNC B0 ;  /* 0x0000000000007941 */ /* 0x000fea0003800000 */
.L_x_2070:
        /* <DEDUP_REMOVED lines=14> */
.L_x_2073:
[----:B------:R-:W-:Y:S05]  /*9910*/  BSYNC B0 ;  /* 0x0000000000007941 */ /* 0x000fea0003800000 */
.L_x_2072:
        /* <DEDUP_REMOVED lines=14> */
.L_x_2075:
[----:B------:R-:W-:Y:S05]  /*9a00*/  BSYNC B0 ;  /* 0x0000000000007941 */ /* 0x000fea0003800000 */
.L_x_2074:
        /* <DEDUP_REMOVED lines=14> */
.L_x_2077:
[----:B------:R-:W-:Y:S05]  /*9af0*/  BSYNC B0 ;  /* 0x0000000000007941 */ /* 0x000fea0003800000 */
.L_x_2076:
        /* <DEDUP_REMOVED lines=14> */
.L_x_2079:
[----:B------:R-:W-:Y:S05]  /*9be0*/  BSYNC B0 ;  /* 0x0000000000007941 */ /* 0x000fea0003800000 */
.L_x_2078:
        /* <DEDUP_REMOVED lines=14> */
.L_x_2081:
[----:B------:R-:W-:Y:S05]  /*9cd0*/  BSYNC B0 ;  /* 0x0000000000007941 */ /* 0x000fea0003800000 */
.L_x_2080:
        /* <DEDUP_REMOVED lines=14> */
.L_x_2050:
[----:B------:R-:W-:Y:S02]  /*9dc0*/  ULDC.64 UR4, c[0x0][0x358] ;  /* 0x0000d60000047ab9 */ /* 0x000fe40000000a00 */
[----:B------:R-:W-:Y:S02]  /*9dd0*/  UISETP.NE.U32.AND UP1, UPT, URZ, UR4, UPT ;  /* 0x000000043f00728c */ /* 0x000fe4000bf25070 */
[----:B------:R-:W-:Y:S02]  /*9de0*/  UMOV UR6, 0x4 ;  /* 0x0000000400067882 */ /* 0x000fe40000000000 */
[----:B------:R-:W-:-:S03]  /*9df0*/  UISETP.NE.AND.EX UP1, UPT, URZ, UR5, UPT, UP1 ;  /* 0x000000053f00728c */ /* 0x000fc6000bf25310 */
[----:B------:R-:W-:Y:S02]  /*9e00*/  ULDC.64 UR4, c[0x0][0x358] ;  /* 0x0000d60000047ab9 */ /* 0x000fe40000000a00 */
[----:B------:R-:W-:Y:S01]  /*9e10*/  UIMAD.WIDE UR4, UR14, UR6, UR4 ;  /* 0x000000060e0472a5 */ /* 0x000fe2000f8e0204 */
[----:B------:R-:W-:-:S05]  /*9e20*/  PLOP3.LUT P0, PT, PT, PT, UP1, 0x80, 0x0 ;  /* 0x000000000000781c */ /* 0x000fca0003f0f018 */
[----:B------:R-:W-:Y:S01]  /*9e30*/  IMAD.U32 R4, RZ, RZ, UR4 ;  /* 0x00000004ff047e24 */ /* 0x000fe2000f8e00ff */
[----:B-----5:R-:W-:Y:S01]  /*9e40*/  MOV R5, UR5 ;  /* 0x0000000500057c02 */ /* 0x020fe20008000f00 */
[----:B------:R-:W-:-:S06]  /*9e50*/  ULDC.64 UR4, c[0x0][0x360] ;  /* 0x0000d80000047ab9 */ /* 0x000fcc0000000a00 */
[----:B--2-4-:R-:W2:Y:S01]  /*9e60*/  @P0 LDG.E R0, [R4.64] ;  /* 0x0000001204000981 */ /* 0x014ea2000c1e1900 */
[----:B------:R-:W-:Y:S01]  /*9e70*/  UISETP.NE.U32.AND UP0, UPT, URZ, UR4, UPT ;  /* 0x000000043f00728c */ /* 0x000fe2000bf05070 */
[----:B------:R-:W-:-:S03]  /*9e80*/  IMAD.MOV.U32 R6, RZ, RZ, c[0x0][0x2f0] ;  /* 0x0000bc00ff067624 */ /* 0x000fc600078e00ff */
[----:B------:R-:W-:-:S03]  /*9e90*/  UISETP.NE.AND.EX UP0, UPT, URZ, UR5, UPT, UP0 ;  /* 0x000000053f00728c */ /* 0x000fc6000bf05300 */
[----:B------:R-:W-:-:S03]  /*9ea0*/  ULDC.64 UR4, c[0x0][0x360] ;  /* 0x0000d80000047ab9 */ /* 0x000fc60000000a00 */
[----:B------:R-:W-:-:S05]  /*9eb0*/  PLOP3.LUT P1, PT, PT, PT, UP0, 0x80, 0x0 ;  /* 0x000000000000781c */ /* 0x000fca0003f2f008 */
[----:B------:R-:W-:-:S06]  /*9ec0*/  @UP0 UIMAD.WIDE UR4, UR14, UR6, UR4 ;  /* 0x000000060e0402a5 */ /* 0x000fcc000f8e0204 */
[----:B------:R-:W-:Y:S01]  /*9ed0*/  MOV R2, UR4 ;  /* 0x0000000400027c02 */ /* 0x000fe20008000f00 */
        /* <DEDUP_REMOVED lines=13> */
.L_x_2082:
[----:B-1----:R-:W1:Y:S01]  /*9fb0*/  S2R R2, SR_TID.X ;  /* 0x0000000000027919 */ /* 0x002e620000002100 */
[----:B------:R-:W-:Y:S01]  /*9fc0*/  USHF.R.S32.HI UR6, URZ, 0x1f, UR15 ;  /* 0x0000001f3f067899 */ /* 0x000fe2000801140f */
[----:B-----5:R-:W-:Y:S01]  /*9fd0*/  IADD3 R15, R6, -UR10, RZ ;  /* 0x8000000a060f7c10 */ /* 0x020fe2000fffe0ff */
[----:B------:R-:W-:Y:S01]  /*9fe0*/  ULDC.64 UR4, c[0x0][0x308] ;  /* 0x0000c20000047ab9 */ /* 0x000fe20000000a00 */
[----:B------:R-:W-:Y:S01]  /*9ff0*/  IMAD.U32 R6, RZ, RZ, UR16 ;  /* 0x00000010ff067e24 */ /* 0x000fe2000f8e00ff */
[----:B------:R-:W-:Y:S01]  /*a000*/  UIMAD UR4, UR6, UR4, URZ ;  /* 0x00000004060472a4 */ /* 0x000fe2000f8e023f */
[----:B------:R-:W-:Y:S01]  /*a010*/  BSSY B0, `(.L_x_2083) ;  /* 0x0000024000007945 */ /* 0x000fe20003800000 */
[----:B------:R-:W-:-:S02]  /*a020*/  USHF.R.S32.HI UR7, URZ, 0x1f, UR14 ;  /* 0x0000001f3f077899 */ /* 0x000fc4000801140e */
[----:B------:R-:W-:Y:S02]  /*a030*/  UIMAD UR5, UR15, UR5, UR4 ;  /* 0x000000050f0572a4 */ /* 0x000fe4000f8e0204 */
[----:B------:R-:W-:Y:S02]  /*a040*/  USEL UR14, UR14, URZ, !UP1 ;  /* 0x0000003f0e0e7287 */ /* 0x000fe4000c800000 */
[----:B------:R-:W-:-:S04]  /*a050*/  USEL UR7, UR7, URZ, !UP1 ;  /* 0x0000003f07077287 */ /* 0x000fc8000c800000 */
[----:B------:R-:W-:Y:S01]  /*a060*/  IMAD.U32 R16, RZ, RZ, UR14 ;  /* 0x0000000eff107e24 */ /* 0x000fe2000f8e00ff */
[----:B-1----:R-:W-:-:S04]  /*a070*/  SHF.R.S32.HI R14, RZ, 0x1f, R2 ;  /* 0x0000001fff0e7819 */ /* 0x002fc80000011402 */
[----:B------:R-:W-:-:S04]  /*a080*/  LEA.HI R14, R14, R2, RZ, 0x4 ;  /* 0x000000020e0e7211 */ /* 0x000fc800078f20ff */
[----:B------:R-:W-:Y:S02]  /*a090*/  LOP3.LUT R0, R14, 0x1ffffff0, RZ, 0xc0, !PT ;  /* 0x1ffffff00e007812 */ /* 0x000fe400078ec0ff */
[----:B------:R-:W-:-:S03]  /*a0a0*/  SHF.R.S32.HI R14, RZ, 0x4, R14 ;  /* 0x00000004ff0e7819 */ /* 0x000fc6000001140e */
[----:B------:R-:W-:Y:S01]  /*a0b0*/  IMAD.IADD R0, R2, 0x1, -R0 ;  /* 0x0000000102007824 */ /* 0x000fe200078e0a00 */
[C---:B------:R-:W-:Y:S02]  /*a0c0*/  IADD3 R4, P0, R14.reuse, UR8, RZ ;  /* 0x000000080e047c10 */ /* 0x040fe4000ff1e0ff */
[----:B------:R-:W-:Y:S01]  /*a0d0*/  ISETP.GE.AND P1, PT, R14, R15, PT ;  /* 0x0000000f0e00720c */ /* 0x000fe20003f26270 */
[----:B------:R-:W-:Y:S01]  /*a0e0*/  IMAD.SHL.U32 R12, R0, 0x8, RZ ;  /* 0x00000008000c7824 */ /* 0x000fe200078e00ff */
[----:B------:R-:W-:Y:S01]  /*a0f0*/  LEA.HI.X.SX32 R5, R14, UR9, 0x1, P0 ;  /* 0x000000090e057c11 */ /* 0x000fe200080f0eff */
[----:B------:R-:W-:Y:S01]  /*a100*/  IMAD.U32 R0, RZ, RZ, UR15 ;  /* 0x0000000fff007e24 */ /* 0x000fe2000f8e00ff */
[----:B------:R-:W-:Y:S02]  /*a110*/  P2R R17, PR, RZ, 0x2 ;  /* 0x00000002ff117803 */ /* 0x000fe40000000000 */
[----:B------:R-:W-:Y:S01]  /*a120*/  SHF.R.S32.HI R13, RZ, 0x1f, R12 ;  /* 0x0000001fff0d7819 */ /* 0x000fe2000001140c */
[----:B------:R-:W-:Y:S01]  /*a130*/  IMAD.WIDE R6, R6, 0x80, R4 ;  /* 0x0000008006067825 */ /* 0x000fe200078e0204 */
        /* <DEDUP_REMOVED lines=17> */
.L_x_2084:
[----:B------:R-:W-:Y:S05]  /*a250*/  BSYNC B0 ;  /* 0x0000000000007941 */ /* 0x000fea0003800000 */
.L_x_2083:
        /* <DEDUP_REMOVED lines=17> */
.L_x_2086:
[----:B------:R-:W-:Y:S05]  /*a370*/  BSYNC B0 ;  /* 0x0000000000007941 */ /* 0x000fea0003800000 */
.L_x_2085:
        /* <DEDUP_REMOVED lines=16> */
.L_x_2088:
[----:B------:R-:W-:Y:S05]  /*a480*/  BSYNC B0 ;  /* 0x0000000000007941 */ /* 0x000fea0003800000 */
.L_x_2087:
        /* <DEDUP_REMOVED lines=16> */
.L_x_2090:
[----:B------:R-:W-:Y:S05]  /*a590*/  BSYNC B0 ;  /* 0x0000000000007941 */ /* 0x000fea0003800000 */
.L_x_2089:
        /* <DEDUP_REMOVED lines=16> */
.L_x_2092:
[----:B------:R-:W-:Y:S05]  /*a6a0*/  BSYNC B0 ;  /* 0x0000000000007941 */ /* 0x000fea0003800000 */
.L_x_2091:
        /* <DEDUP_REMOVED lines=16> */
.L_x_2094:
[----:B------:R-:W-:Y:S05]  /*a7b0*/  BSYNC B0 ;  /* 0x0000000000007941 */ /* 0x000fea0003800000 */
.L_x_2093:
        /* <DEDUP_REMOVED lines=16> */
.L_x_2096:
[----:B------:R-:W-:Y:S05]  /*a8c0*/  BSYNC B0 ;  /* 0x0000000000007941 */ /* 0x000fea0003800000 */
.L_x_2095:
        /* <DEDUP_REMOVED lines=16> */
.L_x_2098:
[----:B------:R-:W-:Y:S05]  /*a9d0*/  BSYNC B0 ;  /* 0x0000000000007941 */ /* 0x000fea0003800000 */
.L_x_2097:
        /* <DEDUP_REMOVED lines=23> */
.L_x_2100:
[----:B------:R-:W-:Y:S05]  /*ab50*/  BSYNC B0 ;  /* 0x0000000000007941 */ /* 0x000fea0003800000 */
.L_x_2099:
        /* <DEDUP_REMOVED lines=15> */
.L_x_2102:
[----:B------:R-:W-:Y:S05]  /*ac50*/  BSYNC B0 ;  /* 0x0000000000007941 */ /* 0x000fea0003800000 */
.L_x_2101:
        /* <DEDUP_REMOVED lines=14> */
.L_x_2104:
[----:B------:R-:W-:Y:S05]  /*ad40*/  BSYNC B0 ;  /* 0x0000000000007941 */ /* 0x000fea0003800000 */
.L_x_2103:
        /* <DEDUP_REMOVED lines=14> */
.L_x_2106:
[----:B------:R-:W-:Y:S05]  /*ae30*/  BSYNC B0 ;  /* 0x0000000000007941 */ /* 0x000fea0003800000 */
.L_x_2105:
        /* <DEDUP_REMOVED lines=14> */
.L_x_2108:
[----:B------:R-:W-:Y:S05]  /*af20*/  BSYNC B0 ;  /* 0x0000000000007941 */ /* 0x000fea0003800000 */
.L_x_2107:
        /* <DEDUP_REMOVED lines=14> */
.L_x_2110:
[----:B------:R-:W-:Y:S05]  /*b010*/  BSYNC B0 ;  /* 0x0000000000007941 */ /* 0x000fea0003800000 */
.L_x_2109:
        /* <DEDUP_REMOVED lines=14> */
.L_x_2112:
[----:B------:R-:W-:Y:S05]  /*b100*/  BSYNC B0 ;  /* 0x0000000000007941 */ /* 0x000fea0003800000 */
.L_x_2111:
        /* <DEDUP_REMOVED lines=14> */
.L_x_2113:
        /* <DEDUP_REMOVED lines=9> */
.L_x_2342:


//--------------------- .text._ZN7cutlass13device_kernelIN5flash19enable_sm80_to_sm89INS1_16FlashAttnBwdSm80INS1_25CollectiveMainloopBwdSm80ILi2ELi2EN4cute5tupleIJNS5_1CILi64EEENS7_ILi128EEES9_EEENS_6half_tEfNS_4arch4Sm80ELb1ELb0ELb1ELb1ELb1ELb0ELb0ELb0ELi2ELi2ELi2ELi2ELb0EEENS1_21CollectiveEpilogueBwdISA_SB_SD_Li256ELb1ELb0ELi4EEENS1_25SingleTileBwdLPTSchedulerILb1ELi128ELb1EEEEEEEEEvNT_6ParamsE --------------------------
	.section	.text._ZN7cutlass13device_kernelIN5flash19enable_sm80_to_sm89INS1_16FlashAttnBwdSm80INS1_25CollectiveMainloopBwdSm80ILi2ELi2EN4cute5tupleIJNS5_1CILi64EEENS7_ILi128EEES9_EEENS_6half_tEfNS_4arch4Sm80ELb1ELb0ELb1ELb1ELb1ELb0ELb0ELb0ELi2ELi2ELi2ELi2ELb0EEENS1_21CollectiveEpilogueBwdISA_SB_SD_Li256ELb1ELb0ELi4EEENS1_25SingleTileBwdLPTSchedulerILb1ELi128ELb1EEEEEEEEEvNT_6ParamsE,"ax",@progbits
	.sectioninfo	@"SHI_REGISTERS=255"
	.align	128
.text._ZN7cutlass13device_kernelIN5flash19enable_sm80_to_sm89INS1_16FlashAttnBwdSm80INS1_25CollectiveMainloopBwdSm80ILi2ELi2EN4cute5tupleIJNS5_1CILi64EEENS7_ILi128EEES9_EEENS_6half_tEfNS_4arch4Sm80ELb1ELb0ELb1ELb1ELb1ELb0ELb0ELb0ELi2ELi2ELi2ELi2ELb0EEENS1_21CollectiveEpilogueBwdISA_SB_SD_Li256ELb1ELb0ELi4EEENS1_25SingleTileBwdLPTSchedulerILb1ELi128ELb1EEEEEEEEEvNT_6ParamsE:
        .type           _ZN7cutlass13device_kernelIN5flash19enable_sm80_to_sm89INS1_16FlashAttnBwdSm80INS1_25CollectiveMainloopBwdSm80ILi2ELi2EN4cute5tupleIJNS5_1CILi64EEENS7_ILi128EEES9_EEENS_6half_tEfNS_4arch4Sm80ELb1ELb0ELb1ELb1ELb1ELb0ELb0ELb0ELi2ELi2ELi2ELi2ELb0EEENS1_21CollectiveEpilogueBwdISA_SB_SD_Li256ELb1ELb0ELi4EEENS1_25SingleTileBwdLPTSchedulerILb1ELi128ELb1EEEEEEEEEvNT_6ParamsE,@function
        .size           _ZN7cutlass13device_kernelIN5flash19enable_sm80_to_sm89INS1_16FlashAttnBwdSm80INS1_25CollectiveMainloopBwdSm80ILi2ELi2EN4cute5tupleIJNS5_1CILi64EEENS7_ILi128EEES9_EEENS_6half_tEfNS_4arch4Sm80ELb1ELb0ELb1ELb1ELb1ELb0ELb0ELb0ELi2ELi2ELi2ELi2ELb0EEENS1_21CollectiveEpilogueBwdISA_SB_SD_Li256ELb1ELb0ELi4EEENS1_25SingleTileBwdLPTSchedulerILb1ELi128ELb1EEEEEEEEEvNT_6ParamsE,(.L_x_2343 - _ZN7cutlass13device_kernelIN5flash19enable_sm80_to_sm89INS1_16FlashAttnBwdSm80INS1_25CollectiveMainloopBwdSm80ILi2ELi2EN4cute5tupleIJNS5_1CILi64EEENS7_ILi128EEES9_EEENS_6half_tEfNS_4arch4Sm80ELb1ELb0ELb1ELb1ELb1ELb0ELb0ELb0ELi2ELi2ELi2ELi2ELb0EEENS1_21CollectiveEpilogueBwdISA_SB_SD_Li256ELb1ELb0ELi4EEENS1_25SingleTileBwdLPTSchedulerILb1ELi128ELb1EEEEEEEEEvNT_6ParamsE)
        .other          _ZN7cutlass13device_kernelIN5flash19enable_sm80_to_sm89INS1_16FlashAttnBwdSm80INS1_25CollectiveMainloopBwdSm80ILi2ELi2EN4cute5tupleIJNS5_1CILi64EEENS7_ILi128EEES9_EEENS_6half_tEfNS_4arch4Sm80ELb1ELb0ELb1ELb1ELb1ELb0ELb0ELb0ELi2ELi2ELi2ELi2ELb0EEENS1_21CollectiveEpilogueBwdISA_SB_SD_Li256ELb1ELb0ELi4EEENS1_25SingleTileBwdLPTSchedulerILb1ELi128ELb1EEEEEEEEEvNT_6ParamsE,@"STO_CUDA_ENTRY STV_DEFAULT"
_ZN7cutlass13device_kernelIN5flash19enable_sm80_to_sm89INS1_16FlashAttnBwdSm80INS1_25CollectiveMainloopBwdSm80ILi2ELi2EN4cute5tupleIJNS5_1CILi64EEENS7_ILi128EEES9_EEENS_6half_tEfNS_4arch4Sm80ELb1ELb0ELb1ELb1ELb1ELb0ELb0ELb0ELi2ELi2ELi2ELi2ELb0EEENS1_21CollectiveEpilogueBwdISA_SB_SD_Li256ELb1ELb0ELi4EEENS1_25SingleTileBwdLPTSchedulerILb1ELi128ELb1EEEEEEEEEvNT_6ParamsE:
        /* <DEDUP_REMOVED lines=30> */
.L_x_2115:
[----:B------:R-:W-:Y:S02]  /*01e0*/  ULDC UR7, c[0x0][0x3ac] ;  /* 0x0000eb0000077ab9 */ /* 0x000fe40000000800 */
[----:B------:R-:W-:Y:S02]  /*01f0*/  UISETP.NE.AND UP0, UPT, UR7, 0x1, UPT ;  /* 0x000000010700788c */ /* 0x000fe4000bf05270 */
[----:B------:R-:W-:Y:S02]  /*0200*/  ULDC.64 UR4, c[0x0][0x3b0] ;  /* 0x0000ec0000047ab9 */ /* 0x000fe40000000a00 */
[----:B------:R-:W-:Y:S02]  /*0210*/  UIMAD.WIDE.U32 UR10, UR6, UR4, URZ ;  /* 0x00000004060a72a5 */ /* 0x000fe4000f8e003f */
[----:B------:R-:W-:-:S05]  /*0220*/  UMOV UR9, UR6 ;  /* 0x0000000600097c82 */ /* 0x000fca0008000000 */
[----:B------:R-:W-:-:S04]  /*0230*/  @UP0 USHF.R.U32.HI UR9, URZ, UR5, UR11 ;  /* 0x000000053f090299 */ /* 0x000fc8000801160b */
[----:B------:R-:W-:-:S04]  /*0240*/  UIMAD UR7, UR9, UR7, URZ ;  /* 0x00000007090772a4 */ /* 0x000fc8000f8e023f */
.L_x_2116:
        /* <DEDUP_REMOVED lines=13> */
[----:B------:R-:W-:-:S05]  /*0320*/  IMAD.U32 R0, RZ, RZ, UR4 ;  /* 0x00000004ff007e24 */ /* 0x000fca000f8e00ff */
[----:B------:R1:W-:Y:S01]  /*0330*/  STL [R1+0x14], R0 ;  /* 0x0000140001007387 */ /* 0x0003e20000100800 */
[----:B------:R-:W-:Y:S05]  /*0340*/  @!P0 BRA `(.L_x_2117) ;  /* 0x0000008000008947 */ /* 0x000fea0003800000 */
[----:B------:R-:W-:Y:S02]  /*0350*/  UMOV UR4, 0x4 ;  /* 0x0000000400047882 */ /* 0x000fe40000000000 */
[----:B------:R-:W-:Y:S02]  /*0360*/  ULDC.64 UR6, c[0x0][0x3e0] ;  /* 0x0000f80000067ab9 */ /* 0x000fe40000000a00 */
[----:B------:R-:W-:-:S06]  /*0370*/  UIMAD.WIDE UR4, UR13, UR4, UR6 ;  /* 0x000000040d0472a5 */ /* 0x000fcc000f8e0206 */
[----:B------:R-:W-:Y:S02]  /*0380*/  MOV R2, UR4 ;  /* 0x0000000400027c02 */ /* 0x000fe40008000f00 */
[----:B------:R-:W-:-:S05]  /*0390*/  MOV R3, UR5 ;  /* 0x0000000500037c02 */ /* 0x000fca0008000f00 */
[----:B-1----:R-:W2:Y:S02]  /*03a0*/  LDG.E R0, [R2.64] ;  /* 0x0000001002007981 */ /* 0x002ea4000c1e1900 */
[----:B--2---:R1:W2:Y:S02]  /*03b0*/  R2UR UR5, R0 ;  /* 0x00000000000573c2 */ /* 0x0042a400000e0000 */
[----:B-12---:R-:W-:Y:S05]  /*03c0*/  BRA `(.L_x_2118) ;  /* 0x000000f000007947 */ /* 0x006fea0003800000 */
.L_x_2117:
        /* <DEDUP_REMOVED lines=9> */
[----:B-1----:R-:W3:Y:S01]  /*0460*/  LDG.E R0, [R2.64+0x4] ;  /* 0x0000041002007981 */ /* 0x002ee2000c1e1900 */
[----:B--2---:R-:W1:Y:S08]  /*0470*/  R2UR UR5, R4 ;  /* 0x00000000040573c2 */ /* 0x004e7000000e0000 */
[----:B---3--:R-:W1:Y:S02]  /*0480*/  R2UR UR4, R0 ;  /* 0x00000000000473c2 */ /* 0x008e6400000e0000 */
[----:B-1----:R-:W-:Y:S01]  /*0490*/  UIADD3 UR5, -UR5, UR4, URZ ;  /* 0x0000000405057290 */ /* 0x002fe2000fffe13f */
[----:B------:R-:W-:Y:S05]  /*04a0*/  BRA `(.L_x_2118) ;  /* 0x0000001000007947 */ /* 0x000fea0003800000 */
.L_x_2119:
[----:B------:R-:W-:Y:S02]  /*04b0*/  ULDC UR5, c[0x0][0x3d4] ;  /* 0x0000f50000057ab9 */ /* 0x000fe40000000800 */
.L_x_2118:
[----:B------:R-:W-:Y:S02]  /*04c0*/  UIADD3 UR5, UR5, 0x7f, URZ ;  /* 0x0000007f05057890 */ /* 0x000fe4000fffe03f */
[----:B------:R-:W-:-:S02]  /*04d0*/  ULOP3.LUT UR14, URZ, UR9, URZ, 0x33, !UPT ;  /* 0x000000093f0e7292 */ /* 0x000fc4000f8e333f */
[----:B------:R-:W-:-:S04]  /*04e0*/  USHF.R.S32.HI UR4, URZ, 0x1f, UR5 ;  /* 0x0000001f3f047899 */ /* 0x000fc80008011405 */
[----:B------:R-:W-:-:S04]  /*04f0*/  ULEA.HI UR4, UR4, UR5, URZ, 0x7 ;  /* 0x0000000504047291 */ /* 0x000fc8000f8f383f */
[----:B------:R-:W-:-:S04]  /*0500*/  USHF.R.S32.HI UR4, URZ, 0x7, UR4 ;  /* 0x000000073f047899 */ /* 0x000fc80008011404 */
[----:B------:R-:W-:Y:S02]  /*0510*/  UISETP.GT.AND UP0, UPT, UR4, UR9, UPT ;  /* 0x000000090400728c */ /* 0x000fe4000bf04270 */
[----:B------:R-:W-:Y:S02]  /*0520*/  UIADD3 UR14, UR4, UR14, URZ ;  /* 0x0000000e040e7290 */ /* 0x000fe4000fffe03f */
[----:B------:R-:W-:Y:S01]  /*0530*/  USEL UR13, UR13, 0xffffffff, UP0 ;  /* 0xffffffff0d0d7887 */ /* 0x000fe20008000000 */
[----:B------:R-:W-:Y:S05]  /*0540*/  BRA `(.L_x_2120) ;  /* 0x000004b000007947 */ /* 0x000fea0003800000 */
.L_x_2114:
        /* <DEDUP_REMOVED lines=21> */
.L_x_2121:
[----:B------:R-:W-:Y:S02]  /*06a0*/  ULDC UR7, c[0x0][0x3ac] ;  /* 0x0000eb0000077ab9 */ /* 0x000fe40000000800 */
[----:B------:R-:W-:Y:S02]  /*06b0*/  UISETP.NE.AND UP0, UPT, UR7, 0x1, UPT ;  /* 0x000000010700788c */ /* 0x000fe4000bf05270 */
[----:B------:R-:W-:Y:S02]  /*06c0*/  ULDC.64 UR4, c[0x0][0x3b0] ;  /* 0x0000ec0000047ab9 */ /* 0x000fe40000000a00 */
[----:B------:R-:W-:Y:S02]  /*06d0*/  UIMAD.WIDE.U32 UR10, UR6, UR4, URZ ;  /* 0x00000004060a72a5 */ /* 0x000fe4000f8e003f */
[----:B------:R-:W-:-:S05]  /*06e0*/  UMOV UR9, UR6 ;  /* 0x0000000600097c82 */ /* 0x000fca0008000000 */
[----:B------:R-:W-:-:S04]  /*06f0*/  @UP0 USHF.R.U32.HI UR9, URZ, UR5, UR11 ;  /* 0x000000053f090299 */ /* 0x000fc8000801160b */
[----:B------:R-:W-:-:S04]  /*0700*/  UIMAD UR7, UR9, UR7, URZ ;  /* 0x00000007090772a4 */ /* 0x000fc8000f8e023f */
.L_x_2122:
        /* <DEDUP_REMOVED lines=24> */
.L_x_2123:
        /* <DEDUP_REMOVED lines=14> */
.L_x_2125:
[----:B------:R-:W-:Y:S02]  /*0970*/  ULDC UR5, c[0x0][0x3d4] ;  /* 0x0000f50000057ab9 */ /* 0x000fe40000000800 */
.L_x_2124:
[----:B------:R-:W-:Y:S02]  /*0980*/  UIADD3 UR5, UR5, 0x7f, URZ ;  /* 0x0000007f05057890 */ /* 0x000fe4000fffe03f */
[----:B------:R-:W-:-:S02]  /*0990*/  ULOP3.LUT UR14, URZ, UR9, URZ, 0x33, !UPT ;  /* 0x000000093f0e7292 */ /* 0x000fc4000f8e333f */
[----:B------:R-:W-:-:S04]  /*09a0*/  USHF.R.S32.HI UR4, URZ, 0x1f, UR5 ;  /* 0x0000001f3f047899 */ /* 0x000fc80008011405 */
[----:B------:R-:W-:-:S04]  /*09b0*/  ULEA.HI UR4, UR4, UR5, URZ, 0x7 ;  /* 0x0000000504047291 */ /* 0x000fc8000f8f383f */
[----:B------:R-:W-:-:S04]  /*09c0*/  USHF.R.S32.HI UR4, URZ, 0x7, UR4 ;  /* 0x000000073f047899 */ /* 0x000fc80008011404 */
[----:B------:R-:W-:Y:S02]  /*09d0*/  UISETP.GT.AND UP0, UPT, UR4, UR9, UPT ;  /* 0x000000090400728c */ /* 0x000fe4000bf04270 */
[----:B------:R-:W-:Y:S02]  /*09e0*/  UIADD3 UR14, UR4, UR14, URZ ;  /* 0x0000000e040e7290 */ /* 0x000fe4000fffe03f */
[----:B------:R-:W-:-:S06]  /*09f0*/  USEL UR13, UR13, 0xffffffff, UP0 ;  /* 0xffffffff0d0d7887 */ /* 0x000fcc0008000000 */
.L_x_2120:
        /* <DEDUP_REMOVED lines=22> */
[----:B------:R-:W-:Y:S01]  /*0b60*/  CS2R R8, SRZ ;  /* 0x0000000000087805 */ /* 0x000fe2000001ff00 */
[----:B-1----:R1:W3:Y:S02]  /*0b70*/  @P1 LDG.E R0, [R2.64] ;  /* 0x0000001002001981 */ /* 0x0022e4000c1e1900 */
        /* <DEDUP_REMOVED lines=24> */
.L_x_2126:
        /* <DEDUP_REMOVED lines=10> */
.L_x_2127:
[----:B------:R-:W-:Y:S05]  /*0da0*/  @!P2 BRA `(.L_x_2128) ;  /* 0x000000500000a947 */ /* 0x000fea0003800000 */
[----:B----4-:R2:W3:Y:S04]  /*0db0*/  LDG.E R0, [R2.64] ;  /* 0x0000001002007981 */ /* 0x0104e8000c1e1900 */
[----:B--2---:R-:W2:Y:S01]  /*0dc0*/  LDG.E R2, [R2.64+0x4] ;  /* 0x0000041002027981 */ /* 0x004ea2000c1e1900 */
[----:B---3--:R-:W3:Y:S08]  /*0dd0*/  R2UR UR11, R0 ;  /* 0x00000000000b73c2 */ /* 0x008ef000000e0000 */
[----:B--2---:R-:W3:Y:S02]  /*0de0*/  R2UR UR4, R2 ;  /* 0x00000000020473c2 */ /* 0x004ee400000e0000 */
[----:B---3--:R-:W-:-:S06]  /*0df0*/  UIADD3 UR11, -UR11, UR4, URZ ;  /* 0x000000040b0b7290 */ /* 0x008fcc000fffe13f */
.L_x_2128:
        /* <DEDUP_REMOVED lines=15> */
[----:B------:R-:W-:Y:S01]  /*0ef0*/  IMAD.MOV.U32 R160, RZ, RZ, RZ ;  /* 0x000000ffffa07224 */ /* 0x000fe200078e00ff */
[----:B------:R-:W-:Y:S01]  /*0f00*/  ULEA.HI UR10, UR10, UR4, URZ, 0x6 ;  /* 0x000000040a0a7291 */ /* 0x000fe2000f8f303f */
[----:B------:R-:W-:Y:S01]  /*0f10*/  IMAD.MOV.U32 R146, RZ, RZ, RZ ;  /* 0x000000ffff927224 */ /* 0x000fe200078e00ff */
[----:B------:R-:W-:Y:S01]  /*0f20*/  USHF.R.S32.HI UR4, URZ, 0x1f, UR5 ;  /* 0x0000001f3f047899 */ /* 0x000fe20008011405 */
[----:B------:R-:W-:Y:S01]  /*0f30*/  CS2R R12, SRZ ;  /* 0x00000000000c7805 */ /* 0x000fe2000001ff00 */
[----:B------:R-:W-:Y:S01]  /*0f40*/  USHF.R.S32.HI UR10, URZ, 0x6, UR10 ;  /* 0x000000063f0a7899 */ /* 0x000fe2000801140a */
[----:B------:R-:W-:Y:S01]  /*0f50*/  MOV R144, RZ ;  /* 0x000000ff00907202 */ /* 0x000fe20000000f00 */
[----:B------:R-:W-:Y:S01]  /*0f60*/  ULEA.HI UR4, UR4, UR5, URZ, 0x6 ;  /* 0x0000000504047291 */ /* 0x000fe2000f8f303f */
[----:B------:R-:W-:Y:S01]  /*0f70*/  IMAD.MOV.U32 R142, RZ, RZ, RZ ;  /* 0x000000ffff8e7224 */ /* 0x000fe200078e00ff */
[----:B------:R-:W-:Y:S01]  /*0f80*/  UISETP.LT.AND UP0, UPT, URZ, UR10, UPT ;  /* 0x0000000a3f00728c */ /* 0x000fe2000bf01270 */
[----:B------:R-:W-:Y:S01]  /*0f90*/  CS2R R14, SRZ ;  /* 0x00000000000e7805 */ /* 0x000fe2000001ff00 */
[----:B------:R-:W-:Y:S01]  /*0fa0*/  USHF.R.S32.HI UR9, URZ, 0x6, UR4 ;  /* 0x000000063f097899 */ /* 0x000fe20008011404 */
        /* <DEDUP_REMOVED lines=67> */
[----:B------:R-:W3:Y:S01]  /*13e0*/  LDL R101, [R1+0x14] ;  /* 0x0000140001657983 */ /* 0x000ee20000100800 */
[----:B--2-4-:R-:W-:Y:S01]  /*13f0*/  IMAD.MOV.U32 R0, RZ, RZ, c[0x0][0x248] ;  /* 0x00009200ff007624 */ /* 0x014fe200078e00ff */
[--C-:B------:R-:W-:Y:S01]  /*1400*/  SHF.R.S32.HI R36, RZ, 0x1f, R35.reuse ;  /* 0x0000001fff247819 */ /* 0x100fe20000011423 */
[----:B------:R-:W-:Y:S01]  /*1410*/  IMAD.U32 R4, RZ, RZ, UR14 ;  /* 0x0000000eff047e24 */ /* 0x000fe2000f8e00ff */
[----:B------:R-:W-:Y:S01]  /*1420*/  USHF.R.S32.HI UR18, URZ, 0x1f, UR13 ;  /* 0x0000001f3f127899 */ /* 0x000fe2000801140d */
[----:B------:R-:W-:Y:S01]  /*1430*/  SHF.R.S32.HI R18, RZ, 0x1f, R35 ;  /* 0x0000001fff127819 */ /* 0x000fe20000011423 */
[----:B------:R-:W-:Y:S01]  /*1440*/  USEL UR15, UR13, URZ, !UP1 ;  /* 0x0000003f0d0f7287 */ /* 0x000fe2000c800000 */
[----:B------:R-:W-:Y:S01]  /*1450*/  ISETP.NE.AND P0, PT, R0, 0x1, PT ;  /* 0x000000010000780c */ /* 0x000fe20003f05270 */
[----:B------:R-:W-:Y:S01]  /*1460*/  USEL UR19, UR18, URZ, !UP1 ;  /* 0x0000003f12137287 */ /* 0x000fe2000c800000 */
[----:B------:R-:W-:Y:S01]  /*1470*/  LEA.HI R32, R36, R35, RZ, 0x3 ;  /* 0x0000002324207211 */ /* 0x000fe200078f18ff */
[----:B------:R-:W-:Y:S01]  /*1480*/  ULDC.64 UR4, c[0x0][0x1b8] ;  /* 0x00006e0000047ab9 */ /* 0x000fe20000000a00 */
[----:B------:R-:W-:Y:S01]  /*1490*/  IMAD.SHL.U32 R38, R35, 0x4, RZ ;  /* 0x0000000423267824 */ /* 0x000fe200078e00ff */
[----:B------:R-:W-:Y:S01]  /*14a0*/  ULDC.64 UR6, c[0x0][0x1e8] ;  /* 0x00007a0000067ab9 */ /* 0x000fe20000000a00 */
[----:B------:R-:W-:Y:S01]  /*14b0*/  SHF.R.S32.HI R37, RZ, 0x3, R32 ;  /* 0x00000003ff257819 */ /* 0x000fe20000011420 */
[----:B------:R-:W-:Y:S01]  /*14c0*/  UIMAD UR4, UR19, UR4, URZ ;  /* 0x00000004130472a4 */ /* 0x000fe2000f8e023f */
[----:B------:R-:W-:Y:S01]  /*14d0*/  IMAD.MOV.U32 R211, RZ, RZ, 0x10 ;  /* 0x00000010ffd37424 */ /* 0x000fe200078e00ff */
[----:B------:R-:W-:Y:S01]  /*14e0*/  UIMAD UR6, UR19, UR6, URZ ;  /* 0x00000006130672a4 */ /* 0x000fe2000f8e023f */
[----:B------:R-:W-:Y:S01]  /*14f0*/  SHF.R.S32.HI R5, RZ, 0x1f, R37 ;  /* 0x0000001fff057819 */ /* 0x000fe20000011425 */
[----:B------:R-:W-:Y:S01]  /*1500*/  USEL UR18, UR18, URZ, !UP2 ;  /* 0x0000003f12127287 */ /* 0x000fe2000d000000 */
[----:B-----5:R-:W-:Y:S01]  /*1510*/  IADD3 R2, P1, R37, R8, RZ ;  /* 0x0000000825027210 */ /* 0x020fe20007f3e0ff */
[----:B------:R-:W-:Y:S01]  /*1520*/  UIMAD UR7, UR15, UR7, UR6 ;  /* 0x000000070f0772a4 */ /* 0x000fe2000f8e0206 */
[----:B------:R-:W-:Y:S01]  /*1530*/  STL [R1+0x10], R37 ;  /* 0x0000102501007387 */ /* 0x000fe20000100800 */
[----:B------:R-:W-:Y:S01]  /*1540*/  UIMAD UR6, UR15, UR5, UR4 ;  /* 0x000000050f0672a4 */ /* 0x000fe2000f8e0204 */
[----:B------:R-:W-:Y:S01]  /*1550*/  IMAD.MOV.U32 R212, RZ, RZ, 0x20 ;  /* 0x00000020ffd47424 */ /* 0x000fe200078e00ff */
[----:B------:R-:W-:-:S02]  /*1560*/  USEL UR19, UR13, URZ, !UP2 ;  /* 0x0000003f0d137287 */ /* 0x000fc4000d000000 */
[----:B------:R-:W-:Y:S02]  /*1570*/  ULDC.64 UR4, c[0x0][0x188] ;  /* 0x0000620000047ab9 */ /* 0x000fe40000000a00 */
[----:B------:R-:W-:Y:S02]  /*1580*/  UIMAD UR4, UR18, UR4, URZ ;  /* 0x00000004120472a4 */ /* 0x000fe4000f8e023f */
[----:B------:R-:W-:Y:S01]  /*1590*/  USHF.R.S32.HI UR20, URZ, 0x1f, UR10 ;  /* 0x0000001f3f147899 */ /* 0x000fe2000801140a */
[----:B------:R-:W-:Y:S01]  /*15a0*/  IMAD.U32 R25, RZ, RZ, UR19 ;  /* 0x00000013ff197e24 */ /* 0x000fe2000f8e00ff */
[----:B------:R-:W-:Y:S02]  /*15b0*/  UIMAD UR24, UR19, UR5, UR4 ;  /* 0x00000005131872a4 */ /* 0x000fe4000f8e0204 */
[----:B------:R-:W-:Y:S02]  /*15c0*/  UMOV UR21, 0x6 ;  /* 0x0000000600157882 */ /* 0x000fe40000000000 */
[----:B------:R-:W-:-:S02]  /*15d0*/  ULDC.64 UR4, c[0x0][0x178] ;  /* 0x00005e0000047ab9 */ /* 0x000fc40000000a00 */
[----:B------:R-:W-:Y:S02]  /*15e0*/  UIMAD UR23, UR20, UR4, URZ ;  /* 0x00000004141772a4 */ /* 0x000fe4000f8e023f */
[----:B------:R-:W-:Y:S02]  /*15f0*/  UIMAD.WIDE.U32 UR26, UR10, UR4, URZ ;  /* 0x000000040a1a72a5 */ /* 0x000fe4000f8e003f */
[----:B------:R-:W-:-:S04]  /*1600*/  UIMAD UR23, UR10, UR5, UR23 ;  /* 0x000000050a1772a4 */ /* 0x000fc8000f8e0217 */
[----:B------:R-:W-:Y:S01]  /*1610*/  UIADD3 UR23, UR27, UR23, URZ ;  /* 0x000000171b177290 */ /* 0x000fe2000fffe03f */
[----:B---3--:R-:W-:Y:S01]  /*1620*/  @P0 IMAD.HI.U32 R3, R101, c[0x0][0x24c], RZ ;  /* 0x0000930065030a27 */ /* 0x008fe200078e00ff */
[----:B------:R-:W-:-:S03]  /*1630*/  SHF.R.S32.HI R31, RZ, 0x1f, R101 ;  /* 0x0000001fff1f7819 */ /* 0x000fc60000011465 */
[----:B------:R-:W-:Y:S01]  /*1640*/  IMAD.MOV.U32 R0, RZ, RZ, R101 ;  /* 0x000000ffff007224 */ /* 0x000fe200078e0065 */
[----:B------:R-:W-:Y:S01]  /*1650*/  @P0 SHF.R.U32.HI R0, RZ, c[0x0][0x250], R3 ;  /* 0x00009400ff000a19 */ /* 0x000fe20000011603 */
[----:B------:R-:W-:Y:S01]  /*1660*/  IMAD R13, R31, c[0x0][0x180], RZ ;  /* 0x000060001f0d7a24 */ /* 0x000fe200078e02ff */
[----:B------:R-:W-:Y:S02]  /*1670*/  IADD3 R24, P0, R37, R9, RZ ;  /* 0x0000000925187210 */ /* 0x000fe40007f1e0ff */
[-C--:B------:R-:W-:Y:S01]  /*1680*/  LEA.HI.X.SX32 R3, R8, R5.reuse, 0x1, P1 ;  /* 0x0000000508037211 */ /* 0x080fe200008f0eff */
[----:B------:R-:W-:Y:S01]  /*1690*/  IMAD.U32 R8, RZ, RZ, UR15 ;  /* 0x0000000fff087e24 */ /* 0x000fe2000f8e00ff */
[----:B------:R-:W-:Y:S01]  /*16a0*/  LEA.HI.X.SX32 R28, R9, R5, 0x1, P0 ;  /* 0x00000005091c7211 */ /* 0x000fe200000f0eff */
[----:B------:R-:W-:Y:S01]  /*16b0*/  IMAD R13, R101, c[0x0][0x184], R13 ;  /* 0x00006100650d7a24 */ /* 0x000fe200078e020d */
[----:B------:R-:W-:Y:S01]  /*16c0*/  LOP3.LUT R5, R32, 0xfffffff8, RZ, 0xc0, !PT ;  /* 0xfffffff820057812 */ /* 0x000fe200078ec0ff */
[----:B------:R-:W-:Y:S01]  /*16d0*/  IMAD.WIDE R10, R4, 0x80, R2 ;  /* 0x00000080040a7825 */ /* 0x000fe200078e0202 */
[----:B------:R-:W-:Y:S01]  /*16e0*/  LEA.HI R3, R36, R35, RZ, 0x6 ;  /* 0x0000002324037211 */ /* 0x000fe200078f30ff */
[----:B------:R-:W-:Y:S01]  /*16f0*/  UIADD3 UR15, -UR8, UR11, URZ ;  /* 0x0000000b080f7290 */ /* 0x000fe2000fffe13f */
[----:B------:R-:W-:Y:S01]  /*1700*/  SHF.R.S32.HI R2, RZ, 0x1f, R0 ;  /* 0x0000001fff027819 */ /* 0x000fe20000011400 */
[----:B------:R-:W-:Y:S01]  /*1710*/  IMAD.IADD R30, R35, 0x1, -R5 ;  /* 0x00000001231e7824 */ /* 0x000fe200078e0a05 */
[----:B------:R-:W-:Y:S01]  /*1720*/  SHF.R.S32.HI R29, RZ, 0x6, R3 ;  /* 0x00000006ff1d7819 */ /* 0x000fe20000011403 */
[----:B------:R-:W-:-:S02]  /*1730*/  IMAD.SHL.U32 R3, R37, 0x40, RZ ;  /* 0x0000004025037824 */ /* 0x000fc400078e00ff */
[----:B------:R-:W-:Y:S01]  /*1740*/  IMAD.SHL.U32 R20, R30, 0x8, RZ ;  /* 0x000000081e147824 */ /* 0x000fe200078e00ff */
[----:B------:R-:W-:Y:S01]  /*1750*/  IADD3 R15, -R37, UR15, RZ ;  /* 0x0000000f250f7c10 */ /* 0x000fe2000fffe1ff */
[----:B------:R-:W-:Y:S01]  /*1760*/  IMAD R4, R2, c[0x0][0x1e0], RZ ;  /* 0x0000780002047a24 */ /* 0x000fe200078e02ff */
[----:B------:R-:W-:Y:S01]  /*1770*/  LOP3.LUT R3, R3, 0x1c0, RZ, 0xc0, !PT ;  /* 0x000001c003037812 */ /* 0x000fe200078ec0ff */
[----:B------:R-:W-:Y:S01]  /*1780*/  IMAD.SHL.U32 R34, R29, 0x200, RZ ;  /* 0x000002001d227824 */ /* 0x000fe200078e00ff */
[----:B------:R-:W-:Y:S01]  /*1790*/  SHF.R.S32.HI R21, RZ, 0x1f, R20 ;  /* 0x0000001fff157819 */ /* 0x000fe20000011414 */
[----:B------:R-:W-:Y:S01]  /*17a0*/  IMAD R6, R0, c[0x0][0x1e4], R4 ;  /* 0x0000790000067a24 */ /* 0x000fe200078e0204 */
[--C-:B------:R-:W-:Y:S01]  /*17b0*/  LOP3.LUT R7, R3, 0x38, R20.reuse, 0xf8, !PT ;  /* 0x0000003803077812 */ /* 0x100fe200078ef814 */
[----:B------:R-:W-:Y:S01]  /*17c0*/  IMAD R2, R2, c[0x0][0x1b0], RZ ;  /* 0x00006c0002027a24 */ /* 0x000fe200078e02ff */
[----:B------:R-:W-:Y:S01]  /*17d0*/  SHF.R.U32.HI R3, RZ, 0x3, R3 ;  /* 0x00000003ff037819 */ /* 0x000fe20000011603 */
[----:B------:R-:W-:Y:S01]  /*17e0*/  IMAD.WIDE.U32 R4, R0, c[0x0][0x1e0], R20 ;  /* 0x0000780000047a25 */ /* 0x000fe200078e0014 */
[----:B------:R-:W-:-:S02]  /*17f0*/  IADD3 R33, R20, 0x40, RZ ;  /* 0x0000004014217810 */ /* 0x000fc40007ffe0ff */
[----:B------:R-:W-:Y:S01]  /*1800*/  LOP3.LUT R14, R34, R7, R3, 0xf6, !PT ;  /* 0x00000007220e7212 */ /* 0x000fe200078ef603 */
[----:B------:R-:W-:Y:S01]  /*1810*/  IMAD.IADD R5, R5, 0x1, R6 ;  /* 0x0000000105057824 */ /* 0x000fe200078e0206 */
[----:B------:R-:W-:Y:S01]  /*1820*/  ISETP.GE.AND P5, PT, R20, c[0x0][0x1cc], PT ;  /* 0x0000730014007a0c */ /* 0x000fe20003fa6270 */
[C---:B------:R-:W-:Y:S01]  /*1830*/  IMAD R6, R0.reuse, c[0x0][0x1b4], R2 ;  /* 0x00006d0000067a24 */ /* 0x040fe200078e0202 */
[----:B------:R-:W-:Y:S01]  /*1840*/  ISETP.GE.AND P4, PT, R33, c[0x0][0x1cc], PT ;  /* 0x0000730021007a0c */ /* 0x000fe20003f86270 */
[----:B------:R-:W-:Y:S01]  /*1850*/  IMAD.WIDE.U32 R2, R0, c[0x0][0x1b0], R20 ;  /* 0x00006c0000027a25 */ /* 0x000fe200078e0014 */
[C---:B------:R-:W-:Y:S02]  /*1860*/  ISETP.LT.OR P2, PT, R15.reuse, 0x1, P5 ;  /* 0x000000010f00780c */ /* 0x040fe40002f41670 */
[----:B------:R-:W-:Y:S01]  /*1870*/  ISETP.LT.OR P6, PT, R15, 0x21, P5 ;  /* 0x000000210f00780c */ /* 0x000fe20002fc1670 */
[----:B------:R-:W-:Y:S02]  /*1880*/  IMAD R0, R28, c[0x0][0x178], RZ ;  /* 0x00005e001c007a24 */ /* 0x000fe400078e02ff */
[----:B------:R-:W-:-:S02]  /*1890*/  IMAD.IADD R3, R3, 0x1, R6 ;  /* 0x0000000103037824 */ /* 0x000fc400078e0206 */
[C---:B------:R-:W-:Y:S02]  /*18a0*/  IMAD R0, R24.reuse, c[0x0][0x17c], R0 ;  /* 0x00005f0018007a24 */ /* 0x040fe400078e0200 */
[----:B------:R-:W-:-:S04]  /*18b0*/  IMAD.WIDE.U32 R6, R24, c[0x0][0x178], R20 ;  /* 0x00005e0018067a25 */ /* 0x000fc800078e0014 */
[----:B------:R-:W-:-:S04]  /*18c0*/  IMAD.WIDE.U32 R4, R8, c[0x0][0x1e8], R4 ;  /* 0x00007a0008047a25 */ /* 0x000fc800078e0004 */
[----:B------:R-:W-:Y:S01]  /*18d0*/  IMAD.IADD R7, R7, 0x1, R0 ;  /* 0x0000000107077824 */ /* 0x000fe200078e0200 */
[----:B------:R-:W-:Y:S01]  /*18e0*/  IADD3 R5, R5, UR7, RZ ;  /* 0x0000000705057c10 */ /* 0x000fe2000fffe0ff */
[----:B------:R-:W-:-:S04]  /*18f0*/  IMAD.WIDE.U32 R2, R8, c[0x0][0x1b8], R2 ;  /* 0x00006e0008027a25 */ /* 0x000fc800078e0002 */
[----:B------:R-:W-:Y:S01]  /*1900*/  IMAD R12, R11, c[0x0][0x1d8], RZ ;  /* 0x000076000b0c7a24 */ /* 0x000fe200078e02ff */
[----:B------:R-:W-:Y:S01]  /*1910*/  IADD3 R3, R3, UR6, RZ ;  /* 0x0000000603037c10 */ /* 0x000fe2000fffe0ff */
[----:B------:R-:W-:Y:S01]  /*1920*/  IMAD.WIDE.U32 R8, R101, c[0x0][0x180], R6 ;  /* 0x0000600065087a25 */ /* 0x000fe200078e0006 */
[----:B------:R-:W-:Y:S02]  /*1930*/  ULDC.64 UR6, c[0x0][0x1d8] ;  /* 0x0000760000067ab9 */ /* 0x000fe40000000a00 */
[----:B------:R-:W-:Y:S01]  /*1940*/  USHF.L.U32 UR25, UR6, 0x6, URZ ;  /* 0x0000000606197899 */ /* 0x000fe2000800063f */
[----:B------:R-:W-:Y:S01]  /*1950*/  IMAD R0, R11, c[0x0][0x1a8], RZ ;  /* 0x00006a000b007a24 */ /* 0x000fe200078e02ff */
[----:B------:R-:W-:Y:S01]  /*1960*/  USHF.L.U64.HI UR7, UR6, UR21, UR7 ;  /* 0x0000001506077299 */ /* 0x000fe20008010207 */
[C---:B------:R-:W-:Y:S01]  /*1970*/  IMAD R12, R10.reuse, c[0x0][0x1dc], R12 ;  /* 0x000077000a0c7a24 */ /* 0x040fe200078e020c */
[----:B------:R-:W-:Y:S01]  /*1980*/  USHF.L.U32 UR6, UR22, 0x7, URZ ;  /* 0x0000000716067899 */ /* 0x000fe2000800063f */
[----:B------:R-:W-:-:S04]  /*1990*/  IMAD.WIDE.U32 R6, R10, c[0x0][0x1d8], R4 ;  /* 0x000076000a067a25 */ /* 0x000fc800078e0004 */
[----:B------:R-:W-:Y:S02]  /*19a0*/  IMAD.IADD R11, R9, 0x1, R13 ;  /* 0x00000001090b7824 */ /* 0x000fe400078e020d */
[C---:B------:R-:W-:Y:S02]  /*19b0*/  IMAD R9, R10.reuse, c[0x0][0x1ac], R0 ;  /* 0x00006b000a097a24 */ /* 0x040fe400078e0200 */
[----:B------:R-:W-:Y:S01]  /*19c0*/  IMAD.WIDE.U32 R4, R10, c[0x0][0x1a8], R2 ;  /* 0x00006a000a047a25 */ /* 0x000fe200078e0002 */
[----:B------:R-:W-:-:S03]  /*19d0*/  LEA R2, P1, R6, c[0x0][0x1c0], 0x1 ;  /* 0x0000700006027a11 */ /* 0x000fc600078208ff */
[----:B------:R-:W-:Y:S02]  /*19e0*/  IMAD.IADD R0, R7, 0x1, R12 ;  /* 0x0000000107007824 */ /* 0x000fe400078e020c */
[----:B------:R-:W-:Y:S01]  /*19f0*/  IMAD.MOV.U32 R10, RZ, RZ, R8 ;  /* 0x000000ffff0a7224 */ /* 0x000fe200078e0008 */
[----:B------:R-:W-:Y:S01]  /*1a00*/  LEA R8, P0, R4, c[0x0][0x190], 0x1 ;  /* 0x0000640004087a11 */ /* 0x000fe200078008ff */
[----:B------:R-:W-:Y:S01]  /*1a10*/  IMAD.IADD R5, R5, 0x1, R9 ;  /* 0x0000000105057824 */ /* 0x000fe200078e0209 */
[----:B------:R-:W-:Y:S01]  /*1a20*/  LEA.HI.X R3, R6, c[0x0][0x1c4], R0, 0x1, P1 ;  /* 0x0000710006037a11 */ /* 0x000fe200008f0c00 */
[----:B------:R-:W-:-:S03]  /*1a30*/  IMAD.WIDE.U32 R16, R25, c[0x0][0x188], R10 ;  /* 0x0000620019107a25 */ /* 0x000fc600078e000a */
[----:B------:R-:W-:Y:S01]  /*1a40*/  LEA.HI.X R9, R4, c[0x0][0x194], R5, 0x1, P0 ;  /* 0x0000650004097a11 */ /* 0x000fe200000f0c05 */
[----:B------:R-:W-:Y:S01]  /*1a50*/  IMAD.U32 R6, RZ, RZ, UR26 ;  /* 0x0000001aff067e24 */ /* 0x000fe2000f8e00ff */
[----:B------:R-:W-:Y:S01]  /*1a60*/  IADD3 R252, R17, UR24, RZ ;  /* 0x0000001811fc7c10 */ /* 0x000fe2000fffe0ff */
[----:B------:R-:W-:Y:S01]  /*1a70*/  IMAD.U32 R5, RZ, RZ, UR23 ;  /* 0x00000017ff057e24 */ /* 0x000fe2000f8e00ff */
[----:B------:R-:W-:Y:S01]  /*1a80*/  IADD3 R4, P1, R2, UR25, RZ ;  /* 0x0000001902047c10 */ /* 0x000fe2000ff3e0ff */
[----:B------:R-:W-:Y:S01]  /*1a90*/  IMAD.SHL.U32 R14, R14, 0x2, RZ ;  /* 0x000000020e0e7824 */ /* 0x000fe200078e00ff */
[C---:B------:R-:W-:Y:S01]  /*1aa0*/  LEA R0, P0, R6.reuse, R16, 0x6 ;  /* 0x0000001006007211 */ /* 0x040fe200078030ff */
[----:B------:R-:W-:Y:S01]  /*1ab0*/  IMAD.U32 R10, RZ, RZ, UR25 ;  /* 0x00000019ff0a7e24 */ /* 0x000fe2000f8e00ff */
[----:B------:R1:W-:Y:S01]  /*1ac0*/  STL.64 [R1+0x8], R16 ;  /* 0x0000081001007387 */ /* 0x0003e20000100a00 */
[----:B------:R-:W-:Y:S01]  /*1ad0*/  UIADD3 UR24, UP0, UR25, 0x80, URZ ;  /* 0x0000008019187890 */ /* 0x000fe2000ff1e03f */
[----:B------:R-:W-:Y:S01]  /*1ae0*/  LEA.HI.X R6, R6, R252, R5, 0x6, P0 ;  /* 0x000000fc06067211 */ /* 0x000fe200000f3405 */
[----:B------:R-:W-:Y:S01]  /*1af0*/  IMAD.U32 R12, RZ, RZ, UR4 ;  /* 0x00000004ff0c7e24 */ /* 0x000fe2000f8e00ff */
[----:B------:R-:W-:Y:S01]  /*1b00*/  IADD3.X R5, R3, UR7, RZ, P1, !PT ;  /* 0x0000000703057c10 */ /* 0x000fe20008ffe4ff */
[----:B------:R-:W-:Y:S01]  /*1b10*/  @!PT LDS RZ, [RZ] ;  /* 0x00000000fffff984 */ /* 0x000fe20000000800 */
[----:B------:R-:W-:Y:S01]  /*1b20*/  @!PT LDS RZ, [RZ] ;  /* 0x00000000fffff984 */ /* 0x000fe20000000800 */
[----:B------:R-:W-:Y:S01]  /*1b30*/  @!PT LDS RZ, [RZ] ;  /* 0x00000000fffff984 */ /* 0x000fe20000000800 */
[----:B------:R2:W-:Y:S01]  /*1b40*/  LDGSTS.E.BYPASS.LTC128B.128 [R14+0x8080], [R2.64], !P2 ;  /* 0x08080000020e7fae */ /* 0x0005e2000d101d50 */
[----:B------:R-:W-:Y:S01]  /*1b50*/  ISETP.LT.OR P1, PT, R15, 0x1, P4 ;  /* 0x000000010f00780c */ /* 0x000fe20002721670 */
[----:B------:R-:W-:Y:S01]  /*1b60*/  UIADD3.X UR23, URZ, UR7, URZ, UP0, !UPT ;  /* 0x000000073f177290 */ /* 0x000fe200087fe43f */
[----:B------:R-:W-:Y:S01]  /*1b70*/  IADD3 R10, P3, P2, R10, 0x80, R2 ;  /* 0x000000800a0a7810 */ /* 0x000fe20007a7e002 */
[----:B------:R-:W-:Y:S01]  /*1b80*/  IMAD.U32 R7, RZ, RZ, UR27 ;  /* 0x0000001bff077e24 */ /* 0x000fe2000f8e00ff */
[----:B------:R-:W-:Y:S01]  /*1b90*/  USHF.R.S32.HI UR26, URZ, 0x1f, UR22 ;  /* 0x0000001f3f1a7899 */ /* 0x000fe20008011416 */
[----:B------:R-:W-:Y:S01]  /*1ba0*/  IMAD.U32 R13, RZ, RZ, UR5 ;  /* 0x00000005ff0d7e24 */ /* 0x000fe2000f8e00ff */
[----:B------:R-:W-:-:S02]  /*1bb0*/  IADD3.X R11, RZ, UR7, R3, P3, P2 ;  /* 0x00000007ff0b7c10 */ /* 0x000fc40009fe4403 */
[C---:B------:R-:W-:Y:S02]  /*1bc0*/  ISETP.LT.OR P2, PT, R15.reuse, 0x61, P5 ;  /* 0x000000610f00780c */ /* 0x040fe40002f41670 */
[----:B------:R-:W-:-:S03]  /*1bd0*/  ISETP.LT.OR P3, PT, R15, 0x41, P4 ;  /* 0x000000410f00780c */ /* 0x000fc60002761670 */
[----:B------:R2:W-:Y:S04]  /*1be0*/  LDGSTS.E.BYPASS.LTC128B.128 [R14+0xc080], [R2.64+0x80], !P1 ;  /* 0x0c080080020e7fae */ /* 0x0005e8000c901d50 */
[----:B------:R3:W-:Y:S01]  /*1bf0*/  LDGSTS.E.BYPASS.LTC128B.128 [R14+0x9080], [R4.64], !P6 ;  /* 0x09080000040e7fae */ /* 0x0007e2000f101d50 */
[C---:B------:R-:W-:Y:S02]  /*1c00*/  ISETP.LT.OR P6, PT, R15.reuse, 0x41, P5 ;  /* 0x000000410f00780c */ /* 0x040fe40002fc1670 */
[----:B------:R-:W-:Y:S02]  /*1c10*/  ISETP.LT.OR P5, PT, R15, 0x21, P4 ;  /* 0x000000210f00780c */ /* 0x000fe400027a1670 */
[----:B-1----:R-:W-:-:S04]  /*1c20*/  LEA R16, P0, R0, c[0x0][0x160], 0x1 ;  /* 0x0000580000107a11 */ /* 0x002fc800078008ff */
[----:B------:R-:W-:Y:S01]  /*1c30*/  LEA.HI.X R17, R0, c[0x0][0x164], R6, 0x1, P0 ;  /* 0x0000590000117a11 */ /* 0x000fe200000f0c06 */
[----:B------:R-:W-:Y:S01]  /*1c40*/  IMAD.U32 R0, RZ, RZ, UR6 ;  /* 0x00000006ff007e24 */ /* 0x000fe2000f8e00ff */
[----:B------:R-:W-:-:S04]  /*1c50*/  IADD3 R6, P0, R4, UR24, RZ ;  /* 0x0000001804067c10 */ /* 0x000fc8000ff1e0ff */
[----:B------:R-:W-:Y:S01]  /*1c60*/  IADD3.X R7, R5, UR23, RZ, P0, !PT ;  /* 0x0000001705077c10 */ /* 0x000fe200087fe4ff */
[----:B------:R1:W-:Y:S01]  /*1c70*/  LDGSTS.E.BYPASS.LTC128B.128 [R14+0xd080], [R10.64], !P5 ;  /* 0x0d0800000a0e7fae */ /* 0x0003e2000e901d50 */
[----:B------:R-:W-:-:S04]  /*1c80*/  LEA R22, P0, R12, R16, 0x6 ;  /* 0x000000100c167211 */ /* 0x000fc800078030ff */
[----:B------:R-:W-:Y:S01]  /*1c90*/  LEA.HI.X R23, R12, R17, R13, 0x6, P0 ;  /* 0x000000110c177211 */ /* 0x000fe200000f340d */
[----:B------:R-:W-:Y:S01]  /*1ca0*/  IMAD R12, R31, c[0x0][0x270], RZ ;  /* 0x00009c001f0c7a24 */ /* 0x000fe200078e02ff */
[----:B--2---:R-:W-:-:S03]  /*1cb0*/  IADD3 R2, P1, R4, UR25, RZ ;  /* 0x0000001904027c10 */ /* 0x004fc6000ff3e0ff */
[----:B------:R-:W-:Y:S01]  /*1cc0*/  IMAD R12, R101, c[0x0][0x274], R12 ;  /* 0x00009d00650c7a24 */ /* 0x000fe200078e020c */
[----:B------:R-:W-:Y:S02]  /*1cd0*/  IADD3.X R3, R5, UR7, RZ, P1, !PT ;  /* 0x0000000705037c10 */ /* 0x000fe40008ffe4ff */
[----:B---3--:R-:W-:Y:S02]  /*1ce0*/  IADD3 R4, P0, R2, UR25, RZ ;  /* 0x0000001902047c10 */ /* 0x008fe4000ff1e0ff */
[----:B------:R-:W-:Y:S01]  /*1cf0*/  IADD3 R26, P1, R35, UR6, RZ ;  /* 0x00000006231a7c10 */ /* 0x000fe2000ff3e0ff */
[----:B------:R2:W-:Y:S01]  /*1d00*/  LDGSTS.E.BYPASS.LTC128B.128 [R14+0xa080], [R2.64], !P6 ;  /* 0x0a080000020e7fae */ /* 0x0005e2000f101d50 */
[----:B------:R-:W-:Y:S01]  /*1d10*/  IADD3.X R5, R3, UR7, RZ, P0, !PT ;  /* 0x0000000703057c10 */ /* 0x000fe200087fe4ff */
[----:B------:R-:W-:Y:S01]  /*1d20*/  ULDC.64 UR6, c[0x0][0x1a8] ;  /* 0x00006a0000067ab9 */ /* 0x000fe20000000a00 */
[----:B------:R-:W-:Y:S01]  /*1d30*/  ISETP.GE.AND P6, PT, R20, c[0x0][0x19c], PT ;  /* 0x0000670014007a0c */ /* 0x000fe20003fc6270 */
[----:B------:R3:W-:Y:S01]  /*1d40*/  LDGSTS.E.BYPASS.LTC128B.128 [R14+0xe080], [R6.64], !P3 ;  /* 0x0e080000060e7fae */ /* 0x0007e2000d901d50 */
[----:B------:R-:W-:Y:S01]  /*1d50*/  ISETP.LT.OR P3, PT, R15, 0x61, P4 ;  /* 0x000000610f00780c */ /* 0x000fe20002761670 */
[----:B------:R-:W-:Y:S01]  /*1d60*/  USHF.L.U32 UR25, UR6, 0x6, URZ ;  /* 0x0000000606197899 */ /* 0x000fe2000800063f */
[----:B------:R-:W-:Y:S01]  /*1d70*/  ISETP.GE.AND P4, PT, R33, c[0x0][0x19c], PT ;  /* 0x0000670021007a0c */ /* 0x000fe20003f86270 */
[----:B------:R4:W-:Y:S01]  /*1d80*/  LDGSTS.E.BYPASS.LTC128B.128 [R14+0xb080], [R4.64], !P2 ;  /* 0x0b080000040e7fae */ /* 0x0009e2000d101d50 */
[----:B------:R-:W-:-:S02]  /*1d90*/  LEA.HI.X.SX32 R27, R0, R18, 0x1, P1 ;  /* 0x00000012001b7211 */ /* 0x000fc400008f0eff */
[----:B------:R-:W-:Y:S02]  /*1da0*/  ISETP.LT.OR P2, PT, R15, 0x1, P4 ;  /* 0x000000010f00780c */ /* 0x000fe40002741670 */
[----:B------:R-:W-:-:S04]  /*1db0*/  IADD3 R18, P1, R38, UR22, RZ ;  /* 0x0000001626127c10 */ /* 0x000fc8000ff3e0ff */
[----:B------:R-:W-:-:S05]  /*1dc0*/  LEA.HI.X.SX32 R19, R38, UR26, 0x1, P1 ;  /* 0x0000001a26137c11 */ /* 0x000fca00088f0eff */
[----:B-1----:R-:W-:-:S04]  /*1dd0*/  IMAD.WIDE.U32 R10, R101, c[0x0][0x270], R18 ;  /* 0x00009c00650a7a25 */ /* 0x002fc800078e0012 */
[----:B------:R-:W-:Y:S01]  /*1de0*/  IMAD.IADD R13, R11, 0x1, R12 ;  /* 0x000000010b0d7824 */ /* 0x000fe200078e020c */
[----:B--2---:R-:W-:Y:S01]  /*1df0*/  IADD3 R2, P0, R2, UR24, RZ ;  /* 0x0000001802027c10 */ /* 0x004fe2000ff1e0ff */
[----:B------:R-:W-:Y:S01]  /*1e00*/  UIADD3 UR24, UP0, UR25, 0x80, URZ ;  /* 0x0000008019187890 */ /* 0x000fe2000ff1e03f */
[----:B------:R-:W-:Y:S02]  /*1e10*/  IMAD.MOV.U32 R12, RZ, RZ, R10 ;  /* 0x000000ffff0c7224 */ /* 0x000fe400078e000a */
[----:B------:R-:W-:Y:S01]  /*1e20*/  IADD3.X R3, R3, UR23, RZ, P0, !PT ;  /* 0x0000001703037c10 */ /* 0x000fe200087fe4ff */
[----:B---3--:R-:W-:Y:S01]  /*1e30*/  IMAD.U32 R6, RZ, RZ, UR25 ;  /* 0x00000019ff067e24 */ /* 0x008fe2000f8e00ff */
[C---:B------:R-:W-:Y:S01]  /*1e40*/  ISETP.LT.OR P0, PT, R15.reuse, 0x1, P6 ;  /* 0x000000010f00780c */ /* 0x040fe20003701670 */
[----:B------:R-:W-:Y:S01]  /*1e50*/  USHF.L.U64.HI UR23, UR6, UR21, UR7 ;  /* 0x0000001506177299 */ /* 0x000fe20008010207 */
[----:B------:R-:W-:Y:S01]  /*1e60*/  IMAD.WIDE.U32 R10, R24, c[0x0][0x208], R20 ;  /* 0x00008200180a7a25 */ /* 0x000fe200078e0014 */
[----:B------:R1:W-:Y:S01]  /*1e70*/  LDGSTS.E.BYPASS.LTC128B.128 [R14+0xf080], [R2.64], !P3 ;  /* 0x0f080000020e7fae */ /* 0x0003e2000d901d50 */
[----:B------:R-:W-:Y:S01]  /*1e80*/  ISETP.LT.OR P3, PT, R15, 0x21, P6 ;  /* 0x000000210f00780c */ /* 0x000fe20003761670 */
[----:B------:R-:W-:Y:S01]  /*1e90*/  UIADD3.X UR22, URZ, UR23, URZ, UP0, !UPT ;  /* 0x000000173f167290 */ /* 0x000fe200087fe43f */
[----:B------:R-:W-:Y:S01]  /*1ea0*/  IADD3 R6, P1, P5, R6, 0x80, R8 ;  /* 0x0000008006067810 */ /* 0x000fe20007d3e008 */
[----:B------:R-:W-:Y:S01]  /*1eb0*/  ULDC.64 UR6, c[0x0][0x278] ;  /* 0x00009e0000067ab9 */ /* 0x000fe20000000a00 */
[----:B------:R-:W-:Y:S01]  /*1ec0*/  IMAD.WIDE.U32 R12, R25, c[0x0][0x278], R12 ;  /* 0x00009e00190c7a25 */ /* 0x000fe200078e000c */
[----:B------:R-:W-:Y:S01]  /*1ed0*/  UIMAD UR6, UR18, UR6, URZ ;  /* 0x00000006120672a4 */ /* 0x000fe2000f8e023f */
[----:B------:R-:W-:-:S02]  /*1ee0*/  P2R R0, PR, RZ, 0x2 ;  /* 0x00000002ff007803 */ /* 0x000fc40000000000 */
[C---:B------:R-:W-:Y:S01]  /*1ef0*/  ISETP.LT.OR P1, PT, R15.reuse, 0x41, P6 ;  /* 0x000000410f00780c */ /* 0x040fe20003721670 */
[----:B------:R2:W-:Y:S01]  /*1f00*/  LDGSTS.E.BYPASS.LTC128B.128 [R14+0x80], [R8.64], !P0 ;  /* 0x00080000080e7fae */ /* 0x0005e2000c101d50 */
[----:B----4-:R-:W-:Y:S02]  /*1f10*/  IADD3 R4, P0, R8, UR25, RZ ;  /* 0x0000001908047c10 */ /* 0x010fe4000ff1e0ff */
[----:B------:R-:W-:Y:S01]  /*1f20*/  ISETP.LT.OR P6, PT, R15, 0x61, P6 ;  /* 0x000000610f00780c */ /* 0x000fe200037c1670 */
[----:B------:R2:W-:Y:S01]  /*1f30*/  LDGSTS.E.BYPASS.LTC128B.128 [R14+0x4080], [R8.64+0x80], !P2 ;  /* 0x04080080080e7fae */ /* 0x0005e2000d101d50 */
[----:B------:R-:W-:Y:S02]  /*1f40*/  IADD3.X R5, R9, UR23, RZ, P0, !PT ;  /* 0x0000001709057c10 */ /* 0x000fe400087fe4ff */
[----:B------:R-:W-:Y:S02]  /*1f50*/  ISETP.LT.OR P2, PT, R15, 0x21, P4 ;  /* 0x000000210f00780c */ /* 0x000fe40002741670 */
[----:B------:R-:W-:Y:S01]  /*1f60*/  ISETP.NE.AND P0, PT, R0, RZ, PT ;  /* 0x000000ff0000720c */ /* 0x000fe20003f05270 */
[----:B------:R3:W-:Y:S01]  /*1f70*/  LDGSTS.E.BYPASS.LTC128B.128 [R14+0x1080], [R4.64], !P3 ;  /* 0x01080000040e7fae */ /* 0x0007e2000d901d50 */
[----:B------:R-:W-:Y:S01]  /*1f80*/  ISETP.GE.AND P3, PT, R33, c[0x0][0x16c], PT ;  /* 0x00005b0021007a0c */ /* 0x000fe20003f66270 */
[----:B------:R-:W-:Y:S01]  /*1f90*/  IMAD R0, R28, c[0x0][0x208], RZ ;  /* 0x000082001c007a24 */ /* 0x000fe200078e02ff */
[----:B------:R-:W-:-:S02]  /*1fa0*/  IADD3.X R7, RZ, UR23, R9, P0, P5 ;  /* 0x00000017ff077c10 */ /* 0x000fc400087ea409 */
[----:B------:R-:W-:Y:S01]  /*1fb0*/  ISETP.GE.AND P5, PT, R20, c[0x0][0x16c], PT ;  /* 0x00005b0014007a0c */ /* 0x000fe20003fa6270 */
[----:B------:R-:W-:Y:S01]  /*1fc0*/  IMAD R0, R24, c[0x0][0x20c], R0 ;  /* 0x0000830018007a24 */ /* 0x000fe200078e0200 */
[----:B-1----:R-:W-:-:S03]  /*1fd0*/  IADD3 R2, P0, R4, UR25, RZ ;  /* 0x0000001904027c10 */ /* 0x002fc6000ff1e0ff */
[----:B------:R1:W-:Y:S01]  /*1fe0*/  LDGSTS.E.BYPASS.LTC128B.128 [R14+0x5080], [R6.64], !P2 ;  /* 0x05080000060e7fae */ /* 0x0003e2000d101d50 */
[----:B------:R-:W-:-:S05]  /*1ff0*/  IADD3.X R3, R5, UR23, RZ, P0, !PT ;  /* 0x0000001705037c10 */ /* 0x000fca00087fe4ff */
[----:B------:R4:W-:Y:S01]  /*2000*/  LDGSTS.E.BYPASS.LTC128B.128 [R14+0x2080], [R2.64], !P1 ;  /* 0x02080000020e7fae */ /* 0x0009e2000c901d50 */
[C---:B------:R-:W-:Y:S02]  /*2010*/  ISETP.LT.OR P1, PT, R15.reuse, 0x41, P4 ;  /* 0x000000410f00780c */ /* 0x040fe40002721670 */
[----:B------:R-:W-:Y:S02]  /*2020*/  ISETP.LT.OR P4, PT, R15, 0x61, P4 ;  /* 0x000000610f00780c */ /* 0x000fe40002781670 */
[----:B--2---:R-:W-:Y:S02]  /*2030*/  P2R R8, PR, RZ, 0x8 ;  /* 0x00000008ff087803 */ /* 0x004fe40000000000 */
[----:B------:R-:W-:Y:S02]  /*2040*/  SEL R9, RZ, 0x2, P3 ;  /* 0x00000002ff097807 */ /* 0x000fe40001800000 */
[----:B------:R-:W-:Y:S01]  /*2050*/  ISETP.GT.AND P3, PT, R35, 0xf, PT ;  /* 0x0000000f2300780c */ /* 0x000fe20003f64270 */
[----:B------:R2:W-:Y:S01]  /*2060*/  STL [R1+0x48], R8 ;  /* 0x0000480801007387 */ /* 0x0005e20000100800 */
[----:B---3--:R-:W-:-:S03]  /*2070*/  IADD3 R4, P0, R4, UR24, RZ ;  /* 0x0000001804047c10 */ /* 0x008fc6000ff1e0ff */
[----:B------:R-:W-:Y:S01]  /*2080*/  STL.64 [R1+0x28], R12 ;  /* 0x0000280c01007387 */ /* 0x000fe20000100a00 */
[----:B------:R-:W-:-:S05]  /*2090*/  IADD3.X R5, R5, UR22, RZ, P0, !PT ;  /* 0x0000001605057c10 */ /* 0x000fca00087fe4ff */
[----:B------:R3:W-:Y:S01]  /*20a0*/  LDGSTS.E.BYPASS.LTC128B.128 [R14+0x6080], [R4.64], !P1 ;  /* 0x06080000040e7fae */ /* 0x0007e2000c901d50 */
[----:B-1----:R-:W-:Y:S01]  /*20b0*/  SEL R6, RZ, 0x1, P5 ;  /* 0x00000001ff067807 */ /* 0x002fe20002800000 */
[----:B------:R-:W-:-:S04]  /*20c0*/  IMAD.IADD R7, R11, 0x1, R0 ;  /* 0x000000010b077824 */ /* 0x000fc800078e0200 */
[----:B------:R-:W-:Y:S02]  /*20d0*/  IMAD.IADD R0, R9, 0x1, R6 ;  /* 0x0000000109007824 */ /* 0x000fe400078e0206 */
[----:B------:R-:W-:-:S03]  /*20e0*/  IMAD.MOV.U32 R6, RZ, RZ, R10 ;  /* 0x000000ffff067224 */ /* 0x000fc600078e000a */
[C---:B------:R-:W-:Y:S02]  /*20f0*/  LOP3.LUT P2, RZ, R0.reuse, 0x1, RZ, 0xc0, !PT ;  /* 0x0000000100ff7812 */ /* 0x040fe4000784c0ff */
[----:B------:R-:W-:Y:S02]  /*2100*/  LOP3.LUT P1, RZ, R0, 0x2, RZ, 0xc0, !PT ;  /* 0x0000000200ff7812 */ /* 0x000fe4000782c0ff */
[----:B--2---:R-:W-:-:S04]  /*2110*/  IADD3 R8, P0, R2, UR25, RZ ;  /* 0x0000001902087c10 */ /* 0x004fc8000ff1e0ff */
[C---:B------:R-:W-:Y:S02]  /*2120*/  IADD3.X R9, R3.reuse, UR23, RZ, P0, !PT ;  /* 0x0000001703097c10 */ /* 0x040fe400087fe4ff */
[----:B----4-:R-:W-:Y:S01]  /*2130*/  IADD3 R2, P0, R2, UR24, RZ ;  /* 0x0000001802027c10 */ /* 0x010fe2000ff1e0ff */
[----:B------:R-:W-:Y:S02]  /*2140*/  UIMAD UR24, UR19, UR7, UR6 ;  /* 0x00000007131872a4 */ /* 0x000fe4000f8e0206 */
[----:B------:R1:W-:Y:S01]  /*2150*/  LDGSTS.E.BYPASS.LTC128B.128 [R14+0x3080], [R8.64], !P6 ;  /* 0x03080000080e7fae */ /* 0x0003e2000f101d50 */
[----:B------:R-:W-:Y:S01]  /*2160*/  IADD3.X R3, R3, UR22, RZ, P0, !PT ;  /* 0x0000001603037c10 */ /* 0x000fe200087fe4ff */
[----:B------:R-:W-:Y:S01]  /*2170*/  USHF.L.U32 UR22, UR10, 0x6, URZ ;  /* 0x000000060a167899 */ /* 0x000fe2000800063f */
[----:B---3--:R-:W-:Y:S01]  /*2180*/  IMAD R4, R31, c[0x0][0x210], RZ ;  /* 0x000084001f047a24 */ /* 0x008fe200078e02ff */
[----:B------:R-:W-:Y:S01]  /*2190*/  IADD3 R24, R13, UR24, RZ ;  /* 0x000000180d187c10 */ /* 0x000fe2000fffe0ff */
[----:B------:R-:W-:Y:S01]  /*21a0*/  ULDC.64 UR6, c[0x0][0x218] ;  /* 0x0000860000067ab9 */ /* 0x000fe20000000a00 */
[----:B------:R2:W-:Y:S01]  /*21b0*/  LDGSTS.E.BYPASS.LTC128B.128 [R14+0x7080], [R2.64], !P4 ;  /* 0x07080000020e7fae */ /* 0x0005e2000e101d50 */
[----:B------:R-:W-:Y:S01]  /*21c0*/  USHF.R.S32.HI UR23, URZ, 0x1f, UR22 ;  /* 0x0000001f3f177899 */ /* 0x000fe20008011416 */
[----:B------:R-:W-:Y:S01]  /*21d0*/  IMAD.U32 R0, RZ, RZ, UR22 ;  /* 0x00000016ff007e24 */ /* 0x000fe2000f8e00ff */
[----:B------:R-:W-:Y:S01]  /*21e0*/  @!P3 IADD3 R5, P0, R12, UR22, RZ ;  /* 0x000000160c05bc10 */ /* 0x000fe2000ff1e0ff */
[----:B------:R-:W-:Y:S01]  /*21f0*/  UIMAD UR6, UR18, UR6, URZ ;  /* 0x00000006120672a4 */ /* 0x000fe2000f8e023f */
[----:B------:R-:W-:Y:S01]  /*2200*/  IMAD R4, R101, c[0x0][0x214], R4 ;  /* 0x0000850065047a24 */ /* 0x000fe200078e0204 */
[----:B------:R-:W0:Y:S01]  /*2210*/  LDGDEPBAR ;  /* 0x00000000000079af */ /* 0x000e220000000000 */
[----:B------:R-:W-:Y:S01]  /*2220*/  IADD3 R0, -R37, UR12, -R0 ;  /* 0x0000000c25007c10 */ /* 0x000fe2000fffe900 */
[----:B------:R-:W-:-:S02]  /*2230*/  UIMAD UR26, UR19, UR7, UR6 ;  /* 0x00000007131a72a4 */ /* 0x000fc4000f8e0206 */
[----:B------:R3:W-:Y:S01]  /*2240*/  STL [R1+0x38], R24 ;  /* 0x0000381801007387 */ /* 0x0007e20000100800 */
[C---:B------:R-:W-:Y:S01]  /*2250*/  ISETP.LT.OR P4, PT, R0.reuse, 0x1, !P2 ;  /* 0x000000010000780c */ /* 0x040fe20005781670 */
[----:B------:R-:W-:Y:S01]  /*2260*/  ULDC.64 UR6, c[0x0][0x208] ;  /* 0x0000820000067ab9 */ /* 0x000fe20000000a00 */
[----:B------:R-:W-:Y:S01]  /*2270*/  ISETP.LT.OR P2, PT, R0, 0x21, !P2 ;  /* 0x000000210000780c */ /* 0x000fe20005741670 */
[----:B------:R-:W-:Y:S02]  /*2280*/  USHF.L.U32 UR25, UR6, 0x6, URZ ;  /* 0x0000000606197899 */ /* 0x000fe4000800063f */
[----:B------:R-:W-:-:S04]  /*2290*/  USHF.L.U64.HI UR24, UR6, UR21, UR7 ;  /* 0x0000001506187299 */ /* 0x000fc80008010207 */
[----:B------:R-:W-:-:S04]  /*22a0*/  UIMAD UR21, UR24, UR10, URZ ;  /* 0x0000000a181572a4 */ /* 0x000fc8000f8e023f */
[----:B------:R4:W-:Y:S01]  /*22b0*/  LDGSTS.E.BYPASS.LTC128B.128 [R14+0x10080], [R16.64], !P4 ;  /* 0x10080000100e7fae */ /* 0x0009e2000e101d50 */
[----:B------:R-:W-:Y:S01]  /*22c0*/  ISETP.LT.OR P4, PT, R0, 0x1, !P1 ;  /* 0x000000010000780c */ /* 0x000fe20004f81670 */
[----:B------:R-:W-:Y:S01]  /*22d0*/  UIMAD UR21, UR20, UR25, UR21 ;  /* 0x00000019141572a4 */ /* 0x000fe2000f8e0215 */
[----:B--2---:R-:W-:Y:S01]  /*22e0*/  IMAD.WIDE.U32 R2, R101, c[0x0][0x210], R6 ;  /* 0x0000840065027a25 */ /* 0x004fe200078e0006 */
[----:B------:R-:W-:Y:S01]  /*22f0*/  @!P3 IADD3.X R7, R24, UR23, RZ, P0, !PT ;  /* 0x000000171807bc10 */ /* 0x000fe200087fe4ff */
[----:B------:R-:W-:Y:S01]  /*2300*/  UMOV UR20, 0x5 ;  /* 0x0000000500147882 */ /* 0x000fe20000000000 */
[----:B------:R-:W-:Y:S01]  /*2310*/  ISETP.GE.AND P0, PT, R20, c[0x0][0x1fc], PT ;  /* 0x00007f0014007a0c */ /* 0x000fe20003f06270 */
[----:B------:R-:W-:Y:S01]  /*2320*/  IMAD.IADD R3, R3, 0x1, R4 ;  /* 0x0000000103037824 */ /* 0x000fe200078e0204 */
[----:B------:R-:W-:Y:S01]  /*2330*/  ISETP.LT.OR P1, PT, R0, 0x21, !P1 ;  /* 0x000000210000780c */ /* 0x000fe20004f21670 */
[----:B------:R-:W-:Y:S01]  /*2340*/  USHF.L.U64.HI UR20, UR6, UR20, UR7 ;  /* 0x0000001406147299 */ /* 0x000fe20008010207 */
[----:B------:R-:W-:Y:S01]  /*2350*/  SEL R6, RZ, 0x1, P0 ;  /* 0x00000001ff067807 */ /* 0x000fe20000000000 */
[----:B------:R-:W-:Y:S01]  /*2360*/  IMAD.WIDE.U32 R10, R25, c[0x0][0x218], R2 ;  /* 0x00008600190a7a25 */ /* 0x000fe200078e0002 */
[----:B------:R-:W-:-:S02]  /*2370*/  ISETP.GE.AND P0, PT, R33, c[0x0][0x1fc], PT ;  /* 0x00007f0021007a0c */ /* 0x000fc40003f06270 */
[----:B------:R4:W-:Y:S01]  /*2380*/  LDGSTS.E.BYPASS.LTC128B.128 [R14+0x12080], [R16.64+0x80], !P4 ;  /* 0x12080080100e7fae */ /* 0x0009e2000e101d50 */
[----:B---3--:R-:W-:Y:S01]  /*2390*/  IMAD.U32 R24, RZ, RZ, UR25 ;  /* 0x00000019ff187e24 */ /* 0x008fe2000f8e00ff */
[----:B------:R-:W-:Y:S01]  /*23a0*/  SEL R4, RZ, 0xffffffff, P0 ;  /* 0xffffffffff047807 */ /* 0x000fe20000000000 */
[----:B------:R-:W-:Y:S01]  /*23b0*/  IMAD.MOV.U32 R250, RZ, RZ, R10 ;  /* 0x000000fffffa7224 */ /* 0x000fe200078e000a */
[----:B-1----:R-:W-:Y:S01]  /*23c0*/  @!P3 LEA R8, P0, R5, c[0x0][0x258], 0x2 ;  /* 0x000096000508ba11 */ /* 0x002fe200078010ff */
[----:B------:R1:W-:Y:S01]  /*23d0*/  STL.64 [R1], R10 ;  /* 0x0000000a01007387 */ /* 0x0003e20000100a00 */
[----:B------:R-:W-:Y:S01]  /*23e0*/  IADD3 R251, R11, UR26, RZ ;  /* 0x0000001a0bfb7c10 */ /* 0x000fe2000fffe0ff */
[----:B------:R-:W-:Y:S01]  /*23f0*/  IMAD.SHL.U32 R3, R4, 0x2, RZ ;  /* 0x0000000204037824 */ /* 0x000fe200078e00ff */
[----:B------:R-:W-:Y:S01]  /*2400*/  @!P3 LEA.HI.X R9, R5, c[0x0][0x25c], R7, 0x2, P0 ;  /* 0x000097000509ba11 */ /* 0x000fe200000f1407 */
[----:B------:R2:W-:Y:S02]  /*2410*/  LDGSTS.E.BYPASS.LTC128B.128 [R14+0x11080], [R22.64], !P2 ;  /* 0x11080000160e7fae */ /* 0x0005e4000d101d50 */
[----:B------:R-:W-:Y:S01]  /*2420*/  IMAD.WIDE.U32 R4, R24, UR10, R250 ;  /* 0x0000000a18047c25 */ /* 0x000fe2000f8e00fa */
[----:B------:R-:W-:Y:S01]  /*2430*/  LOP3.LUT R3, R3, 0x2, R6, 0xe2, !PT ;  /* 0x0000000203037812 */ /* 0x000fe200078ee206 */
[----:B------:R2:W-:Y:S02]  /*2440*/  LDGSTS.E.BYPASS.LTC128B.128 [R14+0x13080], [R22.64+0x80], !P1 ;  /* 0x13080080160e7fae */ /* 0x0005e4000c901d50 */
[----:B------:R-:W-:Y:S01]  /*2450*/  IMAD R6, R31, c[0x0][0x288], RZ ;  /* 0x0000a2001f067a24 */ /* 0x000fe200078e02ff */
[----:B------:R-:W-:-:S02]  /*2460*/  LOP3.LUT P4, RZ, R3, 0x1, RZ, 0xc0, !PT ;  /* 0x0000000103ff7812 */ /* 0x000fc4000788c0ff */
[----:B------:R-:W-:Y:S02]  /*2470*/  LEA R2, P0, R4, c[0x0][0x1f0], 0x1 ;  /* 0x00007c0004027a11 */ /* 0x000fe400078008ff */
[----:B------:R-:W-:Y:S02]  /*2480*/  LOP3.LUT P6, RZ, R3, 0x2, RZ, 0xc0, !PT ;  /* 0x0000000203ff7812 */ /* 0x000fe400078cc0ff */
[C---:B------:R-:W-:Y:S02]  /*2490*/  ISETP.LT.OR P1, PT, R0.reuse, 0x1, !P4 ;  /* 0x000000010000780c */ /* 0x040fe40006721670 */
[----:B------:R-:W-:Y:S02]  /*24a0*/  ISETP.LT.OR P2, PT, R0, 0x21, !P4 ;  /* 0x000000210000780c */ /* 0x000fe40006741670 */
[----:B-1----:R-:W-:Y:S01]  /*24b0*/  IADD3 R10, R5, UR21, RZ ;  /* 0x00000015050a7c10 */ /* 0x002fe2000fffe0ff */
[C---:B------:R-:W-:Y:S01]  /*24c0*/  IMAD R5, R101.reuse, c[0x0][0x28c], R6 ;  /* 0x0000a30065057a24 */ /* 0x040fe200078e0206 */
[----:B------:R-:W-:Y:S01]  /*24d0*/  USHF.L.U32 UR21, UR6, 0x5, URZ ;  /* 0x0000000506157899 */ /* 0x000fe2000800063f */
[----:B------:R-:W-:Y:S01]  /*24e0*/  IMAD.WIDE.U32 R6, R101, c[0x0][0x288], R18 ;  /* 0x0000a20065067a25 */ /* 0x000fe200078e0012 */
[----:B------:R-:W-:Y:S01]  /*24f0*/  LEA.HI.X R3, R4, c[0x0][0x1f4], R10, 0x1, P0 ;  /* 0x00007d0004037a11 */ /* 0x000fe200000f0c0a */
[----:B------:R-:W-:Y:S01]  /*2500*/  ULDC.64 UR6, c[0x0][0x290] ;  /* 0x0000a40000067ab9 */ /* 0x000fe20000000a00 */
[----:B------:R-:W-:Y:S01]  /*2510*/  ISETP.LT.OR P0, PT, R0, 0x1, !P6 ;  /* 0x000000010000780c */ /* 0x000fe20007701670 */
[----:B------:R-:W-:Y:S01]  /*2520*/  IMAD.IADD R5, R7, 0x1, R5 ;  /* 0x0000000107057824 */ /* 0x000fe200078e0205 */
[----:B------:R-:W-:Y:S01]  /*2530*/  USHF.L.U32 UR27, UR21, 0x1, URZ ;  /* 0x00000001151b7899 */ /* 0x000fe2000800063f */
[----:B------:R-:W-:Y:S01]  /*2540*/  @!P3 IMAD.SHL.U32 R7, R35, 0x10, RZ ;  /* 0x000000102307b824 */ /* 0x000fe200078e00ff */
[----:B------:R-:W-:Y:S01]  /*2550*/  UIMAD UR6, UR18, UR6, URZ ;  /* 0x00000006120672a4 */ /* 0x000fe2000f8e023f */
[----:B------:R-:W-:Y:S01]  /*2560*/  IMAD.MOV.U32 R4, RZ, RZ, R6 ;  /* 0x000000ffff047224 */ /* 0x000fe200078e0006 */
[CC--:B--2---:R-:W-:Y:S01]  /*2570*/  LEA.HI R22, R36.reuse, R35.reuse, RZ, 0x5 ;  /* 0x0000002324167211 */ /* 0x0c4fe200078f28ff */
[----:B------:R-:W-:Y:S01]  /*2580*/  USHF.L.U64.HI UR26, UR21, 0x1, UR20 ;  /* 0x00000001151a7899 */ /* 0x000fe20008010214 */
[----:B------:R1:W-:Y:S01]  /*2590*/  @!P3 LDGSTS.E.BYPASS.LTC128B.128 [R7+0x20080], [R8.64] ;  /* 0x200800000807bfae */ /* 0x0003e2000b901d50 */
[----:B------:R-:W-:Y:S01]  /*25a0*/  UIMAD UR6, UR19, UR7, UR6 ;  /* 0x00000007130672a4 */ /* 0x000fe2000f8e0206 */
[----:B------:R-:W-:Y:S01]  /*25b0*/  IMAD.WIDE.U32 R38, R25, c[0x0][0x290], R4 ;  /* 0x0000a40019267a25 */ /* 0x000fe200078e0004 */
[----:B------:R-:W-:Y:S01]  /*25c0*/  SHF.R.S32.HI R6, RZ, 0x5, R22 ;  /* 0x00000005ff067819 */ /* 0x000fe20000011416 */
[----:B------:R-:W0:Y:S01]  /*25d0*/  LDGDEPBAR ;  /* 0x00000000000079af */ /* 0x000e220000000000 */
[----:B------:R-:W-:-:S02]  /*25e0*/  LEA.HI R11, R36, R35, RZ, 0x2 ;  /* 0x00000023240b7211 */ /* 0x000fc400078f10ff */
[----:B------:R-:W-:Y:S01]  /*25f0*/  IADD3 R28, R39, UR6, RZ ;  /* 0x00000006271c7c10 */ /* 0x000fe2000fffe0ff */
[----:B------:R2:W-:Y:S01]  /*2600*/  LDGSTS.E.BYPASS.LTC128B.128 [R14+0x18080], [R2.64], !P1 ;  /* 0x18080000020e7fae */ /* 0x0005e2000c901d50 */
[----:B------:R-:W-:Y:S01]  /*2610*/  ISETP.LT.OR P1, PT, R0, 0x21, !P6 ;  /* 0x000000210000780c */ /* 0x000fe20007721670 */
[----:B------:R-:W-:Y:S01]  /*2620*/  ULDC.64 UR6, c[0x0][0x240] ;  /* 0x0000900000067ab9 */ /* 0x000fe20000000a00 */
[----:B------:R-:W-:Y:S01]  /*2630*/  LEA.HI R5, R22, R6, RZ, 0x1 ;  /* 0x0000000616057211 */ /* 0x000fe200078f08ff */
[----:B------:R2:W-:Y:S01]  /*2640*/  LDGSTS.E.BYPASS.LTC128B.128 [R14+0x1a080], [R2.64+0x80], !P0 ;  /* 0x1a080080020e7fae */ /* 0x0005e2000c101d50 */
[----:B----4-:R-:W-:Y:S01]  /*2650*/  SHF.R.S32.HI R17, RZ, 0x2, R11 ;  /* 0x00000002ff117819 */ /* 0x010fe2000001140b */
[----:B------:R-:W-:Y:S01]  /*2660*/  UIMAD UR6, UR18, UR6, URZ ;  /* 0x00000006120672a4 */ /* 0x000fe2000f8e023f */
[----:B------:R-:W-:Y:S01]  /*2670*/  LOP3.LUT R5, R5, 0xfffffffe, RZ, 0xc0, !PT ;  /* 0xfffffffe05057812 */ /* 0x000fe200078ec0ff */
[----:B------:R3:W-:Y:S02]  /*2680*/  STL.64 [R1+0x18], R38 ;  /* 0x0000182601007387 */ /* 0x0007e40000100a00 */
[----:B------:R-:W-:-:S02]  /*2690*/  UIMAD UR6, UR19, UR7, UR6 ;  /* 0x00000007130672a4 */ /* 0x000fc4000f8e0206 */
[----:B------:R-:W-:Y:S01]  /*26a0*/  IMAD.IADD R15, R6, 0x1, -R5 ;  /* 0x00000001060f7824 */ /* 0x000fe200078e0a05 */
[----:B------:R-:W-:Y:S01]  /*26b0*/  LEA.HI R5, R36, R35, RZ, 0x4 ;  /* 0x0000002324057211 */ /* 0x000fe200078f20ff */
[----:B------:R3:W-:Y:S02]  /*26c0*/  STL [R1+0x20], R28 ;  /* 0x0000201c01007387 */ /* 0x0007e40000100800 */
[----:B------:R-:W-:Y:S01]  /*26d0*/  IMAD.SHL.U32 R16, R15, 0x10, RZ ;  /* 0x000000100f107824 */ /* 0x000fe200078e00ff */
[----:B------:R-:W-:Y:S01]  /*26e0*/  SHF.R.S32.HI R6, RZ, 0x4, R5 ;  /* 0x00000004ff067819 */ /* 0x000fe20000011405 */
[----:B-1----:R-:W-:Y:S01]  /*26f0*/  IMAD.SHL.U32 R8, R30, 0x40, RZ ;  /* 0x000000401e087824 */ /* 0x002fe200078e00ff */
[----:B--2---:R-:W-:-:S04]  /*2700*/  IADD3 R2, P0, R2, UR27, RZ ;  /* 0x0000001b02027c10 */ /* 0x004fc8000ff1e0ff */
[----:B------:R-:W-:Y:S02]  /*2710*/  IADD3.X R3, R3, UR26, RZ, P0, !PT ;  /* 0x0000001a03037c10 */ /* 0x000fe400087fe4ff */
[----:B------:R-:W-:Y:S01]  /*2720*/  IADD3 R0, P0, R38, UR22, RZ ;  /* 0x0000001626007c10 */ /* 0x000fe2000ff1e0ff */
[----:B------:R-:W-:Y:S02]  /*2730*/  UIADD3 UR22, UR10, 0x1, URZ ;  /* 0x000000010a167890 */ /* 0x000fe4000fffe03f */
[----:B------:R1:W-:Y:S01]  /*2740*/  LDGSTS.E.BYPASS.LTC128B.128 [R14+0x19080], [R2.64], !P2 ;  /* 0x19080000020e7fae */ /* 0x0003e2000d101d50 */
[----:B------:R-:W-:Y:S01]  /*2750*/  IADD3.X R4, R28, UR23, RZ, P0, !PT ;  /* 0x000000171c047c10 */ /* 0x000fe200087fe4ff */
[----:B------:R-:W-:Y:S01]  /*2760*/  UISETP.GE.AND UP0, UPT, UR22, UR9, UPT ;  /* 0x000000091600728c */ /* 0x000fe2000bf06270 */
[C---:B------:R-:W-:Y:S01]  /*2770*/  LEA R18, P0, R0.reuse, c[0x0][0x280], 0x2 ;  /* 0x0000a00000127a11 */ /* 0x040fe200078010ff */
[----:B------:R1:W-:Y:S03]  /*2780*/  LDGSTS.E.BYPASS.LTC128B.128 [R14+0x1b080], [R2.64+0x80], !P1 ;  /* 0x1b080080020e7fae */ /* 0x0003e6000c901d50 */
[----:B------:R-:W-:Y:S01]  /*2790*/  LEA.HI.X R19, R0, c[0x0][0x284], R4, 0x2, P0 ;  /* 0x0000a10000137a11 */ /* 0x000fe200000f1404 */
[----:B------:R-:W-:Y:S01]  /*27a0*/  IMAD R0, R31, c[0x0][0x238], RZ ;  /* 0x00008e001f007a24 */ /* 0x000fe200078e02ff */
[----:B------:R-:W-:-:S02]  /*27b0*/  SHF.R.S32.HI R4, RZ, 0x1f, R11 ;  /* 0x0000001fff047819 */ /* 0x000fc4000001140b */
[----:B------:R-:W-:Y:S01]  /*27c0*/  R2P PR, R30, 0x6 ;  /* 0x000000061e007804 */ /* 0x000fe20000000000 */
[----:B------:R-:W-:Y:S01]  /*27d0*/  IMAD R7, R101, c[0x0][0x23c], R0 ;  /* 0x00008f0065077a24 */ /* 0x000fe200078e0200 */
[C---:B------:R-:W-:Y:S02]  /*27e0*/  LOP3.LUT R0, R5.reuse, 0xfffffff0, RZ, 0xc0, !PT ;  /* 0xfffffff005007812 */ /* 0x040fe400078ec0ff */
[----:B------:R-:W-:Y:S02]  /*27f0*/  LEA.HI R5, R5, R6, RZ, 0x1 ;  /* 0x0000000605057211 */ /* 0x000fe400078f08ff */
[----:B------:R-:W-:Y:S01]  /*2800*/  LEA.HI R4, R4, R17, RZ, 0x3 ;  /* 0x0000001104047211 */ /* 0x000fe200078f18ff */
[----:B------:R-:W-:Y:S01]  /*2810*/  IMAD.IADD R0, R35, 0x1, -R0 ;  /* 0x0000000123007824 */ /* 0x000fe200078e0a00 */
[----:B------:R-:W-:Y:S02]  /*2820*/  LOP3.LUT R9, R5, 0xfffffffe, RZ, 0xc0, !PT ;  /* 0xfffffffe05097812 */ /* 0x000fe400078ec0ff */
[----:B------:R-:W-:-:S02]  /*2830*/  LOP3.LUT R5, R4, 0xfffffff8, RZ, 0xc0, !PT ;  /* 0xfffffff804057812 */ /* 0x000fc400078ec0ff */
[----:B------:R-:W-:Y:S01]  /*2840*/  SHF.R.S32.HI R10, RZ, 0x1f, R0 ;  /* 0x0000001fff0a7819 */ /* 0x000fe20000011400 */
[----:B------:R-:W-:Y:S01]  /*2850*/  IMAD.IADD R9, R6, 0x1, -R9 ;  /* 0x0000000106097824 */ /* 0x000fe200078e0a09 */
[----:B------:R-:W-:Y:S01]  /*2860*/  LOP3.LUT R4, R8, 0x1c0, RZ, 0xc0, !PT ;  /* 0x000001c008047812 */ /* 0x000fe200078ec0ff */
[----:B------:R-:W-:Y:S01]  /*2870*/  IMAD.IADD R17, R17, 0x1, -R5 ;  /* 0x0000000111117824 */ /* 0x000fe200078e0a05 */
[----:B------:R-:W-:Y:S01]  /*2880*/  LEA.HI R10, R10, R0, RZ, 0x3 ;  /* 0x000000000a0a7211 */ /* 0x000fe200078f18ff */
[----:B------:R-:W-:Y:S01]  /*2890*/  IMAD R6, R9, 0x800, R34 ;  /* 0x0000080009067824 */ /* 0x000fe200078e0222 */
[----:B------:R-:W-:Y:S01]  /*28a0*/  LOP3.LUT R5, R4, 0x10, R16, 0xf8, !PT ;  /* 0x0000001004057812 */ /* 0x000fe200078ef810 */
[----:B-1----:R-:W-:Y:S01]  /*28b0*/  IMAD.WIDE.U32 R2, R101, c[0x0][0x238], R26 ;  /* 0x00008e0065027a25 */ /* 0x002fe200078e001a */
[----:B------:R-:W-:Y:S02]  /*28c0*/  SHF.R.U32.HI R8, RZ, 0x3, R4 ;  /* 0x00000003ff087819 */ /* 0x000fe40000011604 */
[--C-:B------:R-:W-:Y:S01]  /*28d0*/  LOP3.LUT R12, R5, 0x8, R32.reuse, 0xf8, !PT ;  /* 0x00000008050c7812 */ /* 0x100fe200078ef820 */
[----:B------:R-:W-:Y:S01]  /*28e0*/  IMAD.IADD R3, R3, 0x1, R7 ;  /* 0x0000000103037824 */ /* 0x000fe200078e0207 */
[C---:B------:R-:W-:Y:S01]  /*28f0*/  LOP3.LUT R7, R10.reuse, 0xfffffff8, RZ, 0xc0, !PT ;  /* 0xfffffff80a077812 */ /* 0x040fe200078ec0ff */
[----:B------:R-:W-:Y:S01]  /*2900*/  IMAD.SHL.U32 R10, R10, 0x40, RZ ;  /* 0x000000400a0a7824 */ /* 0x000fe200078e00ff */
[----:B------:R-:W-:Y:S01]  /*2910*/  LOP3.LUT R5, R4, 0x8, R32, 0xf8, !PT ;  /* 0x0000000804057812 */ /* 0x000fe200078ef820 */
[----:B------:R-:W-:Y:S01]  /*2920*/  IMAD.WIDE.U32 R40, R25, c[0x0][0x240], R2 ;  /* 0x0000900019287a25 */ /* 0x000fe200078e0002 */
[----:B------:R-:W-:-:S02]  /*2930*/  PLOP3.LUT P0, PT, PT, PT, UP0, 0x80, 0x0 ;  /* 0x000000000000781c */ /* 0x000fc40003f0f008 */
[----:B------:R-:W-:Y:S01]  /*2940*/  LOP3.LUT R5, R5, R8, RZ, 0x3c, !PT ;  /* 0x0000000805057212 */ /* 0x000fe200078e3cff */
[----:B------:R-:W-:Y:S01]  /*2950*/  IMAD.IADD R7, R0, 0x1, -R7 ;  /* 0x0000000100077824 */ /* 0x000fe200078e0a07 */
[----:B------:R3:W-:Y:S01]  /*2960*/  STL.64 [R1+0x30], R40 ;  /* 0x0000302801007387 */ /* 0x0007e20000100a00 */
[----:B------:R-:W-:Y:S01]  /*2970*/  IMAD.SHL.U32 R0, R17, 0x40, RZ ;  /* 0x0000004011007824 */ /* 0x000fe200078e00ff */
[----:B------:R-:W-:Y:S01]  /*2980*/  SEL R211, R211, 0xfffffff0, !P1 ;  /* 0xfffffff0d3d37807 */ /* 0x000fe20004800000 */
[----:B------:R-:W-:Y:S01]  /*2990*/  IMAD.SHL.U32 R3, R29, 0x8, RZ ;  /* 0x000000081d037824 */ /* 0x000fe200078e00ff */
[----:B------:R-:W-:Y:S01]  /*29a0*/  SEL R212, R212, 0xffffffe0, !P2 ;  /* 0xffffffe0d4d47807 */ /* 0x000fe20005000000 */
[----:B------:R-:W-:Y:S01]  /*29b0*/  IMAD.IADD R5, R6, 0x1, R5 ;  /* 0x0000000106057824 */ /* 0x000fe200078e0205 */
[----:B------:R-:W-:Y:S02]  /*29c0*/  LOP3.LUT R2, R0, 0x1c0, RZ, 0xc0, !PT ;  /* 0x000001c000027812 */ /* 0x000fe400078ec0ff */
[----:B------:R-:W-:Y:S01]  /*29d0*/  LOP3.LUT R0, R3, 0x18, RZ, 0xc0, !PT ;  /* 0x0000001803007812 */ /* 0x000fe200078ec0ff */
[----:B------:R-:W-:Y:S01]  /*29e0*/  IMAD.SHL.U32 R3, R9, 0x20, RZ ;  /* 0x0000002009037824 */ /* 0x000fe200078e00ff */
[----:B------:R-:W-:-:S02]  /*29f0*/  SHF.R.U32.HI R4, RZ, 0x3, R2 ;  /* 0x00000003ff047819 */ /* 0x000fc40000011602 */
[----:B------:R-:W-:Y:S02]  /*2a00*/  LOP3.LUT R6, R11, 0x3ffffffc, RZ, 0xc0, !PT ;  /* 0x3ffffffc0b067812 */ /* 0x000fe400078ec0ff */
[----:B------:R-:W-:Y:S01]  /*2a10*/  LOP3.LUT R11, R4, R2, R0, 0x1e, !PT ;  /* 0x00000002040b7212 */ /* 0x000fe200078e1e00 */
[----:B------:R-:W-:Y:S01]  /*2a20*/  IMAD.SHL.U32 R4, R7, 0x40, RZ ;  /* 0x0000004007047824 */ /* 0x000fe200078e00ff */
[----:B------:R-:W-:Y:S01]  /*2a30*/  LOP3.LUT R13, R0, 0x20, R3, 0xf8, !PT ;  /* 0x00000020000d7812 */ /* 0x000fe200078ef803 */
[----:B------:R-:W-:Y:S01]  /*2a40*/  IMAD.IADD R3, R35, 0x1, -R6 ;  /* 0x0000000123037824 */ /* 0x000fe200078e0a06 */
[----:B------:R-:W-:Y:S01]  /*2a50*/  LOP3.LUT R0, R12, R8, RZ, 0x3c, !PT ;  /* 0x000000080c007212 */ /* 0x000fe200078e3cff */
[----:B------:R-:W-:Y:S01]  /*2a60*/  IMAD.SHL.U32 R2, R15, 0x400, RZ ;  /* 0x000004000f027824 */ /* 0x000fe200078e00ff */
[----:B------:R-:W-:Y:S01]  /*2a70*/  LOP3.LUT R4, R4, 0x1c0, RZ, 0xc0, !PT ;  /* 0x000001c004047812 */ /* 0x000fe200078ec0ff */
[----:B------:R-:W-:Y:S02]  /*2a80*/  IMAD.SHL.U32 R6, R9, 0x8, RZ ;  /* 0x0000000809067824 */ /* 0x000fe400078e00ff */
[----:B------:R-:W-:Y:S01]  /*2a90*/  IMAD R3, R3, 0x2, R2 ;  /* 0x0000000203037824 */ /* 0x000fe200078e0202 */
[----:B------:R-:W-:Y:S01]  /*2aa0*/  SHF.R.U32.HI R8, RZ, 0x3, R4 ;  /* 0x00000003ff087819 */ /* 0x000fe20000011604 */
[----:B------:R-:W-:Y:S01]  /*2ab0*/  IMAD R0, R9, 0x200, R0 ;  /* 0x0000020009007824 */ /* 0x000fe200078e0200 */
[----:B------:R-:W-:Y:S01]  /*2ac0*/  LOP3.LUT R6, R4, 0x8, R6, 0xf8, !PT ;  /* 0x0000000804067812 */ /* 0x000fe200078ef806 */
[----:B------:R-:W-:Y:S01]  /*2ad0*/  IMAD.IADD R11, R3, 0x1, R11 ;  /* 0x00000001030b7824 */ /* 0x000fe200078e020b */
[----:B------:R-:W-:-:S02]  /*2ae0*/  LOP3.LUT R3, R10, 0xfffffe00, RZ, 0xc0, !PT ;  /* 0xfffffe000a037812 */ /* 0x000fc400078ec0ff */
[----:B------:R-:W-:Y:S01]  /*2af0*/  LOP3.LUT R6, R6, R8, RZ, 0x3c, !PT ;  /* 0x0000000806067212 */ /* 0x000fe200078e3cff */
[----:B------:R-:W-:Y:S01]  /*2b00*/  IMAD.SHL.U32 R224, R11, 0x2, RZ ;  /* 0x000000020be07824 */ /* 0x000fe200078e00ff */
[----:B------:R-:W-:Y:S01]  /*2b10*/  LOP3.LUT R4, R8, R13, R4, 0x1e, !PT ;  /* 0x0000000d08047212 */ /* 0x000fe200078e1e04 */
[----:B------:R-:W-:Y:S01]  /*2b20*/  @!P3 IMAD.SHL.U32 R8, R35, 0x10, RZ ;  /* 0x000000102308b824 */ /* 0x000fe200078e00ff */
[-C--:B------:R-:W-:Y:S02]  /*2b30*/  IADD3 R214, R6, R3.reuse, R2 ;  /* 0x0000000306d67210 */ /* 0x080fe40007ffe002 */
[----:B------:R-:W-:Y:S02]  /*2b40*/  LOP3.LUT R2, R22, 0xffffffe0, RZ, 0xc0, !PT ;  /* 0xffffffe016027812 */ /* 0x000fe400078ec0ff */
[----:B------:R-:W-:Y:S01]  /*2b50*/  LOP3.LUT R217, R4, R3, RZ, 0xfc, !PT ;  /* 0x0000000304d97212 */ /* 0x000fe200078efcff */
[----:B------:R3:W-:Y:S01]  /*2b60*/  @!P3 LDGSTS.E.BYPASS.LTC128B.128 [R8+0x20280], [R18.64] ;  /* 0x202800001208bfae */ /* 0x0007e2000b901d50 */
[----:B------:R-:W-:Y:S01]  /*2b70*/  IADD3 R4, R41, UR6, RZ ;  /* 0x0000000629047c10 */ /* 0x000fe2000fffe0ff */
[----:B------:R-:W-:Y:S01]  /*2b80*/  IMAD.IADD R6, R35, 0x1, -R2 ;  /* 0x0000000123067824 */ /* 0x000fe200078e0a02 */
[C---:B------:R-:W-:Y:S01]  /*2b90*/  IADD3 R3, R14.reuse, 0x10080, RZ ;  /* 0x000100800e037810 */ /* 0x040fe20007ffe0ff */
[----:B------:R-:W0:Y:S01]  /*2ba0*/  LDGDEPBAR ;  /* 0x00000000000079af */ /* 0x000e220000000000 */
[----:B------:R-:W-:-:S02]  /*2bb0*/  IADD3 R2, R14, 0x18080, RZ ;  /* 0x000180800e027810 */ /* 0x000fc40007ffe0ff */
[----:B------:R-:W-:Y:S01]  /*2bc0*/  SHF.R.S32.HI R10, RZ, 0x1f, R6 ;  /* 0x0000001fff0a7819 */ /* 0x000fe20000011406 */
[----:B------:R3:W-:Y:S01]  /*2bd0*/  STL [R1+0x3c], R4 ;  /* 0x00003c0401007387 */ /* 0x0007e20000100800 */
[----:B------:R-:W-:Y:S02]  /*2be0*/  IADD3 R12, R224, 0x20480, RZ ;  /* 0x00020480e00c7810 */ /* 0x000fe40007ffe0ff */
[----:B------:R-:W-:Y:S01]  /*2bf0*/  LEA.HI R10, R10, R6, RZ, 0x2 ;  /* 0x000000060a0a7211 */ /* 0x000fe200078f10ff */
[----:B------:R3:W-:Y:S03]  /*2c00*/  STL [R1+0x44], R3 ;  /* 0x0000440301007387 */ /* 0x0007e60000100800 */
[----:B------:R-:W-:Y:S01]  /*2c10*/  LEA.HI.SX32 R249, R10, R16, 0x1e ;  /* 0x000000100af97211 */ /* 0x000fe200078ff2ff */
[----:B------:R3:W-:Y:S04]  /*2c20*/  STL [R1+0x40], R2 ;  /* 0x0000400201007387 */ /* 0x0007e80000100800 */
[----:B------:R-:W0:Y:S01]  /*2c30*/  LDGDEPBAR ;  /* 0x00000000000079af */ /* 0x000e220000000000 */
[----:B------:R-:W-:Y:S05]  /*2c40*/  @P0 BRA `(.L_x_2130) ;  /* 0x000001f000000947 */ /* 0x000fea0003800000 */
[----:B------:R-:W-:Y:S01]  /*2c50*/  USHF.R.S32.HI UR6, URZ, 0x1f, UR22 ;  /* 0x0000001f3f067899 */ /* 0x000fe20008011416 */
[----:B---3--:R-:W-:Y:S01]  /*2c60*/  IMAD.WIDE.U32 R8, R24, UR22, R250 ;  /* 0x0000001618087c25 */ /* 0x008fe2000f8e00fa */
        /* <DEDUP_REMOVED lines=28> */
.L_x_2131:
[----:B--2---:R-:W-:Y:S05]  /*2e30*/  BSYNC B0 ;  /* 0x0000000000007941 */ /* 0x004fea0003800000 */
.L_x_2130:
[----:B-1-3--:R-:W-:Y:S01]  /*2e40*/  SHF.R.S32.HI R2, RZ, 0x1f, R29 ;  /* 0x0000001fff027819 */ /* 0x00afe2000001141d */
        /* <DEDUP_REMOVED lines=100> */
.L_x_2134:
        /* <DEDUP_REMOVED lines=260> */
.L_x_2132:
        /* <DEDUP_REMOVED lines=595> */
.L_x_2133:
        /* <DEDUP_REMOVED lines=298> */
.L_x_2129:
        /* <DEDUP_REMOVED lines=27> */
[CC--:B------:R-:W-:Y:S02]  /*7e50*/  LEA.HI R5, R35.reuse, R37.reuse, RZ, 0x2 ;  /* 0x0000002523057211 */ /* 0x0c0fe400078f10ff */
        /* <DEDUP_REMOVED lines=73> */
[----:B-----5:R-:W-:-:S02]  /*82f0*/  F2FP.PACK_AB R9, R163, R162 ;  /* 0x000000a2a309723e */ /* 0x020fc400000000ff */
        /* <DEDUP_REMOVED lines=88> */
.L_x_2136:
[----:B-1----:R-:W2:Y:S01]  /*8880*/  LDL R47, [R1+0x14] ;  /* 0x00001400012f7983 */ /* 0x002ea20000100800 */
[CC--:B------:R-:W-:Y:S01]  /*8890*/  LEA.HI R2, R35.reuse, R37.reuse, RZ, 0x4 ;  /* 0x0000002523027211 */ /* 0x0c0fe200078f20ff */
[----:B------:R-:W-:Y:S01]  /*88a0*/  USHF.R.S32.HI UR6, URZ, 0x1f, UR13 ;  /* 0x0000001f3f067899 */ /* 0x000fe2000801140d */
[----:B------:R-:W-:Y:S01]  /*88b0*/  LEA.HI R4, R35, R37, RZ, 0x7 ;  /* 0x0000002523047211 */ /* 0x000fe200078f38ff */
[----:B------:R-:W-:Y:S01]  /*88c0*/  USEL UR13, UR13, URZ, !UP1 ;  /* 0x0000003f0d0d7287 */ /* 0x000fe2000c800000 */
[----:B------:R-:W-:Y:S01]  /*88d0*/  LOP3.LUT R0, R2, 0xfffffff0, RZ, 0xc0, !PT ;  /* 0xfffffff002007812 */ /* 0x000fe200078ec0ff */
[----:B------:R-:W-:Y:S01]  /*88e0*/  USEL UR6, UR6, URZ, !UP1 ;  /* 0x0000003f06067287 */ /* 0x000fe2000c800000 */
[----:B------:R-:W-:Y:S01]  /*88f0*/  SHF.R.S32.HI R14, RZ, 0x4, R2 ;  /* 0x00000004ff0e7819 */ /* 0x000fe20000011402 */
[----:B------:R-:W-:Y:S01]  /*8900*/  IMAD.SHL.U32 R4, R4, 0x4, RZ ;  /* 0x0000000404047824 */ /* 0x000fe200078e00ff */
[----:B------:R-:W-:Y:S01]  /*8910*/  ULDC.64 UR4, c[0x0][0x340] ;  /* 0x0000d00000047ab9 */ /* 0x000fe20000000a00 */
[----:B------:R-:W-:Y:S01]  /*8920*/  IMAD.IADD R0, R37, 0x1, -R0 ;  /* 0x0000000125007824 */ /* 0x000fe200078e0a00 */
[----:B------:R-:W-:Y:S01]  /*8930*/  UIMAD UR4, UR6, UR4, URZ ;  /* 0x00000004060472a4 */ /* 0x000fe2000f8e023f */
[----:B------:R-:W-:Y:S01]  /*8940*/  IMAD.SHL.U32 R2, R14, 0x40, RZ ;  /* 0x000000400e027824 */ /* 0x000fe200078e00ff */
[----:B------:R-:W-:Y:S01]  /*8950*/  BSSY B0, `(.L_x_2137) ;  /* 0x0000039000007945 */ /* 0x000fe20003800000 */
[----:B------:R-:W-:Y:S01]  /*8960*/  IMAD.SHL.U32 R12, R0, 0x8, RZ ;  /* 0x00000008000c7824 */ /* 0x000fe200078e00ff */
[----:B------:R-:W-:Y:S01]  /*8970*/  SHF.R.S32.HI R3, RZ, 0x1f, R0 ;  /* 0x0000001fff037819 */ /* 0x000fe20000011400 */
[----:B------:R-:W-:Y:S01]  /*8980*/  IMAD.U32 R45, RZ, RZ, UR13 ;  /* 0x0000000dff2d7e24 */ /* 0x000fe2000f8e00ff */
[----:B------:R-:W-:Y:S01]  /*8990*/  LOP3.LUT R2, R2, 0x1c0, RZ, 0xc0, !PT ;  /* 0x000001c002027812 */ /* 0x000fe200078ec0ff */
[----:B------:R-:W-:Y:S01]  /*89a0*/  UIMAD UR4, UR13, UR5, UR4 ;  /* 0x000000050d0472a4 */ /* 0x000fe2000f8e0204 */
[----:B------:R-:W-:Y:S01]  /*89b0*/  LEA.HI R3, R3, R0, RZ, 0x3 ;  /* 0x0000000003037211 */ /* 0x000fe200078f18ff */
[----:B------:R-:W-:Y:S01]  /*89c0*/  IMAD.U32 R6, RZ, RZ, UR14 ;  /* 0x0000000eff067e24 */ /* 0x000fe2000f8e00ff */
[----:B------:R-:W-:-:S02]  /*89d0*/  LOP3.LUT R5, R2, 0x38, R12, 0xf8, !PT ;  /* 0x0000003802057812 */ /* 0x000fc400078ef80c */
[----:B------:R-:W-:Y:S01]  /*89e0*/  SHF.R.U32.HI R0, RZ, 0x3, R2 ;  /* 0x00000003ff007819 */ /* 0x000fe20000011602 */
[----:B------:R-:W-:Y:S01]  /*89f0*/  IMAD.SHL.U32 R2, R3, 0x400, RZ ;  /* 0x0000040003027824 */ /* 0x000fe200078e00ff */
[----:B------:R-:W-:Y:S02]  /*8a00*/  LOP3.LUT R3, R4, 0x7ffffe00, RZ, 0xc0, !PT ;  /* 0x7ffffe0004037812 */ /* 0x000fe400078ec0ff */
[----:B------:R-:W-:Y:S02]  /*8a10*/  LOP3.LUT R0, R5, R0, RZ, 0x3c, !PT ;  /* 0x0000000005007212 */ /* 0x000fe400078e3cff */
[----:B------:R-:W-:Y:S02]  /*8a20*/  LOP3.LUT R2, R2, 0x7fffe000, RZ, 0xc0, !PT ;  /* 0x7fffe00002027812 */ /* 0x000fe400078ec0ff */
[----:B------:R-:W-:Y:S02]  /*8a30*/  SHF.R.S32.HI R13, RZ, 0x1f, R12 ;  /* 0x0000001fff0d7819 */ /* 0x000fe4000001140c */
[----:B------:R-:W-:-:S05]  /*8a40*/  IADD3 R0, R0, R2, R3 ;  /* 0x0000000200007210 */ /* 0x000fca0007ffe003 */
[----:B------:R-:W-:-:S05]  /*8a50*/  IMAD.SHL.U32 R0, R0, 0x2, RZ ;  /* 0x0000000200007824 */ /* 0x000fca00078e00ff */
[----:B------:R1:W3:Y:S04]  /*8a60*/  LDS.128 R20, [R0+0x8880] ;  /* 0x0088800000147984 */ /* 0x0002e80000000c00 */
        /* <DEDUP_REMOVED lines=14> */
[----:B--2---:R-:W-:-:S05]  /*8b50*/  SHF.R.S32.HI R44, RZ, 0x1f, R47 ;  /* 0x0000001fff2c7819 */ /* 0x004fca000001142f */
[----:B------:R-:W-:-:S04]  /*8b60*/  IMAD R2, R44, c[0x0][0x338], RZ ;  /* 0x0000ce002c027a24 */ /* 0x000fc800078e02ff */
[C---:B------:R-:W-:Y:S02]  /*8b70*/  IMAD R4, R47.reuse, c[0x0][0x33c], R2 ;  /* 0x0000cf002f047a24 */ /* 0x040fe400078e0202 */
[----:B------:R-:W-:-:S04]  /*8b80*/  IMAD.WIDE.U32 R2, R47, c[0x0][0x338], R12 ;  /* 0x0000ce002f027a25 */ /* 0x000fc800078e000c */
[----:B------:R-:W-:Y:S01]  /*8b90*/  IMAD.IADD R3, R3, 0x1, R4 ;  /* 0x0000000103037824 */ /* 0x000fe200078e0204 */
[----:B-----5:R-:W-:-:S03]  /*8ba0*/  IADD3 R4, R8, -UR8, RZ ;  /* 0x8000000808047c10 */ /* 0x020fc6000fffe0ff */
[----:B------:R-:W-:Y:S01]  /*8bb0*/  IMAD.WIDE.U32 R10, R45, c[0x0][0x340], R2 ;  /* 0x0000d0002d0a7a25 */ /* 0x000fe200078e0002 */
[----:B------:R-:W-:Y:S02]  /*8bc0*/  IMNMX R15, R4, 0x80, PT ;  /* 0x00000080040f7817 */ /* 0x000fe40003800200 */
[C---:B------:R-:W-:Y:S02]  /*8bd0*/  IADD3 R4, P0, R14.reuse, UR10, RZ ;  /* 0x0000000a0e047c10 */ /* 0x040fe4000ff1e0ff */
[C---:B------:R-:W-:Y:S02]  /*8be0*/  ISETP.GE.AND P1, PT, R14.reuse, R15, PT ;  /* 0x0000000f0e00720c */ /* 0x040fe40003f26270 */
[----:B------:R-:W-:Y:S02]  /*8bf0*/  LEA.HI.X.SX32 R5, R14, UR11, 0x1, P0 ;  /* 0x0000000b0e057c11 */ /* 0x000fe400080f0eff */
[----:B------:R-:W-:Y:S02]  /*8c00*/  ISETP.GE.OR P0, PT, R12, c[0x0][0x324], P1 ;  /* 0x0000c9000c007a0c */ /* 0x000fe40000f06670 */
[----:B------:R-:W-:Y:S01]  /*8c10*/  IADD3 R9, R11, UR4, RZ ;  /* 0x000000040b097c10 */ /* 0x000fe2000fffe0ff */
[----:B------:R-:W-:Y:S01]  /*8c20*/  IMAD.WIDE R6, R6, 0x80, R4 ;  /* 0x0000008006067825 */ /* 0x000fe200078e0204 */
[----:B------:R-:W-:-:S09]  /*8c30*/  P2R R46, PR, RZ, 0x2 ;  /* 0x00000002ff2e7803 */ /* 0x000fd20000000000 */
[----:B------:R-:W-:Y:S05]  /*8c40*/  @P0 BRA `(.L_x_2138) ;  /* 0x0000009000000947 */ /* 0x000fea0003800000 */
[----:B-1-34-:R1:W2:Y:S01]  /*8c50*/  LDS.128 R16, [R0+0x8080] ;  /* 0x0080800000107984 */ /* 0x01a2a20000000c00 */
[----:B------:R-:W-:-:S05]  /*8c60*/  MOV R8, R10 ;  /* 0x0000000a00087202 */ /* 0x000fca0000000f00 */
[----:B------:R-:W-:-:S05]  /*8c70*/  IMAD.WIDE.U32 R2, R6, c[0x0][0x330], R8 ;  /* 0x0000cc0006027a25 */ /* 0x000fca00078e0008 */
[----:B------:R-:W-:Y:S01]  /*8c80*/  LEA R4, P0, R2, c[0x0][0x318], 0x1 ;  /* 0x0000c60002047a11 */ /* 0x000fe200078008ff */
[----:B-1----:R-:W-:-:S04]  /*8c90*/  IMAD R0, R7, c[0x0][0x330], RZ ;  /* 0x0000cc0007007a24 */ /* 0x002fc800078e02ff */
[----:B------:R-:W-:-:S05]  /*8ca0*/  IMAD R0, R6, c[0x0][0x334], R0 ;  /* 0x0000cd0006007a24 */ /* 0x000fca00078e0200 */
[----:B------:R-:W-:-:S04]  /*8cb0*/  IADD3 R0, R3, R0, RZ ;  /* 0x0000000003007210 */ /* 0x000fc80007ffe0ff */
[----:B------:R-:W-:-:S05]  /*8cc0*/  LEA.HI.X R5, R2, c[0x0][0x31c], R0, 0x1, P0 ;  /* 0x0000c70002057a11 */ /* 0x000fca00000f0c00 */
[----:B--2---:R1:W-:Y:S02]  /*8cd0*/  STG.E.128 [R4.64], R16 ;  /* 0x0000001004007986 */ /* 0x0043e4000c101d10 */
.L_x_2138:
[----:B-1-34-:R-:W-:Y:S05]  /*8ce0*/  BSYNC B0 ;  /* 0x0000000000007941 */ /* 0x01afea0003800000 */
.L_x_2137:
        /* <DEDUP_REMOVED lines=17> */
.L_x_2140:
[----:B------:R-:W-:Y:S05]  /*8e00*/  BSYNC B0 ;  /* 0x0000000000007941 */ /* 0x000fea0003800000 */
.L_x_2139:
        /* <DEDUP_REMOVED lines=16> */
.L_x_2142:
[----:B------:R-:W-:Y:S05]  /*8f10*/  BSYNC B0 ;  /* 0x0000000000007941 */ /* 0x000fea0003800000 */
.L_x_2141:
        /* <DEDUP_REMOVED lines=16> */
.L_x_2144:
[----:B------:R-:W-:Y:S05]  /*9020*/  BSYNC B0 ;  /* 0x0000000000007941 */ /* 0x000fea0003800000 */
.L_x_2143:
        /* <DEDUP_REMOVED lines=16> */
.L_x_2146:
[----:B------:R-:W-:Y:S05]  /*9130*/  BSYNC B0 ;  /* 0x0000000000007941 */ /* 0x000fea0003800000 */
.L_x_2145:
        /* <DEDUP_REMOVED lines=16> */
.L_x_2148:
[----:B------:R-:W-:Y:S05]  /*9240*/  BSYNC B0 ;  /* 0x0000000000007941 */ /* 0x000fea0003800000 */
.L_x_2147:
        /* <DEDUP_REMOVED lines=16> */
.L_x_2150:
[----:B------:R-:W-:Y:S05]  /*9350*/  BSYNC B0 ;  /* 0x0000000000007941 */ /* 0x000fea0003800000 */
.L_x_2149:
        /* <DEDUP_REMOVED lines=16> */
.L_x_2152:
[----:B------:R-:W-:Y:S05]  /*9460*/  BSYNC B0 ;  /* 0x0000000000007941 */ /* 0x000fea0003800000 */
.L_x_2151:
[----:B------:R-:W-:Y:S01]  /*9470*/  IMAD R0, R44, c[0x0][0x308], RZ ;  /* 0x0000c2002c007a24 */ /* 0x000fe200078e02ff */
[----:B------:R-:W-:Y:S01]  /*9480*/  ISETP.NE.AND P0, PT, R46, RZ, PT ;  /* 0x000000ff2e00720c */ /* 0x000fe20003f05270 */
[C---:B-1----:R-:W-:Y:S01]  /*9490*/  IMAD.WIDE.U32 R2, R47.reuse, c[0x0][0x308], R12 ;  /* 0x0000c2002f027a25 */ /* 0x042fe200078e000c */
[----:B------:R-:W-:Y:S01]  /*94a0*/  ULDC.64 UR4, c[0x0][0x310] ;  /* 0x0000c40000047ab9 */ /* 0x000fe20000000a00 */
[----:B------:R-:W-:Y:S01]  /*94b0*/  BSSY B0, `(.L_x_2153) ;  /* 0x0000011000007945 */ /* 0x000fe20003800000 */
[----:B------:R-:W-:Y:S01]  /*94c0*/  ISETP.GE.OR P0, PT, R12, c[0x0][0x2f4], P0 ;  /* 0x0000bd000c007a0c */ /* 0x000fe20000706670 */
[----:B------:R-:W-:Y:S01]  /*94d0*/  IMAD R0, R47, c[0x0][0x30c], R0 ;  /* 0x0000c3002f007a24 */ /* 0x000fe200078e0200 */
[----:B------:R-:W-:-:S04]  /*94e0*/  UIMAD UR4, UR6, UR4, URZ ;  /* 0x00000004060472a4 */ /* 0x000fc8000f8e023f */
[----:B------:R-:W-:Y:S01]  /*94f0*/  IADD3 R3, R3, R0, RZ ;  /* 0x0000000003037210 */ /* 0x000fe20007ffe0ff */
[----:B------:R-:W-:-:S04]  /*9500*/  UIMAD UR4, UR13, UR5, UR4 ;  /* 0x000000050d0472a4 */ /* 0x000fc8000f8e0204 */
        /* <DEDUP_REMOVED lines=11> */
.L_x_2154:
[----:B------:R-:W-:Y:S05]  /*95c0*/  BSYNC B0 ;  /* 0x0000000000007941 */ /* 0x000fea0003800000 */
.L_x_2153:
        /* <DEDUP_REMOVED lines=15> */
.L_x_2156:
[----:B------:R-:W-:Y:S05]  /*96c0*/  BSYNC B0 ;  /* 0x0000000000007941 */ /* 0x000fea0003800000 */
.L_x_2155:
        /* <DEDUP_REMOVED lines=14> */
.L_x_2158:
[----:B------:R-:W-:Y:S05]  /*97b0*/  BSYNC B0 ;  /* 0x0000000000007941 */ /* 0x000fea0003800000 */
.L_x_2157:
        /* <DEDUP_REMOVED lines=14> */
.L_x_2160:
[----:B------:R-:W-:Y:S05]  /*98a0*/  BSYNC B0 ;  /* 0x0000000000007941 */ /* 0x000fea0003800000 */
.L_x_2159:
        /* <DEDUP_REMOVED lines=14> */
.L_x_2162:
[----:B------:R-:W-:Y:S05]  /*9990*/  BSYNC B0 ;  /* 0x0000000000007941 */ /* 0x000fea0003800000 */
.L_x_2161:
        /* <DEDUP_REMOVED lines=14> */
.L_x_2164:
[----:B------:R-:W-:Y:S05]  /*9a80*/  BSYNC B0 ;  /* 0x0000000000007941 */ /* 0x000fea0003800000 */
.L_x_2163:
        /* <DEDUP_REMOVED lines=14> */
.L_x_2166:
[----:B------:R-:W-:Y:S05]  /*9b70*/  BSYNC B0 ;  /* 0x0000000000007941 */ /* 0x000fea0003800000 */
.L_x_2165:
        /* <DEDUP_REMOVED lines=14> */
.L_x_2135:
        /* <DEDUP_REMOVED lines=8> */
[----:B------:R-:W-:Y:S01]  /*9ce0*/  MOV R5, UR5 ;  /* 0x0000000500057c02 */ /* 0x000fe20008000f00 */
        /* <DEDUP_REMOVED lines=21> */
[----:B--2--5:R-:W-:-:S03]  /*9e40*/  IADD3 R6, -R0, R2, RZ ;  /* 0x0000000200067210 */ /* 0x024fc60007ffe1ff */
.L_x_2167:
[----:B-1----:R-:W2:Y:S01]  /*9e50*/  LDL R20, [R1+0x14] ;  /* 0x0000140001147983 */ /* 0x002ea20000100800 */
[----:B-----5:R-:W-:Y:S01]  /*9e60*/  IADD3 R15, R6, -UR8, RZ ;  /* 0x80000008060f7c10 */ /* 0x020fe2000fffe0ff */
[----:B------:R-:W-:Y:S01]  /*9e70*/  USHF.R.S32.HI UR6, URZ, 0x1f, UR13 ;  /* 0x0000001f3f067899 */ /* 0x000fe2000801140d */
[----:B------:R-:W-:Y:S01]  /*9e80*/  IMAD.U32 R6, RZ, RZ, UR14 ;  /* 0x0000000eff067e24 */ /* 0x000fe2000f8e00ff */
[----:B------:R-:W1:Y:S01]  /*9e90*/  S2R R2, SR_TID.X ;  /* 0x0000000000027919 */ /* 0x000e620000002100 */
[----:B------:R-:W-:Y:S01]  /*9ea0*/  USEL UR13, UR13, URZ, !UP1 ;  /* 0x0000003f0d0d7287 */ /* 0x000fe2000c800000 */
[----:B------:R-:W-:Y:S01]  /*9eb0*/  BSSY B0, `(.L_x_2168) ;  /* 0x0000023000007945 */ /* 0x000fe20003800000 */
[----:B------:R-:W-:-:S02]  /*9ec0*/  USEL UR6, UR6, URZ, !UP1 ;  /* 0x0000003f06067287 */ /* 0x000fc4000c800000 */
[----:B------:R-:W-:Y:S02]  /*9ed0*/  ULDC.64 UR4, c[0x0][0x310] ;  /* 0x0000c40000047ab9 */ /* 0x000fe40000000a00 */
[----:B------:R-:W-:Y:S01]  /*9ee0*/  UIMAD UR4, UR6, UR4, URZ ;  /* 0x00000004060472a4 */ /* 0x000fe2000f8e023f */
[----:B------:R-:W-:-:S03]  /*9ef0*/  IMAD.U32 R17, RZ, RZ, UR13 ;  /* 0x0000000dff117e24 */ /* 0x000fc6000f8e00ff */
[----:B------:R-:W-:Y:S01]  /*9f00*/  UIMAD UR4, UR13, UR5, UR4 ;  /* 0x000000050d0472a4 */ /* 0x000fe2000f8e0204 */
        /* <DEDUP_REMOVED lines=8> */
[----:B------:R-:W-:Y:S02]  /*9f90*/  LEA.HI.X.SX32 R5, R14, UR11, 0x1, P0 ;  /* 0x0000000b0e057c11 */ /* 0x000fe400080f0eff */
[----:B------:R-:W-:Y:S02]  /*9fa0*/  P2R R18, PR, RZ, 0x2 ;  /* 0x00000002ff127803 */ /* 0x000fe40000000000 */
[----:B------:R-:W-:Y:S01]  /*9fb0*/  SHF.R.S32.HI R13, RZ, 0x1f, R12 ;  /* 0x0000001fff0d7819 */ /* 0x000fe2000001140c */
[----:B------:R-:W-:Y:S01]  /*9fc0*/  IMAD.WIDE R6, R6, 0x80, R4 ;  /* 0x0000008006067825 */ /* 0x000fe200078e0204 */
[----:B------:R-:W-:-:S02]  /*9fd0*/  ISETP.GE.OR P0, PT, R12, c[0x0][0x2f4], P1 ;  /* 0x0000bd000c007a0c */ /* 0x000fc40000f06670 */
[----:B--2---:R-:W-:Y:S01]  /*9fe0*/  SHF.R.S32.HI R16, RZ, 0x1f, R20 ;  /* 0x0000001fff107819 */ /* 0x004fe20000011414 */
[----:B------:R-:W-:-:S04]  /*9ff0*/  IMAD.WIDE.U32 R2, R20, c[0x0][0x308], R12 ;  /* 0x0000c20014027a25 */ /* 0x000fc800078e000c */
[----:B------:R-:W-:-:S04]  /*a000*/  IMAD R0, R16, c[0x0][0x308], RZ ;  /* 0x0000c20010007a24 */ /* 0x000fc800078e02ff */
[----:B------:R-:W-:-:S04]  /*a010*/  IMAD R0, R20, c[0x0][0x30c], R0 ;  /* 0x0000c30014007a24 */ /* 0x000fc800078e0200 */
[----:B------:R-:W-:-:S04]  /*a020*/  IMAD.IADD R3, R3, 0x1, R0 ;  /* 0x0000000103037824 */ /* 0x000fc800078e0200 */
        /* <DEDUP_REMOVED lines=11> */
.L_x_2169:
[----:B------:R-:W-:Y:S05]  /*a0e0*/  BSYNC B0 ;  /* 0x0000000000007941 */ /* 0x000fea0003800000 */
.L_x_2168:
        /* <DEDUP_REMOVED lines=17> */
.L_x_2171:
[----:B------:R-:W-:Y:S05]  /*a200*/  BSYNC B0 ;  /* 0x0000000000007941 */ /* 0x000fea0003800000 */
.L_x_2170:
        /* <DEDUP_REMOVED lines=16> */
.L_x_2173:
[----:B------:R-:W-:Y:S05]  /*a310*/  BSYNC B0 ;  /* 0x0000000000007941 */ /* 0x000fea0003800000 */
.L_x_2172:
        /* <DEDUP_REMOVED lines=16> */
.L_x_2175:
[----:B------:R-:W-:Y:S05]  /*a420*/  BSYNC B0 ;  /* 0x0000000000007941 */ /* 0x000fea0003800000 */
.L_x_2174:
        /* <DEDUP_REMOVED lines=16> */
.L_x_2177:
[----:B------:R-:W-:Y:S05]  /*a530*/  BSYNC B0 ;  /* 0x0000000000007941 */ /* 0x000fea0003800000 */
.L_x_2176:
        /* <DEDUP_REMOVED lines=16> */
.L_x_2179:
[----:B------:R-:W-:Y:S05]  /*a640*/  BSYNC B0 ;  /* 0x0000000000007941 */ /* 0x000fea0003800000 */
.L_x_2178:
        /* <DEDUP_REMOVED lines=16> */
.L_x_2181:
[----:B------:R-:W-:Y:S05]  /*a750*/  BSYNC B0 ;  /* 0x0000000000007941 */ /* 0x000fea0003800000 */
.L_x_2180:
        /* <DEDUP_REMOVED lines=16> */
.L_x_2183:
[----:B------:R-:W-:Y:S05]  /*a860*/  BSYNC B0 ;  /* 0x0000000000007941 */ /* 0x000fea0003800000 */
.L_x_2182:
[----:B------:R-:W-:Y:S01]  /*a870*/  IMAD R0, R16, c[0x0][0x338], RZ ;  /* 0x0000ce0010007a24 */ /* 0x000fe200078e02ff */
[----:B------:R-:W-:Y:S01]  /*a880*/  ISETP.NE.AND P0, PT, R18, RZ, PT ;  /* 0x000000ff1200720c */ /* 0x000fe20003f05270 */
[----:B-1----:R-:W-:Y:S01]  /*a890*/  IMAD.WIDE.U32 R2, R20, c[0x0][0x338], R12 ;  /* 0x0000ce0014027a25 */ /* 0x002fe200078e000c */
        /* <DEDUP_REMOVED lines=18> */
.L_x_2185:
[----:B------:R-:W-:Y:S05]  /*a9c0*/  BSYNC B0 ;  /* 0x0000000000007941 */ /* 0x000fea0003800000 */
.L_x_2184:
        /* <DEDUP_REMOVED lines=15> */
.L_x_2187:
[----:B------:R-:W-:Y:S05]  /*aac0*/  BSYNC B0 ;  /* 0x0000000000007941 */ /* 0x000fea0003800000 */
.L_x_2186:
        /* <DEDUP_REMOVED lines=14> */
.L_x_2189:
[----:B------:R-:W-:Y:S05]  /*abb0*/  BSYNC B0 ;  /* 0x0000000000007941 */ /* 0x000fea0003800000 */
.L_x_2188:
        /* <DEDUP_REMOVED lines=14> */
.L_x_2191:
[----:B------:R-:W-:Y:S05]  /*aca0*/  BSYNC B0 ;  /* 0x0000000000007941 */ /* 0x000fea0003800000 */
.L_x_2190:
        /* <DEDUP_REMOVED lines=14> */
.L_x_2193:
[----:B------:R-:W-:Y:S05]  /*ad90*/  BSYNC B0 ;  /* 0x0000000000007941 */ /* 0x000fea0003800000 */
.L_x_2192:
        /* <DEDUP_REMOVED lines=14> */
.L_x_2195:
[----:B------:R-:W-:Y:S05]  /*ae80*/  BSYNC B0 ;  /* 0x0000000000007941 */ /* 0x000fea0003800000 */
.L_x_2194:
        /* <DEDUP_REMOVED lines=14> */
.L_x_2197:
[----:B------:R-:W-:Y:S05]  /*af70*/  BSYNC B0 ;  /* 0x0000000000007941 */ /* 0x000fea0003800000 */
.L_x_2196:
        /* <DEDUP_REMOVED lines=14> */
.L_x_2198:
        /* <DEDUP_REMOVED lines=10> */
.L_x_2343:


//--------------------- .text._ZN7cutlass13device_kernelIN5flash19enable_sm80_to_sm89INS1_16FlashAttnBwdSm80INS1_25CollectiveMainloopBwdSm80ILi2ELi2EN4cute5tupleIJNS5_1CILi64EEENS7_ILi128EEES9_EEENS_6half_tEfNS_4arch4Sm80ELb1ELb0ELb1ELb1ELb0ELb0ELb0ELb0ELi2ELi2ELi2ELi2ELb0EEENS1_24CollectiveEpilogueBwdGQAISA_fSD_Li256ELb1ELb0EEENS1_25SingleTileBwdLPTSchedulerILb1ELi128ELb0EEEEEEEEEvNT_6ParamsE --------------------------
	.section	.text._ZN7cutlass13device_kernelIN5flash19enable_sm80_to_sm89INS1_16FlashAttnBwdSm80INS1_25CollectiveMainloopBwdSm80ILi2ELi2EN4cute5tupleIJNS5_1CILi64EEENS7_ILi128EEES9_EEENS_6half_tEfNS_4arch4Sm80ELb1ELb0ELb1ELb1ELb0ELb0ELb0ELb0ELi2ELi2ELi2ELi2ELb0EEENS1_24CollectiveEpilogueBwdGQAISA_fSD_Li256ELb1ELb0EEENS1_25SingleTileBwdLPTSchedulerILb1ELi128ELb0EEEEEEEEEvNT_6ParamsE,"ax",@progbits
	.sectioninfo	@"SHI_REGISTERS=255"
	.align	128
.text._ZN7cutlass13device_kernelIN5flash19enable_sm80_to_sm89INS1_16FlashAttnBwdSm80INS1_25CollectiveMainloopBwdSm80ILi2ELi2EN4cute5tupleIJNS5_1CILi64EEENS7_ILi128EEES9_EEENS_6half_tEfNS_4arch4Sm80ELb1ELb0ELb1ELb1ELb0ELb0ELb0ELb0ELi2ELi2ELi2ELi2ELb0EEENS1_24CollectiveEpilogueBwdGQAISA_fSD_Li256ELb1ELb0EEENS1_25SingleTileBwdLPTSchedulerILb1ELi128ELb0EEEEEEEEEvNT_6ParamsE:
        .type           _ZN7cutlass13device_kernelIN5flash19enable_sm80_to_sm89INS1_16FlashAttnBwdSm80INS1_25CollectiveMainloopBwdSm80ILi2ELi2EN4cute5tupleIJNS5_1CILi64EEENS7_ILi128EEES9_EEENS_6half_tEfNS_4arch4Sm80ELb1ELb0ELb1ELb1ELb0ELb0ELb0ELb0ELi2ELi2ELi2ELi2ELb0EEENS1_24CollectiveEpilogueBwdGQAISA_fSD_Li256ELb1ELb0EEENS1_25SingleTileBwdLPTSchedulerILb1ELi128ELb0EEEEEEEEEvNT_6ParamsE,@function
        .size           _ZN7cutlass13device_kernelIN5flash19enable_sm80_to_sm89INS1_16FlashAttnBwdSm80INS1_25CollectiveMainloopBwdSm80ILi2ELi2EN4cute5tupleIJNS5_1CILi64EEENS7_ILi128EEES9_EEENS_6half_tEfNS_4arch4Sm80ELb1ELb0ELb1ELb1ELb0ELb0ELb0ELb0ELi2ELi2ELi2ELi2ELb0EEENS1_24CollectiveEpilogueBwdGQAISA_fSD_Li256ELb1ELb0EEENS1_25SingleTileBwdLPTSchedulerILb1ELi128ELb0EEEEEEEEEvNT_6ParamsE,(.L_x_2344 - _ZN7cutlass13device_kernelIN5flash19enable_sm80_to_sm89INS1_16FlashAttnBwdSm80INS1_25CollectiveMainloopBwdSm80ILi2ELi2EN4cute5tupleIJNS5_1CILi64EEENS7_ILi128EEES9_EEENS_6half_tEfNS_4arch4Sm80ELb1ELb0ELb1ELb1ELb0ELb0ELb0ELb0ELi2ELi2ELi2ELi2ELb0EEENS1_24CollectiveEpilogueBwdGQAISA_fSD_Li256ELb1ELb0EEENS1_25SingleTileBwdLPTSchedulerILb1ELi128ELb0EEEEEEEEEvNT_6ParamsE)
        .other          _ZN7cutlass13device_kernelIN5flash19enable_sm80_to_sm89INS1_16FlashAttnBwdSm80INS1_25CollectiveMainloopBwdSm80ILi2ELi2EN4cute5tupleIJNS5_1CILi64EEENS7_ILi128EEES9_EEENS_6half_tEfNS_4arch4Sm80ELb1ELb0ELb1ELb1ELb0ELb0ELb0ELb0ELi2ELi2ELi2ELi2ELb0EEENS1_24CollectiveEpilogueBwdGQAISA_fSD_Li256ELb1ELb0EEENS1_25SingleTileBwdLPTSchedulerILb1ELi128ELb0EEEEEEEEEvNT_6ParamsE,@"STO_CUDA_ENTRY STV_DEFAULT"
_ZN7cutlass13device_kernelIN5flash19enable_sm80_to_sm89INS1_16FlashAttnBwdSm80INS1_25CollectiveMainloopBwdSm80ILi2ELi2EN4cute5tupleIJNS5_1CILi64EEENS7_ILi128EEES9_EEENS_6half_tEfNS_4arch4Sm80ELb1ELb0ELb1ELb1ELb0ELb0ELb0ELb0ELi2ELi2ELi2ELi2ELb0EEENS1_24CollectiveEpilogueBwdGQAISA_fSD_Li256ELb1ELb0EEENS1_25SingleTileBwdLPTSchedulerILb1ELi128ELb0EEEEEEEEEvNT_6ParamsE:
        /* <DEDUP_REMOVED lines=31> */
.L_x_2200:
        /* <DEDUP_REMOVED lines=8> */
.L_x_2201:
        /* <DEDUP_REMOVED lines=21> */
.L_x_2202:
        /* <DEDUP_REMOVED lines=14> */
.L_x_2204:
[----:B------:R-:W-:Y:S02]  /*04a0*/  ULDC UR5, c[0x0][0x3dc] ;  /* 0x0000f70000057ab9 */ /* 0x000fe40000000800 */
.L_x_2203:
[----:B------:R-:W-:-:S04]  /*04b0*/  UIADD3 UR5, UR5, 0x7f, URZ ;  /* 0x0000007f05057890 */ /* 0x000fc8000fffe03f */
[----:B------:R-:W-:-:S04]  /*04c0*/  USHF.R.S32.HI UR4, URZ, 0x1f, UR5 ;  /* 0x0000001f3f047899 */ /* 0x000fc80008011405 */
[----:B------:R-:W-:-:S04]  /*04d0*/  ULEA.HI UR4, UR4, UR5, URZ, 0x7 ;  /* 0x0000000504047291 */ /* 0x000fc8000f8f383f */
[----:B------:R-:W-:-:S04]  /*04e0*/  USHF.R.S32.HI UR4, URZ, 0x7, UR4 ;  /* 0x000000073f047899 */ /* 0x000fc80008011404 */
[----:B------:R-:W-:-:S04]  /*04f0*/  UISETP.GE.AND UP0, UPT, UR15, UR4, UPT ;  /* 0x000000040f00728c */ /* 0x000fc8000bf06270 */
[----:B------:R-:W-:-:S06]  /*0500*/  USEL UR7, UR7, 0xffffffff, !UP0 ;  /* 0xffffffff07077887 */ /* 0x000fcc000c000000 */
[----:B------:R-:W-:-:S05]  /*0510*/  MOV R0, UR7 ;  /* 0x0000000700007c02 */ /* 0x000fca0008000f00 */
[----:B------:R1:W-:Y:S01]  /*0520*/  STL [R1+0x48], R0 ;  /* 0x0000480001007387 */ /* 0x0003e20000100800 */
[----:B------:R-:W-:Y:S05]  /*0530*/  BRA `(.L_x_2205) ;  /* 0x000004a000007947 */ /* 0x000fea0003800000 */
.L_x_2199:
        /* <DEDUP_REMOVED lines=22> */
.L_x_2206:
        /* <DEDUP_REMOVED lines=8> */
.L_x_2207:
        /* <DEDUP_REMOVED lines=21> */
.L_x_2208:
        /* <DEDUP_REMOVED lines=14> */
.L_x_2210:
[----:B------:R-:W-:Y:S02]  /*0950*/  ULDC UR5, c[0x0][0x3dc] ;  /* 0x0000f70000057ab9 */ /* 0x000fe40000000800 */
.L_x_2209:
[----:B------:R-:W-:-:S04]  /*0960*/  UIADD3 UR5, UR5, 0x7f, URZ ;  /* 0x0000007f05057890 */ /* 0x000fc8000fffe03f */
[----:B------:R-:W-:-:S04]  /*0970*/  USHF.R.S32.HI UR4, URZ, 0x1f, UR5 ;  /* 0x0000001f3f047899 */ /* 0x000fc80008011405 */
[----:B------:R-:W-:-:S04]  /*0980*/  ULEA.HI UR4, UR4, UR5, URZ, 0x7 ;  /* 0x0000000504047291 */ /* 0x000fc8000f8f383f */
[----:B------:R-:W-:-:S04]  /*0990*/  USHF.R.S32.HI UR4, URZ, 0x7, UR4 ;  /* 0x000000073f047899 */ /* 0x000fc80008011404 */
[----:B------:R-:W-:-:S04]  /*09a0*/  UISETP.GE.AND UP0, UPT, UR15, UR4, UPT ;  /* 0x000000040f00728c */ /* 0x000fc8000bf06270 */
[----:B------:R-:W-:-:S06]  /*09b0*/  USEL UR7, UR7, 0xffffffff, !UP0 ;  /* 0xffffffff07077887 */ /* 0x000fcc000c000000 */
[----:B------:R-:W-:-:S05]  /*09c0*/  MOV R0, UR7 ;  /* 0x0000000700007c02 */ /* 0x000fca0008000f00 */
[----:B------:R1:W-:Y:S02]  /*09d0*/  STL [R1+0x48], R0 ;  /* 0x0000480001007387 */ /* 0x0003e40000100800 */
.L_x_2205:
[----:B------:R-:W2:Y:S02]  /*09e0*/  LDL R24, [R1+0x48] ;  /* 0x0000480001187983 */ /* 0x000ea40000100800 */
[----:B--2---:R-:W-:-:S13]  /*09f0*/  ISETP.GE.AND P0, PT, R24, RZ, PT ;  /* 0x000000ff1800720c */ /* 0x004fda0003f06270 */
        /* <DEDUP_REMOVED lines=17> */
[----:B------:R-:W-:Y:S01]  /*0b10*/  ULDC UR12, c[0x0][0x198] ;  /* 0x00006600000c7ab9 */ /* 0x000fe20000000800 */
[----:B------:R-:W-:Y:S02]  /*0b20*/  IMAD.MOV.U32 R12, RZ, RZ, RZ ;  /* 0x000000ffff0c7224 */ /* 0x000fe400078e00ff */
        /* <DEDUP_REMOVED lines=17> */
.L_x_2211:
[----:B--2---:R-:W-:-:S04]  /*0c40*/  ISETP.NE.U32.AND P0, PT, RZ, c[0x0][0x2e0], PT ;  /* 0x0000b800ff007a0c */ /* 0x004fc80003f05070 */
[----:B------:R-:W-:-:S13]  /*0c50*/  ISETP.NE.AND.EX P0, PT, RZ, c[0x0][0x2e4], PT, P0 ;  /* 0x0000b900ff007a0c */ /* 0x000fda0003f05300 */
[----:B------:R-:W-:Y:S05]  /*0c60*/  @!P0 BRA `(.L_x_2212) ;  /* 0x0000004000008947 */ /* 0x000fea0003800000 */
[----:B------:R-:W-:-:S05]  /*0c70*/  IMAD.WIDE R2, R24, R13, c[0x0][0x2e0] ;  /* 0x0000b80018027625 */ /* 0x000fca00078e020d */
[----:B------:R-:W2:Y:S02]  /*0c80*/  LDG.E R0, [R2.64] ;  /* 0x0000001202007981 */ /* 0x000ea4000c1e1900 */
[----:B--2---:R1:W2:Y:S01]  /*0c90*/  R2UR UR12, R0 ;  /* 0x00000000000c73c2 */ /* 0x0042a200000e0000 */
[----:B------:R-:W-:Y:S05]  /*0ca0*/  BRA `(.L_x_2213) ;  /* 0x0000006000007947 */ /* 0x000fea0003800000 */
.L_x_2212:
[----:B------:R-:W-:Y:S05]  /*0cb0*/  @!P3 BRA `(.L_x_2213) ;  /* 0x000000500000b947 */ /* 0x000fea0003800000 */
[----:B------:R1:W2:Y:S04]  /*0cc0*/  LDG.E R0, [R2.64] ;  /* 0x0000001202007981 */ /* 0x0002a8000c1e1900 */
[----:B-1----:R-:W3:Y:S01]  /*0cd0*/  LDG.E R2, [R2.64+0x4] ;  /* 0x0000041202027981 */ /* 0x002ee2000c1e1900 */
[----:B--2---:R-:W1:Y:S08]  /*0ce0*/  R2UR UR12, R0 ;  /* 0x00000000000c73c2 */ /* 0x004e7000000e0000 */
[----:B---3--:R-:W1:Y:S02]  /*0cf0*/  R2UR UR4, R2 ;  /* 0x00000000020473c2 */ /* 0x008e6400000e0000 */
[----:B-1----:R-:W-:-:S06]  /*0d00*/  UIADD3 UR12, -UR12, UR4, URZ ;  /* 0x000000040c0c7290 */ /* 0x002fcc000fffe13f */
.L_x_2213:
[----:B------:R-:W-:Y:S01]  /*0d10*/  USHF.L.U32 UR10, UR15, 0x7, URZ ;  /* 0x000000070f0a7899 */ /* 0x000fe2000800063f */
[----:B------:R-:W-:Y:S01]  /*0d20*/  PLOP3.LUT P1, PT, PT, PT, PT, 0x80, 0x0 ;  /* 0x000000000000781c */ /* 0x000fe20003f2f070 */
[----:B------:R-:W-:Y:S01]  /*0d30*/  ULDC UR4, c[0x0][0x2a4] ;  /* 0x0000a90000047ab9 */ /* 0x000fe20000000800 */
[----:B------:R-:W-:Y:S01]  /*0d40*/  CS2R R150, SRZ ;  /* 0x0000000000967805 */ /* 0x000fe2000001ff00 */
[----:B--2---:R-:W-:Y:S01]  /*0d50*/  UIADD3 UR6, UR10, UR13, -UR12 ;  /* 0x0000000d0a067290 */ /* 0x004fe2000fffe80c */
        /* <DEDUP_REMOVED lines=76> */
[----:B-1----:R-:W-:Y:S01]  /*1220*/  IMAD.SHL.U32 R0, R12, 0x80, RZ ;  /* 0x000000800c007824 */ /* 0x002fe200078e00ff */
[--C-:B------:R-:W-:Y:S01]  /*1230*/  SHF.R.S32.HI R35, RZ, 0x1f, R164.reuse ;  /* 0x0000001fff237819 */ /* 0x100fe200000114a4 */
[----:B------:R-:W-:Y:S01]  /*1240*/  ULDC.64 UR4, c[0x0][0x248] ;  /* 0x0000920000047ab9 */ /* 0x000fe20000000a00 */
[----:B------:R-:W-:Y:S01]  /*1250*/  SHF.R.S32.HI R2, RZ, 0x1f, R164 ;  /* 0x0000001fff027819 */ /* 0x000fe200000114a4 */
[----:B------:R-:W-:Y:S01]  /*1260*/  UISETP.NE.AND UP0, UPT, UR4, 0x1, UPT ;  /* 0x000000010400788c */ /* 0x000fe2000bf05270 */
[CC--:B------:R-:W-:Y:S01]  /*1270*/  IADD3 R28, P0, R0.reuse, R164.reuse, RZ ;  /* 0x000000a4001c7210 */ /* 0x0c0fe20007f1e0ff */
[----:B------:R-:W-:Y:S01]  /*1280*/  USHF.R.S32.HI UR17, URZ, 0x1f, UR14 ;  /* 0x0000001f3f117899 */ /* 0x000fe2000801140e */
[----:B------:R-:W-:Y:S01]  /*1290*/  LEA.HI R32, R35, R164, RZ, 0x3 ;  /* 0x000000a423207211 */ /* 0x000fe200078f18ff */
[----:B------:R-:W-:Y:S01]  /*12a0*/  UIMAD.WIDE.U32 UR8, UR14, UR5, URZ ;  /* 0x000000050e0872a5 */ /* 0x000fe2000f8e003f */
[----:B------:R-:W-:Y:S01]  /*12b0*/  LEA.HI.X.SX32 R29, R0, R2, 0x1, P0 ;  /* 0x00000002001d7211 */ /* 0x000fe200000f0eff */
[----:B------:R-:W-:Y:S01]  /*12c0*/  ULDC UR7, c[0x0][0x250] ;  /* 0x0000940000077ab9 */ /* 0x000fe20000000800 */
[----:B------:R-:W-:Y:S01]  /*12d0*/  LOP3.LUT R0, R32, 0xfffffff8, RZ, 0xc0, !PT ;  /* 0xfffffff820007812 */ /* 0x000fe200078ec0ff */
[----:B------:R-:W-:Y:S01]  /*12e0*/  ULDC.64 UR4, c[0x0][0x270] ;  /* 0x00009c0000047ab9 */ /* 0x000fe20000000a00 */
[C---:B------:R-:W-:Y:S01]  /*12f0*/  IMAD.SHL.U32 R4, R164.reuse, 0x4, RZ ;  /* 0x00000004a4047824 */ /* 0x040fe200078e00ff */
[----:B------:R-:W-:Y:S01]  /*1300*/  UMOV UR6, UR14 ;  /* 0x0000000e00067c82 */ /* 0x000fe20008000000 */
[----:B------:R-:W-:Y:S01]  /*1310*/  SHF.R.S32.HI R37, RZ, 0x3, R32 ;  /* 0x00000003ff257819 */ /* 0x000fe20000011420 */
[----:B------:R-:W-:Y:S01]  /*1320*/  UIMAD UR4, UR17, UR4, URZ ;  /* 0x00000004110472a4 */ /* 0x000fe2000f8e023f */
[----:B------:R-:W-:Y:S01]  /*1330*/  IMAD.IADD R30, R164, 0x1, -R0 ;  /* 0x00000001a41e7824 */ /* 0x000fe200078e0a00 */
[----:B------:R-:W-:Y:S01]  /*1340*/  @UP0 USHF.R.U32.HI UR6, URZ, UR7, UR9 ;  /* 0x000000073f060299 */ /* 0x000fe20008011609 */
[----:B------:R-:W-:Y:S01]  /*1350*/  SHF.R.S32.HI R3, RZ, 0x1f, R12 ;  /* 0x0000001fff037819 */ /* 0x000fe2000001140c */
[----:B------:R-:W-:Y:S01]  /*1360*/  UIMAD UR8, UR14, UR5, UR4 ;  /* 0x000000050e0872a4 */ /* 0x000fe2000f8e0204 */
[----:B------:R-:W-:Y:S01]  /*1370*/  IMAD.SHL.U32 R18, R30, 0x8, RZ ;  /* 0x000000081e127824 */ /* 0x000fe200078e00ff */
[----:B------:R-:W-:Y:S01]  /*1380*/  USHF.R.S32.HI UR7, URZ, 0x1f, UR6 ;  /* 0x0000001f3f077899 */ /* 0x000fe20008011406 */
[C---:B------:R-:W-:Y:S01]  /*1390*/  IADD3 R2, P0, R4.reuse, R12, RZ ;  /* 0x0000000c04027210 */ /* 0x040fe20007f1e0ff */
[----:B------:R-:W-:Y:S01]  /*13a0*/  ULDC.64 UR4, c[0x0][0x1e0] ;  /* 0x0000780000047ab9 */ /* 0x000fe20000000a00 */
[----:B------:R-:W-:Y:S01]  /*13b0*/  IMAD.U32 R12, RZ, RZ, UR6 ;  /* 0x00000006ff0c7e24 */ /* 0x000fe2000f8e00ff */
[----:B------:R-:W-:Y:S01]  /*13c0*/  UIMAD UR4, UR7, UR4, URZ ;  /* 0x00000004070472a4 */ /* 0x000fe2000f8e023f */
[----:B------:R-:W-:Y:S01]  /*13d0*/  SHF.R.S32.HI R19, RZ, 0x1f, R18 ;  /* 0x0000001fff137819 */ /* 0x000fe20000011412 */
[----:B------:R-:W-:Y:S01]  /*13e0*/  IMAD.U32 R6, RZ, RZ, UR14 ;  /* 0x0000000eff067e24 */ /* 0x000fe2000f8e00ff */
[----:B------:R-:W-:Y:S01]  /*13f0*/  SHF.R.S32.HI R20, RZ, 0x1f, R24 ;  /* 0x0000001fff147819 */ /* 0x000fe20000011418 */
[----:B------:R-:W-:Y:S01]  /*1400*/  UIMAD UR4, UR6, UR5, UR4 ;  /* 0x00000005060472a4 */ /* 0x000fe2000f8e0204 */
[----:B------:R-:W-:Y:S01]  /*1410*/  SHF.R.S32.HI R13, RZ, 0x1f, R37 ;  /* 0x0000001fff0d7819 */ /* 0x000fe20000011425 */
[----:B------:R-:W-:Y:S01]  /*1420*/  IMAD.U32 R0, RZ, RZ, UR14 ;  /* 0x0000000eff007e24 */ /* 0x000fe2000f8e00ff */
[C---:B------:R-:W-:Y:S01]  /*1430*/  IADD3 R16, P1, R37.reuse, R8, RZ ;  /* 0x0000000825107210 */ /* 0x040fe20007f3e0ff */
[----:B------:R-:W-:Y:S01]  /*1440*/  UIADD3 UR16, -UR10, UR12, URZ ;  /* 0x0000000c0a107290 */ /* 0x000fe2000fffe13f */
[----:B------:R-:W-:Y:S01]  /*1450*/  LEA.HI.X.SX32 R3, R4, R3, 0x1, P0 ;  /* 0x0000000304037211 */ /* 0x000fe200000f0eff */
[----:B------:R-:W-:Y:S01]  /*1460*/  IMAD.WIDE.U32 R4, R12, c[0x0][0x1e0], R18 ;  /* 0x000078000c047a25 */ /* 0x000fe200078e0012 */
[----:B------:R-:W-:Y:S01]  /*1470*/  IADD3 R8, P0, R37, R10, RZ ;  /* 0x0000000a25087210 */ /* 0x000fe20007f1e0ff */
[----:B------:R-:W-:Y:S01]  /*1480*/  UMOV UR20, 0x6 ;  /* 0x0000000600147882 */ /* 0x000fe20000000000 */
[----:B------:R-:W-:Y:S01]  /*1490*/  SEL R14, R20, RZ, !P3 ;  /* 0x000000ff140e7207 */ /* 0x000fe20005800000 */
[----:B------:R-:W-:Y:S01]  /*14a0*/  IMAD.X R17, R13, 0x1, R9, P1 ;  /* 0x000000010d117824 */ /* 0x000fe200008e0609 */
[----:B------:R-:W-:Y:S01]  /*14b0*/  IADD3 R15, -R37, UR16, RZ ;  /* 0x00000010250f7c10 */ /* 0x000fe2000fffe1ff */
[----:B------:R-:W-:Y:S01]  /*14c0*/  IMAD.WIDE.U32 R6, R6, c[0x0][0x270], R2 ;  /* 0x00009c0006067a25 */ /* 0x000fe200078e0002 */
[C---:B------:R-:W-:Y:S01]  /*14d0*/  IADD3 R34, R18.reuse, 0x40, RZ ;  /* 0x0000004012227810 */ /* 0x040fe20007ffe0ff */
[----:B------:R-:W-:Y:S01]  /*14e0*/  USHF.R.S32.HI UR23, URZ, 0x1f, UR21 ;  /* 0x0000001f3f177899 */ /* 0x000fe20008011415 */
[----:B------:R-:W-:Y:S01]  /*14f0*/  ISETP.GE.AND P6, PT, R18, c[0x0][0x1cc], PT ;  /* 0x0000730012007a0c */ /* 0x000fe20003fc6270 */
[----:B------:R-:W-:Y:S01]  /*1500*/  IMAD.X R9, R13, 0x1, R11, P0 ;  /* 0x000000010d097824 */ /* 0x000fe200000e060b */
[----:B------:R-:W-:Y:S01]  /*1510*/  SEL R13, R24, RZ, !P3 ;  /* 0x000000ff180d7207 */ /* 0x000fe20005800000 */
[----:B------:R-:W-:Y:S01]  /*1520*/  IMAD.WIDE.U32 R26, R0, c[0x0][0x288], R2 ;  /* 0x0000a200001a7a25 */ /* 0x000fe200078e0002 */
[----:B------:R-:W-:Y:S01]  /*1530*/  IADD3 R3, R5, UR4, RZ ;  /* 0x0000000405037c10 */ /* 0x000fe2000fffe0ff */
[----:B------:R-:W-:Y:S01]  /*1540*/  ULDC.64 UR4, c[0x0][0x1b0] ;  /* 0x00006c0000047ab9 */ /* 0x000fe20000000a00 */
[----:B------:R-:W-:Y:S01]  /*1550*/  IADD3 R23, R7, UR8, RZ ;  /* 0x0000000807177c10 */ /* 0x000fe2000fffe0ff */
[----:B------:R-:W-:Y:S01]  /*1560*/  IMAD R0, R14, c[0x0][0x1e8], RZ ;  /* 0x00007a000e007a24 */ /* 0x000fe200078e02ff */
[----:B------:R-:W-:Y:S01]  /*1570*/  UIMAD UR4, UR7, UR4, URZ ;  /* 0x00000004070472a4 */ /* 0x000fe2000f8e023f */
[----:B------:R-:W-:Y:S01]  /*1580*/  IMAD.MOV.U32 R2, RZ, RZ, R4 ;  /* 0x000000ffff027224 */ /* 0x000fe200078e0004 */
[----:B------:R-:W-:Y:S01]  /*1590*/  LEA.HI R4, R35, R164, RZ, 0x6 ;  /* 0x000000a423047211 */ /* 0x000fe200078f30ff */
[C---:B------:R-:W-:Y:S01]  /*15a0*/  IMAD R0, R13.reuse, c[0x0][0x1ec], R0 ;  /* 0x00007b000d007a24 */ /* 0x040fe200078e0200 */
[----:B------:R-:W-:Y:S01]  /*15b0*/  UIMAD UR4, UR6, UR5, UR4 ;  /* 0x00000005060472a4 */ /* 0x000fe2000f8e0204 */
[----:B------:R-:W-:Y:S01]  /*15c0*/  IMAD.WIDE.U32 R2, R13, c[0x0][0x1e8], R2 ;  /* 0x00007a000d027a25 */ /* 0x000fe200078e0002 */
[----:B------:R-:W-:Y:S01]  /*15d0*/  SHF.R.S32.HI R25, RZ, 0x6, R4 ;  /* 0x00000006ff197819 */ /* 0x000fe20000011404 */
[----:B------:R-:W-:Y:S01]  /*15e0*/  STL [R1+0x10], R37 ;  /* 0x0000102501007387 */ /* 0x000fe20000100800 */
[----:B------:R-:W-:Y:S01]  /*15f0*/  ISETP.GE.AND P1, PT, R34, c[0x0][0x1cc], PT ;  /* 0x0000730022007a0c */ /* 0x000fe20003f26270 */
[----:B------:R-:W-:Y:S01]  /*1600*/  IMAD.IADD R3, R3, 0x1, R0 ;  /* 0x0000000103037824 */ /* 0x000fe200078e0200 */
[----:B------:R-:W-:Y:S01]  /*1610*/  ISETP.LT.OR P4, PT, R15, 0x1, P6 ;  /* 0x000000010f00780c */ /* 0x000fe20003781670 */
[----:B------:R-:W-:Y:S01]  /*1620*/  IMAD.SHL.U32 R0, R37, 0x40, RZ ;  /* 0x0000004025007824 */ /* 0x000fe200078e00ff */
[C---:B------:R-:W-:Y:S01]  /*1630*/  ISETP.LT.OR P3, PT, R15.reuse, 0x1, P1 ;  /* 0x000000010f00780c */ /* 0x040fe20000f61670 */
[----:B------:R-:W-:Y:S01]  /*1640*/  IMAD.U32 R5, RZ, RZ, UR15 ;  /* 0x0000000fff057e24 */ /* 0x000fe2000f8e00ff */
[----:B------:R-:W-:Y:S01]  /*1650*/  ISETP.LT.OR P5, PT, R15, 0x21, P6 ;  /* 0x000000210f00780c */ /* 0x000fe200037a1670 */
[----:B------:R-:W-:Y:S01]  /*1660*/  IMAD.MOV.U32 R22, RZ, RZ, R6 ;  /* 0x000000ffff167224 */ /* 0x000fe200078e0006 */
[----:B------:R-:W-:Y:S01]  /*1670*/  LOP3.LUT R0, R0, 0x1c0, RZ, 0xc0, !PT ;  /* 0x000001c000007812 */ /* 0x000fe200078ec0ff */
[----:B------:R-:W-:Y:S01]  /*1680*/  IMAD.WIDE R8, R5, 0x80, R8 ;  /* 0x0000008005087825 */ /* 0x000fe200078e0208 */
[----:B------:R-:W-:-:S02]  /*1690*/  SEL R24, R24, RZ, !P2 ;  /* 0x000000ff18187207 */ /* 0x000fc40005000000 */
[----:B------:R-:W-:Y:S01]  /*16a0*/  LOP3.LUT R11, R0, 0x38, R18, 0xf8, !PT ;  /* 0x00000038000b7812 */ /* 0x000fe200078ef812 */
[----:B------:R-:W-:Y:S01]  /*16b0*/  IMAD.SHL.U32 R33, R25, 0x200, RZ ;  /* 0x0000020019217824 */ /* 0x000fe200078e00ff */
[----:B------:R-:W-:Y:S01]  /*16c0*/  SHF.R.U32.HI R10, RZ, 0x3, R0 ;  /* 0x00000003ff0a7819 */ /* 0x000fe20000011600 */
[----:B------:R-:W-:Y:S01]  /*16d0*/  IMAD R0, R9, c[0x0][0x1d8], RZ ;  /* 0x0000760009007a24 */ /* 0x000fe200078e02ff */
[----:B------:R-:W-:Y:S01]  /*16e0*/  SEL R20, R20, RZ, !P2 ;  /* 0x000000ff14147207 */ /* 0x000fe20005000000 */
[----:B------:R-:W-:Y:S01]  /*16f0*/  IMAD.WIDE.U32 R4, R12, c[0x0][0x1b0], R18 ;  /* 0x00006c000c047a25 */ /* 0x000fe200078e0012 */
[----:B------:R-:W-:-:S03]  /*1700*/  LOP3.LUT R10, R33, R11, R10, 0xf6, !PT ;  /* 0x0000000b210a7212 */ /* 0x000fc600078ef60a */
[C---:B------:R-:W-:Y:S01]  /*1710*/  IMAD R0, R8.reuse, c[0x0][0x1dc], R0 ;  /* 0x0000770008007a24 */ /* 0x040fe200078e0200 */
[----:B------:R-:W-:Y:S01]  /*1720*/  IADD3 R5, R5, UR4, RZ ;  /* 0x0000000405057c10 */ /* 0x000fe2000fffe0ff */
[----:B------:R-:W-:Y:S01]  /*1730*/  IMAD.WIDE.U32 R6, R8, c[0x0][0x1d8], R2 ;  /* 0x0000760008067a25 */ /* 0x000fe200078e0002 */
[----:B------:R-:W-:Y:S02]  /*1740*/  ULDC.64 UR4, c[0x0][0x1d8] ;  /* 0x0000760000047ab9 */ /* 0x000fe40000000a00 */
[----:B------:R-:W-:Y:S01]  /*1750*/  USHF.L.U32 UR6, UR4, 0x6, URZ ;  /* 0x0000000604067899 */ /* 0x000fe2000800063f */
[----:B------:R-:W-:Y:S01]  /*1760*/  IMAD.IADD R3, R7, 0x1, R0 ;  /* 0x0000000107037824 */ /* 0x000fe200078e0200 */
[----:B------:R-:W-:Y:S01]  /*1770*/  LEA R2, P0, R6, c[0x0][0x1c0], 0x1 ;  /* 0x0000700006027a11 */ /* 0x000fe200078008ff */
[----:B------:R-:W-:Y:S01]  /*1780*/  IMAD R0, R14, c[0x0][0x1b8], RZ ;  /* 0x00006e000e007a24 */ /* 0x000fe200078e02ff */
[----:B------:R-:W-:Y:S01]  /*1790*/  USHF.L.U64.HI UR5, UR4, UR20, UR5 ;  /* 0x0000001404057299 */ /* 0x000fe20008010205 */
[----:B------:R-:W-:Y:S01]  /*17a0*/  IMAD.SHL.U32 R14, R10, 0x2, RZ ;  /* 0x000000020a0e7824 */ /* 0x000fe200078e00ff */
[----:B------:R-:W-:Y:S01]  /*17b0*/  LEA.HI.X R3, R6, c[0x0][0x1c4], R3, 0x1, P0 ;  /* 0x0000710006037a11 */ /* 0x000fe200000f0c03 */
[C---:B------:R-:W-:Y:S01]  /*17c0*/  IMAD R0, R13.reuse, c[0x0][0x1bc], R0 ;  /* 0x00006f000d007a24 */ /* 0x040fe200078e0200 */
[----:B------:R-:W-:Y:S01]  /*17d0*/  IADD3 R6, P0, R2, UR6, RZ ;  /* 0x0000000602067c10 */ /* 0x000fe2000ff1e0ff */
[----:B------:R-:W-:Y:S01]  /*17e0*/  IMAD.WIDE.U32 R4, R13, c[0x0][0x1b8], R4 ;  /* 0x00006e000d047a25 */ /* 0x000fe200078e0004 */
[----:B------:R-:W-:Y:S01]  /*17f0*/  UIADD3 UR4, UP0, UR6, 0x80, URZ ;  /* 0x0000008006047890 */ /* 0x000fe2000ff1e03f */
        /* <DEDUP_REMOVED lines=8> */
[----:B------:R-:W-:Y:S01]  /*1880*/  IMAD.IADD R5, R5, 0x1, R0 ;  /* 0x0000000105057824 */ /* 0x000fe200078e0200 */
[----:B------:R-:W-:Y:S01]  /*1890*/  UIADD3.X UR7, URZ, UR5, URZ, UP0, !UPT ;  /* 0x000000053f077290 */ /* 0x000fe200087fe43f */
[----:B------:R-:W-:Y:S01]  /*18a0*/  IMAD R0, R9, c[0x0][0x1a8], RZ ;  /* 0x00006a0009007a24 */ /* 0x000fe200078e02ff */
[----:B------:R2:W-:Y:S01]  /*18b0*/  LDGSTS.E.BYPASS.LTC128B.128 [R14+0x9080], [R6.64], !P5 ;  /* 0x09080000060e7fae */ /* 0x0005e2000e901d52 */
[----:B------:R-:W-:-:S04]  /*18c0*/  IMAD.WIDE.U32 R22, R24, c[0x0][0x278], R22 ;  /* 0x00009e0018167a25 */ /* 0x000fc800078e0016 */
[C---:B------:R-:W-:Y:S02]  /*18d0*/  IMAD R12, R8.reuse, c[0x0][0x1ac], R0 ;  /* 0x00006b00080c7a24 */ /* 0x040fe400078e0200 */
[----:B------:R-:W-:-:S04]  /*18e0*/  IMAD.WIDE.U32 R8, R8, c[0x0][0x1a8], R4 ;  /* 0x00006a0008087a25 */ /* 0x000fc800078e0004 */
[C---:B------:R-:W-:Y:S02]  /*18f0*/  IMAD R4, R17.reuse, c[0x0][0x178], RZ ;  /* 0x00005e0011047a24 */ /* 0x040fe400078e02ff */
[----:B------:R-:W-:Y:S02]  /*1900*/  IMAD R0, R17, c[0x0][0x208], RZ ;  /* 0x0000820011007a24 */ /* 0x000fe400078e02ff */
[----:B------:R-:W-:Y:S02]  /*1910*/  IMAD.MOV.U32 R211, RZ, RZ, 0x10 ;  /* 0x00000010ffd37424 */ /* 0x000fe400078e00ff */
[----:B------:R-:W-:Y:S02]  /*1920*/  IMAD R21, R16, c[0x0][0x20c], R0 ;  /* 0x0000830010157a24 */ /* 0x000fe400078e0200 */
[----:B------:R-:W-:Y:S02]  /*1930*/  IMAD.IADD R0, R9, 0x1, R12 ;  /* 0x0000000109007824 */ /* 0x000fe400078e020c */
[----:B------:R-:W-:Y:S01]  /*1940*/  IMAD.MOV.U32 R212, RZ, RZ, 0x20 ;  /* 0x00000020ffd47424 */ /* 0x000fe200078e00ff */
[----:B-1----:R-:W-:Y:S01]  /*1950*/  IADD3 R2, P3, P0, R10, 0x80, R2 ;  /* 0x000000800a027810 */ /* 0x002fe2000787e002 */
[----:B------:R-:W-:-:S03]  /*1960*/  IMAD.WIDE.U32 R10, R16, c[0x0][0x178], R18 ;  /* 0x00005e00100a7a25 */ /* 0x000fc600078e0012 */
[----:B------:R-:W-:Y:S02]  /*1970*/  IADD3.X R3, RZ, UR5, R3, P3, P0 ;  /* 0x00000005ff037c10 */ /* 0x000fe40009fe0403 */
[C---:B------:R-:W-:Y:S02]  /*1980*/  ISETP.LT.OR P3, PT, R15.reuse, 0x41, P6 ;  /* 0x000000410f00780c */ /* 0x040fe40003761670 */
[----:B------:R-:W-:Y:S01]  /*1990*/  ISETP.LT.OR P0, PT, R15, 0x41, P1 ;  /* 0x000000410f00780c */ /* 0x000fe20000f01670 */
[----:B------:R1:W-:Y:S02]  /*19a0*/  LDGSTS.E.BYPASS.LTC128B.128 [R14+0xd080], [R2.64], !P4 ;  /* 0x0d080000020e7fae */ /* 0x0003e4000e101d52 */
[----:B-1----:R-:W-:Y:S01]  /*19b0*/  IMAD R2, R16, c[0x0][0x17c], R4 ;  /* 0x00005f0010027a24 */ /* 0x002fe200078e0204 */
[----:B------:R-:W-:Y:S01]  /*19c0*/  IADD3 R4, P5, R6, UR6, RZ ;  /* 0x0000000606047c10 */ /* 0x000fe2000ffbe0ff */
[----:B------:R-:W-:-:S03]  /*19d0*/  IMAD.WIDE.U32 R16, R16, c[0x0][0x208], R18 ;  /* 0x0000820010107a25 */ /* 0x000fc600078e0012 */
[----:B------:R-:W-:Y:S01]  /*19e0*/  IADD3.X R5, R7, UR5, RZ, P5, !PT ;  /* 0x0000000507057c10 */ /* 0x000fe2000affe4ff */
[----:B------:R-:W-:Y:S01]  /*19f0*/  IMAD.IADD R11, R11, 0x1, R2 ;  /* 0x000000010b0b7824 */ /* 0x000fe200078e0202 */
[----:B------:R-:W-:Y:S02]  /*1a00*/  IADD3 R12, P5, R6, UR4, RZ ;  /* 0x00000004060c7c10 */ /* 0x000fe4000ffbe0ff */
[----:B------:R-:W-:Y:S01]  /*1a10*/  LEA R2, P4, R8, c[0x0][0x190], 0x1 ;  /* 0x0000640008027a11 */ /* 0x000fe200078808ff */
[----:B------:R1:W-:Y:S01]  /*1a20*/  LDGSTS.E.BYPASS.LTC128B.128 [R14+0xa080], [R4.64], !P3 ;  /* 0x0a080000040e7fae */ /* 0x0003e2000d901d52 */
[----:B------:R-:W-:Y:S02]  /*1a30*/  IADD3.X R13, R7, UR7, RZ, P5, !PT ;  /* 0x00000007070d7c10 */ /* 0x000fe4000affe4ff */
[----:B------:R-:W-:Y:S02]  /*1a40*/  ISETP.LT.OR P5, PT, R15, 0x61, P6 ;  /* 0x000000610f00780c */ /* 0x000fe400037a1670 */
[----:B--2---:R-:W-:Y:S01]  /*1a50*/  IADD3 R6, P3, R4, UR6, RZ ;  /* 0x0000000604067c10 */ /* 0x004fe2000ff7e0ff */
[----:B------:R2:W-:Y:S01]  /*1a60*/  LDGSTS.E.BYPASS.LTC128B.128 [R14+0xe080], [R12.64], !P0 ;  /* 0x0e0800000c0e7fae */ /* 0x0005e2000c101d52 */
[----:B------:R-:W-:-:S02]  /*1a70*/  LEA.HI.X R3, R8, c[0x0][0x194], R0, 0x1, P4 ;  /* 0x0000650008037a11 */ /* 0x000fc400020f0c00 */
[----:B------:R-:W-:Y:S02]  /*1a80*/  ISETP.LT.OR P0, PT, R15, 0x61, P1 ;  /* 0x000000610f00780c */ /* 0x000fe40000f01670 */
[----:B------:R-:W-:Y:S02]  /*1a90*/  IADD3.X R7, R5, UR5, RZ, P3, !PT ;  /* 0x0000000505077c10 */ /* 0x000fe40009ffe4ff */
[----:B------:R-:W-:Y:S02]  /*1aa0*/  ISETP.GE.AND P4, PT, R18, c[0x0][0x19c], PT ;  /* 0x0000670012007a0c */ /* 0x000fe40003f86270 */
[----:B------:R-:W-:Y:S01]  /*1ab0*/  ISETP.GE.AND P3, PT, R34, c[0x0][0x19c], PT ;  /* 0x0000670022007a0c */ /* 0x000fe20003f66270 */
[----:B------:R3:W-:Y:S01]  /*1ac0*/  LDGSTS.E.BYPASS.LTC128B.128 [R14+0xb080], [R6.64], !P5 ;  /* 0x0b080000060e7fae */ /* 0x0007e2000e901d52 */
[C---:B------:R-:W-:Y:S02]  /*1ad0*/  ISETP.LT.OR P6, PT, R15.reuse, 0x1, P4 ;  /* 0x000000010f00780c */ /* 0x040fe400027c1670 */
[----:B------:R-:W-:-:S02]  /*1ae0*/  ISETP.LT.OR P5, PT, R15, 0x21, P4 ;  /* 0x000000210f00780c */ /* 0x000fc400027a1670 */
[C---:B------:R-:W-:Y:S02]  /*1af0*/  ISETP.LT.OR P2, PT, R15.reuse, 0x41, P4 ;  /* 0x000000410f00780c */ /* 0x040fe40002741670 */
[----:B------:R-:W-:Y:S02]  /*1b00*/  ISETP.LT.OR P4, PT, R15, 0x61, P4 ;  /* 0x000000610f00780c */ /* 0x000fe40002781670 */
[----:B-1----:R-:W-:Y:S01]  /*1b10*/  IADD3 R4, P1, R4, UR4, RZ ;  /* 0x0000000404047c10 */ /* 0x002fe2000ff3e0ff */
[----:B------:R-:W-:Y:S02]  /*1b20*/  ULDC.64 UR4, c[0x0][0x1a8] ;  /* 0x00006a0000047ab9 */ /* 0x000fe40000000a00 */
[----:B------:R-:W-:Y:S01]  /*1b30*/  USHF.L.U32 UR8, UR4, 0x6, URZ ;  /* 0x0000000604087899 */ /* 0x000fe2000800063f */
[----:B------:R-:W-:Y:S01]  /*1b40*/  IADD3.X R5, R5, UR7, RZ, P1, !PT ;  /* 0x0000000705057c10 */ /* 0x000fe20008ffe4ff */
[----:B------:R-:W-:Y:S01]  /*1b50*/  USHF.L.U64.HI UR9, UR4, UR20, UR5 ;  /* 0x0000001404097299 */ /* 0x000fe20008010205 */
[----:B------:R-:W-:Y:S01]  /*1b60*/  ISETP.LT.OR P1, PT, R15, 0x1, P3 ;  /* 0x000000010f00780c */ /* 0x000fe20001f21670 */
[----:B------:R-:W-:-:S02]  /*1b70*/  UIADD3 UR24, UP0, UR8, 0x80, URZ ;  /* 0x0000008008187890 */ /* 0x000fc4000ff1e03f */
[----:B------:R1:W-:Y:S01]  /*1b80*/  LDGSTS.E.BYPASS.LTC128B.128 [R14+0xf080], [R4.64], !P0 ;  /* 0x0f080000040e7fae */ /* 0x0003e2000c101d52 */
[----:B------:R-:W-:Y:S01]  /*1b90*/  IMAD.U32 R0, RZ, RZ, UR8 ;  /* 0x00000008ff007e24 */ /* 0x000fe2000f8e00ff */
[----:B------:R-:W-:Y:S02]  /*1ba0*/  ULDC.64 UR4, c[0x0][0x180] ;  /* 0x0000600000047ab9 */ /* 0x000fe40000000a00 */
[----:B------:R4:W-:Y:S01]  /*1bb0*/  LDGSTS.E.BYPASS.LTC128B.128 [R14+0x80], [R2.64], !P6 ;  /* 0x00080000020e7fae */ /* 0x0009e2000f101d52 */
[----:B------:R-:W-:Y:S01]  /*1bc0*/  UIMAD UR4, UR17, UR4, URZ ;  /* 0x00000004110472a4 */ /* 0x000fe2000f8e023f */
[----:B------:R-:W-:Y:S01]  /*1bd0*/  ISETP.GE.AND P6, PT, R34, c[0x0][0x16c], PT ;  /* 0x00005b0022007a0c */ /* 0x000fe20003fc6270 */
[----:B---3--:R-:W-:Y:S01]  /*1be0*/  IMAD.U32 R6, RZ, RZ, UR14 ;  /* 0x0000000eff067e24 */ /* 0x008fe2000f8e00ff */
[----:B------:R-:W-:Y:S02]  /*1bf0*/  ULDC.64 UR6, c[0x0][0x210] ;  /* 0x0000840000067ab9 */ /* 0x000fe40000000a00 */
[----:B------:R4:W-:Y:S01]  /*1c00*/  LDGSTS.E.BYPASS.LTC128B.128 [R14+0x4080], [R2.64+0x80], !P1 ;  /* 0x04080080020e7fae */ /* 0x0009e2000c901d52 */
[----:B------:R-:W-:Y:S01]  /*1c10*/  UIMAD UR5, UR14, UR5, UR4 ;  /* 0x000000050e0572a4 */ /* 0x000fe2000f8e0204 */
[----:B------:R-:W-:Y:S01]  /*1c20*/  IMAD.WIDE.U32 R6, R6, c[0x0][0x180], R10 ;  /* 0x0000600006067a25 */ /* 0x000fe200078e000a */
[----:B------:R-:W-:Y:S01]  /*1c30*/  SEL R8, RZ, 0x2, P6 ;  /* 0x00000002ff087807 */ /* 0x000fe20003000000 */
[----:B------:R-:W-:-:S02]  /*1c40*/  UIMAD UR6, UR17, UR6, URZ ;  /* 0x00000006110672a4 */ /* 0x000fc4000f8e023f */
[----:B------:R-:W-:Y:S01]  /*1c50*/  IMAD.U32 R11, RZ, RZ, UR14 ;  /* 0x0000000eff0b7e24 */ /* 0x000fe2000f8e00ff */
[----:B------:R-:W-:Y:S01]  /*1c60*/  IADD3 R7, R7, UR5, RZ ;  /* 0x0000000507077c10 */ /* 0x000fe2000fffe0ff */
[----:B------:R-:W-:Y:S02]  /*1c70*/  ULDC.64 UR4, c[0x0][0x178] ;  /* 0x00005e0000047ab9 */ /* 0x000fe40000000a00 */
[----:B------:R-:W-:Y:S02]  /*1c80*/  UIMAD UR22, UR23, UR4, URZ ;  /* 0x00000004171672a4 */ /* 0x000fe4000f8e023f */
[----:B------:R-:W-:Y:S01]  /*1c90*/  UIMAD.WIDE.U32 UR26, UR21, UR4, URZ ;  /* 0x00000004151a72a5 */ /* 0x000fe2000f8e003f */
[----:B------:R-:W-:Y:S01]  /*1ca0*/  IMAD.WIDE.U32 R38, R24, c[0x0][0x188], R6 ;  /* 0x0000620018267a25 */ /* 0x000fe200078e0006 */
[----:B------:R-:W-:Y:S02]  /*1cb0*/  UIMAD UR22, UR21, UR5, UR22 ;  /* 0x00000005151672a4 */ /* 0x000fe4000f8e0216 */
[----:B------:R-:W-:Y:S01]  /*1cc0*/  UIMAD UR6, UR14, UR7, UR6 ;  /* 0x000000070e0672a4 */ /* 0x000fe2000f8e0206 */
[----:B-1----:R-:W-:Y:S01]  /*1cd0*/  IADD3 R4, P0, R2, UR8, RZ ;  /* 0x0000000802047c10 */ /* 0x002fe2000ff1e0ff */
[----:B------:R-:W-:-:S02]  /*1ce0*/  IMAD.U32 R9, RZ, RZ, UR27 ;  /* 0x0000001bff097e24 */ /* 0x000fc4000f8e00ff */
[----:B------:R-:W-:Y:S01]  /*1cf0*/  IMAD.IADD R7, R17, 0x1, R21 ;  /* 0x0000000111077824 */ /* 0x000fe200078e0215 */
[----:B------:R-:W-:Y:S01]  /*1d00*/  IADD3.X R5, R3, UR9, RZ, P0, !PT ;  /* 0x0000000903057c10 */ /* 0x000fe200087fe4ff */
[----:B------:R-:W-:-:S04]  /*1d10*/  IMAD.MOV.U32 R6, RZ, RZ, R16 ;  /* 0x000000ffff067224 */ /* 0x000fc800078e0010 */
[----:B------:R1:W-:Y:S01]  /*1d20*/  LDGSTS.E.BYPASS.LTC128B.128 [R14+0x1080], [R4.64], !P5 ;  /* 0x01080000040e7fae */ /* 0x0003e2000e901d52 */
[----:B----4-:R-:W-:Y:S01]  /*1d30*/  IADD3 R2, P1, P0, R0, 0x80, R2 ;  /* 0x0000008000027810 */ /* 0x010fe2000783e002 */
[----:B------:R-:W-:Y:S01]  /*1d40*/  IMAD.WIDE.U32 R6, R11, c[0x0][0x210], R6 ;  /* 0x000084000b067a25 */ /* 0x000fe200078e0006 */
[----:B------:R-:W-:Y:S02]  /*1d50*/  ISETP.GE.AND P5, PT, R18, c[0x0][0x16c], PT ;  /* 0x00005b0012007a0c */ /* 0x000fe40003fa6270 */
[----:B------:R-:W-:Y:S02]  /*1d60*/  IADD3.X R3, RZ, UR9, R3, P1, P0 ;  /* 0x00000009ff037c10 */ /* 0x000fe40008fe0403 */
[C---:B------:R-:W-:Y:S02]  /*1d70*/  ISETP.LT.OR P1, PT, R15.reuse, 0x21, P3 ;  /* 0x000000210f00780c */ /* 0x040fe40001f21670 */
[----:B------:R-:W-:Y:S02]  /*1d80*/  P2R R0, PR, RZ, 0x20 ;  /* 0x00000020ff007803 */ /* 0x000fe40000000000 */
[----:B------:R-:W-:-:S02]  /*1d90*/  ISETP.LT.OR P0, PT, R15, 0x41, P3 ;  /* 0x000000410f00780c */ /* 0x000fc40001f01670 */
[----:B------:R-:W-:Y:S01]  /*1da0*/  ISETP.LT.OR P3, PT, R15, 0x61, P3 ;  /* 0x000000610f00780c */ /* 0x000fe20001f61670 */
[----:B------:R3:W-:Y:S01]  /*1db0*/  STL [R1+0x44], R0 ;  /* 0x0000440001007387 */ /* 0x0007e20000100800 */
[----:B------:R-:W-:Y:S01]  /*1dc0*/  IADD3 R7, R7, UR6, RZ ;  /* 0x0000000607077c10 */ /* 0x000fe2000fffe0ff */
[----:B------:R-:W-:Y:S02]  /*1dd0*/  ULDC.64 UR6, c[0x0][0x288] ;  /* 0x0000a20000067ab9 */ /* 0x000fe40000000a00 */
[----:B------:R-:W-:Y:S01]  /*1de0*/  UIMAD UR25, UR17, UR6, URZ ;  /* 0x00000006111972a4 */ /* 0x000fe2000f8e023f */
[----:B------:R-:W-:Y:S01]  /*1df0*/  STL.64 [R1+0x8], R38 ;  /* 0x0000082601007387 */ /* 0x000fe20000100a00 */
[----:B------:R-:W-:Y:S02]  /*1e00*/  IMAD.WIDE.U32 R16, R24, c[0x0][0x218], R6 ;  /* 0x0000860018107a25 */ /* 0x000fe400078e0006 */
[----:B------:R-:W-:Y:S01]  /*1e10*/  UIMAD UR7, UR14, UR7, UR25 ;  /* 0x000000070e0772a4 */ /* 0x000fe2000f8e0219 */
[----:B------:R4:W-:Y:S01]  /*1e20*/  LDGSTS.E.BYPASS.LTC128B.128 [R14+0x5080], [R2.64], !P1 ;  /* 0x05080000020e7fae */ /* 0x0009e2000c901d52 */
[----:B------:R-:W-:-:S03]  /*1e30*/  IMAD.MOV.U32 R250, RZ, RZ, R16 ;  /* 0x000000fffffa7224 */ /* 0x000fc600078e0010 */
[----:B------:R5:W-:Y:S01]  /*1e40*/  STL.64 [R1+0x20], R22 ;  /* 0x0000201601007387 */ /* 0x000be20000100a00 */
[----:B---3--:R-:W-:-:S05]  /*1e50*/  SEL R0, RZ, 0x1, P5 ;  /* 0x00000001ff007807 */ /* 0x008fca0002800000 */
[----:B--2---:R-:W-:Y:S02]  /*1e60*/  IMAD.IADD R12, R8, 0x1, R0 ;  /* 0x00000001080c7824 */ /* 0x004fe400078e0200 */
[----:B------:R-:W-:Y:S01]  /*1e70*/  IMAD.U32 R8, RZ, RZ, UR26 ;  /* 0x0000001aff087e24 */ /* 0x000fe2000f8e00ff */
[----:B------:R-:W-:Y:S01]  /*1e80*/  UIADD3 UR26, UR27, UR22, URZ ;  /* 0x000000161b1a7290 */ /* 0x000fe2000fffe03f */
[----:B------:R-:W-:Y:S01]  /*1e90*/  IMAD R0, R20, c[0x0][0x188], RZ ;  /* 0x0000620014007a24 */ /* 0x000fe200078e02ff */
[----:B------:R-:W-:Y:S01]  /*1ea0*/  UIADD3.X UR22, URZ, UR9, URZ, UP0, !UPT ;  /* 0x000000093f167290 */ /* 0x000fe200087fe43f */
[----:B----4-:R-:W-:Y:S02]  /*1eb0*/  IADD3 R2, P1, R4, UR8, RZ ;  /* 0x0000000804027c10 */ /* 0x010fe4000ff3e0ff */
[----:B------:R-:W-:Y:S02]  /*1ec0*/  IMAD R0, R24, c[0x0][0x18c], R0 ;  /* 0x0000630018007a24 */ /* 0x000fe400078e0200 */
[----:B------:R-:W-:Y:S01]  /*1ed0*/  IADD3.X R3, R5, UR9, RZ, P1, !PT ;  /* 0x0000000905037c10 */ /* 0x000fe20008ffe4ff */
[----:B------:R-:W-:Y:S01]  /*1ee0*/  IMAD.U32 R10, RZ, RZ, UR26 ;  /* 0x0000001aff0a7e24 */ /* 0x000fe2000f8e00ff */
[----:B-1----:R-:W-:Y:S01]  /*1ef0*/  IADD3 R4, P1, R4, UR24, RZ ;  /* 0x0000001804047c10 */ /* 0x002fe2000ff3e0ff */
[----:B------:R-:W-:-:S02]  /*1f00*/  IMAD.IADD R252, R39, 0x1, R0 ;  /* 0x0000000127fc7824 */ /* 0x000fc400078e0200 */
[----:B------:R1:W-:Y:S01]  /*1f10*/  LDGSTS.E.BYPASS.LTC128B.128 [R14+0x2080], [R2.64], !P2 ;  /* 0x02080000020e7fae */ /* 0x0003e2000d101d52 */
[----:B------:R-:W-:Y:S02]  /*1f20*/  IADD3.X R5, R5, UR22, RZ, P1, !PT ;  /* 0x0000001605057c10 */ /* 0x000fe40008ffe4ff */
[----:B------:R-:W-:Y:S02]  /*1f30*/  LEA R0, P1, R8, R38, 0x6 ;  /* 0x0000002608007211 */ /* 0x000fe400078230ff */
[----:B------:R-:W-:Y:S01]  /*1f40*/  LOP3.LUT P2, RZ, R12, 0x1, RZ, 0xc0, !PT ;  /* 0x000000010cff7812 */ /* 0x000fe2000784c0ff */
[----:B------:R2:W-:Y:S01]  /*1f50*/  LDGSTS.E.BYPASS.LTC128B.128 [R14+0x6080], [R4.64], !P0 ;  /* 0x06080000040e7fae */ /* 0x0005e2000c101d52 */
[----:B------:R-:W-:Y:S02]  /*1f60*/  LEA.HI.X R10, R8, R252, R10, 0x6, P1 ;  /* 0x000000fc080a7211 */ /* 0x000fe400008f340a */
[----:B------:R-:W-:-:S04]  /*1f70*/  IADD3 R8, P1, R2, UR8, RZ ;  /* 0x0000000802087c10 */ /* 0x000fc8000ff3e0ff */
[----:B------:R-:W-:Y:S01]  /*1f80*/  IADD3.X R9, R3, UR9, RZ, P1, !PT ;  /* 0x0000000903097c10 */ /* 0x000fe20008ffe4ff */
[----:B------:R-:W-:Y:S01]  /*1f90*/  ULDC.64 UR8, c[0x0][0x208] ;  /* 0x0000820000087ab9 */ /* 0x000fe20000000a00 */
[----:B------:R-:W-:Y:S01]  /*1fa0*/  LOP3.LUT P1, RZ, R12, 0x2, RZ, 0xc0, !PT ;  /* 0x000000020cff7812 */ /* 0x000fe2000782c0ff */
[----:B------:R-:W-:Y:S02]  /*1fb0*/  USHF.L.U64.HI UR20, UR8, UR20, UR9 ;  /* 0x0000001408147299 */ /* 0x000fe40008010209 */
[----:B------:R3:W-:Y:S02]  /*1fc0*/  LDGSTS.E.BYPASS.LTC128B.128 [R14+0x3080], [R8.64], !P4 ;  /* 0x03080000080e7fae */ /* 0x0007e4000e101d52 */
[----:B------:R-:W-:Y:S01]  /*1fd0*/  UIMAD UR26, UR20, UR21, URZ ;  /* 0x00000015141a72a4 */ /* 0x000fe2000f8e023f */
[----:B--2---:R-:W-:Y:S01]  /*1fe0*/  IADD3 R4, P0, R2, UR24, RZ ;  /* 0x0000001802047c10 */ /* 0x004fe2000ff1e0ff */
[----:B------:R-:W-:-:S03]  /*1ff0*/  USHF.L.U32 UR24, UR8, 0x6, URZ ;  /* 0x0000000608187899 */ /* 0x000fc6000800063f */
[----:B------:R-:W-:Y:S01]  /*2000*/  IADD3.X R5, R3, UR22, RZ, P0, !PT ;  /* 0x0000001603057c10 */ /* 0x000fe200087fe4ff */
[----:B------:R-:W-:Y:S01]  /*2010*/  USHF.L.U32 UR22, UR21, 0x6, URZ ;  /* 0x0000000615167899 */ /* 0x000fe2000800063f */
[C---:B-1----:R-:W-:Y:S01]  /*2020*/  LEA R2, P0, R0.reuse, c[0x0][0x160], 0x1 ;  /* 0x0000580000027a11 */ /* 0x042fe200078008ff */
[----:B------:R-:W-:Y:S01]  /*2030*/  IMAD.U32 R31, RZ, RZ, UR24 ;  /* 0x00000018ff1f7e24 */ /* 0x000fe2000f8e00ff */
[----:B------:R-:W-:Y:S01]  /*2040*/  UIMAD UR26, UR23, UR24, UR26 ;  /* 0x00000018171a72a4 */ /* 0x000fe2000f8e021a */
[----:B------:R1:W-:Y:S01]  /*2050*/  LDGSTS.E.BYPASS.LTC128B.128 [R14+0x7080], [R4.64], !P3 ;  /* 0x07080000040e7fae */ /* 0x0003e2000d901d52 */
[----:B------:R-:W-:Y:S01]  /*2060*/  LEA.HI.X R3, R0, c[0x0][0x164], R10, 0x1, P0 ;  /* 0x0000590000037a11 */ /* 0x000fe200000f0c0a */
[----:B------:R-:W-:Y:S01]  /*2070*/  IMAD.U32 R0, RZ, RZ, UR22 ;  /* 0x00000016ff007e24 */ /* 0x000fe2000f8e00ff */
[----:B------:R-:W-:Y:S01]  /*2080*/  ISETP.GT.AND P3, PT, R164, 0xf, PT ;  /* 0x0000000fa400780c */ /* 0x000fe20003f64270 */
[----:B---3--:R-:W-:Y:S01]  /*2090*/  IMAD.U32 R9, RZ, RZ, UR5 ;  /* 0x00000005ff097e24 */ /* 0x008fe2000f8e00ff */
[----:B------:R-:W-:Y:S01]  /*20a0*/  USHF.R.S32.HI UR6, URZ, 0x1f, UR22 ;  /* 0x0000001f3f067899 */ /* 0x000fe20008011416 */
[----:B------:R-:W0:Y:S01]  /*20b0*/  LDGDEPBAR ;  /* 0x00000000000079af */ /* 0x000e220000000000 */
[----:B------:R-:W-:-:S04]  /*20c0*/  IADD3 R0, -R37, UR13, -R0 ;  /* 0x0000000d25007c10 */ /* 0x000fc8000fffe900 */
[C---:B------:R-:W-:Y:S02]  /*20d0*/  ISETP.LT.OR P4, PT, R0.reuse, 0x1, !P2 ;  /* 0x000000010000780c */ /* 0x040fe40005781670 */
[----:B------:R-:W-:-:S11]  /*20e0*/  ISETP.LT.OR P2, PT, R0, 0x21, !P2 ;  /* 0x000000210000780c */ /* 0x000fd60005741670 */
[----:B------:R2:W-:Y:S01]  /*20f0*/  LDGSTS.E.BYPASS.LTC128B.128 [R14+0x10080], [R2.64], !P4 ;  /* 0x10080000020e7fae */ /* 0x0005e2000e101d52 */
[----:B------:R-:W-:Y:S01]  /*2100*/  ISETP.GE.AND P4, PT, R18, c[0x0][0x1fc], PT ;  /* 0x00007f0012007a0c */ /* 0x000fe20003f86270 */
[----:B-1----:R-:W-:Y:S02]  /*2110*/  IMAD.U32 R5, RZ, RZ, UR4 ;  /* 0x00000004ff057e24 */ /* 0x002fe4000f8e00ff */
[----:B------:R-:W-:Y:S01]  /*2120*/  IMAD R4, R20, c[0x0][0x278], RZ ;  /* 0x00009e0014047a24 */ /* 0x000fe200078e02ff */
[----:B------:R-:W-:Y:S02]  /*2130*/  SEL R10, RZ, 0x1, P4 ;  /* 0x00000001ff0a7807 */ /* 0x000fe40002000000 */
[C---:B------:R-:W-:Y:S01]  /*2140*/  LEA R8, P0, R5.reuse, R2, 0x6 ;  /* 0x0000000205087211 */ /* 0x040fe200078030ff */
[----:B------:R-:W-:Y:S01]  /*2150*/  IMAD R4, R24, c[0x0][0x27c], R4 ;  /* 0x00009f0018047a24 */ /* 0x000fe200078e0204 */
[----:B------:R-:W-:Y:S02]  /*2160*/  ISETP.LT.OR P4, PT, R0, 0x1, !P1 ;  /* 0x000000010000780c */ /* 0x000fe40004f81670 */
[----:B------:R-:W-:Y:S01]  /*2170*/  LEA.HI.X R9, R5, R3, R9, 0x6, P0 ;  /* 0x0000000305097211 */ /* 0x000fe200000f3409 */
[----:B------:R-:W-:Y:S01]  /*2180*/  IMAD.IADD R13, R23, 0x1, R4 ;  /* 0x00000001170d7824 */ /* 0x000fe200078e0204 */
[----:B------:R-:W-:Y:S01]  /*2190*/  @!P3 IADD3 R11, P0, R22, UR22, RZ ;  /* 0x00000016160bbc10 */ /* 0x000fe2000ff1e0ff */
[----:B------:R-:W-:Y:S01]  /*21a0*/  IMAD R5, R20, c[0x0][0x218], RZ ;  /* 0x0000860014057a24 */ /* 0x000fe200078e02ff */
[----:B------:R-:W-:-:S02]  /*21b0*/  ISETP.LT.OR P1, PT, R0, 0x21, !P1 ;  /* 0x000000210000780c */ /* 0x000fc40004f21670 */
[----:B------:R-:W-:Y:S01]  /*21c0*/  @!P3 IADD3.X R12, R13, UR6, RZ, P0, !PT ;  /* 0x000000060d0cbc10 */ /* 0x000fe200087fe4ff */
[----:B------:R-:W-:Y:S01]  /*21d0*/  IMAD R4, R24, c[0x0][0x21c], R5 ;  /* 0x0000870018047a24 */ /* 0x000fe200078e0205 */
[----:B------:R-:W-:Y:S01]  /*21e0*/  ISETP.GE.AND P0, PT, R34, c[0x0][0x1fc], PT ;  /* 0x00007f0022007a0c */ /* 0x000fe20003f06270 */
[----:B------:R1:W-:Y:S01]  /*21f0*/  STL [R1+0x2c], R13 ;  /* 0x00002c0d01007387 */ /* 0x0003e20000100800 */
[----:B-----5:R-:W-:Y:S01]  /*2200*/  LEA.HI R23, R35, R164, RZ, 0x5 ;  /* 0x000000a423177211 */ /* 0x020fe200078f28ff */
[----:B------:R-:W-:Y:S01]  /*2210*/  IMAD.IADD R251, R17, 0x1, R4 ;  /* 0x0000000111fb7824 */ /* 0x000fe200078e0204 */
[----:B------:R-:W-:Y:S01]  /*2220*/  SEL R5, RZ, 0xffffffff, P0 ;  /* 0xffffffffff057807 */ /* 0x000fe20000000000 */
[----:B------:R2:W-:Y:S01]  /*2230*/  LDGSTS.E.BYPASS.LTC128B.128 [R14+0x12080], [R2.64+0x80], !P4 ;  /* 0x12080080020e7fae */ /* 0x0005e2000e101d52 */
[----:B------:R-:W-:-:S03]  /*2240*/  @!P3 LEA R6, P0, R11, c[0x0][0x258], 0x2 ;  /* 0x000096000b06ba11 */ /* 0x000fc600078010ff */
[----:B------:R-:W-:Y:S01]  /*2250*/  IMAD.SHL.U32 R7, R5, 0x2, RZ ;  /* 0x0000000205077824 */ /* 0x000fe200078e00ff */
[----:B------:R3:W-:Y:S01]  /*2260*/  LDGSTS.E.BYPASS.LTC128B.128 [R14+0x11080], [R8.64], !P2 ;  /* 0x11080000080e7fae */ /* 0x0007e2000d101d52 */
[----:B------:R-:W-:-:S03]  /*2270*/  IMAD.WIDE.U32 R4, R31, UR21, R250 ;  /* 0x000000151f047c25 */ /* 0x000fc6000f8e00fa */
[----:B------:R-:W-:Y:S01]  /*2280*/  LOP3.LUT R10, R7, 0x2, R10, 0xe2, !PT ;  /* 0x00000002070a7812 */ /* 0x000fe200078ee20a */
[----:B------:R3:W-:Y:S01]  /*2290*/  LDGSTS.E.BYPASS.LTC128B.128 [R14+0x13080], [R8.64+0x80], !P1 ;  /* 0x13080080080e7fae */ /* 0x0007e2000c901d52 */
[----:B------:R-:W-:Y:S02]  /*22a0*/  @!P3 LEA.HI.X R7, R11, c[0x0][0x25c], R12, 0x2, P0 ;  /* 0x000097000b07ba11 */ /* 0x000fe400000f140c */
[C---:B------:R-:W-:Y:S01]  /*22b0*/  LOP3.LUT P5, RZ, R10.reuse, 0x1, RZ, 0xc0, !PT ;  /* 0x000000010aff7812 */ /* 0x040fe200078ac0ff */
[----:B------:R4:W-:Y:S01]  /*22c0*/  STL.64 [R1], R16 ;  /* 0x0000001001007387 */ /* 0x0009e20000100a00 */
[----:B------:R-:W-:Y:S01]  /*22d0*/  LOP3.LUT P4, RZ, R10, 0x2, RZ, 0xc0, !PT ;  /* 0x000000020aff7812 */ /* 0x000fe2000788c0ff */
[----:B------:R-:W-:Y:S01]  /*22e0*/  @!P3 IMAD.SHL.U32 R10, R164, 0x10, RZ ;  /* 0x00000010a40ab824 */ /* 0x000fe200078e00ff */
[----:B------:R-:W-:Y:S02]  /*22f0*/  ISETP.LT.OR P1, PT, R0, 0x1, !P5 ;  /* 0x000000010000780c */ /* 0x000fe40006f21670 */
[----:B------:R-:W-:-:S02]  /*2300*/  SHF.R.S32.HI R11, RZ, 0x5, R23 ;  /* 0x00000005ff0b7819 */ /* 0x000fc40000011417 */
[----:B------:R5:W-:Y:S02]  /*2310*/  @!P3 LDGSTS.E.BYPASS.LTC128B.128 [R10+0x20080], [R6.64] ;  /* 0x20080000060abfae */ /* 0x000be4000b901d52 */
[----:B------:R-:W-:Y:S02]  /*2320*/  LEA.HI R12, R23, R11, RZ, 0x1 ;  /* 0x0000000b170c7211 */ /* 0x000fe400078f08ff */
[----:B------:R-:W0:Y:S01]  /*2330*/  LDGDEPBAR ;  /* 0x00000000000079af */ /* 0x000e220000000000 */
[----:B--2---:R-:W-:Y:S02]  /*2340*/  IADD3 R3, R5, UR26, RZ ;  /* 0x0000001a05037c10 */ /* 0x004fe4000fffe0ff */
[C---:B------:R-:W-:Y:S02]  /*2350*/  LEA R2, P0, R4.reuse, c[0x0][0x1f0], 0x1 ;  /* 0x00007c0004027a11 */ /* 0x040fe400078008ff */
[----:B------:R-:W-:Y:S01]  /*2360*/  IADD3 R5, R27, UR7, RZ ;  /* 0x000000071b057c10 */ /* 0x000fe2000fffe0ff */
[----:B------:R-:W-:Y:S01]  /*2370*/  UMOV UR7, 0x5 ;  /* 0x0000000500077882 */ /* 0x000fe20000000000 */
[----:B------:R-:W-:Y:S01]  /*2380*/  LEA.HI.X R3, R4, c[0x0][0x1f4], R3, 0x1, P0 ;  /* 0x00007d0004037a11 */ /* 0x000fe200000f0c03 */
[----:B------:R-:W-:Y:S01]  /*2390*/  USHF.L.U64.HI UR9, UR8, UR7, UR9 ;  /* 0x0000000708097299 */ /* 0x000fe20008010209 */
[----:B------:R-:W-:Y:S01]  /*23a0*/  ISETP.LT.OR P0, PT, R0, 0x1, !P4 ;  /* 0x000000010000780c */ /* 0x000fe20006701670 */
[----:B------:R-:W-:Y:S01]  /*23b0*/  USHF.L.U32 UR8, UR8, 0x5, URZ ;  /* 0x0000000508087899 */ /* 0x000fe2000800063f */
[----:B------:R-:W-:Y:S01]  /*23c0*/  IMAD.U32 R4, RZ, RZ, UR14 ;  /* 0x0000000eff047e24 */ /* 0x000fe2000f8e00ff */
[----:B------:R2:W-:Y:S02]  /*23d0*/  LDGSTS.E.BYPASS.LTC128B.128 [R14+0x18080], [R2.64], !P1 ;  /* 0x18080000020e7fae */ /* 0x0005e4000c901d52 */
[----:B------:R-:W-:Y:S01]  /*23e0*/  USHF.L.U32 UR25, UR8, 0x1, URZ ;  /* 0x0000000108197899 */ /* 0x000fe2000800063f */
[----:B---3--:R-:W-:Y:S01]  /*23f0*/  IMAD.WIDE.U32 R8, R4, c[0x0][0x238], R28 ;  /* 0x00008e0004087a25 */ /* 0x008fe200078e001c */
[----:B------:R-:W-:-:S03]  /*2400*/  USHF.L.U64.HI UR23, UR8, 0x1, UR9 ;  /* 0x0000000108177899 */ /* 0x000fc60008010209 */
[----:B------:R-:W-:-:S03]  /*2410*/  IMAD.MOV.U32 R4, RZ, RZ, R26 ;  /* 0x000000ffff047224 */ /* 0x000fc600078e001a */
[----:B------:R2:W-:Y:S01]  /*2420*/  LDGSTS.E.BYPASS.LTC128B.128 [R14+0x1a080], [R2.64+0x80], !P0 ;  /* 0x1a080080020e7fae */ /* 0x0005e2000c101d52 */
[----:B-----5:R-:W-:Y:S01]  /*2430*/  LEA.HI R7, R35, R164, RZ, 0x4 ;  /* 0x000000a423077211 */ /* 0x020fe200078f20ff */
[----:B------:R-:W-:Y:S01]  /*2440*/  IMAD R6, R20, c[0x0][0x290], RZ ;  /* 0x0000a40014067a24 */ /* 0x000fe200078e02ff */
[----:B------:R-:W-:Y:S01]  /*2450*/  ISETP.LT.OR P0, PT, R0, 0x21, !P5 ;  /* 0x000000210000780c */ /* 0x000fe20006f01670 */
[----:B------:R-:W-:Y:S01]  /*2460*/  IMAD.WIDE.U32 R38, R24, c[0x0][0x290], R4 ;  /* 0x0000a40018267a25 */ /* 0x000fe200078e0004 */
[----:B------:R-:W-:Y:S02]  /*2470*/  SHF.R.S32.HI R10, RZ, 0x4, R7 ;  /* 0x00000004ff0a7819 */ /* 0x000fe40000011407 */
[----:B------:R-:W-:Y:S01]  /*2480*/  LOP3.LUT R5, R12, 0xfffffffe, RZ, 0xc0, !PT ;  /* 0xfffffffe0c057812 */ /* 0x000fe200078ec0ff */
[----:B------:R-:W-:Y:S01]  /*2490*/  IMAD R6, R24, c[0x0][0x294], R6 ;  /* 0x0000a50018067a24 */ /* 0x000fe200078e0206 */
[C---:B-1----:R-:W-:Y:S01]  /*24a0*/  LEA.HI R13, R7.reuse, R10, RZ, 0x1 ;  /* 0x0000000a070d7211 */ /* 0x042fe200078f08ff */
[----:B------:R1:W-:Y:S01]  /*24b0*/  STL.64 [R1+0x18], R38 ;  /* 0x0000182601007387 */ /* 0x0003e20000100a00 */
[----:B------:R-:W-:Y:S01]  /*24c0*/  LOP3.LUT R7, R7, 0xfffffff0, RZ, 0xc0, !PT ;  /* 0xfffffff007077812 */ /* 0x000fe200078ec0ff */
[----:B------:R-:W-:Y:S01]  /*24d0*/  IMAD.IADD R36, R39, 0x1, R6 ;  /* 0x0000000127247824 */ /* 0x000fe200078e0206 */
[----:B------:R-:W-:Y:S01]  /*24e0*/  LOP3.LUT R4, R13, 0xfffffffe, RZ, 0xc0, !PT ;  /* 0xfffffffe0d047812 */ /* 0x000fe200078ec0ff */
[----:B------:R-:W-:Y:S01]  /*24f0*/  IMAD.IADD R15, R11, 0x1, -R5 ;  /* 0x000000010b0f7824 */ /* 0x000fe200078e0a05 */
[----:B------:R-:W-:Y:S01]  /*2500*/  LEA.HI R11, R35, R164, RZ, 0x2 ;  /* 0x000000a4230b7211 */ /* 0x000fe200078f10ff */
[----:B------:R-:W-:Y:S01]  /*2510*/  IMAD.IADD R7, R164, 0x1, -R7 ;  /* 0x00000001a4077824 */ /* 0x000fe200078e0a07 */
[----:B------:R1:W-:Y:S01]  /*2520*/  STL [R1+0x14], R36 ;  /* 0x0000142401007387 */ /* 0x0003e20000100800 */
[----:B------:R-:W-:Y:S01]  /*2530*/  IMAD.IADD R10, R10, 0x1, -R4 ;  /* 0x000000010a0a7824 */ /* 0x000fe200078e0a04 */
[--C-:B------:R-:W-:Y:S01]  /*2540*/  SHF.R.S32.HI R6, RZ, 0x2, R11.reuse ;  /* 0x00000002ff067819 */ /* 0x100fe2000001140b */
[----:B------:R-:W-:Y:S01]  /*2550*/  IMAD.SHL.U32 R21, R15, 0x10, RZ ;  /* 0x000000100f157824 */ /* 0x000fe200078e00ff */
[----:B------:R-:W-:-:S02]  /*2560*/  SHF.R.S32.HI R5, RZ, 0x1f, R11 ;  /* 0x0000001fff057819 */ /* 0x000fc4000001140b */
[----:B--2---:R-:W-:-:S04]  /*2570*/  IADD3 R2, P1, R2, UR25, RZ ;  /* 0x0000001902027c10 */ /* 0x004fc8000ff3e0ff */
[----:B------:R-:W-:Y:S02]  /*2580*/  IADD3.X R3, R3, UR23, RZ, P1, !PT ;  /* 0x0000001703037c10 */ /* 0x000fe40008ffe4ff */
[----:B------:R-:W-:-:S03]  /*2590*/  ISETP.LT.OR P1, PT, R0, 0x21, !P4 ;  /* 0x000000210000780c */ /* 0x000fc60006721670 */
[----:B------:R2:W-:Y:S01]  /*25a0*/  LDGSTS.E.BYPASS.LTC128B.128 [R14+0x19080], [R2.64], !P0 ;  /* 0x19080000020e7fae */ /* 0x0005e2000c101d52 */
[----:B------:R-:W-:-:S04]  /*25b0*/  IADD3 R0, P0, R38, UR22, RZ ;  /* 0x0000001626007c10 */ /* 0x000fc8000ff1e0ff */
[----:B------:R-:W-:Y:S01]  /*25c0*/  IADD3.X R4, R36, UR6, RZ, P0, !PT ;  /* 0x0000000624047c10 */ /* 0x000fe200087fe4ff */
[----:B------:R-:W-:Y:S01]  /*25d0*/  ULDC.64 UR6, c[0x0][0x238] ;  /* 0x00008e0000067ab9 */ /* 0x000fe20000000a00 */
[C---:B----4-:R-:W-:Y:S01]  /*25e0*/  LEA R16, P0, R0.reuse, c[0x0][0x280], 0x2 ;  /* 0x0000a00000107a11 */ /* 0x050fe200078010ff */
[----:B------:R-:W-:Y:S02]  /*25f0*/  UIMAD UR6, UR17, UR6, URZ ;  /* 0x00000006110672a4 */ /* 0x000fe4000f8e023f */
[----:B------:R2:W-:Y:S01]  /*2600*/  LDGSTS.E.BYPASS.LTC128B.128 [R14+0x1b080], [R2.64+0x80], !P1 ;  /* 0x1b080080020e7fae */ /* 0x0005e2000c901d52 */
[----:B------:R-:W-:Y:S01]  /*2610*/  LEA.HI.X R17, R0, c[0x0][0x284], R4, 0x2, P0 ;  /* 0x0000a10000117a11 */ /* 0x000fe200000f1404 */
[----:B------:R-:W-:Y:S01]  /*2620*/  UIMAD UR6, UR14, UR7, UR6 ;  /* 0x000000070e0672a4 */ /* 0x000fe2000f8e0206 */
[----:B------:R-:W-:Y:S02]  /*2630*/  LEA.HI R0, R5, R6, RZ, 0x3 ;  /* 0x0000000605007211 */ /* 0x000fe400078f18ff */
[----:B------:R-:W-:-:S02]  /*2640*/  SHF.R.S32.HI R4, RZ, 0x1f, R7 ;  /* 0x0000001fff047819 */ /* 0x000fc40000011407 */
[----:B------:R-:W-:Y:S02]  /*2650*/  LOP3.LUT R0, R0, 0xfffffff8, RZ, 0xc0, !PT ;  /* 0xfffffff800007812 */ /* 0x000fe400078ec0ff */
[----:B------:R-:W-:Y:S01]  /*2660*/  LEA.HI R13, R4, R7, RZ, 0x3 ;  /* 0x00000007040d7211 */ /* 0x000fe200078f18ff */
[----:B------:R-:W-:Y:S01]  /*2670*/  IMAD R4, R20, c[0x0][0x240], RZ ;  /* 0x0000900014047a24 */ /* 0x000fe200078e02ff */
[----:B------:R-:W-:Y:S01]  /*2680*/  R2P PR, R30, 0x6 ;  /* 0x000000061e007804 */ /* 0x000fe20000000000 */
[----:B------:R-:W-:Y:S01]  /*2690*/  IMAD.IADD R22, R6, 0x1, -R0 ;  /* 0x0000000106167824 */ /* 0x000fe200078e0a00 */
[----:B------:R-:W-:Y:S01]  /*26a0*/  LOP3.LUT R5, R13, 0xfffffff8, RZ, 0xc0, !PT ;  /* 0xfffffff80d057812 */ /* 0x000fe200078ec0ff */
[----:B------:R-:W-:Y:S02]  /*26b0*/  IMAD R20, R24, c[0x0][0x244], R4 ;  /* 0x0000910018147a24 */ /* 0x000fe400078e0204 */
[----:B------:R-:W-:Y:S01]  /*26c0*/  IMAD R4, R10, 0x800, R33 ;  /* 0x000008000a047824 */ /* 0x000fe200078e0221 */
[----:B------:R-:W-:Y:S01]  /*26d0*/  SEL R211, R211, 0xfffffff0, !P1 ;  /* 0xfffffff0d3d37807 */ /* 0x000fe20004800000 */
[----:B------:R-:W-:Y:S01]  /*26e0*/  IMAD.IADD R7, R7, 0x1, -R5 ;  /* 0x0000000107077824 */ /* 0x000fe200078e0a05 */
[----:B------:R-:W-:Y:S01]  /*26f0*/  SEL R212, R212, 0xffffffe0, !P2 ;  /* 0xffffffe0d4d47807 */ /* 0x000fe20005000000 */
[----:B--2---:R-:W-:Y:S01]  /*2700*/  IMAD.SHL.U32 R2, R30, 0x40, RZ ;  /* 0x000000401e027824 */ /* 0x004fe200078e00ff */
[----:B------:R-:W-:Y:S01]  /*2710*/  IADD3 R3, R9, UR6, RZ ;  /* 0x0000000609037c10 */ /* 0x000fe2000fffe0ff */
[----:B------:R-:W-:-:S03]  /*2720*/  UIADD3 UR6, UR21, 0x1, URZ ;  /* 0x0000000115067890 */ /* 0x000fc6000fffe03f */
[----:B------:R-:W-:Y:S01]  /*2730*/  LOP3.LUT R0, R2, 0x1c0, RZ, 0xc0, !PT ;  /* 0x000001c002007812 */ /* 0x000fe200078ec0ff */
[----:B------:R-:W-:Y:S01]  /*2740*/  IMAD.MOV.U32 R2, RZ, RZ, R8 ;  /* 0x000000ffff027224 */ /* 0x000fe200078e0008 */
[----:B------:R-:W-:Y:S02]  /*2750*/  UISETP.GE.AND UP0, UPT, UR6, UR11, UPT ;  /* 0x0000000b0600728c */ /* 0x000fe4000bf06270 */
[----:B------:R-:W-:Y:S01]  /*2760*/  LOP3.LUT R6, R0, 0x10, R21, 0xf8, !PT ;  /* 0x0000001000067812 */ /* 0x000fe200078ef815 */
[----:B------:R-:W-:Y:S01]  /*2770*/  IMAD.WIDE.U32 R40, R24, c[0x0][0x240], R2 ;  /* 0x0000900018287a25 */ /* 0x000fe200078e0002 */
[----:B------:R-:W-:Y:S02]  /*2780*/  LOP3.LUT R2, R0, 0x8, R32, 0xf8, !PT ;  /* 0x0000000800027812 */ /* 0x000fe400078ef820 */
[----:B------:R-:W-:Y:S01]  /*2790*/  SHF.R.U32.HI R8, RZ, 0x3, R0 ;  /* 0x00000003ff087819 */ /* 0x000fe20000011600 */
[----:B------:R-:W-:Y:S01]  /*27a0*/  IMAD.SHL.U32 R0, R22, 0x40, RZ ;  /* 0x0000004016007824 */ /* 0x000fe200078e00ff */
[----:B------:R-:W-:Y:S01]  /*27b0*/  LOP3.LUT R9, R6, 0x8, R32, 0xf8, !PT ;  /* 0x0000000806097812 */ /* 0x000fe200078ef820 */
[----:B------:R-:W-:Y:S01]  /*27c0*/  IMAD.SHL.U32 R3, R25, 0x8, RZ ;  /* 0x0000000819037824 */ /* 0x000fe200078e00ff */
[----:B------:R-:W-:Y:S01]  /*27d0*/  LOP3.LUT R5, R2, R8, RZ, 0x3c, !PT ;  /* 0x0000000802057212 */ /* 0x000fe200078e3cff */
[----:B------:R-:W-:Y:S01]  /*27e0*/  IMAD.SHL.U32 R6, R10, 0x20, RZ ;  /* 0x000000200a067824 */ /* 0x000fe200078e00ff */
[----:B------:R-:W-:Y:S01]  /*27f0*/  LOP3.LUT R2, R0, 0x1c0, RZ, 0xc0, !PT ;  /* 0x000001c000027812 */ /* 0x000fe200078ec0ff */
[----:B------:R1:W-:Y:S01]  /*2800*/  STL.64 [R1+0x30], R40 ;  /* 0x0000302801007387 */ /* 0x0003e20000100a00 */
[----:B------:R-:W-:Y:S01]  /*2810*/  LOP3.LUT R0, R3, 0x18, RZ, 0xc0, !PT ;  /* 0x0000001803007812 */ /* 0x000fe200078ec0ff */
[----:B------:R-:W-:Y:S01]  /*2820*/  IMAD.IADD R5, R4, 0x1, R5 ;  /* 0x0000000104057824 */ /* 0x000fe200078e0205 */
[----:B------:R-:W-:-:S02]  /*2830*/  SHF.R.U32.HI R3, RZ, 0x3, R2 ;  /* 0x00000003ff037819 */ /* 0x000fc40000011602 */
[----:B------:R-:W-:Y:S02]  /*2840*/  LOP3.LUT R4, R11, 0x3ffffffc, RZ, 0xc0, !PT ;  /* 0x3ffffffc0b047812 */ /* 0x000fe400078ec0ff */
[----:B------:R-:W-:Y:S01]  /*2850*/  LOP3.LUT R12, R0, 0x20, R6, 0xf8, !PT ;  /* 0x00000020000c7812 */ /* 0x000fe200078ef806 */
[----:B------:R-:W-:Y:S01]  /*2860*/  IMAD.SHL.U32 R6, R7, 0x40, RZ ;  /* 0x0000004007067824 */ /* 0x000fe200078e00ff */
[----:B------:R-:W-:Y:S01]  /*2870*/  LOP3.LUT R11, R3, R2, R0, 0x1e, !PT ;  /* 0x00000002030b7212 */ /* 0x000fe200078e1e00 */
[----:B------:R-:W-:Y:S01]  /*2880*/  IMAD.IADD R0, R164, 0x1, -R4 ;  /* 0x00000001a4007824 */ /* 0x000fe200078e0a04 */
[----:B------:R-:W-:Y:S01]  /*2890*/  LOP3.LUT R3, R9, R8, RZ, 0x3c, !PT ;  /* 0x0000000809037212 */ /* 0x000fe200078e3cff */
[----:B------:R-:W-:Y:S01]  /*28a0*/  IMAD.SHL.U32 R2, R15, 0x400, RZ ;  /* 0x000004000f027824 */ /* 0x000fe200078e00ff */
[----:B------:R-:W-:Y:S01]  /*28b0*/  LOP3.LUT R4, R6, 0x1c0, RZ, 0xc0, !PT ;  /* 0x000001c006047812 */ /* 0x000fe200078ec0ff */
[----:B------:R-:W-:Y:S01]  /*28c0*/  IMAD.SHL.U32 R9, R10, 0x8, RZ ;  /* 0x000000080a097824 */ /* 0x000fe200078e00ff */
[----:B------:R-:W-:Y:S01]  /*28d0*/  PLOP3.LUT P0, PT, PT, PT, UP0, 0x80, 0x0 ;  /* 0x000000000000781c */ /* 0x000fe20003f0f008 */
[----:B------:R-:W-:Y:S01]  /*28e0*/  IMAD R8, R0, 0x2, R2 ;  /* 0x0000000200087824 */ /* 0x000fe200078e0202 */
[--C-:B------:R-:W-:Y:S01]  /*28f0*/  SHF.R.U32.HI R6, RZ, 0x3, R4.reuse ;  /* 0x00000003ff067819 */ /* 0x100fe20000011604 */
[----:B------:R-:W-:Y:S01]  /*2900*/  IMAD R0, R10, 0x200, R3 ;  /* 0x000002000a007824 */ /* 0x000fe200078e0203 */
[----:B------:R-:W-:Y:S01]  /*2910*/  LOP3.LUT R3, R4, 0x8, R9, 0xf8, !PT ;  /* 0x0000000804037812 */ /* 0x000fe200078ef809 */
[----:B------:R-:W-:Y:S01]  /*2920*/  IMAD.IADD R11, R8, 0x1, R11 ;  /* 0x00000001080b7824 */ /* 0x000fe200078e020b */
[----:B------:R-:W-:Y:S01]  /*2930*/  LOP3.LUT R4, R6, R12, R4, 0x1e, !PT ;  /* 0x0000000c06047212 */ /* 0x000fe200078e1e04 */
[C---:B------:R-:W-:Y:S01]  /*2940*/  @!P3 IMAD.SHL.U32 R9, R164.reuse, 0x10, RZ ;  /* 0x00000010a409b824 */ /* 0x040fe200078e00ff */
[----:B------:R-:W-:Y:S01]  /*2950*/  LOP3.LUT R6, R3, R6, RZ, 0x3c, !PT ;  /* 0x0000000603067212 */ /* 0x000fe200078e3cff */
[----:B------:R-:W-:Y:S01]  /*2960*/  IMAD.SHL.U32 R3, R13, 0x40, RZ ;  /* 0x000000400d037824 */ /* 0x000fe200078e00ff */
[----:B------:R-:W-:Y:S01]  /*2970*/  LOP3.LUT R8, R23, 0xffffffe0, RZ, 0xc0, !PT ;  /* 0xffffffe017087812 */ /* 0x000fe200078ec0ff */
[----:B------:R-:W-:Y:S01]  /*2980*/  IMAD.SHL.U32 R224, R11, 0x2, RZ ;  /* 0x000000020be07824 */ /* 0x000fe200078e00ff */
[----:B------:R1:W-:Y:S02]  /*2990*/  @!P3 LDGSTS.E.BYPASS.LTC128B.128 [R9+0x20280], [R16.64] ;  /* 0x202800001009bfae */ /* 0x0003e4000b901d52 */
[----:B------:R-:W-:Y:S01]  /*29a0*/  LOP3.LUT R3, R3, 0xfffffe00, RZ, 0xc0, !PT ;  /* 0xfffffe0003037812 */ /* 0x000fe200078ec0ff */
[----:B------:R-:W-:Y:S01]  /*29b0*/  IMAD.IADD R10, R164, 0x1, -R8 ;  /* 0x00000001a40a7824 */ /* 0x000fe200078e0a08 */
[----:B------:R-:W0:Y:S01]  /*29c0*/  LDGDEPBAR ;  /* 0x00000000000079af */ /* 0x000e220000000000 */
[----:B------:R-:W-:-:S02]  /*29d0*/  IADD3 R12, R224, 0x20480, RZ ;  /* 0x00020480e00c7810 */ /* 0x000fc40007ffe0ff */
[-C--:B------:R-:W-:Y:S01]  /*29e0*/  LOP3.LUT R217, R4, R3.reuse, RZ, 0xfc, !PT ;  /* 0x0000000304d97212 */ /* 0x080fe200078efcff */
[----:B------:R-:W-:Y:S01]  /*29f0*/  IMAD.IADD R4, R41, 0x1, R20 ;  /* 0x0000000129047824 */ /* 0x000fe200078e0214 */
[----:B------:R-:W-:Y:S01]  /*2a00*/  IADD3 R214, R6, R3, R2 ;  /* 0x0000000306d67210 */ /* 0x000fe20007ffe002 */
[----:B------:R-:W0:Y:S01]  /*2a10*/  LDGDEPBAR ;  /* 0x00000000000079af */ /* 0x000e220000000000 */
[C---:B------:R-:W-:Y:S02]  /*2a20*/  IADD3 R3, R14.reuse, 0x10080, RZ ;  /* 0x000100800e037810 */ /* 0x040fe40007ffe0ff */
[----:B------:R-:W-:Y:S01]  /*2a30*/  IADD3 R2, R14, 0x18080, RZ ;  /* 0x000180800e027810 */ /* 0x000fe20007ffe0ff */
[----:B------:R1:W-:Y:S01]  /*2a40*/  STL [R1+0x38], R4 ;  /* 0x0000380401007387 */ /* 0x0003e20000100800 */
[----:B------:R-:W-:-:S03]  /*2a50*/  SHF.R.S32.HI R6, RZ, 0x1f, R10 ;  /* 0x0000001fff067819 */ /* 0x000fc6000001140a */
[----:B------:R1:W-:Y:S01]  /*2a60*/  STL [R1+0x40], R3 ;  /* 0x0000400301007387 */ /* 0x0003e20000100800 */
[----:B------:R-:W-:-:S03]  /*2a70*/  LEA.HI R6, R6, R10, RZ, 0x2 ;  /* 0x0000000a06067211 */ /* 0x000fc600078f10ff */
[----:B------:R1:W-:Y:S01]  /*2a80*/  STL [R1+0x3c], R2 ;  /* 0x00003c0201007387 */ /* 0x0003e20000100800 */
[----:B------:R-:W-:Y:S01]  /*2a90*/  LEA.HI.SX32 R249, R6, R21, 0x1e ;  /* 0x0000001506f97211 */ /* 0x000fe200078ff2ff */
[----:B------:R-:W-:Y:S05]  /*2aa0*/  @P0 BRA `(.L_x_2215) ;  /* 0x000001f000000947 */ /* 0x000fea0003800000 */
[----:B------:R-:W-:Y:S01]  /*2ab0*/  USHF.R.S32.HI UR7, URZ, 0x1f, UR6 ;  /* 0x0000001f3f077899 */ /* 0x000fe20008011406 */
[----:B-1----:R-:W-:Y:S01]  /*2ac0*/  IMAD.WIDE.U32 R8, R31, UR6, R250 ;  /* 0x000000061f087c25 */ /* 0x002fe2000f8e00fa */
[----:B------:R-:W-:Y:S01]  /*2ad0*/  UIMAD UR20, UR20, UR6, URZ ;  /* 0x00000006141472a4 */ /* 0x000fe2000f8e023f */
[----:B------:R-:W-:Y:S01]  /*2ae0*/  ISETP.GE.AND P2, PT, R18, c[0x0][0x1fc], PT ;  /* 0x00007f0012007a0c */ /* 0x000fe20003f46270 */
[----:B------:R-:W-:Y:S01]  /*2af0*/  USHF.L.U32 UR17, UR6, 0x6, URZ ;  /* 0x0000000606117899 */ /* 0x000fe2000800063f */
[----:B------:R-:W-:Y:S01]  /*2b00*/  ISETP.GE.AND P1, PT, R34, c[0x0][0x1fc], PT ;  /* 0x00007f0022007a0c */ /* 0x000fe20003f26270 */
[----:B------:R-:W-:Y:S01]  /*2b10*/  UIMAD UR7, UR7, UR24, UR20 ;  /* 0x00000018070772a4 */ /* 0x000fe2000f8e0214 */
[----:B------:R-:W-:Y:S01]  /*2b20*/  LEA R2, P0, R8, c[0x0][0x1f0], 0x1 ;  /* 0x00007c0008027a11 */ /* 0x000fe200078008ff */
[----:B------:R-:W-:Y:S02]  /*2b30*/  BSSY B0, `(.L_x_2215) ;  /* 0x0000016000007945 */ /* 0x000fe40003800000 */
[----:B------:R-:W-:-:S02]  /*2b40*/  IMAD.U32 R11, RZ, RZ, UR17 ;  /* 0x00000011ff0b7e24 */ /* 0x000fc4000f8e00ff */
        /* <DEDUP_REMOVED lines=20> */
.L_x_2216:
[----:B--2---:R-:W-:Y:S05]  /*2c90*/  BSYNC B0 ;  /* 0x0000000000007941 */ /* 0x004fea0003800000 */
.L_x_2215:
        /* <DEDUP_REMOVED lines=10> */
[----:B------:R-:W-:Y:S01]  /*2d40*/  IADD3 R223, R224, 0x204c0, RZ ;  /* 0x000204c0e0df7810 */ /* 0x000fe20007ffe0ff */
[----:B------:R-:W-:Y:S01]  /*2d50*/  IMAD.MOV.U32 R216, RZ, RZ, 0x40 ;  /* 0x00000040ffd87424 */ /* 0x000fe200078e00ff */
[----:B------:R-:W-:Y:S01]  /*2d60*/  LOP3.LUT P1, RZ, R7, 0x2, RZ, 0xc0, !PT ;  /* 0x0000000207ff7812 */ /* 0x000fe2000782c0ff */
[----:B------:R-:W-:Y:S01]  /*2d70*/  IMAD.IADD R2, R25, 0x1, -R2 ;  /* 0x0000000119027824 */ /* 0x000fe200078e0a02 */
[----:B------:R-:W-:Y:S01]  /*2d80*/  IADD3 R206, R212, R0, RZ ;  /* 0x00000000d4ce7210 */ /* 0x000fe20007ffe0ff */
[--C-:B------:R-:W-:Y:S01]  /*2d90*/  IMAD R211, R211, 0x2, R210.reuse ;  /* 0x00000002d3d37824 */ /* 0x100fe200078e02d2 */
[----:B------:R-:W-:Y:S01]  /*2da0*/  SEL R218, R218, 0xfffffff0, !P1 ;  /* 0xfffffff0dada7807 */ /* 0x000fe20004800000 */
[----:B------:R-:W-:Y:S01]  /*2db0*/  IMAD R2, R2, 0x4, R3 ;  /* 0x0000000402027824 */ /* 0x000fe200078e0203 */
[----:B------:R-:W-:Y:S01]  /*2dc0*/  CS2R R162, SRZ ;  /* 0x0000000000a27805 */ /* 0x000fe2000001ff00 */
[----:B------:R-:W-:Y:S01]  /*2dd0*/  @P0 IADD3 R223, R12, -0x40, RZ ;  /* 0xffffffc00cdf0810 */ /* 0x000fe20007ffe0ff */
[----:B------:R-:W-:Y:S01]  /*2de0*/  IMAD R213, R212, 0x2, R210 ;  /* 0x00000002d4d57824 */ /* 0x000fe200078e02d2 */
[----:B------:R-:W-:Y:S01]  /*2df0*/  LOP3.LUT P0, RZ, R7, 0x4, RZ, 0xc0, !PT ;  /* 0x0000000407ff7812 */ /* 0x000fe2000780c0ff */
[----:B------:R-:W-:Y:S01]  /*2e00*/  IMAD.SHL.U32 R4, R2, 0x2, RZ ;  /* 0x0000000202047824 */ /* 0x000fe200078e00ff */
[----:B------:R-:W-:Y:S01]  /*2e10*/  CS2R R160, SRZ ;  /* 0x0000000000a07805 */ /* 0x000fe2000001ff00 */
[----:B------:R-:W-:Y:S01]  /*2e20*/  IMAD.SHL.U32 R207, R0, 0x2, RZ ;  /* 0x0000000200cf7824 */ /* 0x000fe200078e00ff */
[----:B------:R-:W-:Y:S01]  /*2e30*/  SEL R215, R222, 0xffffffe0, !P0 ;  /* 0xffffffe0ded77807 */ /* 0x000fe20004000000 */
[----:B------:R-:W-:Y:S01]  /*2e40*/  CS2R R158, SRZ ;  /* 0x00000000009e7805 */ /* 0x000fe2000001ff00 */
[----:B------:R1:W-:Y:S01]  /*2e50*/  STL [R1+0x28], R4 ;  /* 0x0000280401007387 */ /* 0x0003e20000100800 */
[----:B------:R-:W-:Y:S01]  /*2e60*/  CS2R R156, SRZ ;  /* 0x00000000009c7805 */ /* 0x000fe2000001ff00 */
[----:B------:R-:W-:Y:S01]  /*2e70*/  IADD3 R219, R214, R215, RZ ;  /* 0x000000d7d6db7210 */ /* 0x000fe20007ffe0ff */
        /* <DEDUP_REMOVED lines=71> */
.L_x_2219:
        /* <DEDUP_REMOVED lines=260> */
.L_x_2217:
        /* <DEDUP_REMOVED lines=595> */
.L_x_2218:
        /* <DEDUP_REMOVED lines=298> */
.L_x_2214:
[----:B------:R-:W-:Y:S05]  /*7b00*/  @P1 EXIT ;  /* 0x000000000000194d */ /* 0x000fea0003800000 */
[----:B------:R-:W2:Y:S01]  /*7b10*/  LDL.LU R7, [R1+0x48] ;  /* 0x0000480001077983 */ /* 0x000ea20000300800 */
[----:B------:R-:W-:Y:S01]  /*7b20*/  ISETP.NE.U32.AND P2, PT, RZ, c[0x0][0x360], PT ;  /* 0x0000d800ff007a0c */ /* 0x000fe20003f45070 */
[----:B------:R-:W-:-:S03]  /*7b30*/  ULDC.64 UR4, c[0x0][0x338] ;  /* 0x0000ce0000047ab9 */ /* 0x000fc60000000a00 */
[----:B------:R-:W-:-:S13]  /*7b40*/  ISETP.NE.AND.EX P2, PT, RZ, c[0x0][0x364], PT, P2 ;  /* 0x0000d900ff007a0c */ /* 0x000fda0003f45320 */
[----:B------:R-:W-:-:S04]  /*7b50*/  @P2 IMAD.MOV.U32 R2, RZ, RZ, 0x4 ;  /* 0x00000004ff022424 */ /* 0x000fc800078e00ff */
[----:B--2---:R-:W-:-:S05]  /*7b60*/  @P2 IMAD.WIDE R2, R7, R2, c[0x0][0x360] ;  /* 0x0000d80007022625 */ /* 0x004fca00078e0202 */
[----:B-1----:R-:W2:Y:S01]  /*7b70*/  @P2 LDG.E R0, [R2.64] ;  /* 0x0000001202002981 */ /* 0x002ea2000c1e1900 */
[----:B------:R-:W-:Y:S01]  /*7b80*/  UISETP.NE.AND UP0, UPT, UR4, 0x1, UPT ;  /* 0x000000010400788c */ /* 0x000fe2000bf05270 */
[----:B------:R-:W-:Y:S01]  /*7b90*/  SHF.R.S32.HI R6, RZ, 0x1f, R7 ;  /* 0x0000001fff067819 */ /* 0x000fe20000011407 */
[----:B------:R-:W-:Y:S01]  /*7ba0*/  UIMAD.WIDE.U32 UR6, UR14, UR5, URZ ;  /* 0x000000050e0672a5 */ /* 0x000fe2000f8e003f */
[----:B------:R-:W1:Y:S01]  /*7bb0*/  S2R R5, SR_TID.X ;  /* 0x0000000000057919 */ /* 0x000e620000002100 */
[----:B------:R-:W-:-:S07]  /*7bc0*/  ULDC UR4, c[0x0][0x340] ;  /* 0x0000d00000047ab9 */ /* 0x000fce0000000800 */
[----:B------:R-:W-:Y:S02]  /*7bd0*/  @UP0 UMOV UR5, UR7 ;  /* 0x0000000700050c82 */ /* 0x000fe40008000000 */
[----:B------:R-:W-:-:S03]  /*7be0*/  @UP0 USHF.R.U32.HI UR14, URZ, UR4, UR5 ;  /* 0x000000043f0e0299 */ /* 0x000fc60008011605 */
[----:B------:R-:W-:Y:S02]  /*7bf0*/  ULDC.64 UR4, c[0x0][0x328] ;  /* 0x0000ca0000047ab9 */ /* 0x000fe40000000a00 */
[----:B------:R-:W-:Y:S01]  /*7c00*/  USHF.R.S32.HI UR6, URZ, 0x1f, UR14 ;  /* 0x0000001f3f067899 */ /* 0x000fe2000801140e */
[----:B------:R-:W-:-:S03]  /*7c10*/  IMAD.U32 R4, RZ, RZ, UR14 ;  /* 0x0000000eff047e24 */ /* 0x000fc6000f8e00ff */
[----:B------:R-:W-:-:S04]  /*7c20*/  UIMAD UR4, UR6, UR4, URZ ;  /* 0x00000004060472a4 */ /* 0x000fc8000f8e023f */
[----:B------:R-:W-:Y:S02]  /*7c30*/  UIMAD UR7, UR14, UR5, UR4 ;  /* 0x000000050e0772a4 */ /* 0x000fe4000f8e0204 */
[----:B------:R-:W-:-:S04]  /*7c40*/  USHF.L.U32 UR4, UR15, 0xe, URZ ;  /* 0x0000000e0f047899 */ /* 0x000fc8000800063f */
[----:B------:R-:W-:Y:S01]  /*7c50*/  USHF.R.S32.HI UR8, URZ, 0x1f, UR4 ;  /* 0x0000001f3f087899 */ /* 0x000fe20008011404 */
[----:B------:R-:W-:Y:S01]  /*7c60*/  BAR.SYNC.DEFER_BLOCKING 0x1, 0x100 ;  /* 0x0044000000007b1d */ /* 0x000fe20000010000 */
[----:B--2---:R-:W-:-:S05]  /*7c70*/  @P2 IMAD R0, R7, 0x80, R0 ;  /* 0x0000008007002824 */ /* 0x004fca00078e0200 */
[----:B------:R-:W-:-:S04]  /*7c80*/  @P2 SHF.R.S32.HI R2, RZ, 0x1f, R0 ;  /* 0x0000001fff022819 */ /* 0x000fc80000011400 */
[----:B------:R-:W-:Y:S02]  /*7c90*/  @P2 LEA.HI R2, R2, R0, RZ, 0x7 ;  /* 0x0000000002022211 */ /* 0x000fe400078f38ff */
[----:B-1----:R-:W-:-:S03]  /*7ca0*/  SHF.R.S32.HI R0, RZ, 0x1f, R5 ;  /* 0x0000001fff007819 */ /* 0x002fc60000011405 */
[----:B------:R-:W-:-:S05]  /*7cb0*/  @P2 IMAD.SHL.U32 R2, R2, 0x80, RZ ;  /* 0x0000008002022824 */ /* 0x000fca00078e00ff */
[----:B------:R-:W-:-:S04]  /*7cc0*/  @P2 LOP3.LUT R2, R2, 0xffffc000, RZ, 0xc0, !PT ;  /* 0xffffc00002022812 */ /* 0x000fc800078ec0ff */
[----:B------:R-:W-:Y:S02]  /*7cd0*/  @P2 SHF.R.S32.HI R3, RZ, 0x1f, R2 ;  /* 0x0000001fff032819 */ /* 0x000fe40000011402 */
[----:B------:R-:W-:-:S06]  /*7ce0*/  @!P2 CS2R R2, SRZ ;  /* 0x000000000002a805 */ /* 0x000fcc000001ff00 */
[----:B------:R-:W-:Y:S01]  /*7cf0*/  IADD3 R2, P1, P0, R2, UR4, R5 ;  /* 0x0000000402027c10 */ /* 0x000fe2000f83e005 */
[----:B------:R-:W-:Y:S02]  /*7d00*/  ULDC.64 UR4, c[0x0][0x300] ;  /* 0x0000c00000047ab9 */ /* 0x000fe40000000a00 */
[----:B------:R-:W-:Y:S01]  /*7d10*/  UIMAD UR4, UR6, UR4, URZ ;  /* 0x00000004060472a4 */ /* 0x000fe2000f8e023f */
[----:B------:R-:W-:Y:S01]  /*7d20*/  IADD3.X R3, R3, UR8, R0, P1, P0 ;  /* 0x0000000803037c10 */ /* 0x000fe20008fe0400 */
[----:B------:R-:W-:Y:S02]  /*7d30*/  IMAD.U32 R0, RZ, RZ, UR14 ;  /* 0x0000000eff007e24 */ /* 0x000fe4000f8e00ff */
[----:B------:R-:W-:Y:S02]  /*7d40*/  UIMAD UR4, UR14, UR5, UR4 ;  /* 0x000000050e0472a4 */ /* 0x000fe4000f8e0204 */
[----:B------:R-:W-:-:S04]  /*7d50*/  IMAD.WIDE.U32 R4, R4, c[0x0][0x328], R2 ;  /* 0x0000ca0004047a25 */ /* 0x000fc800078e0002 */
[----:B------:R-:W-:Y:S01]  /*7d60*/  IMAD.WIDE.U32 R2, R0, c[0x0][0x300], R2 ;  /* 0x0000c00000027a25 */ /* 0x000fe200078e0002 */
[----:B------:R-:W-:Y:S02]  /*7d70*/  SEL R0, R6, RZ, !P2 ;  /* 0x000000ff06007207 */ /* 0x000fe40005000000 */
[----:B------:R-:W-:Y:S02]  /*7d80*/  IADD3 R5, R5, UR7, RZ ;  /* 0x0000000705057c10 */ /* 0x000fe4000fffe0ff */
[----:B------:R-:W-:Y:S01]  /*7d90*/  SEL R6, R7, RZ, !P2 ;  /* 0x000000ff07067207 */ /* 0x000fe20005000000 */
[C---:B------:R-:W-:Y:S01]  /*7da0*/  IMAD R10, R0.reuse, c[0x0][0x330], RZ ;  /* 0x0000cc00000a7a24 */ /* 0x040fe200078e02ff */
[----:B------:R-:W-:Y:S01]  /*7db0*/  IADD3 R3, R3, UR4, RZ ;  /* 0x0000000403037c10 */ /* 0x000fe2000fffe0ff */
[----:B------:R-:W-:Y:S02]  /*7dc0*/  IMAD R0, R0, c[0x0][0x308], RZ ;  /* 0x0000c20000007a24 */ /* 0x000fe400078e02ff */
[----:B------:R-:W-:-:S02]  /*7dd0*/  IMAD R10, R6, c[0x0][0x334], R10 ;  /* 0x0000cd00060a7a24 */ /* 0x000fc400078e020a */
[----:B------:R-:W-:-:S04]  /*7de0*/  IMAD.WIDE.U32 R8, R6, c[0x0][0x330], R4 ;  /* 0x0000cc0006087a25 */ /* 0x000fc800078e0004 */
[----:B------:R-:W-:Y:S01]  /*7df0*/  IMAD R0, R6, c[0x0][0x30c], R0 ;  /* 0x0000c30006007a24 */ /* 0x000fe200078e0200 */
[----:B------:R-:W-:Y:S01]  /*7e00*/  LEA R4, P1, R8, c[0x0][0x310], 0x2 ;  /* 0x0000c40008047a11 */ /* 0x000fe200078210ff */
[----:B------:R-:W-:-:S04]  /*7e10*/  IMAD.WIDE.U32 R6, R6, c[0x0][0x308], R2 ;  /* 0x0000c20006067a25 */ /* 0x000fc800078e0002 */
[----:B------:R-:W-:Y:S01]  /*7e20*/  IMAD.IADD R3, R9, 0x1, R10 ;  /* 0x0000000109037824 */ /* 0x000fe200078e020a */
[----:B------:R-:W-:Y:S01]  /*7e30*/  LEA R2, P0, R6, c[0x0][0x2e8], 0x2 ;  /* 0x0000ba0006027a11 */ /* 0x000fe200078010ff */
[----:B------:R-:W-:-:S03]  /*7e40*/  IMAD.IADD R0, R7, 0x1, R0 ;  /* 0x0000000107007824 */ /* 0x000fc600078e0200 */
        /* <DEDUP_REMOVED lines=131> */
.L_x_2220:
        /* <DEDUP_REMOVED lines=16> */
.L_x_2344:


//--------------------- .text._ZN7cutlass13device_kernelIN5flash32FlashAttnBwdPostprocessConvertdQIN4cute5tupleIJNS3_1CILi128EEES6_EEENS_6half_tEfNS_4arch4Sm80ELi256ENS3_8TiledMMAINS3_8MMA_AtomIJNS3_28SM80_16x8x16_F32F16F16F32_TNEEEENS3_6LayoutINS4_IJNS5_ILi2EEENS5_ILi4EEENS5_ILi1EEEEEENS4_IJSI_SG_NS5_ILi0EEEEEEEENS4_IJNS5_ILi32EEENS5_ILi64EEENS5_ILi16EEEEEEEELb0EEEEEvNT_6ParamsE --------------------------
	.section	.text._ZN7cutlass13device_kernelIN5flash32FlashAttnBwdPostprocessConvertdQIN4cute5tupleIJNS3_1CILi128EEES6_EEENS_6half_tEfNS_4arch4Sm80ELi256ENS3_8TiledMMAINS3_8MMA_AtomIJNS3_28SM80_16x8x16_F32F16F16F32_TNEEEENS3_6LayoutINS4_IJNS5_ILi2EEENS5_ILi4EEENS5_ILi1EEEEEENS4_IJSI_SG_NS5_ILi0EEEEEEEENS4_IJNS5_ILi32EEENS5_ILi64EEENS5_ILi16EEEEEEEELb0EEEEEvNT_6ParamsE,"ax",@progbits
	.sectioninfo	@"SHI_REGISTERS=90"
	.align	128
.text._ZN7cutlass13device_kernelIN5flash32FlashAttnBwdPostprocessConvertdQIN4cute5tupleIJNS3_1CILi128EEES6_EEENS_6half_tEfNS_4arch4Sm80ELi256ENS3_8TiledMMAINS3_8MMA_AtomIJNS3_28SM80_16x8x16_F32F16F16F32_TNEEEENS3_6LayoutINS4_IJNS5_ILi2EEENS5_ILi4EEENS5_ILi1EEEEEENS4_IJSI_SG_NS5_ILi0EEEEEEEENS4_IJNS5_ILi32EEENS5_ILi64EEENS5_ILi16EEEEEEEELb0EEEEEvNT_6ParamsE:
        .type           _ZN7cutlass13device_kernelIN5flash32FlashAttnBwdPostprocessConvertdQIN4cute5tupleIJNS3_1CILi128EEES6_EEENS_6half_tEfNS_4arch4Sm80ELi256ENS3_8TiledMMAINS3_8MMA_AtomIJNS3_28SM80_16x8x16_F32F16F16F32_TNEEEENS3_6LayoutINS4_IJNS5_ILi2EEENS5_ILi4EEENS5_ILi1EEEEEENS4_IJSI_SG_NS5_ILi0EEEEEEEENS4_IJNS5_ILi32EEENS5_ILi64EEENS5_ILi16EEEEEEEELb0EEEEEvNT_6ParamsE,@function
        .size           _ZN7cutlass13device_kernelIN5flash32FlashAttnBwdPostprocessConvertdQIN4cute5tupleIJNS3_1CILi128EEES6_EEENS_6half_tEfNS_4arch4Sm80ELi256ENS3_8TiledMMAINS3_8MMA_AtomIJNS3_28SM80_16x8x16_F32F16F16F32_TNEEEENS3_6LayoutINS4_IJNS5_ILi2EEENS5_ILi4EEENS5_ILi1EEEEEENS4_IJSI_SG_NS5_ILi0EEEEEEEENS4_IJNS5_ILi32EEENS5_ILi64EEENS5_ILi16EEEEEEEELb0EEEEEvNT_6ParamsE,(.L_x_2345 - _ZN7cutlass13device_kernelIN5flash32FlashAttnBwdPostprocessConvertdQIN4cute5tupleIJNS3_1CILi128EEES6_EEENS_6half_tEfNS_4arch4Sm80ELi256ENS3_8TiledMMAINS3_8MMA_AtomIJNS3_28SM80_16x8x16_F32F16F16F32_TNEEEENS3_6LayoutINS4_IJNS5_ILi2EEENS5_ILi4EEENS5_ILi1EEEEEENS4_IJSI_SG_NS5_ILi0EEEEEEEENS4_IJNS5_ILi32EEENS5_ILi64EEENS5_ILi16EEEEEEEELb0EEEEEvNT_6ParamsE)
        .other          _ZN7cutlass13device_kernelIN5flash32FlashAttnBwdPostprocessConvertdQIN4cute5tupleIJNS3_1CILi128EEES6_EEENS_6half_tEfNS_4arch4Sm80ELi256ENS3_8TiledMMAINS3_8MMA_AtomIJNS3_28SM80_16x8x16_F32F16F16F32_TNEEEENS3_6LayoutINS4_IJNS5_ILi2EEENS5_ILi4EEENS5_ILi1EEEEEENS4_IJSI_SG_NS5_ILi0EEEEEEEENS4_IJNS5_ILi32EEENS5_ILi64EEENS5_ILi16EEEEEEEELb0EEEEEvNT_6ParamsE,@"STO_CUDA_ENTRY STV_DEFAULT"
_ZN7cutlass13device_kernelIN5flash32FlashAttnBwdPostprocessConvertdQIN4cute5tupleIJNS3_1CILi128EEES6_EEENS_6half_tEfNS_4arch4Sm80ELi256ENS3_8TiledMMAINS3_8MMA_AtomIJNS3_28SM80_16x8x16_F32F16F16F32_TNEEEENS3_6LayoutINS4_IJNS5_ILi2EEENS5_ILi4EEENS5_ILi1EEEEEENS4_IJSI_SG_NS5_ILi0EEEEEEEENS4_IJNS5_ILi32EEENS5_ILi64EEENS5_ILi16EEEEEEEELb0EEEEEvNT_6ParamsE:
        /* <DEDUP_REMOVED lines=15> */
[----:B-1----:R-:W-:Y:S01]  /*00f0*/  SHF.L.U32 R72, R70, 0x7, RZ ;  /* 0x0000000746487819 */ /* 0x002fe200000006ff */
[----:B------:R-:W-:Y:S05]  /*0100*/  @P0 BRA `(.L_x_2221) ;  /* 0x0000004000000947 */ /* 0x000fea0003800000 */
[----:B0-----:R-:W-:Y:S05]  /*0110*/  @!P1 BRA `(.L_x_2221) ;  /* 0x0000003000009947 */ /* 0x001fea0003800000 */
[----:B------:R-:W2:Y:S04]  /*0120*/  LDG.E R4, [R2.64] ;  /* 0x0000000402047981 */ /* 0x000ea8000c1e1900 */
[----:B-----5:R-:W2:Y:S02]  /*0130*/  LDG.E R75, [R2.64+0x4] ;  /* 0x00000404024b7981 */ /* 0x020ea4000c1e1900 */
[----:B--2---:R-:W-:-:S03]  /*0140*/  IMAD.IADD R75, R75, 0x1, -R4 ;  /* 0x000000014b4b7824 */ /* 0x004fc600078e0a04 */
.L_x_2221:
[----:B0-----:R-:W-:Y:S01]  /*0150*/  ISETP.NE.AND.EX P0, PT, RZ, c[0x0][0x1c4], PT, P2 ;  /* 0x00007100ff007a0c */ /* 0x001fe20003f05320 */
[----:B-----5:R-:W-:Y:S01]  /*0160*/  @P1 IMAD R2, R71, 0x80, R0 ;  /* 0x0000008047021824 */ /* 0x020fe200078e0200 */
[----:B------:R-:W-:-:S13]  /*0170*/  ISETP.LE.AND P2, PT, R75, R72, PT ;  /* 0x000000484b00720c */ /* 0x000fda0003f43270 */
[----:B------:R-:W-:Y:S05]  /*0180*/  @P0 EXIT P2 ;  /* 0x000000000000094d */ /* 0x000fea0001000000 */
[----:B------:R-:W0:Y:S01]  /*0190*/  S2R R73, SR_TID.X ;  /* 0x0000000000497919 */ /* 0x000e220000002100 */
[----:B------:R-:W-:Y:S01]  /*01a0*/  @P1 SHF.R.S32.HI R3, RZ, 0x1f, R2 ;  /* 0x0000001fff031819 */ /* 0x000fe20000011402 */
[----:B------:R-:W-:Y:S01]  /*01b0*/  CS2R R4, SRZ ;  /* 0x0000000000047805 */ /* 0x000fe2000001ff00 */
[----:B------:R-:W-:Y:S01]  /*01c0*/  SHF.L.U32 R7, R70, 0xe, RZ ;  /* 0x0000000e46077819 */ /* 0x000fe200000006ff */
[----:B------:R-:W1:Y:S01]  /*01d0*/  S2R R69, SR_CTAID.Y ;  /* 0x0000000000457919 */ /* 0x000e620000002600 */
[----:B------:R-:W-:Y:S02]  /*01e0*/  @P1 LEA.HI R3, R3, R2, RZ, 0x7 ;  /* 0x0000000203031211 */ /* 0x000fe400078f38ff */
[----:B------:R-:W-:-:S03]  /*01f0*/  SHF.R.S32.HI R9, RZ, 0x1f, R7 ;  /* 0x0000001fff097819 */ /* 0x000fc60000011407 */
[----:B------:R-:W-:-:S05]  /*0200*/  @P1 IMAD.SHL.U32 R3, R3, 0x80, RZ ;  /* 0x0000008003031824 */ /* 0x000fca00078e00ff */
[----:B------:R-:W-:-:S04]  /*0210*/  @P1 LOP3.LUT R3, R3, 0xffffc000, RZ, 0xc0, !PT ;  /* 0xffffc00003031812 */ /* 0x000fc800078ec0ff */
[--C-:B------:R-:W-:Y:S01]  /*0220*/  @P1 SHF.R.S32.HI R5, RZ, 0x1f, R3.reuse ;  /* 0x0000001fff051819 */ /* 0x100fe20000011403 */
[----:B------:R-:W-:Y:S02]  /*0230*/  @P1 IMAD.MOV.U32 R4, RZ, RZ, R3 ;  /* 0x000000ffff041224 */ /* 0x000fe400078e0003 */
[----:B0-----:R-:W-:Y:S01]  /*0240*/  IMAD.SHL.U32 R2, R73, 0x4, RZ ;  /* 0x0000000449027824 */ /* 0x001fe200078e00ff */
[----:B-1----:R-:W-:-:S04]  /*0250*/  SHF.R.S32.HI R3, RZ, 0x1f, R69 ;  /* 0x0000001fff037819 */ /* 0x002fc80000011445 */
[----:B------:R-:W-:Y:S02]  /*0260*/  IADD3 R4, P2, P3, R4, R2, R7 ;  /* 0x0000000204047210 */ /* 0x000fe40007b5e007 */
[----:B------:R-:W-:Y:S01]  /*0270*/  SHF.R.S32.HI R6, RZ, 0x1f, R2 ;  /* 0x0000001fff067819 */ /* 0x000fe20000011402 */
[----:B------:R-:W-:Y:S01]  /*0280*/  IMAD R8, R3, c[0x0][0x178], RZ ;  /* 0x00005e0003087a24 */ /* 0x000fe200078e02ff */
[----:B------:R-:W-:Y:S02]  /*0290*/  SHF.R.S32.HI R2, RZ, 0x1f, R71 ;  /* 0x0000001fff027819 */ /* 0x000fe40000011447 */
[----:B------:R-:W-:Y:S01]  /*02a0*/  IADD3.X R5, R5, R6, R9, P2, P3 ;  /* 0x0000000605057210 */ /* 0x000fe200017e6409 */
[----:B------:R-:W-:Y:S01]  /*02b0*/  IMAD R7, R69, c[0x0][0x17c], R8 ;  /* 0x00005f0045077a24 */ /* 0x000fe200078e0208 */
[----:B------:R-:W-:Y:S02]  /*02c0*/  SEL R2, R2, RZ, !P0 ;  /* 0x000000ff02027207 */ /* 0x000fe40004000000 */
[----:B------:R-:W-:Y:S01]  /*02d0*/  SEL R71, R71, RZ, !P0 ;  /* 0x000000ff47477207 */ /* 0x000fe20004000000 */
[----:B------:R-:W-:-:S04]  /*02e0*/  IMAD.WIDE.U32 R4, R69, c[0x0][0x178], R4 ;  /* 0x00005e0045047a25 */ /* 0x000fc800078e0004 */
[----:B------:R-:W-:Y:S02]  /*02f0*/  IMAD R6, R2, c[0x0][0x180], RZ ;  /* 0x0000600002067a24 */ /* 0x000fe400078e02ff */
[----:B------:R-:W-:Y:S02]  /*0300*/  IMAD.IADD R5, R5, 0x1, R7 ;  /* 0x0000000105057824 */ /* 0x000fe400078e0207 */
[C---:B------:R-:W-:Y:S02]  /*0310*/  IMAD R7, R71.reuse, c[0x0][0x184], R6 ;  /* 0x0000610047077a24 */ /* 0x040fe400078e0206 */
[----:B------:R-:W-:-:S05]  /*0320*/  IMAD.WIDE.U32 R4, R71, c[0x0][0x180], R4 ;  /* 0x0000600047047a25 */ /* 0x000fca00078e0004 */
[----:B------:R-:W-:Y:S02]  /*0330*/  IADD3 R5, R5, R7, RZ ;  /* 0x0000000705057210 */ /* 0x000fe40007ffe0ff */
[----:B------:R-:W-:-:S04]  /*0340*/  LEA R78, P0, R4, c[0x0][0x160], 0x2 ;  /* 0x00005800044e7a11 */ /* 0x000fc800078010ff */
[----:B------:R-:W-:-:S05]  /*0350*/  LEA.HI.X R79, R4, c[0x0][0x164], R5, 0x2, P0 ;  /* 0x00005900044f7a11 */ /* 0x000fca00000f1405 */
[----:B------:R0:W2:Y:S04]  /*0360*/  LDG.E.128 R4, [R78.64] ;  /* 0x000000044e047981 */ /* 0x0000a8000c1e1d00 */
[----:B------:R0:W3:Y:S04]  /*0370*/  LDG.E.128 R8, [R78.64+0x1000] ;  /* 0x001000044e087981 */ /* 0x0000e8000c1e1d00 */
[----:B------:R0:W4:Y:S04]  /*0380*/  LDG.E.128 R12, [R78.64+0x2000] ;  /* 0x002000044e0c7981 */ /* 0x000128000c1e1d00 */
[----:B------:R0:W5:Y:S04]  /*0390*/  LDG.E.128 R16, [R78.64+0x3000] ;  /* 0x003000044e107981 */ /* 0x000168000c1e1d00 */
        /* <DEDUP_REMOVED lines=11> */
[----:B------:R0:W5:Y:S01]  /*0450*/  LDG.E.128 R64, [R78.64+0xf000] ;  /* 0x00f000044e407981 */ /* 0x000162000c1e1d00 */
[----:B------:R-:W-:Y:S01]  /*0460*/  SHF.R.S32.HI R68, RZ, 0x1f, R73 ;  /* 0x0000001fff447819 */ /* 0x000fe20000011449 */
[----:B------:R-:W-:Y:S01]  /*0470*/  IMAD.IADD R72, R75, 0x1, -R72 ;  /* 0x000000014b487824 */ /* 0x000fe200078e0a48 */
[----:B------:R-:W-:Y:S01]  /*0480*/  BSSY B0, `(.L_x_2222) ;  /* 0x0000136000007945 */ /* 0x000fe20003800000 */
[----:B------:R-:W-:Y:S01]  /*0490*/  IMAD R2, R2, c[0x0][0x1b0], RZ ;  /* 0x00006c0002027a24 */ /* 0x000fe200078e02ff */
[----:B------:R-:W-:-:S02]  /*04a0*/  LEA.HI R81, R68, R73, RZ, 0x5 ;  /* 0x0000004944517211 */ /* 0x000fc400078f28ff */
[CC--:B------:R-:W-:Y:S02]  /*04b0*/  LEA.HI R80, R68.reuse, R73.reuse, RZ, 0x2 ;  /* 0x0000004944507211 */ /* 0x0c0fe400078f10ff */
[----:B------:R-:W-:Y:S02]  /*04c0*/  SHF.R.S32.HI R84, RZ, 0x5, R81 ;  /* 0x00000005ff547819 */ /* 0x000fe40000011451 */
[--C-:B0-----:R-:W-:Y:S02]  /*04d0*/  SHF.R.S32.HI R78, RZ, 0x2, R80.reuse ;  /* 0x00000002ff4e7819 */ /* 0x101fe40000011450 */
[----:B------:R-:W-:Y:S02]  /*04e0*/  LEA.HI R83, R81, R84, RZ, 0x1 ;  /* 0x0000005451537211 */ /* 0x000fe400078f08ff */
[----:B------:R-:W-:Y:S02]  /*04f0*/  SHF.R.S32.HI R81, RZ, 0x1f, R80 ;  /* 0x0000001fff517819 */ /* 0x000fe40000011450 */
[----:B------:R-:W-:-:S02]  /*0500*/  LEA.HI R74, R68, R73, RZ, 0x7 ;  /* 0x00000049444a7211 */ /* 0x000fc400078f38ff */
[----:B------:R-:W-:Y:S02]  /*0510*/  LEA.HI R81, R81, R78, RZ, 0x3 ;  /* 0x0000004e51517211 */ /* 0x000fe400078f18ff */
[----:B------:R-:W-:Y:S01]  /*0520*/  LEA.HI R82, R68, R73, RZ, 0x6 ;  /* 0x0000004944527211 */ /* 0x000fe200078f30ff */
[----:B------:R-:W-:Y:S01]  /*0530*/  IMAD.SHL.U32 R77, R74, 0x10, RZ ;  /* 0x000000104a4d7824 */ /* 0x000fe200078e00ff */
[----:B------:R-:W-:Y:S02]  /*0540*/  LOP3.LUT R76, R80, 0x7ffffffc, RZ, 0xc0, !PT ;  /* 0x7ffffffc504c7812 */ /* 0x000fe400078ec0ff */
[----:B------:R-:W-:Y:S02]  /*0550*/  LOP3.LUT R81, R81, 0xfffffff8, RZ, 0xc0, !PT ;  /* 0xfffffff851517812 */ /* 0x000fe400078ec0ff */
[----:B------:R-:W-:Y:S01]  /*0560*/  SHF.R.S32.HI R79, RZ, 0x6, R82 ;  /* 0x00000006ff4f7819 */ /* 0x000fe20000011452 */
[----:B------:R-:W-:Y:S01]  /*0570*/  IMAD.IADD R76, R73, 0x1, -R76 ;  /* 0x00000001494c7824 */ /* 0x000fe200078e0a4c */
[----:B------:R-:W-:Y:S01]  /*0580*/  LOP3.LUT R77, R77, 0xfffff800, RZ, 0xc0, !PT ;  /* 0xfffff8004d4d7812 */ /* 0x000fe200078ec0ff */
[----:B------:R-:W-:Y:S01]  /*0590*/  IMAD.IADD R80, R78, 0x1, -R81 ;  /* 0x000000014e507824 */ /* 0x000fe200078e0a51 */
[----:B------:R-:W-:-:S02]  /*05a0*/  LEA.HI R82, R82, R79, RZ, 0x1 ;  /* 0x0000004f52527211 */ /* 0x000fc400078f08ff */
[----:B------:R-:W-:Y:S01]  /*05b0*/  LOP3.LUT R83, R83, 0xfffffe, RZ, 0xc0, !PT ;  /* 0x00fffffe53537812 */ /* 0x000fe200078ec0ff */
[----:B------:R-:W-:Y:S01]  /*05c0*/  IMAD R76, R76, 0x2, R77 ;  /* 0x000000024c4c7824 */ /* 0x000fe200078e024d */
[----:B------:R-:W-:Y:S02]  /*05d0*/  LEA.HI R77, R68, R73, RZ, 0x4 ;  /* 0x00000049444d7211 */ /* 0x000fe400078f20ff */
[----:B------:R-:W-:Y:S02]  /*05e0*/  LOP3.LUT R82, R82, 0xfffffffe, RZ, 0xc0, !PT ;  /* 0xfffffffe52527812 */ /* 0x000fe400078ec0ff */
[--C-:B------:R-:W-:Y:S02]  /*05f0*/  SHF.R.S32.HI R68, RZ, 0x4, R77.reuse ;  /* 0x00000004ff447819 */ /* 0x100fe4000001144d */
[----:B------:R-:W-:Y:S01]  /*0600*/  SHF.R.S32.HI R85, RZ, 0x1f, R77 ;  /* 0x0000001fff557819 */ /* 0x000fe2000001144d */
[----:B------:R-:W-:Y:S01]  /*0610*/  IMAD.IADD R78, R79, 0x1, -R82 ;  /* 0x000000014f4e7824 */ /* 0x000fe200078e0a52 */
[----:B------:R-:W-:-:S02]  /*0620*/  IADD3 R83, R84, -R83, RZ ;  /* 0x8000005354537210 */ /* 0x000fc40007ffe0ff */
[----:B------:R-:W-:Y:S02]  /*0630*/  LEA.HI R85, R85, R68, RZ, 0x2 ;  /* 0x0000004455557211 */ /* 0x000fe400078f10ff */
[----:B------:R-:W-:Y:S02]  /*0640*/  LEA R76, R83, R76, 0x8 ;  /* 0x0000004c534c7211 */ /* 0x000fe400078e40ff */
[----:B------:R-:W-:Y:S02]  /*0650*/  LOP3.LUT R85, R85, 0xffffffc, RZ, 0xc0, !PT ;  /* 0x0ffffffc55557812 */ /* 0x000fe400078ec0ff */
[----:B------:R-:W-:Y:S02]  /*0660*/  LOP3.LUT R87, R74, 0xffffff80, RZ, 0xc0, !PT ;  /* 0xffffff804a577812 */ /* 0x000fe400078ec0ff */
[----:B------:R-:W-:Y:S01]  /*0670*/  IMNMX R72, R72, 0x80, PT ;  /* 0x0000008048487817 */ /* 0x000fe20003800200 */
[----:B------:R-:W-:-:S04]  /*0680*/  IMAD.IADD R74, R68, 0x1, -R85 ;  /* 0x00000001444a7824 */ /* 0x000fc800078e0a55 */
[----:B------:R-:W-:Y:S01]  /*0690*/  IMAD R74, R74, 0x10, R87 ;  /* 0x000000104a4a7824 */ /* 0x000fe200078e0257 */
[----:B--2---:R0:W-:Y:S04]  /*06a0*/  STS.128 [R73.X16], R4 ;  /* 0x0000000449007388 */ /* 0x0041e8000000cc00 */
[----:B---3--:R1:W-:Y:S04]  /*06b0*/  STS.128 [R73.X16+0x1000], R8 ;  /* 0x0010000849007388 */ /* 0x0083e8000000cc00 */
[----:B----4-:R2:W-:Y:S04]  /*06c0*/  STS.128 [R73.X16+0x2000], R12 ;  /* 0x0020000c49007388 */ /* 0x0105e8000000cc00 */
[----:B-----5:R-:W-:Y:S04]  /*06d0*/  STS.128 [R73.X16+0x3000], R16 ;  /* 0x0030001049007388 */ /* 0x020fe8000000cc00 */
[----:B------:R3:W-:Y:S01]  /*06e0*/  STS.128 [R73.X16+0x4000], R20 ;  /* 0x0040001449007388 */ /* 0x0007e2000000cc00 */
[----:B0-----:R-:W-:-:S02]  /*06f0*/  SHF.R.S32.HI R5, RZ, 0x1f, R80 ;  /* 0x0000001fff057819 */ /* 0x001fc40000011450 */
[----:B------:R-:W-:Y:S01]  /*0700*/  LOP3.LUT R6, R77, 0xfffffff0, RZ, 0xc0, !PT ;  /* 0xfffffff04d067812 */ /* 0x000fe200078ec0ff */
[----:B------:R0:W-:Y:S01]  /*0710*/  STS.128 [R73.X16+0x5000], R24 ;  /* 0x0050001849007388 */ /* 0x0001e2000000cc00 */
[----:B------:R-:W-:-:S03]  /*0720*/  LEA.HI R4, R5, R80, RZ, 0x2 ;  /* 0x0000005005047211 */ /* 0x000fc600078f10ff */
[----:B------:R4:W-:Y:S01]  /*0730*/  STS.128 [R73.X16+0x6000], R28 ;  /* 0x0060001c49007388 */ /* 0x0009e2000000cc00 */
[----:B-1----:R-:W-:Y:S01]  /*0740*/  IMAD.IADD R10, R73, 0x1, -R6 ;  /* 0x00000001490a7824 */ /* 0x002fe200078e0a06 */
[----:B------:R-:W-:Y:S01]  /*0750*/  LOP3.LUT R11, R4, 0x7fffffc, RZ, 0xc0, !PT ;  /* 0x07fffffc040b7812 */ /* 0x000fe200078ec0ff */
[----:B--2---:R-:W-:Y:S01]  /*0760*/  IMAD.SHL.U32 R12, R78, 0x40, RZ ;  /* 0x000000404e0c7824 */ /* 0x004fe200078e00ff */
[----:B------:R1:W-:Y:S01]  /*0770*/  STS.128 [R73.X16+0x7000], R32 ;  /* 0x0070002049007388 */ /* 0x0003e2000000cc00 */
[----:B------:R-:W-:Y:S02]  /*0780*/  IMAD.SHL.U32 R6, R4, 0x10, RZ ;  /* 0x0000001004067824 */ /* 0x000fe400078e00ff */
[----:B------:R-:W-:Y:S01]  /*0790*/  IMAD.SHL.U32 R4, R10, 0x8, RZ ;  /* 0x000000080a047824 */ /* 0x000fe200078e00ff */
[----:B------:R-:W-:Y:S01]  /*07a0*/  STS.128 [R73.X16+0x8000], R36 ;  /* 0x0080002449007388 */ /* 0x000fe2000000cc00 */
[----:B---3--:R-:W-:Y:S01]  /*07b0*/  IADD3 R21, R80, -R11, RZ ;  /* 0x8000000b50157210 */ /* 0x008fe20007ffe0ff */
[----:B------:R-:W-:Y:S01]  /*07c0*/  IMAD.SHL.U32 R11, R78, 0x8, RZ ;  /* 0x000000084e0b7824 */ /* 0x000fe200078e00ff */
[----:B------:R-:W-:Y:S01]  /*07d0*/  LOP3.LUT R13, R12, 0x40, RZ, 0xc0, !PT ;  /* 0x000000400c0d7812 */ /* 0x000fe200078ec0ff */
[----:B------:R-:W-:Y:S01]  /*07e0*/  STS.128 [R73.X16+0x9000], R40 ;  /* 0x0090002849007388 */ /* 0x000fe2000000cc00 */
[----:B------:R-:W-:-:S02]  /*07f0*/  LOP3.LUT R6, R6, 0x40, RZ, 0xc0, !PT ;  /* 0x0000004006067812 */ /* 0x000fc400078ec0ff */
[----:B------:R-:W-:Y:S01]  /*0800*/  LEA.HI R22, R10, R10, RZ, 0x1 ;  /* 0x0000000a0a167211 */ /* 0x000fe200078f08ff */
[----:B------:R-:W-:Y:S01]  /*0810*/  STS.128 [R73.X16+0xa000], R44 ;  /* 0x00a0002c49007388 */ /* 0x000fe2000000cc00 */
[----:B0-----:R-:W-:Y:S01]  /*0820*/  LOP3.LUT R24, R13, 0x8, R4, 0xf8, !PT ;  /* 0x000000080d187812 */ /* 0x001fe200078ef804 */
[----:B----4-:R-:W-:Y:S01]  /*0830*/  IMAD R31, R21, 0x10, R76 ;  /* 0x00000010151f7824 */ /* 0x010fe200078e024c */
[----:B------:R-:W-:Y:S01]  /*0840*/  SHF.R.U32.HI R25, RZ, 0x3, R13 ;  /* 0x00000003ff197819 */ /* 0x000fe2000001160d */
[----:B------:R-:W-:Y:S01]  /*0850*/  STS.128 [R73.X16+0xb000], R48 ;  /* 0x00b0003049007388 */ /* 0x000fe2000000cc00 */
[----:B------:R-:W-:Y:S02]  /*0860*/  LOP3.LUT R20, R6, 0x8, R11, 0xf8, !PT ;  /* 0x0000000806147812 */ /* 0x000fe400078ef80b */
[----:B-1----:R-:W-:Y:S01]  /*0870*/  LOP3.LUT R32, R24, R25, RZ, 0x3c, !PT ;  /* 0x0000001918207212 */ /* 0x002fe200078e3cff */
[----:B------:R-:W-:Y:S01]  /*0880*/  STS.128 [R73.X16+0xc000], R52 ;  /* 0x00c0003449007388 */ /* 0x000fe2000000cc00 */
[----:B------:R-:W-:-:S02]  /*0890*/  SHF.R.U32.HI R23, RZ, 0x3, R6 ;  /* 0x00000003ff177819 */ /* 0x000fc40000011606 */
[----:B------:R-:W-:Y:S01]  /*08a0*/  SHF.L.U32 R22, R22, 0xa, RZ ;  /* 0x0000000a16167819 */ /* 0x000fe200000006ff */
[----:B------:R-:W-:Y:S01]  /*08b0*/  STS.128 [R73.X16+0xd000], R56 ;  /* 0x00d0003849007388 */ /* 0x000fe2000000cc00 */
[----:B------:R-:W-:Y:S02]  /*08c0*/  LOP3.LUT R30, R20, R23, RZ, 0x3c, !PT ;  /* 0x00000017141e7212 */ /* 0x000fe400078e3cff */
[----:B------:R-:W-:Y:S01]  /*08d0*/  LOP3.LUT R33, R22, 0x7ffff800, RZ, 0xc0, !PT ;  /* 0x7ffff80016217812 */ /* 0x000fe200078ec0ff */
[----:B------:R-:W-:Y:S01]  /*08e0*/  STS.128 [R73.X16+0xe000], R60 ;  /* 0x00e0003c49007388 */ /* 0x000fe2000000cc00 */
[----:B------:R-:W-:Y:S02]  /*08f0*/  ISETP.GE.AND P0, PT, R4, c[0x0][0x194], PT ;  /* 0x0000650004007a0c */ /* 0x000fe40003f06270 */
[----:B------:R-:W-:Y:S01]  /*0900*/  IADD3 R74, R32, R74, R33 ;  /* 0x0000004a204a7210 */ /* 0x000fe20007ffe021 */
[----:B------:R-:W-:Y:S04]  /*0910*/  STS.128 [R73.X16+0xf000], R64 ;  /* 0x00f0004049007388 */ /* 0x000fe8000000cc00 */
[----:B------:R-:W-:Y:S06]  /*0920*/  BAR.SYNC.DEFER_BLOCKING 0x0 ;  /* 0x0000000000007b1d */ /* 0x000fec0000010000 */
[----:B------:R-:W0:Y:S04]  /*0930*/  LDS R5, [R73.X4] ;  /* 0x0000000049057984 */ /* 0x000e280000004800 */
        /* <DEDUP_REMOVED lines=10> */
[----:B0-----:R-:W-:-:S02]  /*09e0*/  FMUL.FTZ R6, R5, c[0x0][0x1b8] ;  /* 0x00006e0005067a20 */ /* 0x001fc40000410000 */
[----:B------:R-:W-:Y:S01]  /*09f0*/  IMAD.IADD R5, R30, 0x1, R31 ;  /* 0x000000011e057824 */ /* 0x000fe200078e021f */
[----:B------:R-:W0:Y:S01]  /*0a00*/  LDS R17, [R73.X4+0x2c00] ;  /* 0x002c000049117984 */ /* 0x000e220000004800 */
[----:B-1----:R-:W-:-:S03]  /*0a10*/  FMUL.FTZ R7, R7, c[0x0][0x1b8] ;  /* 0x00006e0007077a20 */ /* 0x002fc60000410000 */
[----:B------:R-:W1:Y:S01]  /*0a20*/  LDS R24, [R73.X4+0x4800] ;  /* 0x0048000049187984 */ /* 0x000e620000004800 */
[----:B--2---:R-:W-:Y:S01]  /*0a30*/  FMUL.FTZ R8, R8, c[0x0][0x1b8] ;  /* 0x00006e0008087a20 */ /* 0x004fe20000410000 */
[----:B------:R-:W-:Y:S02]  /*0a40*/  F2FP.PACK_AB R6, R7, R6 ;  /* 0x000000060706723e */ /* 0x000fe400000000ff */
[----:B------:R-:W2:Y:S01]  /*0a50*/  LDS R25, [R73.X4+0x4c00] ;  /* 0x004c000049197984 */ /* 0x000ea20000004800 */
[----:B---3--:R-:W-:-:S03]  /*0a60*/  FMUL.FTZ R9, R9, c[0x0][0x1b8] ;  /* 0x00006e0009097a20 */ /* 0x008fc60000410000 */
[----:B------:R-:W3:Y:S02]  /*0a70*/  LDS R26, [R73.X4+0x5000] ;  /* 0x00500000491a7984 */ /* 0x000ee40000004800 */
[----:B------:R-:W-:Y:S01]  /*0a80*/  F2FP.PACK_AB R7, R9, R8 ;  /* 0x000000080907723e */ /* 0x000fe200000000ff */
[----:B----4-:R-:W-:Y:S01]  /*0a90*/  FMUL.FTZ R8, R10, c[0x0][0x1b8] ;  /* 0x00006e000a087a20 */ /* 0x010fe20000410000 */
[----:B------:R-:W4:Y:S01]  /*0aa0*/  LDS R27, [R73.X4+0x5400] ;  /* 0x00540000491b7984 */ /* 0x000f220000004800 */
[----:B-----5:R-:W-:-:S03]  /*0ab0*/  FMUL.FTZ R11, R11, c[0x0][0x1b8] ;  /* 0x00006e000b0b7a20 */ /* 0x020fc60000410000 */
[----:B------:R-:W5:Y:S01]  /*0ac0*/  LDS R28, [R73.X4+0x5800] ;  /* 0x00580000491c7984 */ /* 0x000f620000004800 */
[----:B------:R-:W-:Y:S01]  /*0ad0*/  FMUL.FTZ R9, R12, c[0x0][0x1b8] ;  /* 0x00006e000c097a20 */ /* 0x000fe20000410000 */
[----:B------:R-:W-:Y:S01]  /*0ae0*/  F2FP.PACK_AB R8, R11, R8 ;  /* 0x000000080b08723e */ /* 0x000fe200000000ff */
[----:B------:R-:W-:Y:S01]  /*0af0*/  FMUL.FTZ R10, R13, c[0x0][0x1b8] ;  /* 0x00006e000d0a7a20 */ /* 0x000fe20000410000 */
[----:B------:R-:W5:Y:S01]  /*0b00*/  LDS R18, [R73.X4+0x3000] ;  /* 0x0030000049127984 */ /* 0x000f620000004800 */
[----:B------:R-:W-:-:S03]  /*0b10*/  FMUL.FTZ R14, R14, c[0x0][0x1b8] ;  /* 0x00006e000e0e7a20 */ /* 0x000fc60000410000 */
[----:B------:R-:W5:Y:S01]  /*0b20*/  LDS R19, [R73.X4+0x3400] ;  /* 0x0034000049137984 */ /* 0x000f620000004800 */
[----:B------:R-:W-:Y:S01]  /*0b30*/  F2FP.PACK_AB R9, R10, R9 ;  /* 0x000000090a09723e */ /* 0x000fe200000000ff */
[----:B------:R-:W-:Y:S02]  /*0b40*/  FMUL.FTZ R15, R15, c[0x0][0x1b8] ;  /* 0x00006e000f0f7a20 */ /* 0x000fe40000410000 */
[----:B------:R-:W5:Y:S01]  /*0b50*/  LDS R20, [R73.X4+0x3800] ;  /* 0x0038000049147984 */ /* 0x000f620000004800 */
[----:B------:R-:W-:-:S03]  /*0b60*/  FMUL.FTZ R16, R16, c[0x0][0x1b8] ;  /* 0x00006e0010107a20 */ /* 0x000fc60000410000 */
[----:B------:R-:W5:Y:S01]  /*0b70*/  LDS R21, [R73.X4+0x3c00] ;  /* 0x003c000049157984 */ /* 0x000f620000004800 */
[----:B------:R-:W-:Y:S01]  /*0b80*/  F2FP.PACK_AB R10, R15, R14 ;  /* 0x0000000e0f0a723e */ /* 0x000fe200000000ff */
[----:B0-----:R-:W-:Y:S02]  /*0b90*/  FMUL.FTZ R17, R17, c[0x0][0x1b8] ;  /* 0x00006e0011117a20 */ /* 0x001fe40000410000 */
[----:B------:R-:W0:Y:S01]  /*0ba0*/  LDS R29, [R73.X4+0x5c00] ;  /* 0x005c0000491d7984 */ /* 0x000e220000004800 */
[----:B-1----:R-:W-:-:S03]  /*0bb0*/  FMUL.FTZ R15, R24, c[0x0][0x1b8] ;  /* 0x00006e00180f7a20 */ /* 0x002fc60000410000 */
[----:B------:R-:W1:Y:S01]  /*0bc0*/  LDS R22, [R73.X4+0x4000] ;  /* 0x0040000049167984 */ /* 0x000e620000004800 */
[----:B------:R-:W-:Y:S01]  /*0bd0*/  F2FP.PACK_AB R11, R17, R16 ;  /* 0x00000010110b723e */ /* 0x000fe200000000ff */
[----:B--2---:R-:W-:Y:S02]  /*0be0*/  FMUL.FTZ R16, R25, c[0x0][0x1b8] ;  /* 0x00006e0019107a20 */ /* 0x004fe40000410000 */
[----:B------:R-:W2:Y:S01]  /*0bf0*/  LDS R23, [R73.X4+0x4400] ;  /* 0x0044000049177984 */ /* 0x000ea20000004800 */
[----:B---3--:R-:W-:-:S03]  /*0c00*/  FMUL.FTZ R26, R26, c[0x0][0x1b8] ;  /* 0x00006e001a1a7a20 */ /* 0x008fc60000410000 */
[----:B------:R-:W3:Y:S01]  /*0c10*/  LDS R30, [R73.X4+0x6000] ;  /* 0x00600000491e7984 */ /* 0x000ee20000004800 */
[----:B------:R-:W-:Y:S01]  /*0c20*/  F2FP.PACK_AB R15, R16, R15 ;  /* 0x0000000f100f723e */ /* 0x000fe200000000ff */
[----:B----4-:R-:W-:Y:S02]  /*0c30*/  FMUL.FTZ R27, R27, c[0x0][0x1b8] ;  /* 0x00006e001b1b7a20 */ /* 0x010fe40000410000 */
[----:B------:R-:W4:Y:S01]  /*0c40*/  LDS R31, [R73.X4+0x6400] ;  /* 0x00640000491f7984 */ /* 0x000f220000004800 */
[----:B-----5:R-:W-:-:S03]  /*0c50*/  FMUL.FTZ R17, R28, c[0x0][0x1b8] ;  /* 0x00006e001c117a20 */ /* 0x020fc60000410000 */
[----:B------:R-:W5:Y:S01]  /*0c60*/  LDS R32, [R73.X4+0x6800] ;  /* 0x0068000049207984 */ /* 0x000f620000004800 */
[----:B------:R-:W-:-:S03]  /*0c70*/  F2FP.PACK_AB R16, R27, R26 ;  /* 0x0000001a1b10723e */ /* 0x000fc600000000ff */
        /* <DEDUP_REMOVED lines=18> */
[----:B---3--:R-:W-:Y:S01]  /*0da0*/  FMUL.FTZ R18, R30, c[0x0][0x1b8] ;  /* 0x00006e001e127a20 */ /* 0x008fe20000410000 */
[----:B------:R-:W-:Y:S01]  /*0db0*/  F2FP.PACK_AB R14, R23, R22 ;  /* 0x00000016170e723e */ /* 0x000fe200000000ff */
[----:B----4-:R-:W-:Y:S01]  /*0dc0*/  FMUL.FTZ R31, R31, c[0x0][0x1b8] ;  /* 0x00006e001f1f7a20 */ /* 0x010fe20000410000 */
[----:B------:R-:W3:Y:S01]  /*0dd0*/  LDS R47, [R73.X4+0xb400] ;  /* 0x00b40000492f7984 */ /* 0x000ee20000004800 */
[----:B-----5:R-:W-:-:S03]  /*0de0*/  FMUL.FTZ R19, R32, c[0x0][0x1b8] ;  /* 0x00006e0020137a20 */ /* 0x020fc60000410000 */
[----:B------:R-:W-:Y:S01]  /*0df0*/  F2FP.PACK_AB R18, R31, R18 ;  /* 0x000000121f12723e */ /* 0x000fe200000000ff */
[----:B------:R-:W4:Y:S01]  /*0e00*/  LDS R38, [R73.X4+0x8c00] ;  /* 0x008c000049267984 */ /* 0x000f220000004800 */
        /* <DEDUP_REMOVED lines=15> */
[----:B-1----:R-:W-:-:S03]  /*0f00*/  FMUL.FTZ R32, R26, c[0x0][0x1b8] ;  /* 0x00006e001a207a20 */ /* 0x002fc60000410000 */
[----:B------:R-:W1:Y:S01]  /*0f10*/  LDS R44, [R73.X4+0xa400] ;  /* 0x00a40000492c7984 */ /* 0x000e620000004800 */
[----:B--2---:R-:W-:Y:S01]  /*0f20*/  FMUL.FTZ R31, R28, c[0x0][0x1b8] ;  /* 0x00006e001c1f7a20 */ /* 0x004fe20000410000 */
[----:B------:R-:W-:Y:S02]  /*0f30*/  F2FP.PACK_AB R27, R32, R27 ;  /* 0x0000001b201b723e */ /* 0x000fe400000000ff */
[----:B------:R-:W2:Y:S01]  /*0f40*/  LDS R45, [R73.X4+0xa800] ;  /* 0x00a80000492d7984 */ /* 0x000ea20000004800 */
[----:B---3--:R-:W-:-:S03]  /*0f50*/  FMUL.FTZ R32, R47, c[0x0][0x1b8] ;  /* 0x00006e002f207a20 */ /* 0x008fc60000410000 */
[----:B------:R-:W3:Y:S04]  /*0f60*/  LDS R46, [R73.X4+0xac00] ;  /* 0x00ac0000492e7984 */ /* 0x000ee80000004800 */
[----:B------:R-:W3:Y:S01]  /*0f70*/  LDS R34, [R73.X4+0xb800] ;  /* 0x00b8000049227984 */ /* 0x000ee20000004800 */
[----:B----4-:R-:W-:-:S03]  /*0f80*/  FMUL.FTZ R38, R38, c[0x0][0x1b8] ;  /* 0x00006e0026267a20 */ /* 0x010fc60000410000 */
[----:B------:R-:W4:Y:S01]  /*0f90*/  LDS R35, [R73.X4+0xbc00] ;  /* 0x00bc000049237984 */ /* 0x000f220000004800 */
[----:B-----5:R-:W-:Y:S01]  /*0fa0*/  FMUL.FTZ R33, R33, c[0x0][0x1b8] ;  /* 0x00006e0021217a20 */ /* 0x020fe20000410000 */
[----:B------:R-:W-:Y:S02]  /*0fb0*/  F2FP.PACK_AB R31, R38, R31 ;  /* 0x0000001f261f723e */ /* 0x000fe400000000ff */
        /* <DEDUP_REMOVED lines=21> */
[----:B------:R-:W-:Y:S01]  /*1110*/  FMUL.FTZ R34, R34, c[0x0][0x1b8] ;  /* 0x00006e0022227a20 */ /* 0x000fe20000410000 */
        /* <DEDUP_REMOVED lines=17> */
[----:B0-----:R-:W-:Y:S02]  /*1230*/  FMUL.FTZ R37, R37, c[0x0][0x1b8] ;  /* 0x00006e0025257a20 */ /* 0x001fe40000410000 */
[----:B-1----:R-:W-:-:S03]  /*1240*/  FMUL.FTZ R52, R52, c[0x0][0x1b8] ;  /* 0x00006e0034347a20 */ /* 0x002fc60000410000 */
[----:B------:R-:W-:Y:S01]  /*1250*/  F2FP.PACK_AB R36, R37, R36 ;  /* 0x000000242524723e */ /* 0x000fe200000000ff */
[----:B--2---:R-:W-:Y:S02]  /*1260*/  FMUL.FTZ R53, R53, c[0x0][0x1b8] ;  /* 0x00006e0035357a20 */ /* 0x004fe40000410000 */
[----:B---3--:R-:W-:-:S03]  /*1270*/  FMUL.FTZ R30, R30, c[0x0][0x1b8] ;  /* 0x00006e001e1e7a20 */ /* 0x008fc60000410000 */
[----:B------:R-:W-:Y:S01]  /*1280*/  F2FP.PACK_AB R52, R53, R52 ;  /* 0x000000343534723e */ /* 0x000fe200000000ff */
[----:B------:R-:W-:Y:S02]  /*1290*/  FMUL.FTZ R29, R29, c[0x0][0x1b8] ;  /* 0x00006e001d1d7a20 */ /* 0x000fe40000410000 */
[----:B----4-:R-:W-:-:S03]  /*12a0*/  FMUL.FTZ R24, R24, c[0x0][0x1b8] ;  /* 0x00006e0018187a20 */ /* 0x010fc60000410000 */
[----:B------:R-:W-:Y:S01]  /*12b0*/  F2FP.PACK_AB R29, R29, R30 ;  /* 0x0000001e1d1d723e */ /* 0x000fe200000000ff */
[----:B-----5:R-:W-:Y:S02]  /*12c0*/  FMUL.FTZ R23, R23, c[0x0][0x1b8] ;  /* 0x00006e0017177a20 */ /* 0x020fe40000410000 */
[----:B------:R-:W-:-:S03]  /*12d0*/  FMUL.FTZ R22, R22, c[0x0][0x1b8] ;  /* 0x00006e0016167a20 */ /* 0x000fc60000410000 */
[----:B------:R-:W-:Y:S01]  /*12e0*/  F2FP.PACK_AB R23, R23, R24 ;  /* 0x000000181717723e */ /* 0x000fe200000000ff */
[----:B------:R-:W-:Y:S01]  /*12f0*/  FMUL.FTZ R33, R28, c[0x0][0x1b8] ;  /* 0x00006e001c217a20 */ /* 0x000fe20000410000 */
[----:B------:R-:W-:Y:S02]  /*1300*/  SHF.L.U32 R28, R5, 0x1, RZ ;  /* 0x00000001051c7819 */ /* 0x000fe400000006ff */
[----:B------:R-:W-:Y:S01]  /*1310*/  IADD3 R5, R68, 0x10, RZ ;  /* 0x0000001044057810 */ /* 0x000fe20007ffe0ff */
[----:B------:R-:W-:Y:S01]  /*1320*/  FMUL.FTZ R25, R25, c[0x0][0x1b8] ;  /* 0x00006e0019197a20 */ /* 0x000fe20000410000 */
[----:B------:R-:W-:Y:S01]  /*1330*/  F2FP.PACK_AB R22, R33, R22 ;  /* 0x000000162116723e */ /* 0x000fe200000000ff */
[----:B------:R0:W-:Y:S01]  /*1340*/  STS [R28+0x10000], R6 ;  /* 0x010000061c007388 */ /* 0x0001e20000000800 */
[----:B------:R-:W-:Y:S01]  /*1350*/  ISETP.GE.OR P4, PT, R5, R72, P0 ;  /* 0x000000480500720c */ /* 0x000fe20000786670 */
[----:B------:R-:W-:Y:S01]  /*1360*/  FMUL.FTZ R26, R26, c[0x0][0x1b8] ;  /* 0x00006e001a1a7a20 */ /* 0x000fe20000410000 */
[----:B------:R-:W-:Y:S01]  /*1370*/  SHF.R.S32.HI R5, RZ, 0x1f, R4 ;  /* 0x0000001fff057819 */ /* 0x000fe20000011404 */
[----:B------:R1:W-:Y:S03]  /*1380*/  STS [R28+0x10100], R7 ;  /* 0x010100071c007388 */ /* 0x0003e60000000800 */
[----:B------:R-:W-:Y:S01]  /*1390*/  F2FP.PACK_AB R25, R26, R25 ;  /* 0x000000191a19723e */ /* 0x000fe200000000ff */
[----:B------:R2:W-:Y:S01]  /*13a0*/  STS [R28+0x12000], R14 ;  /* 0x0120000e1c007388 */ /* 0x0005e20000000800 */
[----:B0-----:R-:W-:-:S03]  /*13b0*/  IMAD.SHL.U32 R6, R74, 0x2, RZ ;  /* 0x000000024a067824 */ /* 0x001fc600078e00ff */
[----:B------:R0:W-:Y:S01]  /*13c0*/  STS [R28+0x12100], R15 ;  /* 0x0121000f1c007388 */ /* 0x0001e20000000800 */
[----:B-1----:R-:W-:-:S03]  /*13d0*/  IADD3 R7, R68, 0x20, RZ ;  /* 0x0000002044077810 */ /* 0x002fc60007ffe0ff */
[----:B------:R-:W-:Y:S01]  /*13e0*/  STS [R28+0x10400], R8 ;  /* 0x010400081c007388 */ /* 0x000fe20000000800 */
[----:B--2---:R-:W-:Y:S01]  /*13f0*/  IMAD R14, R3, c[0x0][0x1a8], RZ ;  /* 0x00006a00030e7a24 */ /* 0x004fe200078e02ff */
[-C--:B------:R-:W-:Y:S02]  /*1400*/  ISETP.GE.OR P3, PT, R7, R72.reuse, P0 ;  /* 0x000000480700720c */ /* 0x080fe40000766670 */
[----:B------:R-:W-:Y:S01]  /*1410*/  STS [R28+0x10500], R9 ;  /* 0x010500091c007388 */ /* 0x000fe20000000800 */
[----:B------:R-:W-:Y:S01]  /*1420*/  IADD3 R3, R68, 0x30, RZ ;  /* 0x0000003044037810 */ /* 0x000fe20007ffe0ff */
[C---:B------:R-:W-:Y:S02]  /*1430*/  IMAD R7, R69.reuse, c[0x0][0x1ac], R14 ;  /* 0x00006b0045077a24 */ /* 0x040fe400078e020e */
[----:B------:R-:W-:Y:S01]  /*1440*/  STS [R28+0x12400], R16 ;  /* 0x012400101c007388 */ /* 0x000fe20000000800 */
[----:B0-----:R-:W-:Y:S01]  /*1450*/  IMAD.WIDE.U32 R14, R69, c[0x0][0x1a8], R4 ;  /* 0x00006a00450e7a25 */ /* 0x001fe200078e0004 */
[----:B------:R-:W-:-:S02]  /*1460*/  ISETP.GE.OR P2, PT, R3, R72, P0 ;  /* 0x000000480300720c */ /* 0x000fc40000746670 */
[----:B------:R-:W-:Y:S01]  /*1470*/  STS [R28+0x12500], R17 ;  /* 0x012500111c007388 */ /* 0x000fe20000000800 */
[----:B------:R-:W-:Y:S01]  /*1480*/  IADD3 R3, R68, 0x50, RZ ;  /* 0x0000005044037810 */ /* 0x000fe20007ffe0ff */
[----:B------:R-:W-:Y:S02]  /*1490*/  IMAD.IADD R15, R15, 0x1, R7 ;  /* 0x000000010f0f7824 */ /* 0x000fe400078e0207 */
[----:B------:R-:W-:Y:S01]  /*14a0*/  STS [R28+0x10800], R10 ;  /* 0x0108000a1c007388 */ /* 0x000fe20000000800 */
[----:B------:R-:W-:Y:S01]  /*14b0*/  ISETP.GE.OR P5, PT, R3, R72, P0 ;  /* 0x000000480300720c */ /* 0x000fe200007a6670 */
[C---:B------:R-:W-:Y:S02]  /*14c0*/  IMAD R7, R71.reuse, c[0x0][0x1b4], R2 ;  /* 0x00006d0047077a24 */ /* 0x040fe400078e0202 */
[----:B------:R-:W-:Y:S01]  /*14d0*/  STS [R28+0x10900], R11 ;  /* 0x0109000b1c007388 */ /* 0x000fe20000000800 */
[----:B------:R-:W-:-:S03]  /*14e0*/  IMAD.WIDE.U32 R2, R71, c[0x0][0x1b0], R14 ;  /* 0x00006c0047027a25 */ /* 0x000fc600078e000e */
[----:B------:R-:W-:Y:S04]  /*14f0*/  STS [R28+0x12800], R18 ;  /* 0x012800121c007388 */ /* 0x000fe80000000800 */
[----:B------:R-:W-:Y:S04]  /*1500*/  STS [R28+0x12900], R19 ;  /* 0x012900131c007388 */ /* 0x000fe80000000800 */
[----:B------:R-:W-:Y:S04]  /*1510*/  STS [R28+0x10c00], R12 ;  /* 0x010c000c1c007388 */ /* 0x000fe80000000800 */
[----:B------:R0:W-:Y:S04]  /*1520*/  STS [R28+0x10d00], R13 ;  /* 0x010d000d1c007388 */ /* 0x0001e80000000800 */
[----:B------:R1:W-:Y:S04]  /*1530*/  STS [R28+0x12c00], R20 ;  /* 0x012c00141c007388 */ /* 0x0003e80000000800 */
[----:B------:R1:W-:Y:S01]  /*1540*/  STS [R28+0x12d00], R21 ;  /* 0x012d00151c007388 */ /* 0x0003e20000000800 */
[----:B0-----:R-:W-:-:S03]  /*1550*/  CS2R R12, SRZ ;  /* 0x00000000000c7805 */ /* 0x001fc6000001ff00 */
[----:B------:R1:W-:Y:S01]  /*1560*/  STS [R28+0x14000], R27 ;  /* 0x0140001b1c007388 */ /* 0x0003e20000000800 */
[--C-:B------:R-:W-:Y:S01]  /*1570*/  @P1 IMAD.MOV.U32 R12, RZ, RZ, R0.reuse ;  /* 0x000000ffff0c1224 */ /* 0x100fe200078e0000 */
[----:B------:R-:W-:Y:S02]  /*1580*/  @P1 SHF.R.S32.HI R13, RZ, 0x1f, R0 ;  /* 0x0000001fff0d1819 */ /* 0x000fe40000011400 */
[----:B------:R1:W-:Y:S01]  /*1590*/  STS [R28+0x14100], R31 ;  /* 0x0141001f1c007388 */ /* 0x0003e20000000800 */
[C---:B------:R-:W-:Y:S02]  /*15a0*/  IADD3 R0, R68.reuse, 0x40, RZ ;  /* 0x0000004044007810 */ /* 0x040fe40007ffe0ff */
[----:B------:R-:W-:Y:S01]  /*15b0*/  IADD3 R4, P1, R68, R12, RZ ;  /* 0x0000000c44047210 */ /* 0x000fe20007f3e0ff */
[----:B------:R1:W-:Y:S01]  /*15c0*/  STS [R28+0x16000], R48 ;  /* 0x016000301c007388 */ /* 0x0003e20000000800 */
[-C--:B------:R-:W-:Y:S02]  /*15d0*/  ISETP.GE.OR P6, PT, R0, R72.reuse, P0 ;  /* 0x000000480000720c */ /* 0x080fe400007c6670 */
[C---:B------:R-:W-:Y:S01]  /*15e0*/  LEA.HI.X.SX32 R5, R68.reuse, R13, 0x1, P1 ;  /* 0x0000000d44057211 */ /* 0x040fe200008f0eff */
[----:B------:R1:W-:Y:S01]  /*15f0*/  STS [R28+0x16100], R50 ;  /* 0x016100321c007388 */ /* 0x0003e20000000800 */
[----:B------:R-:W-:-:S02]  /*1600*/  ISETP.GE.OR P1, PT, R68, R72, P0 ;  /* 0x000000484400720c */ /* 0x000fc40000726670 */
[----:B------:R-:W-:Y:S01]  /*1610*/  IADD3 R0, R68, 0x60, RZ ;  /* 0x0000006044007810 */ /* 0x000fe20007ffe0ff */
[----:B------:R1:W-:Y:S01]  /*1620*/  STS [R28+0x14400], R39 ;  /* 0x014400271c007388 */ /* 0x0003e20000000800 */
[----:B------:R-:W-:Y:S01]  /*1630*/  IMAD.WIDE R70, R70, 0x80, R4 ;  /* 0x0000008046467825 */ /* 0x000fe200078e0204 */
[----:B------:R-:W-:Y:S02]  /*1640*/  IADD3 R68, R68, 0x70, RZ ;  /* 0x0000007044447810 */ /* 0x000fe40007ffe0ff */
[----:B------:R1:W-:Y:S01]  /*1650*/  STS [R28+0x14500], R41 ;  /* 0x014500291c007388 */ /* 0x0003e20000000800 */
[----:B------:R-:W-:Y:S02]  /*1660*/  IADD3 R5, R3, R7, RZ ;  /* 0x0000000703057210 */ /* 0x000fe40007ffe0ff */
[----:B------:R-:W-:Y:S01]  /*1670*/  LEA R12, R74, 0x10000, 0x1 ;  /* 0x000100004a0c7811 */ /* 0x000fe200078e08ff */
[----:B------:R1:W-:Y:S04]  /*1680*/  STS [R28+0x16400], R36 ;  /* 0x016400241c007388 */ /* 0x0003e80000000800 */
        /* <DEDUP_REMOVED lines=9> */
[----:B------:R-:W-:Y:S06]  /*1720*/  BAR.SYNC.DEFER_BLOCKING 0x0 ;  /* 0x0000000000007b1d */ /* 0x000fec0000010000 */
[----:B------:R1:W0:Y:S01]  /*1730*/  LDS.128 R8, [R6+0x10e00] ;  /* 0x010e000006087984 */ /* 0x0002220000000c00 */
[----:B------:R-:W-:Y:S05]  /*1740*/  @P1 BRA `(.L_x_2223) ;  /* 0x0000009000001947 */ /* 0x000fea0003800000 */
[----:B------:R-:W2:Y:S01]  /*1750*/  LDS.128 R12, [R12] ;  /* 0x000000000c0c7984 */ /* 0x000ea20000000c00 */
[----:B------:R-:W-:-:S02]  /*1760*/  IMAD R7, R71, c[0x0][0x1a0], RZ ;  /* 0x0000680047077a24 */ /* 0x000fc400078e02ff */
[----:B------:R-:W-:Y:S02]  /*1770*/  IMAD.MOV.U32 R4, RZ, RZ, R2 ;  /* 0x000000ffff047224 */ /* 0x000fe400078e0002 */
[C---:B------:R-:W-:Y:S02]  /*1780*/  IMAD R7, R70.reuse, c[0x0][0x1a4], R7 ;  /* 0x0000690046077a24 */ /* 0x040fe400078e0207 */
[----:B------:R-:W-:-:S04]  /*1790*/  IMAD.WIDE.U32 R16, R70, c[0x0][0x1a0], R4 ;  /* 0x0000680046107a25 */ /* 0x000fc800078e0004 */
[----:B------:R-:W-:Y:S01]  /*17a0*/  IMAD.IADD R7, R17, 0x1, R7 ;  /* 0x0000000111077824 */ /* 0x000fe200078e0207 */
[----:B------:R-:W-:-:S04]  /*17b0*/  LEA R18, P1, R16, c[0x0][0x188], 0x1 ;  /* 0x0000620010127a11 */ /* 0x000fc800078208ff */
[----:B------:R-:W-:-:S05]  /*17c0*/  LEA.HI.X R19, R16, c[0x0][0x18c], R7, 0x1, P1 ;  /* 0x0000630010137a11 */ /* 0x000fca00008f0c07 */
[----:B--2---:R2:W-:Y:S04]  /*17d0*/  STG.E.128 [R18.64], R12 ;  /* 0x0000000c12007986 */ /* 0x0045e8000c101d04 */
.L_x_2223:
[----:B------:R-:W-:Y:S05]  /*17e0*/  BSYNC B0 ;  /* 0x0000000000007941 */ /* 0x000fea0003800000 */
.L_x_2222:
[----:B--2---:R2:W3:Y:S01]  /*17f0*/  LDS.128 R12, [R6+0x10200] ;  /* 0x01020000060c7984 */ /* 0x0044e20000000c00 */
[----:B------:R-:W-:Y:S01]  /*1800*/  BSSY B0, `(.L_x_2224) ;  /* 0x000000f000007945 */ /* 0x000fe20003800000 */
[-C--:B------:R-:W-:Y:S02]  /*1810*/  ISETP.GE.OR P1, PT, R0, R72.reuse, P0 ;  /* 0x000000480000720c */ /* 0x080fe40000726670 */
[----:B------:R-:W-:Y:S01]  /*1820*/  ISETP.GE.OR P0, PT, R68, R72, P0 ;  /* 0x000000484400720c */ /* 0x000fe20000706670 */
[----:B------:R-:W-:Y:S07]  /*1830*/  @P4 BRA `(.L_x_2225) ;  /* 0x000000b000004947 */ /* 0x000fee0003800000 */
        /* <DEDUP_REMOVED lines=10> */
[----:B---3--:R3:W-:Y:S02]  /*18e0*/  STG.E.128 [R18.64], R12 ;  /* 0x0000000c12007986 */ /* 0x0087e4000c101d04 */
.L_x_2225:
[----:B------:R-:W-:Y:S05]  /*18f0*/  BSYNC B0 ;  /* 0x0000000000007941 */ /* 0x000fea0003800000 */
.L_x_2224:
[----:B---3--:R3:W4:Y:S01]  /*1900*/  LDS.128 R12, [R6+0x10400] ;  /* 0x01040000060c7984 */ /* 0x0087220000000c00 */
        /* <DEDUP_REMOVED lines=12> */
[----:B----4-:R4:W-:Y:S02]  /*19d0*/  STG.E.128 [R18.64], R12 ;  /* 0x0000000c12007986 */ /* 0x0109e4000c101d04 */
.L_x_2227:
[----:B------:R-:W-:Y:S05]  /*19e0*/  BSYNC B0 ;  /* 0x0000000000007941 */ /* 0x000fea0003800000 */
.L_x_2226:
[----:B----4-:R4:W1:Y:S01]  /*19f0*/  LDS.128 R12, [R6+0x10600] ;  /* 0x01060000060c7984 */ /* 0x0108620000000c00 */
        /* <DEDUP_REMOVED lines=13> */
.L_x_2229:
[----:B------:R-:W-:Y:S05]  /*1ad0*/  BSYNC B0 ;  /* 0x0000000000007941 */ /* 0x000fea0003800000 */
.L_x_2228:
[----:B-1----:R1:W2:Y:S01]  /*1ae0*/  LDS.128 R12, [R6+0x10800] ;  /* 0x01080000060c7984 */ /* 0x0022a20000000c00 */
        /* <DEDUP_REMOVED lines=12> */
[----:B--2---:R2:W-:Y:S02]  /*1bb0*/  STG.E.128 [R18.64], R12 ;  /* 0x0000000c12007986 */ /* 0x0045e4000c101d04 */
.L_x_2231:
[----:B------:R-:W-:Y:S05]  /*1bc0*/  BSYNC B0 ;  /* 0x0000000000007941 */ /* 0x000fea0003800000 */
.L_x_2230:
[----:B--2---:R2:W1:Y:S01]  /*1bd0*/  LDS.128 R12, [R6+0x10a00] ;  /* 0x010a0000060c7984 */ /* 0x0044620000000c00 */
        /* <DEDUP_REMOVED lines=13> */
.L_x_2233:
[----:B------:R-:W-:Y:S05]  /*1cb0*/  BSYNC B0 ;  /* 0x0000000000007941 */ /* 0x000fea0003800000 */
.L_x_2232:
[----:B-1----:R1:W2:Y:S01]  /*1cc0*/  LDS.128 R12, [R6+0x10c00] ;  /* 0x010c0000060c7984 */ /* 0x0022a20000000c00 */
[----:B------:R-:W-:Y:S01]  /*1cd0*/  BSSY B0, `(.L_x_2234) ;  /* 0x000000d000007945 */ /* 0x000fe20003800000 */
[----:B------:R-:W-:Y:S05]  /*1ce0*/  @P1 BRA `(.L_x_2235) ;  /* 0x000000b000001947 */ /* 0x000fea0003800000 */
[----:B------:R-:W-:Y:S01]  /*1cf0*/  IADD3 R17, P1, R70, 0x60, RZ ;  /* 0x0000006046117810 */ /* 0x000fe20007f3e0ff */
[----:B-1234-:R-:W-:Y:S01]  /*1d00*/  IMAD.MOV.U32 R6, RZ, RZ, R2 ;  /* 0x000000ffff067224 */ /* 0x01efe200078e0002 */
        /* <DEDUP_REMOVED lines=8> */
[----:B------:R1:W-:Y:S02]  /*1d90*/  STG.E.128 [R16.64], R12 ;  /* 0x0000000c10007986 */ /* 0x0003e4000c101d04 */
.L_x_2235:
[----:B------:R-:W-:Y:S05]  /*1da0*/  BSYNC B0 ;  /* 0x0000000000007941 */ /* 0x000fea0003800000 */
.L_x_2234:
        /* <DEDUP_REMOVED lines=12> */
.L_x_2236:
        /* <DEDUP_REMOVED lines=9> */
.L_x_2345:


//--------------------- .text._ZN7cutlass13device_kernelIN5flash32FlashAttnBwdPostprocessConvertdQIN4cute5tupleIJNS3_1CILi64EEENS5_ILi128EEEEEENS_6half_tEfNS_4arch4Sm80ELi256ENS3_8TiledMMAINS3_8MMA_AtomIJNS3_28SM80_16x8x16_F32F16F16F32_TNEEEENS3_6LayoutINS4_IJNS5_ILi2EEENS5_ILi4EEENS5_ILi1EEEEEENS4_IJSJ_SH_NS5_ILi0EEEEEEEENS4_IJNS5_ILi32EEES6_NS5_ILi16EEEEEEEELb0EEEEEvNT_6ParamsE --------------------------
	.section	.text._ZN7cutlass13device_kernelIN5flash32FlashAttnBwdPostprocessConvertdQIN4cute5tupleIJNS3_1CILi64EEENS5_ILi128EEEEEENS_6half_tEfNS_4arch4Sm80ELi256ENS3_8TiledMMAINS3_8MMA_AtomIJNS3_28SM80_16x8x16_F32F16F16F32_TNEEEENS3_6LayoutINS4_IJNS5_ILi2EEENS5_ILi4EEENS5_ILi1EEEEEENS4_IJSJ_SH_NS5_ILi0EEEEEEEENS4_IJNS5_ILi32EEES6_NS5_ILi16EEEEEEEELb0EEEEEvNT_6ParamsE,"ax",@progbits
	.sectioninfo	@"SHI_REGISTERS=55"
	.align	128
.text._ZN7cutlass13device_kernelIN5flash32FlashAttnBwdPostprocessConvertdQIN4cute5tupleIJNS3_1CILi64EEENS5_ILi128EEEEEENS_6half_tEfNS_4arch4Sm80ELi256ENS3_8TiledMMAINS3_8MMA_AtomIJNS3_28SM80_16x8x16_F32F16F16F32_TNEEEENS3_6LayoutINS4_IJNS5_ILi2EEENS5_ILi4EEENS5_ILi1EEEEEENS4_IJSJ_SH_NS5_ILi0EEEEEEEENS4_IJNS5_ILi32EEES6_NS5_ILi16EEEEEEEELb0EEEEEvNT_6ParamsE:
        .type           _ZN7cutlass13device_kernelIN5flash32FlashAttnBwdPostprocessConvertdQIN4cute5tupleIJNS3_1CILi64EEENS5_ILi128EEEEEENS_6half_tEfNS_4arch4Sm80ELi256ENS3_8TiledMMAINS3_8MMA_AtomIJNS3_28SM80_16x8x16_F32F16F16F32_TNEEEENS3_6LayoutINS4_IJNS5_ILi2EEENS5_ILi4EEENS5_ILi1EEEEEENS4_IJSJ_SH_NS5_ILi0EEEEEEEENS4_IJNS5_ILi32EEES6_NS5_ILi16EEEEEEEELb0EEEEEvNT_6ParamsE,@function
        .size           _ZN7cutlass13device_kernelIN5flash32FlashAttnBwdPostprocessConvertdQIN4cute5tupleIJNS3_1CILi64EEENS5_ILi128EEEEEENS_6half_tEfNS_4arch4Sm80ELi256ENS3_8TiledMMAINS3_8MMA_AtomIJNS3_28SM80_16x8x16_F32F16F16F32_TNEEEENS3_6LayoutINS4_IJNS5_ILi2EEENS5_ILi4EEENS5_ILi1EEEEEENS4_IJSJ_SH_NS5_ILi0EEEEEEEENS4_IJNS5_ILi32EEES6_NS5_ILi16EEEEEEEELb0EEEEEvNT_6ParamsE,(.L_x_2346 - _ZN7cutlass13device_kernelIN5flash32FlashAttnBwdPostprocessConvertdQIN4cute5tupleIJNS3_1CILi64EEENS5_ILi128EEEEEENS_6half_tEfNS_4arch4Sm80ELi256ENS3_8TiledMMAINS3_8MMA_AtomIJNS3_28SM80_16x8x16_F32F16F16F32_TNEEEENS3_6LayoutINS4_IJNS5_ILi2EEENS5_ILi4EEENS5_ILi1EEEEEENS4_IJSJ_SH_NS5_ILi0EEEEEEEENS4_IJNS5_ILi32EEES6_NS5_ILi16EEEEEEEELb0EEEEEvNT_6ParamsE)
        .other          _ZN7cutlass13device_kernelIN5flash32FlashAttnBwdPostprocessConvertdQIN4cute5tupleIJNS3_1CILi64EEENS5_ILi128EEEEEENS_6half_tEfNS_4arch4Sm80ELi256ENS3_8TiledMMAINS3_8MMA_AtomIJNS3_28SM80_16x8x16_F32F16F16F32_TNEEEENS3_6LayoutINS4_IJNS5_ILi2EEENS5_ILi4EEENS5_ILi1EEEEEENS4_IJSJ_SH_NS5_ILi0EEEEEEEENS4_IJNS5_ILi32EEES6_NS5_ILi16EEEEEEEELb0EEEEEvNT_6ParamsE,@"STO_CUDA_ENTRY STV_DEFAULT"
_ZN7cutlass13device_kernelIN5flash32FlashAttnBwdPostprocessConvertdQIN4cute5tupleIJNS3_1CILi64EEENS5_ILi128EEEEEENS_6half_tEfNS_4arch4Sm80ELi256ENS3_8TiledMMAINS3_8MMA_AtomIJNS3_28SM80_16x8x16_F32F16F16F32_TNEEEENS3_6LayoutINS4_IJNS5_ILi2EEENS5_ILi4EEENS5_ILi1EEEEEENS4_IJSJ_SH_NS5_ILi0EEEEEEEENS4_IJNS5_ILi32EEES6_NS5_ILi16EEEEEEEELb0EEEEEvNT_6ParamsE:
        /* <DEDUP_REMOVED lines=15> */
[----:B-1----:R-:W-:Y:S01]  /*00f0*/  IMAD.SHL.U32 R2, R36, 0x40, RZ ;  /* 0x0000004024027824 */ /* 0x002fe200078e00ff */
[----:B------:R-:W-:Y:S05]  /*0100*/  @P1 BRA `(.L_x_2237) ;  /* 0x0000004000001947 */ /* 0x000fea0003800000 */
[----:B0-----:R-:W-:Y:S05]  /*0110*/  @!P0 BRA `(.L_x_2237) ;  /* 0x0000003000008947 */ /* 0x001fea0003800000 */
[----:B------:R-:W2:Y:S04]  /*0120*/  LDG.E R0, [R4.64] ;  /* 0x0000000404007981 */ /* 0x000ea8000c1e1900 */
[----:B-----5:R-:W2:Y:S02]  /*0130*/  LDG.E R37, [R4.64+0x4] ;  /* 0x0000040404257981 */ /* 0x020ea4000c1e1900 */
[----:B--2---:R-:W-:-:S03]  /*0140*/  IMAD.IADD R37, R37, 0x1, -R0 ;  /* 0x0000000125257824 */ /* 0x004fc600078e0a00 */
.L_x_2237:
[----:B0-----:R-:W-:Y:S01]  /*0150*/  ISETP.NE.AND.EX P1, PT, RZ, c[0x0][0x1c4], PT, P2 ;  /* 0x00007100ff007a0c */ /* 0x001fe20003f25320 */
[----:B-----5:R-:W-:Y:S01]  /*0160*/  @P0 IMAD R0, R38, 0x40, R41 ;  /* 0x0000004026000824 */ /* 0x020fe200078e0229 */
[----:B------:R-:W-:-:S13]  /*0170*/  ISETP.LE.AND P2, PT, R37, R2, PT ;  /* 0x000000022500720c */ /* 0x000fda0003f43270 */
[----:B------:R-:W-:Y:S05]  /*0180*/  @P1 EXIT P2 ;  /* 0x000000000000194d */ /* 0x000fea0001000000 */
[----:B------:R-:W0:Y:S01]  /*0190*/  S2R R43, SR_TID.X ;  /* 0x00000000002b7919 */ /* 0x000e220000002100 */
[----:B------:R-:W-:Y:S01]  /*01a0*/  @P0 SHF.R.S32.HI R3, RZ, 0x1f, R0 ;  /* 0x0000001fff030819 */ /* 0x000fe20000011400 */
[----:B------:R-:W-:Y:S01]  /*01b0*/  CS2R R4, SRZ ;  /* 0x0000000000047805 */ /* 0x000fe2000001ff00 */
[----:B------:R-:W-:Y:S01]  /*01c0*/  IMAD.SHL.U32 R7, R36, 0x2000, RZ ;  /* 0x0000200024077824 */ /* 0x000fe200078e00ff */
[----:B------:R-:W1:Y:S01]  /*01d0*/  S2R R42, SR_CTAID.Y ;  /* 0x00000000002a7919 */ /* 0x000e620000002600 */
[----:B------:R-:W-:-:S03]  /*01e0*/  @P0 LEA.HI R3, R3, R0, RZ, 0x6 ;  /* 0x0000000003030211 */ /* 0x000fc600078f30ff */
[----:B------:R-:W-:Y:S02]  /*01f0*/  SHF.R.S32.HI R9, RZ, 0x1f, R7 ;  /* 0x0000001fff097819 */ /* 0x000fe40000011407 */
[----:B------:R-:W-:-:S05]  /*0200*/  @P0 IMAD.SHL.U32 R3, R3, 0x80, RZ ;  /* 0x0000008003030824 */ /* 0x000fca00078e00ff */
[----:B------:R-:W-:-:S04]  /*0210*/  @P0 LOP3.LUT R3, R3, 0xffffe000, RZ, 0xc0, !PT ;  /* 0xffffe00003030812 */ /* 0x000fc800078ec0ff */
[----:B------:R-:W-:Y:S02]  /*0220*/  @P0 MOV R4, R3 ;  /* 0x0000000300040202 */ /* 0x000fe40000000f00 */
[----:B------:R-:W-:Y:S02]  /*0230*/  @P0 SHF.R.S32.HI R5, RZ, 0x1f, R3 ;  /* 0x0000001fff050819 */ /* 0x000fe40000011403 */
[----:B------:R-:W-:Y:S01]  /*0240*/  SHF.R.S32.HI R3, RZ, 0x1f, R38 ;  /* 0x0000001fff037819 */ /* 0x000fe20000011426 */
[----:B0-----:R-:W-:Y:S01]  /*0250*/  IMAD.SHL.U32 R6, R43, 0x4, RZ ;  /* 0x000000042b067824 */ /* 0x001fe200078e00ff */
[----:B------:R-:W-:Y:S02]  /*0260*/  SEL R38, R38, RZ, !P1 ;  /* 0x000000ff26267207 */ /* 0x000fe40004800000 */
[----:B------:R-:W-:Y:S02]  /*0270*/  SEL R3, R3, RZ, !P1 ;  /* 0x000000ff03037207 */ /* 0x000fe40004800000 */
[----:B------:R-:W-:-:S02]  /*0280*/  IADD3 R4, P2, P3, R4, R6, R7 ;  /* 0x0000000604047210 */ /* 0x000fc40007b5e007 */
[----:B-1----:R-:W-:Y:S02]  /*0290*/  SHF.R.S32.HI R0, RZ, 0x1f, R42 ;  /* 0x0000001fff007819 */ /* 0x002fe4000001142a */
        /* <DEDUP_REMOVED lines=8> */
[----:B------:R-:W-:-:S04]  /*0320*/  IMAD.WIDE.U32 R4, R38, c[0x0][0x180], R4 ;  /* 0x0000600026047a25 */ /* 0x000fc800078e0004 */
[----:B------:R-:W-:Y:S01]  /*0330*/  IMAD.IADD R5, R5, 0x1, R9 ;  /* 0x0000000105057824 */ /* 0x000fe200078e0209 */
        /* <DEDUP_REMOVED lines=9> */
[----:B------:R0:W5:Y:S01]  /*03d0*/  LDG.E.128 R32, [R46.64+0x7000] ;  /* 0x007000042e207981 */ /* 0x000162000c1e1d00 */
[----:B------:R-:W-:Y:S01]  /*03e0*/  SHF.R.S32.HI R50, RZ, 0x1f, R43 ;  /* 0x0000001fff327819 */ /* 0x000fe2000001142b */
[----:B------:R-:W-:Y:S01]  /*03f0*/  IMAD.IADD R2, R37, 0x1, -R2 ;  /* 0x0000000125027824 */ /* 0x000fe200078e0a02 */
[----:B------:R-:W-:Y:S02]  /*0400*/  BSSY B0, `(.L_x_2238) ;  /* 0x00000c8000007945 */ /* 0x000fe40003800000 */
[----:B------:R-:W-:-:S02]  /*0410*/  LEA.HI R48, R50, R43, RZ, 0x7 ;  /* 0x0000002b32307211 */ /* 0x000fc400078f38ff */
[CC--:B------:R-:W-:Y:S02]  /*0420*/  LEA.HI R45, R50.reuse, R43.reuse, RZ, 0x2 ;  /* 0x0000002b322d7211 */ /* 0x0c0fe400078f10ff */
[----:B------:R-:W-:Y:S01]  /*0430*/  LEA.HI R49, R50, R43, RZ, 0x5 ;  /* 0x0000002b32317211 */ /* 0x000fe200078f28ff */
[----:B------:R-:W-:Y:S01]  /*0440*/  IMAD.SHL.U32 R44, R48, 0x8, RZ ;  /* 0x00000008302c7824 */ /* 0x000fe200078e00ff */
[----:B------:R-:W-:Y:S02]  /*0450*/  LOP3.LUT R40, R45, 0x7ffffffc, RZ, 0xc0, !PT ;  /* 0x7ffffffc2d287812 */ /* 0x000fe400078ec0ff */
[--C-:B0-----:R-:W-:Y:S02]  /*0460*/  SHF.R.S32.HI R47, RZ, 0x2, R45.reuse ;  /* 0x00000002ff2f7819 */ /* 0x101fe4000001142d */
[----:B------:R-:W-:Y:S01]  /*0470*/  LOP3.LUT R44, R44, 0xfffffc00, RZ, 0xc0, !PT ;  /* 0xfffffc002c2c7812 */ /* 0x000fe200078ec0ff */
[----:B------:R-:W-:Y:S01]  /*0480*/  IMAD.IADD R39, R43, 0x1, -R40 ;  /* 0x000000012b277824 */ /* 0x000fe200078e0a28 */
[----:B------:R-:W-:-:S02]  /*0490*/  SHF.R.S32.HI R52, RZ, 0x1f, R45 ;  /* 0x0000001fff347819 */ /* 0x000fc4000001142d */
[----:B------:R-:W-:Y:S01]  /*04a0*/  SHF.R.S32.HI R46, RZ, 0x5, R49 ;  /* 0x00000005ff2e7819 */ /* 0x000fe20000011431 */
[----:B------:R-:W-:Y:S01]  /*04b0*/  IMAD R39, R39, 0x2, R44 ;  /* 0x0000000227277824 */ /* 0x000fe200078e022c */
[CC--:B------:R-:W-:Y:S02]  /*04c0*/  LEA.HI R44, R50.reuse, R43.reuse, RZ, 0x4 ;  /* 0x0000002b322c7211 */ /* 0x0c0fe400078f20ff */
[----:B------:R-:W-:Y:S02]  /*04d0*/  LEA.HI R50, R50, R43, RZ, 0x6 ;  /* 0x0000002b32327211 */ /* 0x000fe400078f30ff */
[----:B------:R-:W-:Y:S02]  /*04e0*/  LEA.HI R52, R52, R47, RZ, 0x3 ;  /* 0x0000002f34347211 */ /* 0x000fe400078f18ff */
[----:B------:R-:W-:Y:S02]  /*04f0*/  SHF.R.S32.HI R45, RZ, 0x6, R50 ;  /* 0x00000006ff2d7819 */ /* 0x000fe40000011432 */
[----:B------:R-:W-:-:S02]  /*0500*/  LEA.HI R51, R49, R46, RZ, 0x1 ;  /* 0x0000002e31337211 */ /* 0x000fc400078f08ff */
[----:B------:R-:W-:Y:S02]  /*0510*/  LEA.HI R50, R50, R45, RZ, 0x1 ;  /* 0x0000002d32327211 */ /* 0x000fe400078f08ff */
[----:B------:R-:W-:Y:S02]  /*0520*/  LOP3.LUT R52, R52, 0xfffffff8, RZ, 0xc0, !PT ;  /* 0xfffffff834347812 */ /* 0x000fe400078ec0ff */
[--C-:B------:R-:W-:Y:S02]  /*0530*/  SHF.R.S32.HI R40, RZ, 0x4, R44.reuse ;  /* 0x00000004ff287819 */ /* 0x100fe4000001142c */
[----:B------:R-:W-:Y:S01]  /*0540*/  SHF.R.S32.HI R49, RZ, 0x1f, R44 ;  /* 0x0000001fff317819 */ /* 0x000fe2000001142c */
[----:B------:R-:W-:Y:S01]  /*0550*/  IMAD.IADD R52, R47, 0x1, -R52 ;  /* 0x000000012f347824 */ /* 0x000fe200078e0a34 */
[----:B------:R-:W-:Y:S02]  /*0560*/  LOP3.LUT R50, R50, 0xfffffffe, RZ, 0xc0, !PT ;  /* 0xfffffffe32327812 */ /* 0x000fe400078ec0ff */
[----:B------:R-:W-:-:S02]  /*0570*/  LOP3.LUT R44, R44, 0xfffffff0, RZ, 0xc0, !PT ;  /* 0xfffffff02c2c7812 */ /* 0x000fc400078ec0ff */
[----:B------:R-:W-:Y:S02]  /*0580*/  IADD3 R50, R45, -R50, RZ ;  /* 0x800000322d327210 */ /* 0x000fe40007ffe0ff */
[----:B------:R-:W-:Y:S01]  /*0590*/  SHF.R.S32.HI R45, RZ, 0x1f, R52 ;  /* 0x0000001fff2d7819 */ /* 0x000fe20000011434 */
[----:B------:R-:W-:Y:S01]  /*05a0*/  IMAD.IADD R44, R43, 0x1, -R44 ;  /* 0x000000012b2c7824 */ /* 0x000fe200078e0a2c */
[----:B------:R-:W-:Y:S02]  /*05b0*/  LEA.HI R49, R49, R40, RZ, 0x2 ;  /* 0x0000002831317211 */ /* 0x000fe400078f10ff */
[----:B------:R-:W-:Y:S02]  /*05c0*/  LEA.HI R45, R45, R52, RZ, 0x2 ;  /* 0x000000342d2d7211 */ /* 0x000fe400078f10ff */
[----:B------:R-:W-:Y:S02]  /*05d0*/  LOP3.LUT R51, R51, 0xfffffe, RZ, 0xc0, !PT ;  /* 0x00fffffe33337812 */ /* 0x000fe400078ec0ff */
[----:B------:R-:W-:-:S02]  /*05e0*/  LOP3.LUT R49, R49, 0xffffffc, RZ, 0xc0, !PT ;  /* 0x0ffffffc31317812 */ /* 0x000fc400078ec0ff */
[----:B------:R-:W-:Y:S01]  /*05f0*/  LOP3.LUT R48, R48, 0xffffff80, RZ, 0xc0, !PT ;  /* 0xffffff8030307812 */ /* 0x000fe200078ec0ff */
[----:B------:R-:W-:Y:S02]  /*0600*/  IMAD.IADD R46, R46, 0x1, -R51 ;  /* 0x000000012e2e7824 */ /* 0x000fe400078e0a33 */
[----:B------:R-:W-:Y:S02]  /*0610*/  IMAD.IADD R49, R40, 0x1, -R49 ;  /* 0x0000000128317824 */ /* 0x000fe400078e0a31 */
[----:B------:R-:W-:Y:S02]  /*0620*/  IMAD R39, R46, 0x100, R39 ;  /* 0x000001002e277824 */ /* 0x000fe400078e0227 */
[----:B------:R-:W-:Y:S01]  /*0630*/  IMAD R48, R49, 0x10, R48 ;  /* 0x0000001031307824 */ /* 0x000fe200078e0230 */
[----:B--2---:R0:W-:Y:S04]  /*0640*/  STS.128 [R43.X16], R4 ;  /* 0x000000042b007388 */ /* 0x0041e8000000cc00 */
[----:B---3--:R1:W-:Y:S04]  /*0650*/  STS.128 [R43.X16+0x1000], R8 ;  /* 0x001000082b007388 */ /* 0x0083e8000000cc00 */
[----:B----4-:R-:W-:Y:S04]  /*0660*/  STS.128 [R43.X16+0x2000], R12 ;  /* 0x0020000c2b007388 */ /* 0x010fe8000000cc00 */
[----:B-----5:R-:W-:Y:S04]  /*0670*/  STS.128 [R43.X16+0x3000], R16 ;  /* 0x003000102b007388 */ /* 0x020fe8000000cc00 */
[----:B------:R-:W-:Y:S01]  /*0680*/  STS.128 [R43.X16+0x4000], R20 ;  /* 0x004000142b007388 */ /* 0x000fe2000000cc00 */
[----:B0-----:R-:W-:Y:S01]  /*0690*/  IMAD.SHL.U32 R6, R50, 0x40, RZ ;  /* 0x0000004032067824 */ /* 0x001fe200078e00ff */
[C---:B------:R-:W-:Y:S01]  /*06a0*/  LEA.HI R5, R44.reuse, R44, RZ, 0x1 ;  /* 0x0000002c2c057211 */ /* 0x040fe200078f08ff */
[----:B------:R-:W-:Y:S01]  /*06b0*/  IMAD.SHL.U32 R4, R44, 0x8, RZ ;  /* 0x000000082c047824 */ /* 0x000fe200078e00ff */
[----:B------:R-:W-:Y:S01]  /*06c0*/  STS.128 [R43.X16+0x5000], R24 ;  /* 0x005000182b007388 */ /* 0x000fe2000000cc00 */
[----:B------:R-:W-:Y:S01]  /*06d0*/  IMAD.SHL.U32 R50, R50, 0x8, RZ ;  /* 0x0000000832327824 */ /* 0x000fe200078e00ff */
[----:B------:R-:W-:Y:S01]  /*06e0*/  LOP3.LUT R7, R6, 0x40, RZ, 0xc0, !PT ;  /* 0x0000004006077812 */ /* 0x000fe200078ec0ff */
[----:B-1----:R-:W-:Y:S01]  /*06f0*/  IMAD.SHL.U32 R8, R5, 0x200, RZ ;  /* 0x0000020005087824 */ /* 0x002fe200078e00ff */
[----:B------:R-:W-:Y:S01]  /*0700*/  STS.128 [R43.X16+0x6000], R28 ;  /* 0x0060001c2b007388 */ /* 0x000fe2000000cc00 */
[----:B------:R-:W-:-:S02]  /*0710*/  LOP3.LUT R5, R45, 0x7fffffc, RZ, 0xc0, !PT ;  /* 0x07fffffc2d057812 */ /* 0x000fc400078ec0ff */
[----:B------:R-:W-:Y:S01]  /*0720*/  LOP3.LUT R6, R7, 0x8, R4, 0xf8, !PT ;  /* 0x0000000807067812 */ /* 0x000fe200078ef804 */
[----:B------:R-:W-:Y:S01]  /*0730*/  STS.128 [R43.X16+0x7000], R32 ;  /* 0x007000202b007388 */ /* 0x000fe2000000cc00 */
[----:B------:R-:W-:Y:S01]  /*0740*/  SHF.R.U32.HI R7, RZ, 0x3, R7 ;  /* 0x00000003ff077819 */ /* 0x000fe20000011607 */
[----:B------:R-:W-:Y:S01]  /*0750*/  IMAD.IADD R52, R52, 0x1, -R5 ;  /* 0x0000000134347824 */ /* 0x000fe200078e0a05 */
[----:B------:R-:W-:Y:S01]  /*0760*/  LOP3.LUT R5, R8, 0x7ffffc00, RZ, 0xc0, !PT ;  /* 0x7ffffc0008057812 */ /* 0x000fe200078ec0ff */
[----:B------:R-:W-:Y:S01]  /*0770*/  BAR.SYNC.DEFER_BLOCKING 0x0 ;  /* 0x0000000000007b1d */ /* 0x000fe20000010000 */
[----:B------:R-:W-:Y:S01]  /*0780*/  LOP3.LUT R6, R6, R7, RZ, 0x3c, !PT ;  /* 0x0000000706067212 */ /* 0x000fe200078e3cff */
[----:B------:R-:W-:Y:S01]  /*0790*/  IMAD R52, R52, 0x10, R39 ;  /* 0x0000001034347824 */ /* 0x000fe200078e0227 */
[----:B------:R-:W-:Y:S02]  /*07a0*/  SHF.L.U32 R45, R45, 0x4, RZ ;  /* 0x000000042d2d7819 */ /* 0x000fe400000006ff */
[----:B------:R-:W-:-:S02]  /*07b0*/  IADD3 R48, R6, R48, R5 ;  /* 0x0000003006307210 */ /* 0x000fc40007ffe005 */
[----:B------:R-:W-:Y:S02]  /*07c0*/  LOP3.LUT R45, R45, 0x40, RZ, 0xc0, !PT ;  /* 0x000000402d2d7812 */ /* 0x000fe400078ec0ff */
[----:B------:R-:W-:Y:S02]  /*07d0*/  ISETP.GE.AND P1, PT, R4, c[0x0][0x194], PT ;  /* 0x0000650004007a0c */ /* 0x000fe40003f26270 */
[----:B------:R-:W-:Y:S02]  /*07e0*/  LOP3.LUT R50, R45, 0x8, R50, 0xf8, !PT ;  /* 0x000000082d327812 */ /* 0x000fe400078ef832 */
[----:B------:R-:W-:-:S04]  /*07f0*/  SHF.R.U32.HI R45, RZ, 0x3, R45 ;  /* 0x00000003ff2d7819 */ /* 0x000fc8000001162d */
[----:B------:R-:W-:-:S05]  /*0800*/  LOP3.LUT R7, R50, R45, RZ, 0x3c, !PT ;  /* 0x0000002d32077212 */ /* 0x000fca00078e3cff */
[----:B------:R-:W-:Y:S01]  /*0810*/  IMAD.IADD R7, R7, 0x1, R52 ;  /* 0x0000000107077824 */ /* 0x000fe200078e0234 */
[----:B------:R-:W0:Y:S04]  /*0820*/  LDS R33, [R43.X4+0x400] ;  /* 0x000400002b217984 */ /* 0x000e280000004800 */
[----:B------:R-:W1:Y:S04]  /*0830*/  LDS R32, [R43.X4+0x800] ;  /* 0x000800002b207984 */ /* 0x000e680000004800 */
[----:B------:R-:W2:Y:S04]  /*0840*/  LDS R31, [R43.X4+0xc00] ;  /* 0x000c00002b1f7984 */ /* 0x000ea80000004800 */
[----:B------:R-:W3:Y:S04]  /*0850*/  LDS R34, [R43.X4] ;  /* 0x000000002b227984 */ /* 0x000ee80000004800 */
[----:B------:R-:W4:Y:S04]  /*0860*/  LDS R25, [R43.X4+0x1000] ;  /* 0x001000002b197984 */ /* 0x000f280000004800 */
[----:B------:R-:W5:Y:S04]  /*0870*/  LDS R30, [R43.X4+0x1400] ;  /* 0x001400002b1e7984 */ /* 0x000f680000004800 */
[----:B------:R-:W5:Y:S04]  /*0880*/  LDS R27, [R43.X4+0x2c00] ;  /* 0x002c00002b1b7984 */ /* 0x000f680000004800 */
[----:B------:R-:W5:Y:S04]  /*0890*/  LDS R24, [R43.X4+0x3000] ;  /* 0x003000002b187984 */ /* 0x000f680000004800 */
[----:B------:R-:W5:Y:S04]  /*08a0*/  LDS R26, [R43.X4+0x3400] ;  /* 0x003400002b1a7984 */ /* 0x000f680000004800 */
[----:B------:R-:W5:Y:S04]  /*08b0*/  LDS R21, [R43.X4+0x2800] ;  /* 0x002800002b157984 */ /* 0x000f680000004800 */
[----:B------:R-:W5:Y:S01]  /*08c0*/  LDS R18, [R43.X4+0x4c00] ;  /* 0x004c00002b127984 */ /* 0x000f620000004800 */
[----:B0-----:R-:W-:-:S03]  /*08d0*/  FMUL.FTZ R35, R33, c[0x0][0x1b8] ;  /* 0x00006e0021237a20 */ /* 0x001fc60000410000 */
[----:B------:R-:W0:Y:S01]  /*08e0*/  LDS R23, [R43.X4+0x1800] ;  /* 0x001800002b177984 */ /* 0x000e220000004800 */
[----:B-1----:R-:W-:-:S03]  /*08f0*/  FMUL.FTZ R39, R32, c[0x0][0x1b8] ;  /* 0x00006e0020277a20 */ /* 0x002fc60000410000 */
        /* <DEDUP_REMOVED lines=20> */
[----:B------:R-:W-:Y:S01]  /*0a40*/  F2FP.PACK_AB R25, R26, R27 ;  /* 0x0000001b1a19723e */ /* 0x000fe200000000ff */
[----:B------:R-:W-:Y:S01]  /*0a50*/  FMUL.FTZ R27, R18, c[0x0][0x1b8] ;  /* 0x00006e00121b7a20 */ /* 0x000fe20000410000 */
[----:B------:R-:W-:Y:S01]  /*0a60*/  F2FP.PACK_AB R24, R46, R39 ;  /* 0x000000272e18723e */ /* 0x000fe200000000ff */
        /* <DEDUP_REMOVED lines=19> */
[----:B------:R-:W-:Y:S01]  /*0ba0*/  FMUL.FTZ R19, R19, c[0x0][0x1b8] ;  /* 0x00006e0013137a20 */ /* 0x000fe20000410000 */
[----:B------:R-:W-:Y:S02]  /*0bb0*/  F2FP.PACK_AB R23, R28, R29 ;  /* 0x0000001d1c17723e */ /* 0x000fe400000000ff */
[----:B------:R-:W5:Y:S01]  /*0bc0*/  LDS R32, [R43.X4+0x7800] ;  /* 0x007800002b207984 */ /* 0x000f620000004800 */
[----:B------:R-:W-:Y:S01]  /*0bd0*/  FMUL.FTZ R14, R14, c[0x0][0x1b8] ;  /* 0x00006e000e0e7a20 */ /* 0x000fe20000410000 */
[----:B------:R-:W-:-:S02]  /*0be0*/  F2FP.PACK_AB R19, R19, R26 ;  /* 0x0000001a1313723e */ /* 0x000fc400000000ff */
[----:B------:R1:W5:Y:S01]  /*0bf0*/  LDS R33, [R43.X4+0x7c00] ;  /* 0x007c00002b217984 */ /* 0x0003620000004800 */
[----:B------:R-:W-:Y:S01]  /*0c00*/  FMUL.FTZ R13, R13, c[0x0][0x1b8] ;  /* 0x00006e000d0d7a20 */ /* 0x000fe20000410000 */
[----:B------:R-:W-:Y:S01]  /*0c10*/  F2FP.PACK_AB R14, R27, R14 ;  /* 0x0000000e1b0e723e */ /* 0x000fe200000000ff */
[----:B0-----:R-:W-:-:S03]  /*0c20*/  FMUL.FTZ R12, R12, c[0x0][0x1b8] ;  /* 0x00006e000c0c7a20 */ /* 0x001fc60000410000 */
[----:B------:R-:W-:Y:S01]  /*0c30*/  F2FP.PACK_AB R13, R18, R13 ;  /* 0x0000000d120d723e */ /* 0x000fe200000000ff */
[----:B-1----:R-:W-:Y:S02]  /*0c40*/  FMUL.FTZ R17, R16, c[0x0][0x1b8] ;  /* 0x00006e0010117a20 */ /* 0x002fe40000410000 */
[----:B------:R-:W-:Y:S02]  /*0c50*/  IMAD.SHL.U32 R16, R7, 0x2, RZ ;  /* 0x0000000207107824 */ /* 0x000fe400078e00ff */
[----:B--2---:R-:W-:Y:S01]  /*0c60*/  FMUL.FTZ R5, R5, c[0x0][0x1b8] ;  /* 0x00006e0005057a20 */ /* 0x004fe20000410000 */
[----:B------:R-:W-:Y:S01]  /*0c70*/  F2FP.PACK_AB R12, R17, R12 ;  /* 0x0000000c110c723e */ /* 0x000fe200000000ff */
[----:B------:R-:W-:Y:S01]  /*0c80*/  IMAD R17, R0, c[0x0][0x1a8], RZ ;  /* 0x00006a0000117a24 */ /* 0x000fe200078e02ff */
[----:B------:R-:W-:Y:S01]  /*0c90*/  STS [R16+0x8000], R34 ;  /* 0x0080002210007388 */ /* 0x000fe20000000800 */
[----:B---3--:R-:W-:Y:S01]  /*0ca0*/  FMUL.FTZ R10, R10, c[0x0][0x1b8] ;  /* 0x00006e000a0a7a20 */ /* 0x008fe20000410000 */
[----:B------:R-:W-:Y:S01]  /*0cb0*/  IADD3 R0, R40, 0x10, RZ ;  /* 0x0000001028007810 */ /* 0x000fe20007ffe0ff */
[----:B------:R-:W-:Y:S01]  /*0cc0*/  IMAD R17, R42, c[0x0][0x1ac], R17 ;  /* 0x00006b002a117a24 */ /* 0x000fe200078e0211 */
[----:B------:R-:W-:Y:S01]  /*0cd0*/  STS [R16+0x8100], R35 ;  /* 0x0081002310007388 */ /* 0x000fe20000000800 */
[----:B----4-:R-:W-:Y:S01]  /*0ce0*/  FMUL.FTZ R6, R6, c[0x0][0x1b8] ;  /* 0x00006e0006067a20 */ /* 0x010fe20000410000 */
[----:B------:R-:W-:-:S02]  /*0cf0*/  F2FP.PACK_AB R7, R10, R5 ;  /* 0x000000050a07723e */ /* 0x000fc400000000ff */
[----:B------:R-:W-:Y:S01]  /*0d00*/  STS [R16+0x9000], R23 ;  /* 0x0090001710007388 */ /* 0x000fe20000000800 */
[----:B-----5:R-:W-:Y:S01]  /*0d10*/  FMUL.FTZ R9, R9, c[0x0][0x1b8] ;  /* 0x00006e0009097a20 */ /* 0x020fe20000410000 */
[--C-:B------:R-:W-:Y:S02]  /*0d20*/  SHF.R.S32.HI R5, RZ, 0x1f, R4.reuse ;  /* 0x0000001fff057819 */ /* 0x100fe40000011404 */
[----:B------:R-:W-:Y:S01]  /*0d30*/  STS [R16+0x9100], R24 ;  /* 0x0091001810007388 */ /* 0x000fe20000000800 */
[----:B------:R-:W-:Y:S01]  /*0d40*/  FMUL.FTZ R8, R8, c[0x0][0x1b8] ;  /* 0x00006e0008087a20 */ /* 0x000fe20000410000 */
[----:B------:R-:W-:Y:S01]  /*0d50*/  F2FP.PACK_AB R15, R9, R6 ;  /* 0x00000006090f723e */ /* 0x000fe200000000ff */
[----:B------:R-:W-:Y:S01]  /*0d60*/  IMAD.SHL.U32 R6, R48, 0x2, RZ ;  /* 0x0000000230067824 */ /* 0x000fe200078e00ff */
[----:B------:R-:W-:Y:S01]  /*0d70*/  STS [R16+0x8400], R21 ;  /* 0x0084001510007388 */ /* 0x000fe20000000800 */
[----:B------:R-:W-:Y:S02]  /*0d80*/  FMUL.FTZ R31, R31, c[0x0][0x1b8] ;  /* 0x00006e001f1f7a20 */ /* 0x000fe40000410000 */
[----:B------:R-:W-:Y:S01]  /*0d90*/  IMAD.WIDE.U32 R42, R42, c[0x0][0x1a8], R4 ;  /* 0x00006a002a2a7a25 */ /* 0x000fe200078e0004 */
[----:B------:R-:W-:Y:S01]  /*0da0*/  STS [R16+0x8500], R22 ;  /* 0x0085001610007388 */ /* 0x000fe20000000800 */
[----:B------:R-:W-:Y:S01]  /*0db0*/  CS2R R4, SRZ ;  /* 0x0000000000047805 */ /* 0x000fe2000001ff00 */
[----:B------:R-:W-:Y:S01]  /*0dc0*/  F2FP.PACK_AB R31, R31, R8 ;  /* 0x000000081f1f723e */ /* 0x000fe200000000ff */
[----:B------:R-:W-:Y:S01]  /*0dd0*/  FMUL.FTZ R32, R32, c[0x0][0x1b8] ;  /* 0x00006e0020207a20 */ /* 0x000fe20000410000 */
[----:B------:R-:W-:Y:S01]  /*0de0*/  STS [R16+0x9400], R25 ;  /* 0x0094001910007388 */ /* 0x000fe20000000800 */
[----:B------:R-:W-:Y:S01]  /*0df0*/  FMUL.FTZ R33, R33, c[0x0][0x1b8] ;  /* 0x00006e0021217a20 */ /* 0x000fe20000410000 */
[----:B------:R-:W-:Y:S01]  /*0e00*/  @P0 MOV R4, R41 ;  /* 0x0000002900040202 */ /* 0x000fe20000000f00 */
[----:B------:R-:W-:Y:S01]  /*0e10*/  IMAD.IADD R43, R43, 0x1, R17 ;  /* 0x000000012b2b7824 */ /* 0x000fe200078e0211 */
[----:B------:R-:W-:Y:S01]  /*0e20*/  STS [R16+0x9500], R11 ;  /* 0x0095000b10007388 */ /* 0x000fe20000000800 */
[----:B------:R-:W-:-:S02]  /*0e30*/  @P0 SHF.R.S32.HI R5, RZ, 0x1f, R41 ;  /* 0x0000001fff050819 */ /* 0x000fc40000011429 */
[----:B------:R-:W-:Y:S01]  /*0e40*/  F2FP.PACK_AB R32, R33, R32 ;  /* 0x000000202120723e */ /* 0x000fe200000000ff */
[----:B------:R-:W-:Y:S04]  /*0e50*/  STS [R16+0xa000], R19 ;  /* 0x00a0001310007388 */ /* 0x000fe80000000800 */
[----:B------:R-:W-:Y:S04]  /*0e60*/  STS [R16+0xa100], R14 ;  /* 0x00a1000e10007388 */ /* 0x000fe80000000800 */
[----:B------:R0:W-:Y:S04]  /*0e70*/  STS [R16+0xb000], R7 ;  /* 0x00b0000710007388 */ /* 0x0001e80000000800 */
[----:B------:R-:W-:Y:S04]  /*0e80*/  STS [R16+0xb100], R15 ;  /* 0x00b1000f10007388 */ /* 0x000fe80000000800 */
[----:B------:R1:W-:Y:S01]  /*0e90*/  STS [R16+0xa400], R13 ;  /* 0x00a4000d10007388 */ /* 0x0003e20000000800 */
[----:B0-----:R-:W-:-:S03]  /*0ea0*/  IADD3 R7, R40, 0x30, RZ ;  /* 0x0000003028077810 */ /* 0x001fc60007ffe0ff */
[----:B------:R0:W-:Y:S04]  /*0eb0*/  STS [R16+0xa500], R12 ;  /* 0x00a5000c10007388 */ /* 0x0001e80000000800 */
[----:B------:R2:W-:Y:S01]  /*0ec0*/  STS [R16+0xb400], R31 ;  /* 0x00b4001f10007388 */ /* 0x0005e20000000800 */
[----:B-1----:R-:W-:-:S03]  /*0ed0*/  IMNMX R13, R2, 0x40, PT ;  /* 0x00000040020d7817 */ /* 0x002fc60003800200 */
[----:B------:R2:W-:Y:S01]  /*0ee0*/  STS [R16+0xb500], R32 ;  /* 0x00b5002010007388 */ /* 0x0005e20000000800 */
[----:B------:R-:W-:-:S03]  /*0ef0*/  IADD3 R2, R40, 0x20, RZ ;  /* 0x0000002028027810 */ /* 0x000fc60007ffe0ff */
[----:B------:R-:W-:Y:S01]  /*0f00*/  BAR.SYNC.DEFER_BLOCKING 0x0 ;  /* 0x0000000000007b1d */ /* 0x000fe20000010000 */
[-C--:B------:R-:W-:Y:S02]  /*0f10*/  ISETP.GE.OR P2, PT, R0, R13.reuse, P1 ;  /* 0x0000000d0000720c */ /* 0x080fe40000f46670 */
[-C--:B------:R-:W-:Y:S02]  /*0f20*/  ISETP.GE.OR P3, PT, R2, R13.reuse, P1 ;  /* 0x0000000d0200720c */ /* 0x080fe40000f66670 */
[-C--:B------:R-:W-:Y:S01]  /*0f30*/  ISETP.GE.OR P4, PT, R7, R13.reuse, P1 ;  /* 0x0000000d0700720c */ /* 0x080fe20000f86670 */
[----:B------:R-:W-:Y:S01]  /*0f40*/  IMAD R7, R3, c[0x0][0x1b0], RZ ;  /* 0x00006c0003077a24 */ /* 0x000fe200078e02ff */
[C---:B------:R-:W-:Y:S02]  /*0f50*/  ISETP.GE.OR P1, PT, R40.reuse, R13, P1 ;  /* 0x0000000d2800720c */ /* 0x040fe40000f26670 */
[----:B------:R-:W-:Y:S01]  /*0f60*/  IADD3 R2, P0, R40, R4, RZ ;  /* 0x0000000428027210 */ /* 0x000fe20007f1e0ff */
[----:B------:R-:W-:Y:S01]  /*0f70*/  IMAD R7, R38, c[0x0][0x1b4], R7 ;  /* 0x00006d0026077a24 */ /* 0x000fe200078e0207 */
[----:B0-----:R-:W-:Y:S01]  /*0f80*/  LEA R12, R48, 0x8000, 0x1 ;  /* 0x00008000300c7811 */ /* 0x001fe200078e08ff */
[----:B------:R-:W-:Y:S01]  /*0f90*/  IMAD.WIDE.U32 R38, R38, c[0x0][0x1b0], R42 ;  /* 0x00006c0026267a25 */ /* 0x000fe200078e002a */
[----:B------:R-:W-:-:S05]  /*0fa0*/  LEA.HI.X.SX32 R3, R40, R5, 0x1, P0 ;  /* 0x0000000528037211 */ /* 0x000fca00000f0eff */
[----:B------:R-:W-:-:S04]  /*0fb0*/  IMAD.WIDE R36, R36, 0x40, R2 ;  /* 0x0000004024247825 */ /* 0x000fc800078e0202 */
[----:B------:R-:W-:Y:S01]  /*0fc0*/  IMAD.IADD R3, R39, 0x1, R7 ;  /* 0x0000000127037824 */ /* 0x000fe200078e0207 */
[----:B------:R2:W0:Y:S01]  /*0fd0*/  LDS.128 R8, [R6+0x8600] ;  /* 0x0086000006087984 */ /* 0x0004220000000c00 */
[----:B------:R-:W-:Y:S05]  /*0fe0*/  @P1 BRA `(.L_x_2239) ;  /* 0x0000009000001947 */ /* 0x000fea0003800000 */
[----:B------:R-:W1:Y:S01]  /*0ff0*/  LDS.128 R12, [R12] ;  /* 0x000000000c0c7984 */ /* 0x000e620000000c00 */
[----:B------:R-:W-:Y:S02]  /*1000*/  IMAD R7, R37, c[0x0][0x1a0], RZ ;  /* 0x0000680025077a24 */ /* 0x000fe400078e02ff */
[----:B------:R-:W-:Y:S02]  /*1010*/  IMAD.MOV.U32 R2, RZ, RZ, R38 ;  /* 0x000000ffff027224 */ /* 0x000fe400078e0026 */
[C---:B------:R-:W-:Y:S02]  /*1020*/  IMAD R7, R36.reuse, c[0x0][0x1a4], R7 ;  /* 0x0000690024077a24 */ /* 0x040fe400078e0207 */
[----:B------:R-:W-:-:S04]  /*1030*/  IMAD.WIDE.U32 R4, R36, c[0x0][0x1a0], R2 ;  /* 0x0000680024047a25 */ /* 0x000fc800078e0002 */
[----:B------:R-:W-:Y:S01]  /*1040*/  IMAD.IADD R5, R5, 0x1, R7 ;  /* 0x0000000105057824 */ /* 0x000fe200078e0207 */
[----:B--2---:R-:W-:-:S04]  /*1050*/  LEA R16, P0, R4, c[0x0][0x188], 0x1 ;  /* 0x0000620004107a11 */ /* 0x004fc800078008ff */
[----:B------:R-:W-:-:S05]  /*1060*/  LEA.HI.X R17, R4, c[0x0][0x18c], R5, 0x1, P0 ;  /* 0x0000630004117a11 */ /* 0x000fca00000f0c05 */
[----:B-1----:R1:W-:Y:S04]  /*1070*/  STG.E.128 [R16.64], R12 ;  /* 0x0000000c10007986 */ /* 0x0023e8000c101d04 */
.L_x_2239:
[----:B------:R-:W-:Y:S05]  /*1080*/  BSYNC B0 ;  /* 0x0000000000007941 */ /* 0x000fea0003800000 */
.L_x_2238:
[----:B-1----:R1:W3:Y:S01]  /*1090*/  LDS.128 R12, [R6+0x8200] ;  /* 0x00820000060c7984 */ /* 0x0022e20000000c00 */
[----:B------:R-:W-:Y:S01]  /*10a0*/  BSSY B0, `(.L_x_2240) ;  /* 0x000000d000007945 */ /* 0x000fe20003800000 */
[----:B------:R-:W-:Y:S05]  /*10b0*/  @P2 BRA `(.L_x_2241) ;  /* 0x000000b000002947 */ /* 0x000fea0003800000 */
[----:B------:R-:W-:Y:S01]  /*10c0*/  IADD3 R7, P0, R36, 0x10, RZ ;  /* 0x0000001024077810 */ /* 0x000fe20007f1e0ff */
[----:B------:R-:W-:Y:S02]  /*10d0*/  IMAD.MOV.U32 R4, RZ, RZ, R38 ;  /* 0x000000ffff047224 */ /* 0x000fe400078e0026 */
[----:B------:R-:W-:Y:S02]  /*10e0*/  IMAD.MOV.U32 R5, RZ, RZ, R3 ;  /* 0x000000ffff057224 */ /* 0x000fe400078e0003 */
[----:B------:R-:W-:Y:S02]  /*10f0*/  IMAD.X R0, RZ, RZ, R37, P0 ;  /* 0x000000ffff007224 */ /* 0x000fe400000e0625 */
[----:B------:R-:W-:-:S04]  /*1100*/  IMAD.WIDE.U32 R4, R7, c[0x0][0x1a0], R4 ;  /* 0x0000680007047a25 */ /* 0x000fc800078e0004 */
[----:B------:R-:W-:Y:S01]  /*1110*/  IMAD R0, R0, c[0x0][0x1a0], RZ ;  /* 0x0000680000007a24 */ /* 0x000fe200078e02ff */
[----:B--2---:R-:W-:-:S03]  /*1120*/  LEA R16, P0, R4, c[0x0][0x188], 0x1 ;  /* 0x0000620004107a11 */ /* 0x004fc600078008ff */
[----:B------:R-:W-:-:S04]  /*1130*/  IMAD R7, R7, c[0x0][0x1a4], R0 ;  /* 0x0000690007077a24 */ /* 0x000fc800078e0200 */
[----:B------:R-:W-:-:S05]  /*1140*/  IMAD.IADD R5, R5, 0x1, R7 ;  /* 0x0000000105057824 */ /* 0x000fca00078e0207 */
[----:B------:R-:W-:-:S05]  /*1150*/  LEA.HI.X R17, R4, c[0x0][0x18c], R5, 0x1, P0 ;  /* 0x0000630004117a11 */ /* 0x000fca00000f0c05 */
[----:B---3--:R2:W-:Y:S02]  /*1160*/  STG.E.128 [R16.64], R12 ;  /* 0x0000000c10007986 */ /* 0x0085e4000c101d04 */
.L_x_2241:
[----:B------:R-:W-:Y:S05]  /*1170*/  BSYNC B0 ;  /* 0x0000000000007941 */ /* 0x000fea0003800000 */
.L_x_2240:
[----:B-12---:R-:W1:Y:S01]  /*1180*/  LDS.128 R4, [R6+0x8400] ;  /* 0x0084000006047984 */ /* 0x006e620000000c00 */
[----:B------:R-:W-:Y:S01]  /*1190*/  BSSY B0, `(.L_x_2242) ;  /* 0x000000d000007945 */ /* 0x000fe20003800000 */
[----:B------:R-:W-:Y:S05]  /*11a0*/  @P3 BRA `(.L_x_2243) ;  /* 0x000000b000003947 */ /* 0x000fea0003800000 */
[----:B---3--:R-:W-:Y:S01]  /*11b0*/  IADD3 R15, P0, R36, 0x20, RZ ;  /* 0x00000020240f7810 */ /* 0x008fe20007f1e0ff */
        /* <DEDUP_REMOVED lines=9> */
[----:B-1----:R1:W-:Y:S02]  /*1250*/  STG.E.128 [R14.64], R4 ;  /* 0x000000040e007986 */ /* 0x0023e4000c101d04 */
.L_x_2243:
[----:B------:R-:W-:Y:S05]  /*1260*/  BSYNC B0 ;  /* 0x0000000000007941 */ /* 0x000fea0003800000 */
.L_x_2242:
[----:B------:R-:W-:Y:S05]  /*1270*/  @P4 EXIT ;  /* 0x000000000000494d */ /* 0x000fea0003800000 */
[----:B-1----:R-:W-:Y:S01]  /*1280*/  IADD3 R5, P0, R36, 0x30, RZ ;  /* 0x0000003024057810 */ /* 0x002fe20007f1e0ff */
[----:B------:R-:W-:-:S04]  /*1290*/  IMAD.MOV.U32 R2, RZ, RZ, R38 ;  /* 0x000000ffff027224 */ /* 0x000fc800078e0026 */
        /* <DEDUP_REMOVED lines=9> */
.L_x_2244:
        /* <DEDUP_REMOVED lines=13> */
.L_x_2346:


//--------------------- .text._ZN7cutlass13device_kernelIN5flash19enable_sm80_to_sm89INS1_16FlashAttnBwdSm80INS1_25CollectiveMainloopBwdSm80ILi2ELi2EN4cute5tupleIJNS5_1CILi64EEENS7_ILi128EEES9_EEENS_6half_tEfNS_4arch4Sm80ELb1ELb0ELb1ELb1ELb1ELb0ELb0ELb0ELi2ELi2ELi2ELi2ELb0EEENS1_24CollectiveEpilogueBwdGQAISA_fSD_Li256ELb1ELb1EEENS1_25SingleTileBwdLPTSchedulerILb1ELi128ELb1EEEEEEEEEvNT_6ParamsE --------------------------
	.section	.text._ZN7cutlass13device_kernelIN5flash19enable_sm80_to_sm89INS1_16FlashAttnBwdSm80INS1_25CollectiveMainloopBwdSm80ILi2ELi2EN4cute5tupleIJNS5_1CILi64EEENS7_ILi128EEES9_EEENS_6half_tEfNS_4arch4Sm80ELb1ELb0ELb1ELb1ELb1ELb0ELb0ELb0ELi2ELi2ELi2ELi2ELb0EEENS1_24CollectiveEpilogueBwdGQAISA_fSD_Li256ELb1ELb1EEENS1_25SingleTileBwdLPTSchedulerILb1ELi128ELb1EEEEEEEEEvNT_6ParamsE,"ax",@progbits
	.sectioninfo	@"SHI_REGISTERS=255"
	.align	128
.text._ZN7cutlass13device_kernelIN5flash19enable_sm80_to_sm89INS1_16FlashAttnBwdSm80INS1_25CollectiveMainloopBwdSm80ILi2ELi2EN4cute5tupleIJNS5_1CILi64EEENS7_ILi128EEES9_EEENS_6half_tEfNS_4arch4Sm80ELb1ELb0ELb1ELb1ELb1ELb0ELb0ELb0ELi2ELi2ELi2ELi2ELb0EEENS1_24CollectiveEpilogueBwdGQAISA_fSD_Li256ELb1ELb1EEENS1_25SingleTileBwdLPTSchedulerILb1ELi128ELb1EEEEEEEEEvNT_6ParamsE:
        .type           _ZN7cutlass13device_kernelIN5flash19enable_sm80_to_sm89INS1_16FlashAttnBwdSm80INS1_25CollectiveMainloopBwdSm80ILi2ELi2EN4cute5tupleIJNS5_1CILi64EEENS7_ILi128EEES9_EEENS_6half_tEfNS_4arch4Sm80ELb1ELb0ELb1ELb1ELb1ELb0ELb0ELb0ELi2ELi2ELi2ELi2ELb0EEENS1_24CollectiveEpilogueBwdGQAISA_fSD_Li256ELb1ELb1EEENS1_25SingleTileBwdLPTSchedulerILb1ELi128ELb1EEEEEEEEEvNT_6ParamsE,@function
        .size           _ZN7cutlass13device_kernelIN5flash19enable_sm80_to_sm89INS1_16FlashAttnBwdSm80INS1_25CollectiveMainloopBwdSm80ILi2ELi2EN4cute5tupleIJNS5_1CILi64EEENS7_ILi128EEES9_EEENS_6half_tEfNS_4arch4Sm80ELb1ELb0ELb1ELb1ELb1ELb0ELb0ELb0ELi2ELi2ELi2ELi2ELb0EEENS1_24CollectiveEpilogueBwdGQAISA_fSD_Li256ELb1ELb1EEENS1_25SingleTileBwdLPTSchedulerILb1ELi128ELb1EEEEEEEEEvNT_6ParamsE,(.L_x_2347 - _ZN7cutlass13device_kernelIN5flash19enable_sm80_to_sm89INS1_16FlashAttnBwdSm80INS1_25CollectiveMainloopBwdSm80ILi2ELi2EN4cute5tupleIJNS5_1CILi64EEENS7_ILi128EEES9_EEENS_6half_tEfNS_4arch4Sm80ELb1ELb0ELb1ELb1ELb1ELb0ELb0ELb0ELi2ELi2ELi2ELi2ELb0EEENS1_24CollectiveEpilogueBwdGQAISA_fSD_Li256ELb1ELb1EEENS1_25SingleTileBwdLPTSchedulerILb1ELi128ELb1EEEEEEEEEvNT_6ParamsE)
        .other          _ZN7cutlass13device_kernelIN5flash19enable_sm80_to_sm89INS1_16FlashAttnBwdSm80INS1_25CollectiveMainloopBwdSm80ILi2ELi2EN4cute5tupleIJNS5_1CILi64EEENS7_ILi128EEES9_EEENS_6half_tEfNS_4arch4Sm80ELb1ELb0ELb1ELb1ELb1ELb0ELb0ELb0ELi2ELi2ELi2ELi2ELb0EEENS1_24CollectiveEpilogueBwdGQAISA_fSD_Li256ELb1ELb1EEENS1_25SingleTileBwdLPTSchedulerILb1ELi128ELb1EEEEEEEEEvNT_6ParamsE,@"STO_CUDA_ENTRY STV_DEFAULT"
_ZN7cutlass13device_kernelIN5flash19enable_sm80_to_sm89INS1_16FlashAttnBwdSm80INS1_25CollectiveMainloopBwdSm80ILi2ELi2EN4cute5tupleIJNS5_1CILi64EEENS7_ILi128EEES9_EEENS_6half_tEfNS_4arch4Sm80ELb1ELb0ELb1ELb1ELb1ELb0ELb0ELb0ELi2ELi2ELi2ELi2ELb0EEENS1_24CollectiveEpilogueBwdGQAISA_fSD_Li256ELb1ELb1EEENS1_25SingleTileBwdLPTSchedulerILb1ELi128ELb1EEEEEEEEEvNT_6ParamsE:
        /* <DEDUP_REMOVED lines=30> */
.L_x_2246:
[----:B------:R-:W-:Y:S02]  /*01e0*/  ULDC UR9, c[0x0][0x3b4] ;  /* 0x0000ed0000097ab9 */ /* 0x000fe40000000800 */
[----:B------:R-:W-:Y:S02]  /*01f0*/  UISETP.NE.AND UP0, UPT, UR9, 0x1, UPT ;  /* 0x000000010900788c */ /* 0x000fe4000bf05270 */
[----:B------:R-:W-:Y:S02]  /*0200*/  ULDC.64 UR4, c[0x0][0x3b8] ;  /* 0x0000ee0000047ab9 */ /* 0x000fe40000000a00 */
[----:B------:R-:W-:Y:S02]  /*0210*/  UIMAD.WIDE.U32 UR10, UR8, UR4, URZ ;  /* 0x00000004080a72a5 */ /* 0x000fe4000f8e003f */
[----:B------:R-:W-:-:S05]  /*0220*/  UMOV UR6, UR8 ;  /* 0x0000000800067c82 */ /* 0x000fca0008000000 */
[----:B------:R-:W-:-:S04]  /*0230*/  @UP0 USHF.R.U32.HI UR6, URZ, UR5, UR11 ;  /* 0x000000053f060299 */ /* 0x000fc8000801160b */
[----:B------:R-:W-:-:S04]  /*0240*/  UIMAD UR9, UR6, UR9, URZ ;  /* 0x00000009060972a4 */ /* 0x000fc8000f8e023f */
.L_x_2247:
        /* <DEDUP_REMOVED lines=22> */
.L_x_2248:
        /* <DEDUP_REMOVED lines=14> */
.L_x_2250:
[----:B------:R-:W-:Y:S02]  /*0490*/  ULDC UR5, c[0x0][0x3dc] ;  /* 0x0000f70000057ab9 */ /* 0x000fe40000000800 */
.L_x_2249:
        /* <DEDUP_REMOVED lines=9> */
.L_x_2245:
        /* <DEDUP_REMOVED lines=21> */
.L_x_2252:
[----:B------:R-:W-:Y:S02]  /*0680*/  ULDC UR9, c[0x0][0x3b4] ;  /* 0x0000ed0000097ab9 */ /* 0x000fe40000000800 */
[----:B------:R-:W-:Y:S02]  /*0690*/  UISETP.NE.AND UP0, UPT, UR9, 0x1, UPT ;  /* 0x000000010900788c */ /* 0x000fe4000bf05270 */
[----:B------:R-:W-:Y:S02]  /*06a0*/  ULDC.64 UR4, c[0x0][0x3b8] ;  /* 0x0000ee0000047ab9 */ /* 0x000fe40000000a00 */
[----:B------:R-:W-:Y:S02]  /*06b0*/  UIMAD.WIDE.U32 UR10, UR8, UR4, URZ ;  /* 0x00000004080a72a5 */ /* 0x000fe4000f8e003f */
[----:B------:R-:W-:-:S05]  /*06c0*/  UMOV UR6, UR8 ;  /* 0x0000000800067c82 */ /* 0x000fca0008000000 */
[----:B------:R-:W-:-:S04]  /*06d0*/  @UP0 USHF.R.U32.HI UR6, URZ, UR5, UR11 ;  /* 0x000000053f060299 */ /* 0x000fc8000801160b */
[----:B------:R-:W-:-:S04]  /*06e0*/  UIMAD UR9, UR6, UR9, URZ ;  /* 0x00000009060972a4 */ /* 0x000fc8000f8e023f */
.L_x_2253:
        /* <DEDUP_REMOVED lines=22> */
.L_x_2254:
        /* <DEDUP_REMOVED lines=14> */
.L_x_2256:
[----:B------:R-:W-:Y:S02]  /*0930*/  ULDC UR5, c[0x0][0x3dc] ;  /* 0x0000f70000057ab9 */ /* 0x000fe40000000800 */
.L_x_2255:
        /* <DEDUP_REMOVED lines=8> */
.L_x_2251:
        /* <DEDUP_REMOVED lines=46> */
[----:B-----5:R1:W2:Y:S02]  /*0ca0*/  @P1 R2UR UR13, R6 ;  /* 0x00000000060d13c2 */ /* 0x0202a400000e0000 */
[----:B------:R-:W-:Y:S02]  /*0cb0*/  @UP2 UMOV UR9, UR6 ;  /* 0x0000000600092c82 */ /* 0x000fe40008000000 */
[----:B------:R-:W-:-:S02]  /*0cc0*/  UMOV UR8, URZ ;  /* 0x0000003f00087c82 */ /* 0x000fc40008000000 */
        /* <DEDUP_REMOVED lines=10> */
.L_x_2257:
        /* <DEDUP_REMOVED lines=8> */
[----:B---3--:R3:W4:Y:S01]  /*0df0*/  R2UR UR12, R0 ;  /* 0x00000000000c73c2 */ /* 0x00872200000e0000 */
[----:B------:R-:W-:Y:S05]  /*0e00*/  BRA `(.L_x_2259) ;  /* 0x0000006000007947 */ /* 0x000fea0003800000 */
.L_x_2258:
[----:B------:R-:W-:Y:S05]  /*0e10*/  @!P2 BRA `(.L_x_2259) ;  /* 0x000000500000a947 */ /* 0x000fea0003800000 */
[----:B------:R3:W4:Y:S04]  /*0e20*/  LDG.E R0, [R2.64] ;  /* 0x0000001202007981 */ /* 0x000728000c1e1900 */
[----:B---3--:R-:W3:Y:S01]  /*0e30*/  LDG.E R2, [R2.64+0x4] ;  /* 0x0000041202027981 */ /* 0x008ee2000c1e1900 */
[----:B----4-:R-:W4:Y:S08]  /*0e40*/  R2UR UR12, R0 ;  /* 0x00000000000c73c2 */ /* 0x010f3000000e0000 */
[----:B---3--:R-:W4:Y:S02]  /*0e50*/  R2UR UR4, R2 ;  /* 0x00000000020473c2 */ /* 0x008f2400000e0000 */
[----:B----4-:R-:W-:-:S06]  /*0e60*/  UIADD3 UR12, -UR12, UR4, URZ ;  /* 0x000000040c0c7290 */ /* 0x010fcc000fffe13f */
.L_x_2259:
[----:B------:R-:W-:Y:S01]  /*0e70*/  USHF.L.U32 UR10, UR15, 0x7, URZ ;  /* 0x000000070f0a7899 */ /* 0x000fe2000800063f */
[----:B------:R-:W-:Y:S01]  /*0e80*/  PLOP3.LUT P0, PT, PT, PT, PT, 0x80, 0x0 ;  /* 0x000000000000781c */ /* 0x000fe20003f0f070 */
[----:B------:R-:W-:Y:S01]  /*0e90*/  ULDC UR4, c[0x0][0x2a4] ;  /* 0x0000a90000047ab9 */ /* 0x000fe20000000800 */
[----:B------:R-:W-:Y:S01]  /*0ea0*/  CS2R R150, SRZ ;  /* 0x0000000000967805 */ /* 0x000fe2000001ff00 */
[----:B--2-4-:R-:W-:Y:S01]  /*0eb0*/  UIADD3 UR6, UR10, UR13, -UR12 ;  /* 0x0000000d0a067290 */ /* 0x014fe2000fffe80c */
        /* <DEDUP_REMOVED lines=76> */
[----:B------:R-:W-:Y:S01]  /*1380*/  USHF.R.S32.HI UR22, URZ, 0x1f, UR16 ;  /* 0x0000001f3f167899 */ /* 0x000fe20008011410 */
[--C-:B------:R-:W-:Y:S01]  /*1390*/  SHF.R.S32.HI R32, RZ, 0x1f, R31.reuse ;  /* 0x0000001fff207819 */ /* 0x100fe2000001141f */
[----:B------:R-:W-:Y:S01]  /*13a0*/  ULDC.64 UR4, c[0x0][0x270] ;  /* 0x00009c0000047ab9 */ /* 0x000fe20000000a00 */
[----:B------:R-:W-:Y:S01]  /*13b0*/  SHF.R.S32.HI R2, RZ, 0x1f, R31 ;  /* 0x0000001fff027819 */ /* 0x000fe2000001141f */
[----:B------:R-:W-:Y:S01]  /*13c0*/  UIMAD UR4, UR22, UR4, URZ ;  /* 0x00000004160472a4 */ /* 0x000fe2000f8e023f */
[CC--:B------:R-:W-:Y:S01]  /*13d0*/  LEA.HI R28, R32.reuse, R31.reuse, RZ, 0x3 ;  /* 0x0000001f201c7211 */ /* 0x0c0fe200078f18ff */
[----:B------:R-:W-:Y:S01]  /*13e0*/  ULDC.64 UR6, c[0x0][0x248] ;  /* 0x0000920000067ab9 */ /* 0x000fe20000000a00 */
[C---:B------:R-:W-:Y:S01]  /*13f0*/  IMAD.SHL.U32 R4, R31.reuse, 0x4, RZ ;  /* 0x000000041f047824 */ /* 0x040fe200078e00ff */
[----:B------:R-:W-:Y:S01]  /*1400*/  UIMAD UR21, UR16, UR5, UR4 ;  /* 0x00000005101572a4 */ /* 0x000fe2000f8e0204 */
[----:B------:R-:W-:Y:S01]  /*1410*/  SHF.R.S32.HI R36, RZ, 0x3, R28 ;  /* 0x00000003ff247819 */ /* 0x000fe2000001141c */
[----:B------:R-:W-:Y:S01]  /*1420*/  USHF.L.U32 UR5, UR17, 0x7, URZ ;  /* 0x0000000711057899 */ /* 0x000fe2000800063f */
[----:B------:R-:W-:Y:S01]  /*1430*/  LEA.HI R8, R32, R31, RZ, 0x6 ;  /* 0x0000001f20087211 */ /* 0x000fe200078f30ff */
[----:B------:R-:W-:Y:S01]  /*1440*/  UISETP.NE.AND UP0, UPT, UR6, 0x1, UPT ;  /* 0x000000010600788c */ /* 0x000fe2000bf05270 */
[----:B------:R-:W-:Y:S01]  /*1450*/  SHF.R.S32.HI R14, RZ, 0x1f, R36 ;  /* 0x0000001fff0e7819 */ /* 0x000fe20000011424 */
[----:B------:R-:W-:Y:S01]  /*1460*/  UIMAD.WIDE.U32 UR6, UR16, UR7, URZ ;  /* 0x00000007100672a5 */ /* 0x000fe2000f8e003f */
[----:B------:R-:W-:Y:S01]  /*1470*/  SHF.R.S32.HI R24, RZ, 0x6, R8 ;  /* 0x00000006ff187819 */ /* 0x000fe20000011408 */
[----:B---3--:R-:W-:Y:S01]  /*1480*/  IMAD.U32 R0, RZ, RZ, UR5 ;  /* 0x00000005ff007e24 */ /* 0x008fe2000f8e00ff */
[C---:B------:R-:W-:Y:S01]  /*1490*/  IADD3 R26, P0, R31.reuse, UR5, RZ ;  /* 0x000000051f1a7c10 */ /* 0x040fe2000ff1e0ff */
[----:B------:R-:W-:Y:S01]  /*14a0*/  ULDC UR4, c[0x0][0x250] ;  /* 0x0000940000047ab9 */ /* 0x000fe20000000800 */
[----:B------:R-:W-:Y:S01]  /*14b0*/  IMAD.U32 R8, RZ, RZ, UR15 ;  /* 0x0000000fff087e24 */ /* 0x000fe2000f8e00ff */
[----:B------:R-:W-:Y:S01]  /*14c0*/  UMOV UR28, UR16 ;  /* 0x00000010001c7c82 */ /* 0x000fe20008000000 */
[----:B------:R-:W-:Y:S01]  /*14d0*/  LEA.HI.X.SX32 R27, R0, R2, 0x1, P0 ;  /* 0x00000002001b7211 */ /* 0x000fe200000f0eff */
[----:B------:R-:W-:Y:S01]  /*14e0*/  USHF.R.S32.HI UR27, URZ, 0x1f, UR17 ;  /* 0x0000001f3f1b7899 */ /* 0x000fe20008011411 */
[----:B------:R-:W-:Y:S01]  /*14f0*/  LOP3.LUT R0, R28, 0xfffffff8, RZ, 0xc0, !PT ;  /* 0xfffffff81c007812 */ /* 0x000fe200078ec0ff */
[----:B------:R-:W-:Y:S01]  /*1500*/  @UP0 USHF.R.U32.HI UR28, URZ, UR4, UR7 ;  /* 0x000000043f1c0299 */ /* 0x000fe20008011607 */
[----:B------:R-:W-:Y:S01]  /*1510*/  IADD3 R2, P0, R4, UR17, RZ ;  /* 0x0000001104027c10 */ /* 0x000fe2000ff1e0ff */
[----:B------:R-:W-:Y:S01]  /*1520*/  IMAD.SHL.U32 R29, R24, 0x200, RZ ;  /* 0x00000200181d7824 */ /* 0x000fe200078e00ff */
[----:B------:R-:W-:Y:S01]  /*1530*/  ULDC.64 UR6, c[0x0][0x1e0] ;  /* 0x0000780000067ab9 */ /* 0x000fe20000000a00 */
[----:B------:R-:W-:Y:S01]  /*1540*/  IMAD.IADD R18, R31, 0x1, -R0 ;  /* 0x000000011f127824 */ /* 0x000fe200078e0a00 */
[----:B------:R-:W-:Y:S01]  /*1550*/  USHF.R.S32.HI UR20, URZ, 0x1f, UR28 ;  /* 0x0000001f3f147899 */ /* 0x000fe2000801141c */
[----:B------:R-:W-:Y:S01]  /*1560*/  LEA.HI.X.SX32 R3, R4, UR27, 0x1, P0 ;  /* 0x0000001b04037c11 */ /* 0x000fe200080f0eff */
[----:B------:R-:W-:Y:S01]  /*1570*/  ULDC.64 UR4, c[0x0][0x1b0] ;  /* 0x00006c0000047ab9 */ /* 0x000fe20000000a00 */
[----:B------:R-:W-:Y:S01]  /*1580*/  IMAD.SHL.U32 R16, R18, 0x8, RZ ;  /* 0x0000000812107824 */ /* 0x000fe200078e00ff */
[----:B------:R-:W-:Y:S01]  /*1590*/  UIMAD UR6, UR20, UR6, URZ ;  /* 0x00000006140672a4 */ /* 0x000fe2000f8e023f */
[----:B------:R-:W-:Y:S01]  /*15a0*/  IMAD.U32 R4, RZ, RZ, UR16 ;  /* 0x00000010ff047e24 */ /* 0x000fe2000f8e00ff */
[----:B------:R-:W-:Y:S01]  /*15b0*/  UIMAD UR4, UR20, UR4, URZ ;  /* 0x00000004140472a4 */ /* 0x000fe2000f8e023f */
[----:B------:R-:W-:Y:S01]  /*15c0*/  IMAD.U32 R0, RZ, RZ, UR16 ;  /* 0x00000010ff007e24 */ /* 0x000fe2000f8e00ff */
[----:B------:R-:W-:Y:S01]  /*15d0*/  SHF.R.S32.HI R17, RZ, 0x1f, R16 ;  /* 0x0000001fff117819 */ /* 0x000fe20000011410 */
[----:B-1----:R-:W-:Y:S01]  /*15e0*/  IMAD.U32 R6, RZ, RZ, UR28 ;  /* 0x0000001cff067e24 */ /* 0x002fe2000f8e00ff */
[----:B------:R-:W-:Y:S01]  /*15f0*/  UIMAD UR26, UR28, UR7, UR6 ;  /* 0x000000071c1a72a4 */ /* 0x000fe2000f8e0206 */
[--C-:B------:R-:W-:Y:S01]  /*1600*/  IMAD.WIDE.U32 R4, R4, c[0x0][0x270], R2.reuse ;  /* 0x00009c0004047a25 */ /* 0x100fe200078e0002 */
[----:B------:R-:W-:Y:S01]  /*1610*/  UIMAD UR17, UR28, UR5, UR4 ;  /* 0x000000051c1172a4 */ /* 0x000fe2000f8e0204 */
[----:B------:R-:W-:Y:S01]  /*1620*/  IADD3 R30, R16, 0x40, RZ ;  /* 0x00000040101e7810 */ /* 0x000fe20007ffe0ff */
[----:B------:R-:W-:Y:S01]  /*1630*/  USEL UR27, UR14, URZ, !UP1 ;  /* 0x0000003f0e1b7287 */ /* 0x000fe2000c800000 */
[----:B------:R-:W-:Y:S01]  /*1640*/  IMAD.WIDE.U32 R22, R0, c[0x0][0x288], R2 ;  /* 0x0000a20000167a25 */ /* 0x000fe200078e0002 */
[----:B------:R-:W-:Y:S01]  /*1650*/  IADD3 R21, R5, UR21, RZ ;  /* 0x0000001505157c10 */ /* 0x000fe2000fffe0ff */
[----:B------:R-:W-:Y:S01]  /*1660*/  USHF.R.S32.HI UR20, URZ, 0x1f, UR14 ;  /* 0x0000001f3f147899 */ /* 0x000fe2000801140e */
[----:B------:R-:W-:Y:S01]  /*1670*/  ISETP.GE.AND P2, PT, R16, c[0x0][0x1cc], PT ;  /* 0x0000730010007a0c */ /* 0x000fe20003f46270 */
[--C-:B------:R-:W-:Y:S01]  /*1680*/  IMAD.WIDE.U32 R2, R6, c[0x0][0x1e0], R16.reuse ;  /* 0x0000780006027a25 */ /* 0x100fe200078e0010 */
[----:B------:R-:W-:Y:S01]  /*1690*/  ULDC.64 UR6, c[0x0][0x1e8] ;  /* 0x00007a0000067ab9 */ /* 0x000fe20000000a00 */
[----:B------:R-:W-:Y:S01]  /*16a0*/  ISETP.GE.AND P1, PT, R30, c[0x0][0x1cc], PT ;  /* 0x000073001e007a0c */ /* 0x000fe20003f26270 */
[----:B------:R-:W-:Y:S01]  /*16b0*/  USEL UR21, UR20, URZ, !UP1 ;  /* 0x0000003f14157287 */ /* 0x000fe2000c800000 */
[----:B------:R-:W-:Y:S01]  /*16c0*/  IMAD.WIDE.U32 R6, R6, c[0x0][0x1b0], R16 ;  /* 0x00006c0006067a25 */ /* 0x000fe200078e0010 */
[----:B------:R-:W-:Y:S01]  /*16d0*/  IADD3 R5, R3, UR26, RZ ;  /* 0x0000001a03057c10 */ /* 0x000fe2000fffe0ff */
[----:B------:R-:W-:Y:S01]  /*16e0*/  ULDC.64 UR4, c[0x0][0x1b8] ;  /* 0x00006e0000047ab9 */ /* 0x000fe20000000a00 */
[----:B------:R-:W-:Y:S01]  /*16f0*/  STL [R1+0x10], R36 ;  /* 0x0000102401007387 */ /* 0x000fe20000100800 */
[----:B------:R-:W-:Y:S01]  /*1700*/  IMAD.MOV.U32 R20, RZ, RZ, R4 ;  /* 0x000000ffff147224 */ /* 0x000fe200078e0004 */
[----:B------:R-:W-:Y:S01]  /*1710*/  IADD3 R3, R7, UR17, RZ ;  /* 0x0000001107037c10 */ /* 0x000fe2000fffe0ff */
[----:B------:R-:W-:Y:S01]  /*1720*/  IMAD.MOV.U32 R4, RZ, RZ, R2 ;  /* 0x000000ffff047224 */ /* 0x000fe200078e0002 */
[----:B------:R-:W-:Y:S01]  /*1730*/  UIMAD UR6, UR21, UR6, URZ ;  /* 0x00000006150672a4 */ /* 0x000fe2000f8e023f */
[----:B------:R-:W-:Y:S01]  /*1740*/  IMAD.U32 R0, RZ, RZ, UR27 ;  /* 0x0000001bff007e24 */ /* 0x000fe2000f8e00ff */
[----:B------:R-:W-:Y:S01]  /*1750*/  UIMAD UR4, UR21, UR4, URZ ;  /* 0x00000004150472a4 */ /* 0x000fe2000f8e023f */
[----:B------:R-:W-:Y:S01]  /*1760*/  IMAD.MOV.U32 R2, RZ, RZ, R6 ;  /* 0x000000ffff027224 */ /* 0x000fe200078e0006 */
[----:B------:R-:W-:Y:S01]  /*1770*/  UIMAD UR6, UR27, UR7, UR6 ;  /* 0x000000071b0672a4 */ /* 0x000fe2000f8e0206 */
[----:B------:R-:W-:Y:S01]  /*1780*/  IMAD.WIDE.U32 R6, R0, c[0x0][0x1e8], R4 ;  /* 0x00007a0000067a25 */ /* 0x000fe200078e0004 */
[----:B------:R-:W-:-:S02]  /*1790*/  UIMAD UR4, UR27, UR5, UR4 ;  /* 0x000000051b0472a4 */ /* 0x000fc4000f8e0204 */
[----:B------:R-:W-:Y:S01]  /*17a0*/  UIADD3 UR17, -UR10, UR12, URZ ;  /* 0x0000000c0a117290 */ /* 0x000fe2000fffe13f */
[----:B------:R-:W-:Y:S01]  /*17b0*/  IMAD.WIDE.U32 R4, R0, c[0x0][0x1b8], R2 ;  /* 0x00006e0000047a25 */ /* 0x000fe200078e0002 */
[C---:B------:R-:W-:Y:S01]  /*17c0*/  IADD3 R2, P0, R36.reuse, UR24, RZ ;  /* 0x0000001824027c10 */ /* 0x040fe2000ff1e0ff */
[----:B------:R-:W-:Y:S01]  /*17d0*/  UMOV UR24, 0x6 ;  /* 0x0000000600187882 */ /* 0x000fe20000000000 */
[----:B------:R-:W-:Y:S01]  /*17e0*/  IADD3 R7, R7, UR6, RZ ;  /* 0x0000000607077c10 */ /* 0x000fe2000fffe0ff */
[----:B------:R-:W-:Y:S01]  /*17f0*/  IMAD.SHL.U32 R0, R36, 0x40, RZ ;  /* 0x0000004024007824 */ /* 0x000fe200078e00ff */
[----:B------:R-:W-:Y:S01]  /*1800*/  IADD3.X R3, R14, UR25, RZ, P0, !PT ;  /* 0x000000190e037c10 */ /* 0x000fe200087fe4ff */
[----:B------:R-:W-:Y:S01]  /*1810*/  USEL UR20, UR20, URZ, !UP2 ;  /* 0x0000003f14147287 */ /* 0x000fe2000d000000 */
[----:B------:R-:W-:Y:S01]  /*1820*/  IADD3 R5, R5, UR4, RZ ;  /* 0x0000000405057c10 */ /* 0x000fe2000fffe0ff */
[----:B------:R-:W-:Y:S01]  /*1830*/  ULDC.64 UR4, c[0x0][0x1d8] ;  /* 0x0000760000047ab9 */ /* 0x000fe20000000a00 */
[----:B------:R-:W-:Y:S01]  /*1840*/  LOP3.LUT R0, R0, 0x1c0, RZ, 0xc0, !PT ;  /* 0x000001c000007812 */ /* 0x000fe200078ec0ff */
[----:B------:R-:W-:Y:S01]  /*1850*/  IMAD.WIDE R2, R8, 0x80, R2 ;  /* 0x0000008008027825 */ /* 0x000fe200078e0202 */
[----:B------:R-:W-:Y:S01]  /*1860*/  IADD3 R13, -R36, UR17, RZ ;  /* 0x00000011240d7c10 */ /* 0x000fe2000fffe1ff */
[----:B------:R-:W-:Y:S01]  /*1870*/  USHF.L.U32 UR6, UR4, 0x6, URZ ;  /* 0x0000000604067899 */ /* 0x000fe2000800063f */
[----:B------:R-:W-:Y:S01]  /*1880*/  LOP3.LUT R9, R0, 0x38, R16, 0xf8, !PT ;  /* 0x0000003800097812 */ /* 0x000fe200078ef810 */
[----:B------:R-:W-:Y:S01]  /*1890*/  USHF.L.U64.HI UR5, UR4, UR24, UR5 ;  /* 0x0000001804057299 */ /* 0x000fe20008010205 */
[----:B------:R-:W-:Y:S01]  /*18a0*/  SHF.R.U32.HI R0, RZ, 0x3, R0 ;  /* 0x00000003ff007819 */ /* 0x000fe20000011600 */
[C---:B------:R-:W-:Y:S01]  /*18b0*/  IMAD.WIDE.U32 R6, R2.reuse, c[0x0][0x1d8], R6 ;  /* 0x0000760002067a25 */ /* 0x040fe200078e0006 */
[----:B------:R-:W-:Y:S01]  /*18c0*/  ISETP.LT.OR P3, PT, R13, 0x1, P2 ;  /* 0x000000010d00780c */ /* 0x000fe20001761670 */
[----:B------:R-:W-:Y:S01]  /*18d0*/  UIADD3 UR4, UP0, UR6, 0x80, URZ ;  /* 0x0000008006047890 */ /* 0x000fe2000ff1e03f */
[----:B------:R-:W-:Y:S01]  /*18e0*/  LOP3.LUT R12, R29, R9, R0, 0xf6, !PT ;  /* 0x000000091d0c7212 */ /* 0x000fe200078ef600 */
[----:B------:R-:W-:Y:S01]  /*18f0*/  IMAD R0, R3, c[0x0][0x1d8], RZ ;  /* 0x0000760003007a24 */ /* 0x000fe200078e02ff */
[----:B------:R-:W-:Y:S01]  /*1900*/  ISETP.LT.OR P6, PT, R13, 0x1, P1 ;  /* 0x000000010d00780c */ /* 0x000fe20000fc1670 */
[----:B------:R-:W-:Y:S01]  /*1910*/  IMAD R3, R3, c[0x0][0x1a8], RZ ;  /* 0x00006a0003037a24 */ /* 0x000fe200078e02ff */
[----:B------:R-:W-:Y:S01]  /*1920*/  ISETP.LT.OR P5, PT, R13, 0x21, P2 ;  /* 0x000000210d00780c */ /* 0x000fe200017a1670 */
[C---:B------:R-:W-:Y:S01]  /*1930*/  IMAD R0, R2.reuse, c[0x0][0x1dc], R0 ;  /* 0x0000770002007a24 */ /* 0x040fe200078e0200 */
[----:B------:R-:W-:Y:S01]  /*1940*/  UIADD3.X UR7, URZ, UR5, URZ, UP0, !UPT ;  /* 0x000000053f077290 */ /* 0x000fe200087fe43f */
[C---:B------:R-:W-:Y:S01]  /*1950*/  IMAD R11, R2.reuse, c[0x0][0x1ac], R3 ;  /* 0x00006b00020b7a24 */ /* 0x040fe200078e0203 */
[----:B------:R-:W-:Y:S01]  /*1960*/  USEL UR21, UR14, URZ, !UP2 ;  /* 0x0000003f0e157287 */ /* 0x000fe2000d000000 */
[----:B------:R-:W-:Y:S01]  /*1970*/  IMAD.WIDE.U32 R8, R2, c[0x0][0x1a8], R4 ;  /* 0x00006a0002087a25 */ /* 0x000fe200078e0004 */
[----:B------:R-:W-:-:S03]  /*1980*/  LEA R2, P0, R6, c[0x0][0x1c0], 0x1 ;  /* 0x0000700006027a11 */ /* 0x000fc600078008ff */
[----:B------:R-:W-:Y:S02]  /*1990*/  IMAD.IADD R0, R7, 0x1, R0 ;  /* 0x0000000107007824 */ /* 0x000fe400078e0200 */
[----:B------:R-:W-:Y:S02]  /*19a0*/  IMAD.SHL.U32 R12, R12, 0x2, RZ ;  /* 0x000000020c0c7824 */ /* 0x000fe400078e00ff */
[----:B------:R-:W-:Y:S01]  /*19b0*/  IMAD.U32 R10, RZ, RZ, UR6 ;  /* 0x00000006ff0a7e24 */ /* 0x000fe2000f8e00ff */
[----:B------:R-:W-:Y:S01]  /*19c0*/  LEA.HI.X R3, R6, c[0x0][0x1c4], R0, 0x1, P0 ;  /* 0x0000710006037a11 */ /* 0x000fe200000f0c00 */
[----:B------:R-:W-:Y:S01]  /*19d0*/  IMAD.IADD R0, R9, 0x1, R11 ;  /* 0x0000000109007824 */ /* 0x000fe200078e020b */
[----:B------:R-:W-:Y:S01]  /*19e0*/  IADD3 R4, P0, R2, UR6, RZ ;  /* 0x0000000602047c10 */ /* 0x000fe2000ff1e0ff */
[----:B------:R-:W-:Y:S02]  /*19f0*/  IMAD.MOV.U32 R211, RZ, RZ, 0x10 ;  /* 0x00000010ffd37424 */ /* 0x000fe400078e00ff */
[----:B------:R-:W-:Y:S01]  /*1a00*/  @!PT LDS RZ, [RZ] ;  /* 0x00000000fffff984 */ /* 0x000fe20000000800 */
[----:B------:R-:W-:Y:S01]  /*1a10*/  @!PT LDS RZ, [RZ] ;  /* 0x00000000fffff984 */ /* 0x000fe20000000800 */
[----:B------:R-:W-:Y:S01]  /*1a20*/  @!PT LDS RZ, [RZ] ;  /* 0x00000000fffff984 */ /* 0x000fe20000000800 */
[----:B------:R1:W-:Y:S01]  /*1a30*/  LDGSTS.E.BYPASS.LTC128B.128 [R12+0x8080], [R2.64], !P3 ;  /* 0x08080000020c7fae */ /* 0x0003e2000d901d52 */
[----:B------:R-:W-:Y:S01]  /*1a40*/  IADD3.X R5, R3, UR5, RZ, P0, !PT ;  /* 0x0000000503057c10 */ /* 0x000fe200087fe4ff */
[----:B------:R-:W-:Y:S01]  /*1a50*/  IMAD.MOV.U32 R212, RZ, RZ, 0x20 ;  /* 0x00000020ffd47424 */ /* 0x000fe200078e00ff */
[----:B------:R-:W-:Y:S01]  /*1a60*/  LEA R6, P0, R8, c[0x0][0x190], 0x1 ;  /* 0x0000640008067a11 */ /* 0x000fe200078008ff */
[----:B------:R1:W-:Y:S01]  /*1a70*/  LDGSTS.E.BYPASS.LTC128B.128 [R12+0xc080], [R2.64+0x80], !P6 ;  /* 0x0c080080020c7fae */ /* 0x0003e2000f101d52 */
[----:B------:R-:W-:-:S02]  /*1a80*/  IADD3 R10, P4, P3, R10, 0x80, R2 ;  /* 0x000000800a0a7810 */ /* 0x000fc40007b9e002 */
[C---:B------:R-:W-:Y:S01]  /*1a90*/  ISETP.LT.OR P6, PT, R13.reuse, 0x21, P1 ;  /* 0x000000210d00780c */ /* 0x040fe20000fc1670 */
[----:B------:R2:W-:Y:S01]  /*1aa0*/  LDGSTS.E.BYPASS.LTC128B.128 [R12+0x9080], [R4.64], !P5 ;  /* 0x09080000040c7fae */ /* 0x0005e2000e901d52 */
[----:B------:R-:W-:Y:S02]  /*1ab0*/  LEA.HI.X R7, R8, c[0x0][0x194], R0, 0x1, P0 ;  /* 0x0000650008077a11 */ /* 0x000fe400000f0c00 */
[C---:B------:R-:W-:Y:S02]  /*1ac0*/  ISETP.LT.OR P5, PT, R13.reuse, 0x41, P2 ;  /* 0x000000410d00780c */ /* 0x040fe400017a1670 */
[----:B------:R-:W-:Y:S02]  /*1ad0*/  IADD3.X R11, RZ, UR5, R3, P4, P3 ;  /* 0x00000005ff0b7c10 */ /* 0x000fe4000a7e6403 */
[C---:B------:R-:W-:Y:S02]  /*1ae0*/  ISETP.LT.OR P4, PT, R13.reuse, 0x41, P1 ;  /* 0x000000410d00780c */ /* 0x040fe40000f81670 */
[----:B------:R-:W-:-:S02]  /*1af0*/  ISETP.LT.OR P3, PT, R13, 0x61, P2 ;  /* 0x000000610d00780c */ /* 0x000fc40001761670 */
[----:B------:R-:W-:Y:S01]  /*1b00*/  ISETP.LT.OR P2, PT, R13, 0x61, P1 ;  /* 0x000000610d00780c */ /* 0x000fe20000f41670 */
[----:B------:R3:W-:Y:S01]  /*1b10*/  LDGSTS.E.BYPASS.LTC128B.128 [R12+0xd080], [R10.64], !P6 ;  /* 0x0d0800000a0c7fae */ /* 0x0007e2000f101d52 */
[----:B------:R-:W-:Y:S02]  /*1b20*/  ISETP.GE.AND P6, PT, R16, c[0x0][0x16c], PT ;  /* 0x00005b0010007a0c */ /* 0x000fe40003fc6270 */
[----:B-1----:R-:W-:-:S04]  /*1b30*/  IADD3 R2, P0, R4, UR6, RZ ;  /* 0x0000000604027c10 */ /* 0x002fc8000ff1e0ff */
[----:B------:R-:W-:Y:S02]  /*1b40*/  IADD3.X R3, R5, UR5, RZ, P0, !PT ;  /* 0x0000000505037c10 */ /* 0x000fe400087fe4ff */
[----:B------:R-:W-:-:S03]  /*1b50*/  IADD3 R8, P0, R4, UR4, RZ ;  /* 0x0000000404087c10 */ /* 0x000fc6000ff1e0ff */
[----:B------:R1:W-:Y:S01]  /*1b60*/  LDGSTS.E.BYPASS.LTC128B.128 [R12+0xa080], [R2.64], !P5 ;  /* 0x0a080000020c7fae */ /* 0x0003e2000e901d52 */
[----:B------:R-:W-:Y:S02]  /*1b70*/  IADD3.X R9, R5, UR7, RZ, P0, !PT ;  /* 0x0000000705097c10 */ /* 0x000fe400087fe4ff */
[----:B--2---:R-:W-:-:S03]  /*1b80*/  IADD3 R4, P0, R2, UR6, RZ ;  /* 0x0000000602047c10 */ /* 0x004fc6000ff1e0ff */
[----:B------:R2:W-:Y:S01]  /*1b90*/  LDGSTS.E.BYPASS.LTC128B.128 [R12+0xe080], [R8.64], !P4 ;  /* 0x0e080000080c7fae */ /* 0x0005e2000e101d52 */
[----:B------:R-:W-:Y:S02]  /*1ba0*/  IADD3.X R5, R3, UR5, RZ, P0, !PT ;  /* 0x0000000503057c10 */ /* 0x000fe400087fe4ff */
[----:B---3--:R-:W-:-:S03]  /*1bb0*/  IADD3 R10, P0, R36, UR8, RZ ;  /* 0x00000008240a7c10 */ /* 0x008fc6000ff1e0ff */
[----:B------:R3:W-:Y:S01]  /*1bc0*/  LDGSTS.E.BYPASS.LTC128B.128 [R12+0xb080], [R4.64], !P3 ;  /* 0x0b080000040c7fae */ /* 0x0007e2000d901d52 */
[----:B------:R-:W-:Y:S02]  /*1bd0*/  IADD3.X R0, R14, UR9, RZ, P0, !PT ;  /* 0x000000090e007c10 */ /* 0x000fe400087fe4ff */
[----:B------:R-:W-:-:S04]  /*1be0*/  ISETP.GE.AND P0, PT, R30, c[0x0][0x19c], PT ;  /* 0x000067001e007a0c */ /* 0x000fc80003f06270 */
[----:B------:R-:W-:Y:S02]  /*1bf0*/  ISETP.LT.OR P5, PT, R13, 0x1, P0 ;  /* 0x000000010d00780c */ /* 0x000fe400007a1670 */
[----:B-1----:R-:W-:Y:S01]  /*1c00*/  IADD3 R2, P1, R2, UR4, RZ ;  /* 0x0000000402027c10 */ /* 0x002fe2000ff3e0ff */
[----:B------:R-:W-:Y:S02]  /*1c10*/  ULDC.64 UR4, c[0x0][0x1a8] ;  /* 0x00006a0000047ab9 */ /* 0x000fe40000000a00 */
[----:B------:R-:W-:Y:S01]  /*1c20*/  USHF.L.U32 UR26, UR4, 0x6, URZ ;  /* 0x00000006041a7899 */ /* 0x000fe2000800063f */
[----:B------:R-:W-:Y:S01]  /*1c30*/  IADD3.X R3, R3, UR7, RZ, P1, !PT ;  /* 0x0000000703037c10 */ /* 0x000fe20008ffe4ff */
[----:B------:R-:W-:Y:S01]  /*1c40*/  USHF.L.U64.HI UR8, UR4, UR24, UR5 ;  /* 0x0000001804087299 */ /* 0x000fe20008010205 */
[----:B------:R-:W-:Y:S01]  /*1c50*/  ISETP.GE.AND P1, PT, R16, c[0x0][0x19c], PT ;  /* 0x0000670010007a0c */ /* 0x000fe20003f26270 */
[----:B------:R-:W-:Y:S01]  /*1c60*/  UIADD3 UR27, UP0, UR26, 0x80, URZ ;  /* 0x000000801a1b7890 */ /* 0x000fe2000ff1e03f */
[----:B--2---:R-:W-:Y:S01]  /*1c70*/  IMAD.WIDE.U32 R8, R10, c[0x0][0x178], R16 ;  /* 0x00005e000a087a25 */ /* 0x004fe200078e0010 */
[----:B------:R1:W-:Y:S01]  /*1c80*/  LDGSTS.E.BYPASS.LTC128B.128 [R12+0xf080], [R2.64], !P2 ;  /* 0x0f080000020c7fae */ /* 0x0003e2000d101d52 */
[C---:B------:R-:W-:Y:S01]  /*1c90*/  ISETP.LT.OR P3, PT, R13.reuse, 0x1, P1 ;  /* 0x000000010d00780c */ /* 0x040fe20000f61670 */
[----:B------:R-:W-:Y:S01]  /*1ca0*/  ULDC.64 UR4, c[0x0][0x180] ;  /* 0x0000600000047ab9 */ /* 0x000fe20000000a00 */
[----:B------:R-:W-:Y:S01]  /*1cb0*/  ISETP.LT.OR P4, PT, R13, 0x21, P1 ;  /* 0x000000210d00780c */ /* 0x000fe20000f81670 */
[----:B------:R-:W-:Y:S01]  /*1cc0*/  ULDC.64 UR6, c[0x0][0x210] ;  /* 0x0000840000067ab9 */ /* 0x000fe20000000a00 */
[----:B---3--:R-:W-:Y:S01]  /*1cd0*/  IADD3 R4, P2, R6, UR26, RZ ;  /* 0x0000001a06047c10 */ /* 0x008fe2000ff5e0ff */
[----:B------:R-:W-:-:S02]  /*1ce0*/  UIMAD UR4, UR22, UR4, URZ ;  /* 0x00000004160472a4 */ /* 0x000fc4000f8e023f */
[----:B------:R-:W-:Y:S01]  /*1cf0*/  UIMAD UR25, UR22, UR6, URZ ;  /* 0x00000006161972a4 */ /* 0x000fe2000f8e023f */
[----:B------:R-:W-:Y:S01]  /*1d00*/  IADD3.X R5, R7, UR8, RZ, P2, !PT ;  /* 0x0000000807057c10 */ /* 0x000fe200097fe4ff */
[----:B------:R-:W-:Y:S02]  /*1d10*/  UIADD3.X UR6, URZ, UR8, URZ, UP0, !UPT ;  /* 0x000000083f067290 */ /* 0x000fe400087fe43f */
[----:B------:R-:W-:Y:S02]  /*1d20*/  UIMAD UR9, UR16, UR5, UR4 ;  /* 0x00000005100972a4 */ /* 0x000fe4000f8e0204 */
[----:B------:R2:W-:Y:S01]  /*1d30*/  LDGSTS.E.BYPASS.LTC128B.128 [R12+0x80], [R6.64], !P3 ;  /* 0x00080000060c7fae */ /* 0x0005e2000d901d52 */
[----:B------:R-:W-:Y:S02]  /*1d40*/  ULDC.64 UR4, c[0x0][0x188] ;  /* 0x0000620000047ab9 */ /* 0x000fe40000000a00 */
[----:B------:R-:W-:Y:S01]  /*1d50*/  UIMAD UR4, UR20, UR4, URZ ;  /* 0x00000004140472a4 */ /* 0x000fe2000f8e023f */
[----:B------:R2:W-:Y:S01]  /*1d60*/  LDGSTS.E.BYPASS.LTC128B.128 [R12+0x4080], [R6.64+0x80], !P5 ;  /* 0x04080080060c7fae */ /* 0x0005e2000e901d52 */
[----:B------:R-:W-:Y:S01]  /*1d70*/  ISETP.GE.AND P5, PT, R30, c[0x0][0x16c], PT ;  /* 0x00005b001e007a0c */ /* 0x000fe20003fa6270 */
[----:B------:R-:W-:-:S02]  /*1d80*/  UIMAD UR25, UR16, UR7, UR25 ;  /* 0x00000007101972a4 */ /* 0x000fc4000f8e0219 */
[----:B------:R3:W-:Y:S01]  /*1d90*/  LDGSTS.E.BYPASS.LTC128B.128 [R12+0x1080], [R4.64], !P4 ;  /* 0x01080000040c7fae */ /* 0x0007e2000e101d52 */
[C---:B------:R-:W-:Y:S01]  /*1da0*/  ISETP.LT.OR P4, PT, R13.reuse, 0x21, P0 ;  /* 0x000000210d00780c */ /* 0x040fe20000781670 */
[----:B------:R-:W-:Y:S01]  /*1db0*/  UIMAD UR28, UR21, UR5, UR4 ;  /* 0x00000005151c72a4 */ /* 0x000fe2000f8e0204 */
[----:B------:R-:W-:Y:S01]  /*1dc0*/  P2R R19, PR, RZ, 0x20 ;  /* 0x00000020ff137803 */ /* 0x000fe20000000000 */
[C---:B-1----:R-:W-:Y:S01]  /*1dd0*/  IMAD R2, R0.reuse, c[0x0][0x178], RZ ;  /* 0x00005e0000027a24 */ /* 0x042fe200078e02ff */
[----:B------:R-:W-:Y:S01]  /*1de0*/  ISETP.LT.OR P5, PT, R13, 0x61, P1 ;  /* 0x000000610d00780c */ /* 0x000fe20000fa1670 */
[----:B------:R-:W-:Y:S01]  /*1df0*/  IMAD R0, R0, c[0x0][0x208], RZ ;  /* 0x0000820000007a24 */ /* 0x000fe200078e02ff */
[----:B------:R-:W-:Y:S01]  /*1e00*/  ULDC.64 UR4, c[0x0][0x178] ;  /* 0x00005e0000047ab9 */ /* 0x000fe20000000a00 */
[C---:B------:R-:W-:Y:S01]  /*1e10*/  IMAD R14, R10.reuse, c[0x0][0x17c], R2 ;  /* 0x00005f000a0e7a24 */ /* 0x040fe200078e0202 */
[----:B------:R1:W-:Y:S01]  /*1e20*/  STL [R1+0x14], R19 ;  /* 0x0000141301007387 */ /* 0x0003e20000100800 */
[----:B------:R-:W-:Y:S01]  /*1e30*/  IMAD.U32 R2, RZ, RZ, UR26 ;  /* 0x0000001aff027e24 */ /* 0x000fe2000f8e00ff */
[----:B------:R-:W-:Y:S01]  /*1e40*/  UIMAD.WIDE.U32 UR30, UR23, UR4, URZ ;  /* 0x00000004171e72a5 */ /* 0x000fe2000f8e003f */
[C---:B------:R-:W-:Y:S01]  /*1e50*/  IMAD R15, R10.reuse, c[0x0][0x20c], R0 ;  /* 0x000083000a0f7a24 */ /* 0x040fe200078e0200 */
[----:B------:R-:W-:Y:S01]  /*1e60*/  SEL R0, RZ, 0x1, P6 ;  /* 0x00000001ff007807 */ /* 0x000fe20003000000 */
[----:B------:R-:W-:Y:S01]  /*1e70*/  IMAD.WIDE.U32 R10, R10, c[0x0][0x208], R16 ;  /* 0x000082000a0a7a25 */ /* 0x000fe200078e0010 */
[----:B------:R-:W-:-:S04]  /*1e80*/  IADD3 R2, P3, P2, R2, 0x80, R6 ;  /* 0x0000008002027810 */ /* 0x000fc80007a7e006 */
[----:B------:R-:W-:Y:S02]  /*1e90*/  IADD3.X R3, RZ, UR8, R7, P3, P2 ;  /* 0x00000008ff037c10 */ /* 0x000fe40009fe4407 */
[----:B------:R-:W-:Y:S01]  /*1ea0*/  ISETP.NE.AND P3, PT, R19, RZ, PT ;  /* 0x000000ff1300720c */ /* 0x000fe20003f65270 */
[----:B--2---:R-:W-:Y:S01]  /*1eb0*/  IMAD.IADD R7, R9, 0x1, R14 ;  /* 0x0000000109077824 */ /* 0x004fe200078e020e */
[----:B------:R-:W-:Y:S01]  /*1ec0*/  ISETP.LT.OR P2, PT, R13, 0x41, P1 ;  /* 0x000000410d00780c */ /* 0x000fe20000f41670 */
[----:B------:R2:W-:Y:S01]  /*1ed0*/  LDGSTS.E.BYPASS.LTC128B.128 [R12+0x5080], [R2.64], !P4 ;  /* 0x05080000020c7fae */ /* 0x0005e2000e101d52 */
[----:B------:R-:W-:Y:S01]  /*1ee0*/  SEL R6, RZ, 0x2, P3 ;  /* 0x00000002ff067807 */ /* 0x000fe20001800000 */
[----:B------:R-:W-:Y:S01]  /*1ef0*/  IMAD.IADD R9, R11, 0x1, R15 ;  /* 0x000000010b097824 */ /* 0x000fe200078e020f */
[C---:B------:R-:W-:Y:S02]  /*1f00*/  ISETP.LT.OR P1, PT, R13.reuse, 0x41, P0 ;  /* 0x000000410d00780c */ /* 0x040fe40000721670 */
[----:B------:R-:W-:Y:S01]  /*1f10*/  ISETP.LT.OR P3, PT, R13, 0x61, P0 ;  /* 0x000000610d00780c */ /* 0x000fe20000761670 */
[----:B------:R-:W-:-:S02]  /*1f20*/  IMAD.IADD R0, R6, 0x1, R0 ;  /* 0x0000000106007824 */ /* 0x000fc400078e0200 */
[----:B------:R-:W-:Y:S02]  /*1f30*/  IMAD.MOV.U32 R6, RZ, RZ, R8 ;  /* 0x000000ffff067224 */ /* 0x000fe400078e0008 */
[----:B------:R-:W-:Y:S01]  /*1f40*/  IMAD.MOV.U32 R8, RZ, RZ, R10 ;  /* 0x000000ffff087224 */ /* 0x000fe200078e000a */
[----:B------:R-:W-:Y:S01]  /*1f50*/  LOP3.LUT P4, RZ, R0, 0x2, RZ, 0xc0, !PT ;  /* 0x0000000200ff7812 */ /* 0x000fe2000788c0ff */
[----:B-1----:R-:W-:-:S04]  /*1f60*/  IMAD.U32 R19, RZ, RZ, UR21 ;  /* 0x00000015ff137e24 */ /* 0x002fc8000f8e00ff */
[----:B------:R-:W-:Y:S01]  /*1f70*/  IMAD.WIDE.U32 R20, R19, c[0x0][0x278], R20 ;  /* 0x00009e0013147a25 */ /* 0x000fe200078e0014 */
[----:B--2---:R-:W-:-:S04]  /*1f80*/  IADD3 R2, P0, R4, UR26, RZ ;  /* 0x0000001a04027c10 */ /* 0x004fc8000ff1e0ff */
[----:B------:R-:W-:Y:S02]  /*1f90*/  IADD3.X R3, R5, UR8, RZ, P0, !PT ;  /* 0x0000000805037c10 */ /* 0x000fe400087fe4ff */
[----:B---3--:R-:W-:-:S03]  /*1fa0*/  IADD3 R4, P0, R4, UR27, RZ ;  /* 0x0000001b04047c10 */ /* 0x008fc6000ff1e0ff */
[----:B------:R1:W-:Y:S01]  /*1fb0*/  LDGSTS.E.BYPASS.LTC128B.128 [R12+0x2080], [R2.64], !P2 ;  /* 0x02080000020c7fae */ /* 0x0003e2000d101d52 */
[----:B------:R-:W-:Y:S02]  /*1fc0*/  IADD3.X R5, R5, UR6, RZ, P0, !PT ;  /* 0x0000000605057c10 */ /* 0x000fe400087fe4ff */
[----:B------:R-:W-:Y:S01]  /*1fd0*/  IADD3 R14, P0, R2, UR26, RZ ;  /* 0x0000001a020e7c10 */ /* 0x000fe2000ff1e0ff */
[----:B------:R-:W-:Y:S01]  /*1fe0*/  USHF.R.S32.HI UR26, URZ, 0x1f, UR23 ;  /* 0x0000001f3f1a7899 */ /* 0x000fe20008011417 */
[----:B------:R-:W-:Y:S01]  /*1ff0*/  LOP3.LUT P2, RZ, R0, 0x1, RZ, 0xc0, !PT ;  /* 0x0000000100ff7812 */ /* 0x000fe2000784c0ff */
[----:B------:R2:W-:Y:S01]  /*2000*/  LDGSTS.E.BYPASS.LTC128B.128 [R12+0x6080], [R4.64], !P1 ;  /* 0x06080000040c7fae */ /* 0x0005e2000c901d52 */
[----:B------:R-:W-:Y:S01]  /*2010*/  IADD3.X R15, R3, UR8, RZ, P0, !PT ;  /* 0x00000008030f7c10 */ /* 0x000fe200087fe4ff */
[----:B------:R-:W-:Y:S01]  /*2020*/  UIMAD UR8, UR26, UR4, URZ ;  /* 0x000000041a0872a4 */ /* 0x000fe2000f8e023f */
[----:B------:R-:W-:Y:S01]  /*2030*/  IADD3 R10, P0, R2, UR27, RZ ;  /* 0x0000001b020a7c10 */ /* 0x000fe2000ff1e0ff */
[----:B------:R-:W-:-:S02]  /*2040*/  USHF.L.U32 UR27, UR23, 0x6, URZ ;  /* 0x00000006171b7899 */ /* 0x000fc4000800063f */
[----:B------:R-:W-:Y:S01]  /*2050*/  UIMAD UR8, UR23, UR5, UR8 ;  /* 0x00000005170872a4 */ /* 0x000fe2000f8e0208 */
[----:B------:R-:W-:Y:S01]  /*2060*/  IADD3.X R11, R3, UR6, RZ, P0, !PT ;  /* 0x00000006030b7c10 */ /* 0x000fe200087fe4ff */
[----:B------:R3:W-:Y:S01]  /*2070*/  LDGSTS.E.BYPASS.LTC128B.128 [R12+0x3080], [R14.64], !P5 ;  /* 0x030800000e0c7fae */ /* 0x0007e2000e901d52 */
[----:B------:R-:W-:Y:S01]  /*2080*/  ISETP.GE.AND P0, PT, R16, c[0x0][0x1fc], PT ;  /* 0x00007f0010007a0c */ /* 0x000fe20003f06270 */
[----:B------:R-:W-:Y:S02]  /*2090*/  UIADD3 UR8, UR31, UR8, URZ ;  /* 0x000000081f087290 */ /* 0x000fe4000fffe03f */
[----:B------:R4:W-:Y:S01]  /*20a0*/  LDGSTS.E.BYPASS.LTC128B.128 [R12+0x7080], [R10.64], !P3 ;  /* 0x070800000a0c7fae */ /* 0x0009e2000d901d52 */
[----:B------:R-:W-:Y:S01]  /*20b0*/  ULDC.64 UR6, c[0x0][0x218] ;  /* 0x0000860000067ab9 */ /* 0x000fe20000000a00 */
[----:B------:R-:W-:Y:S01]  /*20c0*/  ISETP.GT.AND P3, PT, R31, 0xf, PT ;  /* 0x0000000f1f00780c */ /* 0x000fe20003f64270 */
[----:B------:R-:W-:Y:S01]  /*20d0*/  UIMAD UR6, UR20, UR6, URZ ;  /* 0x00000006140672a4 */ /* 0x000fe2000f8e023f */
[----:B------:R-:W0:Y:S01]  /*20e0*/  LDGDEPBAR ;  /* 0x00000000000079af */ /* 0x000e220000000000 */
[----:B------:R-:W-:Y:S01]  /*20f0*/  USHF.R.S32.HI UR29, URZ, 0x1f, UR27 ;  /* 0x0000001f3f1d7899 */ /* 0x000fe2000801141b */
[----:B--2---:R-:W-:-:S04]  /*2100*/  IMAD.U32 R4, RZ, RZ, UR16 ;  /* 0x00000010ff047e24 */ /* 0x004fc8000f8e00ff */
[----:B------:R-:W-:-:S04]  /*2110*/  IMAD.WIDE.U32 R4, R4, c[0x0][0x180], R6 ;  /* 0x0000600004047a25 */ /* 0x000fc800078e0006 */
[----:B-1----:R-:W-:Y:S01]  /*2120*/  IMAD.MOV.U32 R2, RZ, RZ, R4 ;  /* 0x000000ffff027224 */ /* 0x002fe200078e0004 */
[----:B------:R-:W-:Y:S01]  /*2130*/  IADD3 R3, R5, UR9, RZ ;  /* 0x0000000905037c10 */ /* 0x000fe2000fffe0ff */
[----:B------:R-:W-:Y:S01]  /*2140*/  IMAD.U32 R7, RZ, RZ, UR4 ;  /* 0x00000004ff077e24 */ /* 0x000fe2000f8e00ff */
[----:B------:R-:W-:Y:S02]  /*2150*/  SEL R5, RZ, 0x1, P0 ;  /* 0x00000001ff057807 */ /* 0x000fe40000000000 */
[----:B------:R-:W-:Y:S01]  /*2160*/  ISETP.GE.AND P0, PT, R30, c[0x0][0x1fc], PT ;  /* 0x00007f001e007a0c */ /* 0x000fe20003f06270 */
[----:B------:R-:W-:Y:S01]  /*2170*/  IMAD.WIDE.U32 R34, R19, c[0x0][0x188], R2 ;  /* 0x0000620013227a25 */ /* 0x000fe200078e0002 */
[----:B----4-:R-:W-:Y:S02]  /*2180*/  LEA.HI R11, R32, R31, RZ, 0x2 ;  /* 0x0000001f200b7211 */ /* 0x010fe400078f10ff */
[----:B------:R-:W-:Y:S01]  /*2190*/  SEL R4, RZ, 0xffffffff, P0 ;  /* 0xffffffffff047807 */ /* 0x000fe20000000000 */
[----:B------:R-:W-:Y:S01]  /*21a0*/  IMAD.U32 R2, RZ, RZ, UR30 ;  /* 0x0000001eff027e24 */ /* 0x000fe2000f8e00ff */
[----:B------:R-:W-:Y:S01]  /*21b0*/  IADD3 R252, R35, UR28, RZ ;  /* 0x0000001c23fc7c10 */ /* 0x000fe2000fffe0ff */
[----:B------:R-:W-:Y:S01]  /*21c0*/  IMAD.U32 R3, RZ, RZ, UR31 ;  /* 0x0000001fff037e24 */ /* 0x000fe2000f8e00ff */
[----:B------:R-:W-:Y:S01]  /*21d0*/  UIMAD UR28, UR21, UR7, UR6 ;  /* 0x00000007151c72a4 */ /* 0x000fe2000f8e0206 */
[----:B------:R-:W-:Y:S01]  /*21e0*/  IMAD.U32 R3, RZ, RZ, UR8 ;  /* 0x00000008ff037e24 */ /* 0x000fe2000f8e00ff */
[----:B------:R-:W-:Y:S01]  /*21f0*/  LEA R0, P0, R2, R34, 0x6 ;  /* 0x0000002202007211 */ /* 0x000fe200078030ff */
[----:B------:R-:W-:Y:S01]  /*2200*/  IMAD.SHL.U32 R4, R4, 0x2, RZ ;  /* 0x0000000204047824 */ /* 0x000fe200078e00ff */
[----:B------:R-:W-:Y:S01]  /*2210*/  ULDC.64 UR6, c[0x0][0x278] ;  /* 0x00009e0000067ab9 */ /* 0x000fe20000000a00 */
[----:B------:R1:W-:Y:S01]  /*2220*/  STL.64 [R1+0x8], R34 ;  /* 0x0000082201007387 */ /* 0x0003e20000100a00 */
[----:B------:R-:W-:Y:S01]  /*2230*/  LEA.HI.X R3, R2, R252, R3, 0x6, P0 ;  /* 0x000000fc02037211 */ /* 0x000fe200000f3403 */
[----:B------:R-:W-:Y:S01]  /*2240*/  UIMAD UR6, UR20, UR6, URZ ;  /* 0x00000006140672a4 */ /* 0x000fe2000f8e023f */
[----:B------:R-:W-:Y:S01]  /*2250*/  LEA R2, P0, R0, c[0x0][0x160], 0x1 ;  /* 0x0000580000027a11 */ /* 0x000fe200078008ff */
[----:B------:R-:W-:Y:S01]  /*2260*/  ULDC.64 UR8, c[0x0][0x208] ;  /* 0x0000820000087ab9 */ /* 0x000fe20000000a00 */
[----:B------:R-:W-:Y:S01]  /*2270*/  LOP3.LUT R13, R4, 0x2, R5, 0xe2, !PT ;  /* 0x00000002040d7812 */ /* 0x000fe200078ee205 */
[----:B------:R-:W-:Y:S01]  /*2280*/  IMAD.U32 R4, RZ, RZ, UR16 ;  /* 0x00000010ff047e24 */ /* 0x000fe2000f8e00ff */
[----:B------:R-:W-:Y:S01]  /*2290*/  LEA.HI.X R3, R0, c[0x0][0x164], R3, 0x1, P0 ;  /* 0x0000590000037a11 */ /* 0x000fe200000f0c03 */
[----:B------:R-:W-:Y:S01]  /*22a0*/  IMAD.U32 R0, RZ, RZ, UR27 ;  /* 0x0000001bff007e24 */ /* 0x000fe2000f8e00ff */
[----:B------:R-:W-:Y:S01]  /*22b0*/  LEA R6, P0, R7, R2, 0x6 ;  /* 0x0000000207067211 */ /* 0x000fe200078030ff */
[----:B------:R-:W-:Y:S01]  /*22c0*/  IMAD.WIDE.U32 R4, R4, c[0x0][0x210], R8 ;  /* 0x0000840004047a25 */ /* 0x000fe200078e0008 */
[----:B------:R-:W-:Y:S01]  /*22d0*/  UIMAD UR30, UR21, UR7, UR6 ;  /* 0x00000007151e72a4 */ /* 0x000fe2000f8e0206 */
[----:B------:R-:W-:Y:S01]  /*22e0*/  LOP3.LUT P5, RZ, R13, 0x2, RZ, 0xc0, !PT ;  /* 0x000000020dff7812 */ /* 0x000fe200078ac0ff */
[----:B------:R-:W-:Y:S01]  /*22f0*/  USHF.L.U64.HI UR9, UR8, UR24, UR9 ;  /* 0x0000001808097299 */ /* 0x000fe20008010209 */
[----:B------:R-:W-:Y:S01]  /*2300*/  IADD3 R0, -R36, UR13, -R0 ;  /* 0x0000000d24007c10 */ /* 0x000fe2000fffe900 */
[----:B------:R-:W-:Y:S01]  /*2310*/  IMAD.U32 R8, RZ, RZ, UR5 ;  /* 0x00000005ff087e24 */ /* 0x000fe2000f8e00ff */
[----:B------:R-:W-:Y:S01]  /*2320*/  IADD3 R5, R5, UR25, RZ ;  /* 0x0000001905057c10 */ /* 0x000fe2000fffe0ff */
[----:B------:R-:W-:Y:S01]  /*2330*/  USHF.L.U32 UR24, UR8, 0x6, URZ ;  /* 0x0000000608187899 */ /* 0x000fe2000800063f */
[C---:B------:R-:W-:Y:S01]  /*2340*/  ISETP.LT.OR P1, PT, R0.reuse, 0x1, !P2 ;  /* 0x000000010000780c */ /* 0x040fe20005721670 */
[----:B------:R-:W-:Y:S01]  /*2350*/  UIMAD UR25, UR9, UR23, URZ ;  /* 0x00000017091972a4 */ /* 0x000fe2000f8e023f */
[----:B------:R-:W-:Y:S01]  /*2360*/  ISETP.LT.OR P2, PT, R0, 0x21, !P2 ;  /* 0x000000210000780c */ /* 0x000fe20005741670 */
[----:B------:R-:W-:Y:S01]  /*2370*/  ULDC.64 UR6, c[0x0][0x288] ;  /* 0x0000a20000067ab9 */ /* 0x000fe20000000a00 */
[----:B------:R-:W-:Y:S01]  /*2380*/  LEA.HI.X R7, R7, R3, R8, 0x6, P0 ;  /* 0x0000000307077211 */ /* 0x000fe200000f3408 */
[----:B------:R-:W-:Y:S01]  /*2390*/  IMAD.U32 R25, RZ, RZ, UR24 ;  /* 0x00000018ff197e24 */ /* 0x000fe2000f8e00ff */
[----:B------:R-:W-:Y:S01]  /*23a0*/  IADD3 R33, R21, UR30, RZ ;  /* 0x0000001e15217c10 */ /* 0x000fe2000fffe0ff */
[----:B------:R-:W-:Y:S01]  /*23b0*/  UIMAD UR25, UR26, UR24, UR25 ;  /* 0x000000181a1972a4 */ /* 0x000fe2000f8e0219 */
[----:B------:R-:W-:Y:S01]  /*23c0*/  @!P3 IADD3 R9, P0, R20, UR27, RZ ;  /* 0x0000001b1409bc10 */ /* 0x000fe2000ff1e0ff */
[----:B-1----:R-:W-:Y:S01]  /*23d0*/  IMAD.WIDE.U32 R34, R19, c[0x0][0x218], R4 ;  /* 0x0000860013227a25 */ /* 0x002fe200078e0004 */
[----:B------:R-:W-:Y:S01]  /*23e0*/  UIMAD UR6, UR22, UR6, URZ ;  /* 0x00000006160672a4 */ /* 0x000fe2000f8e023f */
[----:B------:R-:W-:Y:S01]  /*23f0*/  STL.64 [R1+0x20], R20 ;  /* 0x0000201401007387 */ /* 0x000fe20000100a00 */
[----:B------:R-:W-:Y:S01]  /*2400*/  @!P3 IADD3.X R10, R33, UR29, RZ, P0, !PT ;  /* 0x0000001d210abc10 */ /* 0x000fe200087fe4ff */
[----:B------:R-:W-:Y:S01]  /*2410*/  IMAD.MOV.U32 R250, RZ, RZ, R34 ;  /* 0x000000fffffa7224 */ /* 0x000fe200078e0022 */
[----:B------:R-:W-:Y:S01]  /*2420*/  IADD3 R251, R35, UR28, RZ ;  /* 0x0000001c23fb7c10 */ /* 0x000fe2000fffe0ff */
[----:B------:R1:W-:Y:S01]  /*2430*/  LDGSTS.E.BYPASS.LTC128B.128 [R12+0x10080], [R2.64], !P1 ;  /* 0x10080000020c7fae */ /* 0x0003e2000c901d52 */
[C---:B------:R-:W-:Y:S01]  /*2440*/  ISETP.LT.OR P1, PT, R0.reuse, 0x1, !P4 ;  /* 0x000000010000780c */ /* 0x040fe20006721670 */
[----:B------:R-:W-:Y:S01]  /*2450*/  UIMAD UR6, UR16, UR7, UR6 ;  /* 0x00000007100672a4 */ /* 0x000fe2000f8e0206 */
[----:B------:R-:W-:Y:S01]  /*2460*/  ISETP.LT.OR P4, PT, R0, 0x21, !P4 ;  /* 0x000000210000780c */ /* 0x000fe20006781670 */
[----:B------:R-:W-:Y:S01]  /*2470*/  IMAD.WIDE.U32 R4, R25, UR23, R250 ;  /* 0x0000001719047c25 */ /* 0x000fe2000f8e00fa */
[C---:B------:R-:W-:Y:S01]  /*2480*/  @!P3 LEA R8, P0, R9.reuse, c[0x0][0x258], 0x2 ;  /* 0x000096000908ba11 */ /* 0x040fe200078010ff */
[----:B------:R-:W-:Y:S01]  /*2490*/  UMOV UR7, 0x5 ;  /* 0x0000000500077882 */ /* 0x000fe20000000000 */
[----:B------:R2:W-:Y:S02]  /*24a0*/  STL.64 [R1], R34 ;  /* 0x0000002201007387 */ /* 0x0005e40000100a00 */
[----:B------:R-:W-:-:S02]  /*24b0*/  @!P3 LEA.HI.X R9, R9, c[0x0][0x25c], R10, 0x2, P0 ;  /* 0x000097000909ba11 */ /* 0x000fc400000f140a */
[----:B------:R4:W-:Y:S04]  /*24c0*/  STL [R1+0x38], R33 ;  /* 0x0000382101007387 */ /* 0x0009e80000100800 */
[----:B------:R1:W-:Y:S04]  /*24d0*/  LDGSTS.E.BYPASS.LTC128B.128 [R12+0x12080], [R2.64+0x80], !P1 ;  /* 0x12080080020c7fae */ /* 0x0003e8000c901d52 */
[----:B------:R5:W-:Y:S01]  /*24e0*/  LDGSTS.E.BYPASS.LTC128B.128 [R12+0x11080], [R6.64], !P2 ;  /* 0x11080000060c7fae */ /* 0x000be2000d101d52 */
[----:B-1----:R-:W-:Y:S02]  /*24f0*/  P2R R2, PR, RZ, 0x10 ;  /* 0x00000010ff027803 */ /* 0x002fe40000000000 */
[----:B------:R-:W-:-:S02]  /*2500*/  LOP3.LUT P4, RZ, R13, 0x1, RZ, 0xc0, !PT ;  /* 0x000000010dff7812 */ /* 0x000fc4000788c0ff */
[----:B------:R-:W-:Y:S02]  /*2510*/  ISETP.NE.AND P1, PT, R2, RZ, PT ;  /* 0x000000ff0200720c */ /* 0x000fe40003f25270 */
[----:B------:R-:W-:Y:S01]  /*2520*/  IADD3 R3, R5, UR25, RZ ;  /* 0x0000001905037c10 */ /* 0x000fe2000fffe0ff */
[----:B------:R-:W-:Y:S01]  /*2530*/  ULDC UR25, c[0x0][0x20c] ;  /* 0x0000830000197ab9 */ /* 0x000fe20000000800 */
[C---:B------:R-:W-:Y:S01]  /*2540*/  LEA R2, P0, R4.reuse, c[0x0][0x1f0], 0x1 ;  /* 0x00007c0004027a11 */ /* 0x040fe200078008ff */
[----:B------:R-:W-:Y:S01]  /*2550*/  USHF.L.U64.HI UR25, UR8, UR7, UR25 ;  /* 0x0000000708197299 */ /* 0x000fe20008010219 */
[----:B------:R-:W-:Y:S01]  /*2560*/  IADD3 R5, R23, UR6, RZ ;  /* 0x0000000617057c10 */ /* 0x000fe2000fffe0ff */
[----:B------:R-:W-:Y:S01]  /*2570*/  USHF.L.U32 UR8, UR8, 0x5, URZ ;  /* 0x0000000508087899 */ /* 0x000fe2000800063f */
[----:B------:R-:W-:Y:S01]  /*2580*/  LEA.HI.X R3, R4, c[0x0][0x1f4], R3, 0x1, P0 ;  /* 0x00007d0004037a11 */ /* 0x000fe200000f0c03 */
[----:B------:R-:W-:Y:S01]  /*2590*/  ULDC.64 UR6, c[0x0][0x290] ;  /* 0x0000a40000067ab9 */ /* 0x000fe20000000a00 */
[C---:B------:R-:W-:Y:S01]  /*25a0*/  ISETP.LT.OR P0, PT, R0.reuse, 0x1, !P5 ;  /* 0x000000010000780c */ /* 0x040fe20006f01670 */
[----:B------:R-:W-:Y:S01]  /*25b0*/  USHF.L.U32 UR28, UR8, 0x1, URZ ;  /* 0x00000001081c7899 */ /* 0x000fe2000800063f */
[----:B------:R-:W-:Y:S01]  /*25c0*/  IMAD.MOV.U32 R4, RZ, RZ, R22 ;  /* 0x000000ffff047224 */ /* 0x000fe200078e0016 */
[----:B------:R5:W-:Y:S01]  /*25d0*/  LDGSTS.E.BYPASS.LTC128B.128 [R12+0x13080], [R6.64+0x80], !P1 ;  /* 0x13080080060c7fae */ /* 0x000be2000c901d52 */
[C---:B------:R-:W-:Y:S01]  /*25e0*/  ISETP.LT.OR P1, PT, R0.reuse, 0x1, !P4 ;  /* 0x000000010000780c */ /* 0x040fe20006721670 */
[----:B------:R-:W-:Y:S01]  /*25f0*/  UIMAD UR6, UR20, UR6, URZ ;  /* 0x00000006140672a4 */ /* 0x000fe2000f8e023f */
[----:B------:R-:W-:Y:S01]  /*2600*/  ISETP.LT.OR P2, PT, R0, 0x21, !P4 ;  /* 0x000000210000780c */ /* 0x000fe20006741670 */
[----:B------:R-:W-:Y:S01]  /*2610*/  USHF.L.U64.HI UR26, UR8, 0x1, UR25 ;  /* 0x00000001081a7899 */ /* 0x000fe20008010219 */
[----:B--2---:R-:W-:Y:S01]  /*2620*/  IMAD.WIDE.U32 R34, R19, c[0x0][0x290], R4 ;  /* 0x0000a40013227a25 */ /* 0x004fe200078e0004 */
[----:B------:R-:W-:Y:S01]  /*2630*/  UIMAD UR6, UR21, UR7, UR6 ;  /* 0x00000007150672a4 */ /* 0x000fe2000f8e0206 */
[----:B------:R-:W-:-:S02]  /*2640*/  LEA.HI R23, R32, R31, RZ, 0x5 ;  /* 0x0000001f20177211 */ /* 0x000fc400078f28ff */
[----:B------:R-:W-:Y:S01]  /*2650*/  IMAD.U32 R4, RZ, RZ, UR16 ;  /* 0x00000010ff047e24 */ /* 0x000fe2000f8e00ff */
[----:B------:R-:W-:Y:S01]  /*2660*/  SHF.R.S32.HI R22, RZ, 0x2, R11 ;  /* 0x00000002ff167819 */ /* 0x000fe2000001140b */
[----:B------:R1:W-:Y:S01]  /*2670*/  STL.64 [R1+0x18], R34 ;  /* 0x0000182201007387 */ /* 0x0003e20000100a00 */
[----:B----4-:R-:W-:Y:S01]  /*2680*/  IADD3 R33, R35, UR6, RZ ;  /* 0x0000000623217c10 */ /* 0x010fe2000fffe0ff */
[----:B------:R-:W-:Y:S02]  /*2690*/  ULDC.64 UR6, c[0x0][0x238] ;  /* 0x00008e0000067ab9 */ /* 0x000fe40000000a00 */
[----:B------:R-:W-:Y:S02]  /*26a0*/  UIMAD UR6, UR22, UR6, URZ ;  /* 0x00000006160672a4 */ /* 0x000fe4000f8e023f */
[----:B------:R-:W-:Y:S01]  /*26b0*/  UIADD3 UR22, UR23, 0x1, URZ ;  /* 0x0000000117167890 */ /* 0x000fe2000fffe03f */
[----:B------:R1:W-:Y:S01]  /*26c0*/  STL [R1+0x28], R33 ;  /* 0x0000282101007387 */ /* 0x0003e20000100800 */
[----:B------:R-:W-:-:S02]  /*26d0*/  UIMAD UR6, UR16, UR7, UR6 ;  /* 0x00000007100672a4 */ /* 0x000fc4000f8e0206 */
[----:B------:R-:W-:Y:S01]  /*26e0*/  UISETP.GE.AND UP0, UPT, UR22, UR11, UPT ;  /* 0x0000000b1600728c */ /* 0x000fe2000bf06270 */
[----:B-----5:R-:W-:Y:S01]  /*26f0*/  @!P3 IMAD.SHL.U32 R6, R31, 0x10, RZ ;  /* 0x000000101f06b824 */ /* 0x020fe200078e00ff */
[----:B------:R-:W-:-:S04]  /*2700*/  SHF.R.S32.HI R7, RZ, 0x5, R23 ;  /* 0x00000005ff077819 */ /* 0x000fc80000011417 */
[----:B------:R2:W-:Y:S04]  /*2710*/  @!P3 LDGSTS.E.BYPASS.LTC128B.128 [R6+0x20080], [R8.64] ;  /* 0x200800000806bfae */ /* 0x0005e8000b901d52 */
[----:B------:R-:W0:Y:S04]  /*2720*/  LDGDEPBAR ;  /* 0x00000000000079af */ /* 0x000e280000000000 */
[----:B------:R4:W-:Y:S01]  /*2730*/  LDGSTS.E.BYPASS.LTC128B.128 [R12+0x18080], [R2.64], !P1 ;  /* 0x18080000020c7fae */ /* 0x0009e2000c901d52 */
[----:B------:R-:W-:-:S03]  /*2740*/  ISETP.LT.OR P1, PT, R0, 0x21, !P5 ;  /* 0x000000210000780c */ /* 0x000fc60006f21670 */
[----:B------:R4:W-:Y:S01]  /*2750*/  LDGSTS.E.BYPASS.LTC128B.128 [R12+0x1a080], [R2.64+0x80], !P0 ;  /* 0x1a080080020c7fae */ /* 0x0009e2000c101d52 */
[----:B--2---:R-:W-:Y:S01]  /*2760*/  IMAD.WIDE.U32 R8, R4, c[0x0][0x238], R26 ;  /* 0x00008e0004087a25 */ /* 0x004fe200078e001a */
[----:B------:R-:W-:Y:S02]  /*2770*/  SHF.R.S32.HI R4, RZ, 0x1f, R11 ;  /* 0x0000001fff047819 */ /* 0x000fe4000001140b */
[----:B------:R-:W-:-:S04]  /*2780*/  LEA.HI R6, R23, R7, RZ, 0x1 ;  /* 0x0000000717067211 */ /* 0x000fc800078f08ff */
[----:B------:R-:W-:Y:S02]  /*2790*/  LOP3.LUT R6, R6, 0xfffffffe, RZ, 0xc0, !PT ;  /* 0xfffffffe06067812 */ /* 0x000fe400078ec0ff */
[----:B----4-:R-:W-:-:S03]  /*27a0*/  IADD3 R2, P0, R2, UR28, RZ ;  /* 0x0000001c02027c10 */ /* 0x010fc6000ff1e0ff */
[----:B---3--:R-:W-:Y:S01]  /*27b0*/  IMAD.IADD R15, R7, 0x1, -R6 ;  /* 0x00000001070f7824 */ /* 0x008fe200078e0a06 */
[----:B------:R-:W-:Y:S02]  /*27c0*/  IADD3.X R3, R3, UR26, RZ, P0, !PT ;  /* 0x0000001a03037c10 */ /* 0x000fe400087fe4ff */
[----:B------:R-:W-:-:S03]  /*27d0*/  IADD3 R0, P0, R34, UR27, RZ ;  /* 0x0000001b22007c10 */ /* 0x000fc6000ff1e0ff */
[----:B------:R2:W-:Y:S01]  /*27e0*/  LDGSTS.E.BYPASS.LTC128B.128 [R12+0x19080], [R2.64], !P2 ;  /* 0x19080000020c7fae */ /* 0x0005e2000d101d52 */
[----:B------:R-:W-:Y:S02]  /*27f0*/  IADD3.X R5, R33, UR29, RZ, P0, !PT ;  /* 0x0000001d21057c10 */ /* 0x000fe400087fe4ff */
[C---:B------:R-:W-:Y:S01]  /*2800*/  LEA R20, P0, R0.reuse, c[0x0][0x280], 0x2 ;  /* 0x0000a00000147a11 */ /* 0x040fe200078010ff */
[----:B------:R2:W-:Y:S03]  /*2810*/  LDGSTS.E.BYPASS.LTC128B.128 [R12+0x1b080], [R2.64+0x80], !P1 ;  /* 0x1b080080020c7fae */ /* 0x0005e6000c901d52 */
[----:B------:R-:W-:Y:S02]  /*2820*/  LEA.HI.X R21, R0, c[0x0][0x284], R5, 0x2, P0 ;  /* 0x0000a10000157a11 */ /* 0x000fe400000f1405 */
[----:B------:R-:W-:Y:S02]  /*2830*/  R2P PR, R18, 0x6 ;  /* 0x0000000612007804 */ /* 0x000fe40000000000 */
[----:B------:R-:W-:-:S03]  /*2840*/  PLOP3.LUT P0, PT, PT, PT, UP0, 0x80, 0x0 ;  /* 0x000000000000781c */ /* 0x000fc60003f0f008 */
[----:B------:R-:W-:Y:S02]  /*2850*/  SEL R211, R211, 0xfffffff0, !P1 ;  /* 0xfffffff0d3d37807 */ /* 0x000fe40004800000 */
[----:B------:R-:W-:Y:S02]  /*2860*/  SEL R212, R212, 0xffffffe0, !P2 ;  /* 0xffffffe0d4d47807 */ /* 0x000fe40005000000 */
[----:B--2---:R-:W-:-:S04]  /*2870*/  LEA.HI R2, R32, R31, RZ, 0x4 ;  /* 0x0000001f20027211 */ /* 0x004fc800078f20ff */
[----:B------:R-:W-:Y:S02]  /*2880*/  SHF.R.S32.HI R5, RZ, 0x4, R2 ;  /* 0x00000004ff057819 */ /* 0x000fe40000011402 */
[C---:B------:R-:W-:Y:S02]  /*2890*/  LOP3.LUT R0, R2.reuse, 0xfffffff0, RZ, 0xc0, !PT ;  /* 0xfffffff002007812 */ /* 0x040fe400078ec0ff */
[----:B------:R-:W-:Y:S02]  /*28a0*/  LEA.HI R3, R2, R5, RZ, 0x1 ;  /* 0x0000000502037211 */ /* 0x000fe400078f08ff */
[----:B------:R-:W-:Y:S01]  /*28b0*/  LEA.HI R2, R4, R22, RZ, 0x3 ;  /* 0x0000001604027211 */ /* 0x000fe200078f18ff */
[----:B------:R-:W-:Y:S01]  /*28c0*/  IMAD.IADD R0, R31, 0x1, -R0 ;  /* 0x000000011f007824 */ /* 0x000fe200078e0a00 */
[----:B------:R-:W-:Y:S01]  /*28d0*/  LOP3.LUT R6, R3, 0xfffffffe, RZ, 0xc0, !PT ;  /* 0xfffffffe03067812 */ /* 0x000fe200078ec0ff */
[----:B------:R-:W-:Y:S01]  /*28e0*/  IMAD.SHL.U32 R4, R18, 0x40, RZ ;  /* 0x0000004012047824 */ /* 0x000fe200078e00ff */
[----:B------:R-:W-:Y:S01]  /*28f0*/  LOP3.LUT R2, R2, 0xfffffff8, RZ, 0xc0, !PT ;  /* 0xfffffff802027812 */ /* 0x000fe200078ec0ff */
[----:B------:R-:W-:Y:S01]  /*2900*/  IMAD.SHL.U32 R18, R15, 0x10, RZ ;  /* 0x000000100f127824 */ /* 0x000fe200078e00ff */
[----:B------:R-:W-:-:S02]  /*2910*/  SHF.R.S32.HI R10, RZ, 0x1f, R0 ;  /* 0x0000001fff0a7819 */ /* 0x000fc40000011400 */
[----:B------:R-:W-:Y:S01]  /*2920*/  IADD3 R3, R9, UR6, RZ ;  /* 0x0000000609037c10 */ /* 0x000fe2000fffe0ff */
[----:B------:R-:W-:Y:S01]  /*2930*/  IMAD.IADD R22, R22, 0x1, -R2 ;  /* 0x0000000116167824 */ /* 0x000fe200078e0a02 */
[----:B------:R-:W-:Y:S01]  /*2940*/  LEA.HI R10, R10, R0, RZ, 0x3 ;  /* 0x000000000a0a7211 */ /* 0x000fe200078f18ff */
[----:B------:R-:W-:Y:S01]  /*2950*/  IMAD.MOV.U32 R2, RZ, RZ, R8 ;  /* 0x000000ffff027224 */ /* 0x000fe200078e0008 */
[----:B------:R-:W-:Y:S01]  /*2960*/  LOP3.LUT R4, R4, 0x1c0, RZ, 0xc0, !PT ;  /* 0x000001c004047812 */ /* 0x000fe200078ec0ff */
[----:B------:R-:W-:Y:S01]  /*2970*/  IMAD.IADD R9, R5, 0x1, -R6 ;  /* 0x0000000105097824 */ /* 0x000fe200078e0a06 */
[----:B------:R-:W-:Y:S01]  /*2980*/  LOP3.LUT R7, R10, 0xfffffff8, RZ, 0xc0, !PT ;  /* 0xfffffff80a077812 */ /* 0x000fe200078ec0ff */
[----:B------:R-:W-:Y:S01]  /*2990*/  IMAD.WIDE.U32 R38, R19, c[0x0][0x240], R2 ;  /* 0x0000900013267a25 */ /* 0x000fe200078e0002 */
[C---:B------:R-:W-:Y:S01]  /*29a0*/  LOP3.LUT R5, R4.reuse, 0x10, R18, 0xf8, !PT ;  /* 0x0000001004057812 */ /* 0x040fe200078ef812 */
[----:B------:R-:W-:Y:S01]  /*29b0*/  ULDC.64 UR6, c[0x0][0x240] ;  /* 0x0000900000067ab9 */ /* 0x000fe20000000a00 */
        /* <DEDUP_REMOVED lines=8> */
[----:B------:R-:W-:Y:S01]  /*2a40*/  LOP3.LUT R5, R3, R8, RZ, 0x3c, !PT ;  /* 0x0000000803057212 */ /* 0x000fe200078e3cff */
[----:B------:R-:W-:Y:S01]  /*2a50*/  IMAD.SHL.U32 R3, R9, 0x20, RZ ;  /* 0x0000002009037824 */ /* 0x000fe200078e00ff */
[----:B------:R-:W-:Y:S01]  /*2a60*/  LOP3.LUT R0, R0, 0x18, RZ, 0xc0, !PT ;  /* 0x0000001800007812 */ /* 0x000fe200078ec0ff */
[----:B------:R-:W-:Y:S01]  /*2a70*/  IMAD.SHL.U32 R10, R10, 0x40, RZ ;  /* 0x000000400a0a7824 */ /* 0x000fe200078e00ff */
[----:B------:R-:W-:Y:S01]  /*2a80*/  SHF.R.U32.HI R4, RZ, 0x3, R2 ;  /* 0x00000003ff047819 */ /* 0x000fe20000011602 */
[----:B------:R-:W-:Y:S01]  /*2a90*/  IMAD.IADD R5, R6, 0x1, R5 ;  /* 0x0000000106057824 */ /* 0x000fe200078e0205 */
[----:B------:R-:W-:Y:S01]  /*2aa0*/  LOP3.LUT R6, R11, 0x3ffffffc, RZ, 0xc0, !PT ;  /* 0x3ffffffc0b067812 */ /* 0x000fe200078ec0ff */
[----:B------:R-:W-:Y:S01]  /*2ab0*/  UIMAD UR6, UR20, UR6, URZ ;  /* 0x00000006140672a4 */ /* 0x000fe2000f8e023f */
[----:B------:R-:W-:Y:S01]  /*2ac0*/  LOP3.LUT R11, R4, R2, R0, 0x1e, !PT ;  /* 0x00000002040b7212 */ /* 0x000fe200078e1e00 */
[----:B------:R-:W-:Y:S01]  /*2ad0*/  IMAD.SHL.U32 R4, R7, 0x40, RZ ;  /* 0x0000004007047824 */ /* 0x000fe200078e00ff */
[----:B------:R-:W-:Y:S01]  /*2ae0*/  LOP3.LUT R14, R0, 0x20, R3, 0xf8, !PT ;  /* 0x00000020000e7812 */ /* 0x000fe200078ef803 */
[----:B------:R-:W-:Y:S01]  /*2af0*/  IMAD.IADD R3, R31, 0x1, -R6 ;  /* 0x000000011f037824 */ /* 0x000fe200078e0a06 */
[----:B------:R-:W-:Y:S01]  /*2b00*/  LOP3.LUT R0, R13, R8, RZ, 0x3c, !PT ;  /* 0x000000080d007212 */ /* 0x000fe200078e3cff */
[----:B------:R-:W-:Y:S01]  /*2b10*/  IMAD.SHL.U32 R2, R15, 0x400, RZ ;  /* 0x000004000f027824 */ /* 0x000fe200078e00ff */
[----:B------:R-:W-:Y:S01]  /*2b20*/  LOP3.LUT R4, R4, 0x1c0, RZ, 0xc0, !PT ;  /* 0x000001c004047812 */ /* 0x000fe200078ec0ff */
[----:B------:R-:W-:Y:S01]  /*2b30*/  IMAD.SHL.U32 R6, R9, 0x8, RZ ;  /* 0x0000000809067824 */ /* 0x000fe200078e00ff */
[----:B------:R-:W-:Y:S01]  /*2b40*/  UIMAD UR6, UR21, UR7, UR6 ;  /* 0x00000007150672a4 */ /* 0x000fe2000f8e0206 */
[----:B------:R-:W-:Y:S01]  /*2b50*/  IMAD R3, R3, 0x2, R2 ;  /* 0x0000000203037824 */ /* 0x000fe200078e0202 */
[----:B------:R-:W-:Y:S01]  /*2b60*/  SHF.R.U32.HI R8, RZ, 0x3, R4 ;  /* 0x00000003ff087819 */ /* 0x000fe20000011604 */
[----:B------:R1:W-:Y:S01]  /*2b70*/  STL.64 [R1+0x30], R38 ;  /* 0x0000302601007387 */ /* 0x0003e20000100a00 */
[----:B------:R-:W-:Y:S01]  /*2b80*/  LOP3.LUT R6, R4, 0x8, R6, 0xf8, !PT ;  /* 0x0000000804067812 */ /* 0x000fe200078ef806 */
[----:B------:R-:W-:Y:S01]  /*2b90*/  IMAD.IADD R11, R3, 0x1, R11 ;  /* 0x00000001030b7824 */ /* 0x000fe200078e020b */
[----:B------:R-:W-:Y:S01]  /*2ba0*/  LOP3.LUT R3, R10, 0xfffffe00, RZ, 0xc0, !PT ;  /* 0xfffffe000a037812 */ /* 0x000fe200078ec0ff */
[----:B------:R-:W-:Y:S01]  /*2bb0*/  IMAD R0, R9, 0x200, R0 ;  /* 0x0000020009007824 */ /* 0x000fe200078e0200 */
[----:B------:R-:W-:Y:S01]  /*2bc0*/  LOP3.LUT R6, R6, R8, RZ, 0x3c, !PT ;  /* 0x0000000806067212 */ /* 0x000fe200078e3cff */
[----:B------:R-:W-:Y:S01]  /*2bd0*/  IMAD.SHL.U32 R224, R11, 0x2, RZ ;  /* 0x000000020be07824 */ /* 0x000fe200078e00ff */
[----:B------:R-:W-:Y:S01]  /*2be0*/  LOP3.LUT R4, R8, R14, R4, 0x1e, !PT ;  /* 0x0000000e08047212 */ /* 0x000fe200078e1e04 */
[----:B------:R-:W-:Y:S01]  /*2bf0*/  @!P3 IMAD.SHL.U32 R8, R31, 0x10, RZ ;  /* 0x000000101f08b824 */ /* 0x000fe200078e00ff */
[----:B------:R-:W-:-:S02]  /*2c00*/  IADD3 R214, R6, R3, R2 ;  /* 0x0000000306d67210 */ /* 0x000fc40007ffe002 */
[----:B------:R-:W-:Y:S02]  /*2c10*/  LOP3.LUT R2, R23, 0xffffffe0, RZ, 0xc0, !PT ;  /* 0xffffffe017027812 */ /* 0x000fe400078ec0ff */
[----:B------:R-:W-:Y:S01]  /*2c20*/  LOP3.LUT R217, R4, R3, RZ, 0xfc, !PT ;  /* 0x0000000304d97212 */ /* 0x000fe200078efcff */
[----:B------:R1:W-:Y:S01]  /*2c30*/  @!P3 LDGSTS.E.BYPASS.LTC128B.128 [R8+0x20280], [R20.64] ;  /* 0x202800001408bfae */ /* 0x0003e2000b901d52 */
[----:B------:R-:W-:Y:S01]  /*2c40*/  IADD3 R4, R39, UR6, RZ ;  /* 0x0000000627047c10 */ /* 0x000fe2000fffe0ff */
[----:B------:R-:W-:Y:S01]  /*2c50*/  IMAD.IADD R6, R31, 0x1, -R2 ;  /* 0x000000011f067824 */ /* 0x000fe200078e0a02 */
[C---:B------:R-:W-:Y:S01]  /*2c60*/  IADD3 R3, R12.reuse, 0x10080, RZ ;  /* 0x000100800c037810 */ /* 0x040fe20007ffe0ff */
[----:B------:R-:W0:Y:S01]  /*2c70*/  LDGDEPBAR ;  /* 0x00000000000079af */ /* 0x000e220000000000 */
[----:B------:R-:W-:Y:S02]  /*2c80*/  IADD3 R2, R12, 0x18080, RZ ;  /* 0x000180800c027810 */ /* 0x000fe40007ffe0ff */
[----:B------:R-:W-:Y:S01]  /*2c90*/  SHF.R.S32.HI R10, RZ, 0x1f, R6 ;  /* 0x0000001fff0a7819 */ /* 0x000fe20000011406 */
[----:B------:R1:W-:Y:S01]  /*2ca0*/  STL [R1+0x3c], R4 ;  /* 0x00003c0401007387 */ /* 0x0003e20000100800 */
[----:B------:R-:W-:-:S02]  /*2cb0*/  IADD3 R13, R224, 0x20480, RZ ;  /* 0x00020480e00d7810 */ /* 0x000fc40007ffe0ff */
[----:B------:R-:W-:Y:S01]  /*2cc0*/  LEA.HI R10, R10, R6, RZ, 0x2 ;  /* 0x000000060a0a7211 */ /* 0x000fe200078f10ff */
[----:B------:R1:W-:Y:S03]  /*2cd0*/  STL [R1+0x44], R3 ;  /* 0x0000440301007387 */ /* 0x0003e60000100800 */
[----:B------:R-:W-:Y:S01]  /*2ce0*/  LEA.HI.SX32 R249, R10, R18, 0x1e ;  /* 0x000000120af97211 */ /* 0x000fe200078ff2ff */
[----:B------:R1:W-:Y:S04]  /*2cf0*/  STL [R1+0x40], R2 ;  /* 0x0000400201007387 */ /* 0x0003e80000100800 */
[----:B------:R-:W0:Y:S01]  /*2d00*/  LDGDEPBAR ;  /* 0x00000000000079af */ /* 0x000e220000000000 */
        /* <DEDUP_REMOVED lines=31> */
.L_x_2262:
[----:B--2---:R-:W-:Y:S05]  /*2f00*/  BSYNC B0 ;  /* 0x0000000000007941 */ /* 0x004fea0003800000 */
.L_x_2261:
        /* <DEDUP_REMOVED lines=101> */
.L_x_2265:
        /* <DEDUP_REMOVED lines=260> */
.L_x_2263:
        /* <DEDUP_REMOVED lines=595> */
.L_x_2264:
        /* <DEDUP_REMOVED lines=298> */
.L_x_2260:
[----:B------:R-:W-:Y:S05]  /*7d70*/  @P0 EXIT ;  /* 0x000000000000094d */ /* 0x000fea0003800000 */
[----:B------:R-:W-:Y:S02]  /*7d80*/  ULDC.64 UR4, c[0x0][0x360] ;  /* 0x0000d80000047ab9 */ /* 0x000fe40000000a00 */
[----:B------:R-:W-:Y:S02]  /*7d90*/  UISETP.NE.U32.AND UP2, UPT, URZ, UR4, UPT ;  /* 0x000000043f00728c */ /* 0x000fe4000bf45070 */
[----:B------:R-:W-:Y:S02]  /*7da0*/  ULDC.64 UR6, c[0x0][0x360] ;  /* 0x0000d80000067ab9 */ /* 0x000fe40000000a00 */
[----:B------:R-:W-:Y:S02]  /*7db0*/  UISETP.NE.AND.EX UP2, UPT, URZ, UR5, UPT, UP2 ;  /* 0x000000053f00728c */ /* 0x000fe4000bf45320 */
[----:B------:R-:W-:-:S04]  /*7dc0*/  ULDC.64 UR10, c[0x0][0x338] ;  /* 0x0000ce00000a7ab9 */ /* 0x000fc80000000a00 */
[----:B------:R-:W-:-:S05]  /*7dd0*/  PLOP3.LUT P0, PT, PT, PT, UP2, 0x80, 0x0 ;  /* 0x000000000000781c */ /* 0x000fca0003f0f028 */
[----:B------:R-:W-:Y:S02]  /*7de0*/  @UP2 UMOV UR4, 0x4 ;  /* 0x0000000400042882 */ /* 0x000fe40000000000 */
[----:B------:R-:W-:-:S06]  /*7df0*/  @UP2 UIMAD.WIDE UR4, UR14, UR4, UR6 ;  /* 0x000000040e0422a5 */ /* 0x000fcc000f8e0206 */
[----:B------:R-:W-:Y:S02]  /*7e00*/  IMAD.U32 R2, RZ, RZ, UR4 ;  /* 0x00000004ff027e24 */ /* 0x000fe4000f8e00ff */
[----:B------:R-:W-:-:S05]  /*7e10*/  IMAD.U32 R3, RZ, RZ, UR5 ;  /* 0x00000005ff037e24 */ /* 0x000fca000f8e00ff */
[----:B---3--:R-:W2:Y:S01]  /*7e20*/  @P0 LDG.E R0, [R2.64] ;  /* 0x0000001202000981 */ /* 0x008ea2000c1e1900 */
[----:B------:R-:W-:Y:S01]  /*7e30*/  UISETP.NE.AND UP0, UPT, UR10, 0x1, UPT ;  /* 0x000000010a00788c */ /* 0x000fe2000bf05270 */
[----:B------:R-:W-:Y:S01]  /*7e40*/  BSSY B0, `(.L_x_2266) ;  /* 0x000002e000007945 */ /* 0x000fe20003800000 */
[----:B------:R-:W-:Y:S01]  /*7e50*/  UIMAD.WIDE.U32 UR8, UR16, UR11, URZ ;  /* 0x0000000b100872a5 */ /* 0x000fe2000f8e003f */
[----:B------:R-:W3:Y:S01]  /*7e60*/  S2R R9, SR_TID.X ;  /* 0x0000000000097919 */ /* 0x000ee20000002100 */
[----:B------:R-:W-:Y:S02]  /*7e70*/  ULDC UR4, c[0x0][0x340] ;  /* 0x0000d00000047ab9 */ /* 0x000fe40000000800 */
[----:B------:R-:W-:Y:S02]  /*7e80*/  UMOV UR6, UR16 ;  /* 0x0000001000067c82 */ /* 0x000fe40008000000 */
[----:B------:R-:W-:Y:S02]  /*7e90*/  ULDC UR13, c[0x0][0x358] ;  /* 0x0000d600000d7ab9 */ /* 0x000fe40000000800 */
[----:B------:R-:W-:-:S02]  /*7ea0*/  UIMAD UR13, UR15, UR13, URZ ;  /* 0x0000000d0f0d72a4 */ /* 0x000fc4000f8e023f */
[----:B------:R-:W-:Y:S02]  /*7eb0*/  @UP0 UMOV UR5, UR9 ;  /* 0x0000000900050c82 */ /* 0x000fe40008000000 */
[----:B------:R-:W-:-:S04]  /*7ec0*/  @UP0 USHF.R.U32.HI UR6, URZ, UR4, UR5 ;  /* 0x000000043f060299 */ /* 0x000fc80008011605 */
[----:B------:R-:W-:Y:S02]  /*7ed0*/  UIADD3 UR4, -UR6, URZ, URZ ;  /* 0x0000003f06047290 */ /* 0x000fe4000fffe13f */
[----:B------:R-:W-:Y:S02]  /*7ee0*/  USHF.R.S32.HI UR9, URZ, 0x1f, UR6 ;  /* 0x0000001f3f097899 */ /* 0x000fe40008011406 */
[----:B------:R-:W-:-:S03]  /*7ef0*/  UIMAD UR10, UR4, UR10, UR16 ;  /* 0x0000000a040a72a4 */ /* 0x000fc6000f8e0210 */
[----:B------:R-:W-:Y:S02]  /*7f00*/  ULDC UR4, c[0x0][0x2f4] ;  /* 0x0000bd0000047ab9 */ /* 0x000fe40000000800 */
[----:B------:R-:W-:Y:S01]  /*7f10*/  UIMAD UR13, UR13, UR4, URZ ;  /* 0x000000040d0d72a4 */ /* 0x000fe2000f8e023f */
[----:B------:R-:W-:Y:S01]  /*7f20*/  BAR.SYNC.DEFER_BLOCKING 0x1, 0x100 ;  /* 0x0044000000007b1d */ /* 0x000fe20000010000 */
[----:B------:R-:W-:Y:S01]  /*7f30*/  UIMAD UR11, UR14, UR4, URZ ;  /* 0x000000040e0b72a4 */ /* 0x000fe2000f8e023f */
[----:B---3--:R-:W-:Y:S01]  /*7f40*/  ISETP.NE.AND P2, PT, R9, RZ, PT ;  /* 0x000000ff0900720c */ /* 0x008fe20003f45270 */
[----:B------:R-:W-:Y:S02]  /*7f50*/  USHF.R.S32.HI UR8, URZ, 0x1f, UR13 ;  /* 0x0000001f3f087899 */ /* 0x000fe4000801140d */
[----:B------:R-:W-:Y:S02]  /*7f60*/  USHF.R.S32.HI UR7, URZ, 0x1f, UR11 ;  /* 0x0000001f3f077899 */ /* 0x000fe4000801140b */
[----:B------:R-:W-:-:S02]  /*7f70*/  UIADD3 UR13, UP1, UP0, UR13, UR11, UR6 ;  /* 0x0000000b0d0d7290 */ /* 0x000fc4000f83e006 */
[----:B------:R-:W-:Y:S02]  /*7f80*/  ULDC.64 UR4, c[0x0][0x350] ;  /* 0x0000d40000047ab9 */ /* 0x000fe40000000a00 */
[----:B------:R-:W-:Y:S02]  /*7f90*/  UIADD3.X UR8, UR8, UR7, UR9, UP1, UP0 ;  /* 0x0000000708087290 */ /* 0x000fe40008fe0409 */
[----:B------:R-:W-:Y:S02]  /*7fa0*/  USHF.L.U32 UR7, UR13, 0x2, URZ ;  /* 0x000000020d077899 */ /* 0x000fe4000800063f */
[----:B------:R-:W-:Y:S02]  /*7fb0*/  USHF.L.U64.HI UR8, UR13, 0x2, UR8 ;  /* 0x000000020d087899 */ /* 0x000fe40008010208 */
[----:B------:R-:W-:-:S04]  /*7fc0*/  UIADD3 UR4, UP0, UR7, UR4, URZ ;  /* 0x0000000407047290 */ /* 0x000fc8000ff1e03f */
[----:B------:R-:W-:Y:S02]  /*7fd0*/  UIADD3.X UR5, UR8, UR5, URZ, UP0, !UPT ;  /* 0x0000000508057290 */ /* 0x000fe400087fe43f */
[----:B------:R-:W-:-:S04]  /*7fe0*/  MOV R4, UR4 ;  /* 0x0000000400047c02 */ /* 0x000fc80008000f00 */
[----:B------:R-:W-:Y:S01]  /*7ff0*/  IMAD.U32 R5, RZ, RZ, UR5 ;  /* 0x00000005ff057e24 */ /* 0x000fe2000f8e00ff */
[----:B--2---:R-:W2:Y:S02]  /*8000*/  @P0 R2UR UR12, R0 ;  /* 0x00000000000c03c2 */ /* 0x004ea400000e0000 */
[----:B--2---:R-:W-:-:S04]  /*8010*/  @UP2 ULEA UR12, UR14, UR12, 0x7 ;  /* 0x0000000c0e0c2291 */ /* 0x004fc8000f8e383f */
[----:B------:R-:W-:-:S04]  /*8020*/  @UP2 USHF.R.S32.HI UR11, URZ, 0x1f, UR12 ;  /* 0x0000001f3f0b2899 */ /* 0x000fc8000801140c */
[----:B------:R-:W-:Y:S02]  /*8030*/  @UP2 ULEA.HI UR12, UR11, UR12, URZ, 0x7 ;  /* 0x0000000c0b0c2291 */ /* 0x000fe4000f8f383f */
[----:B------:R-:W-:Y:S02]  /*8040*/  USHF.R.S32.HI UR11, URZ, 0x1f, UR14 ;  /* 0x0000001f3f0b7899 */ /* 0x000fe4000801140e */
[----:B------:R-:W-:Y:S02]  /*8050*/  @UP2 USHF.L.U32 UR12, UR12, 0x7, URZ ;  /* 0x000000070c0c2899 */ /* 0x000fe4000800063f */
[----:B------:R-:W-:Y:S02]  /*8060*/  USEL UR14, UR14, URZ, !UP2 ;  /* 0x0000003f0e0e7287 */ /* 0x000fe4000d000000 */
[----:B------:R-:W-:Y:S02]  /*8070*/  @UP2 ULOP3.LUT UR12, UR12, 0xffffc000, URZ, 0xc0, !UPT ;  /* 0xffffc0000c0c2892 */ /* 0x000fe4000f8ec03f */
[----:B------:R-:W-:-:S02]  /*8080*/  USEL UR11, UR11, URZ, !UP2 ;  /* 0x0000003f0b0b7287 */ /* 0x000fc4000d000000 */
[----:B------:R-:W-:-:S03]  /*8090*/  @UP2 USHF.R.S32.HI UR13, URZ, 0x1f, UR12 ;  /* 0x0000001f3f0d2899 */ /* 0x000fc6000801140c */
[----:B------:R-:W-:-:S04]  /*80a0*/  @!UP2 UMOV UR12, URZ ;  /* 0x0000003f000cac82 */ /* 0x000fc80008000000 */
[----:B------:R-:W-:Y:S01]  /*80b0*/  @!UP2 UMOV UR13, URZ ;  /* 0x0000003f000dac82 */ /* 0x000fe20008000000 */
[----:B------:R-:W-:Y:S05]  /*80c0*/  @P2 BRA `(.L_x_2267) ;  /* 0x0000005000002947 */ /* 0x000fea0003800000 */
.L_x_2268:
[----:B------:R-:W2:Y:S01]  /*80d0*/  LDG.E.STRONG.GPU R0, [R4.64] ;  /* 0x0000001204007981 */ /* 0x000ea2000c1ef900 */
[----:B------:R-:W-:Y:S01]  /*80e0*/  YIELD ;  /* 0x0000000000007946 */ /* 0x000fe20003800000 */
[----:B--2---:R-:W-:Y:S01]  /*80f0*/  ISETP.NE.AND P0, PT, R0, UR10, PT ;  /* 0x0000000a00007c0c */ /* 0x004fe2000bf05270 */
[----:B------:R-:W-:-:S12]  /*8100*/  CCTL.IVALL ;  /* 0x00000000ff00798f */ /* 0x000fd80002000000 */
[----:B------:R-:W-:Y:S05]  /*8110*/  @P0 BRA `(.L_x_2268) ;  /* 0xffffffb000000947 */ /* 0x000fea000383ffff */
.L_x_2267:
[----:B------:R-:W-:Y:S05]  /*8120*/  BSYNC B0 ;  /* 0x0000000000007941 */ /* 0x000fea0003800000 */
.L_x_2266:
[----:B------:R-:W-:Y:S01]  /*8130*/  MOV R11, 0xffffffff ;  /* 0xffffffff000b7802 */ /* 0x000fe20000000f00 */
[----:B------:R-:W-:Y:S05]  /*8140*/  BRA.CONV ~URZ, `(.L_x_2269) ;  /* 0x000000237f007947 */ /* 0x000fea000b800000 */
[----:B------:R-:W-:Y:S02]  /*8150*/  MOV R2, 0x8170 ;  /* 0x0000817000027802 */ /* 0x000fe40000000f00 */
[----:B-1----:R-:W-:Y:S05]  /*8160*/  CALL.REL.NOINC `($__internal_11_$__cuda_sm70_warpsync) ;  /* 0x00000d5000007944 */ /* 0x002fea0003c00000 */
.L_x_2269:
[----:B------:R-:W-:Y:S01]  /*8170*/  USHF.L.U32 UR5, UR15, 0xe, URZ ;  /* 0x0000000e0f057899 */ /* 0x000fe2000800063f */
[----:B------:R-:W-:Y:S01]  /*8180*/  SHF.R.S32.HI R2, RZ, 0x1f, R9 ;  /* 0x0000001fff027819 */ /* 0x000fe20000011409 */
[----:B------:R-:W-:Y:S01]  /*8190*/  IMAD.U32 R10, RZ, RZ, UR14 ;  /* 0x0000000eff0a7e24 */ /* 0x000fe2000f8e00ff */
        /* <DEDUP_REMOVED lines=85> */
[----:B------:R-:W-:Y:S05]  /*86f0*/  CALL.REL.NOINC `($__internal_11_$__cuda_sm70_warpsync) ;  /* 0x000007c000007944 */ /* 0x000fea0003c00000 */
.L_x_2270:
        /* <DEDUP_REMOVED lines=12> */
.L_x_2272:
[----:B------:R-:W-:Y:S05]  /*87c0*/  BSYNC B0 ;  /* 0x0000000000007941 */ /* 0x000fea0003800000 */
.L_x_2271:
[----:B------:R-:W-:Y:S01]  /*87d0*/  ULDC.64 UR4, c[0x0][0x348] ;  /* 0x0000d20000047ab9 */ /* 0x000fe20000000a00 */
[----:B------:R-:W-:Y:S01]  /*87e0*/  BSSY B0, `(.L_x_2273) ;  /* 0x000000b000007945 */ /* 0x000fe20003800000 */
[----:B------:R-:W-:-:S04]  /*87f0*/  UIADD3 UR4, UP0, UR7, UR4, URZ ;  /* 0x0000000407047290 */ /* 0x000fc8000ff1e03f */
[----:B------:R-:W-:Y:S02]  /*8800*/  UIADD3.X UR5, UR8, UR5, URZ, UP0, !UPT ;  /* 0x0000000508057290 */ /* 0x000fe400087fe43f */
[----:B--2---:R-:W-:-:S04]  /*8810*/  MOV R4, UR4 ;  /* 0x0000000400047c02 */ /* 0x004fc80008000f00 */
[----:B------:R-:W-:Y:S01]  /*8820*/  MOV R5, UR5 ;  /* 0x0000000500057c02 */ /* 0x000fe20008000f00 */
[----:B------:R-:W-:Y:S05]  /*8830*/  @P2 BRA `(.L_x_2274) ;  /* 0x0000005000002947 */ /* 0x000fea0003800000 */
.L_x_2275:
[----:B------:R-:W2:Y:S01]  /*8840*/  LDG.E.STRONG.GPU R0, [R4.64] ;  /* 0x0000001204007981 */ /* 0x000ea2000c1ef900 */
[----:B------:R-:W-:Y:S01]  /*8850*/  YIELD ;  /* 0x0000000000007946 */ /* 0x000fe20003800000 */
[----:B--2---:R-:W-:Y:S01]  /*8860*/  ISETP.NE.AND P0, PT, R0, UR10, PT ;  /* 0x0000000a00007c0c */ /* 0x004fe2000bf05270 */
[----:B------:R-:W-:-:S12]  /*8870*/  CCTL.IVALL ;  /* 0x00000000ff00798f */ /* 0x000fd80002000000 */
[----:B------:R-:W-:Y:S05]  /*8880*/  @P0 BRA `(.L_x_2275) ;  /* 0xffffffb000000947 */ /* 0x000fea000383ffff */
.L_x_2274:
[----:B------:R-:W-:Y:S05]  /*8890*/  BSYNC B0 ;  /* 0x0000000000007941 */ /* 0x000fea0003800000 */
.L_x_2273:
[----:B------:R-:W-:Y:S05]  /*88a0*/  BRA.CONV ~URZ, `(.L_x_2276) ;  /* 0x000000237f007947 */ /* 0x000fea000b800000 */
[----:B-1----:R-:W-:Y:S02]  /*88b0*/  MOV R2, 0x88d0 ;  /* 0x000088d000027802 */ /* 0x002fe40000000f00 */
[----:B------:R-:W-:Y:S05]  /*88c0*/  CALL.REL.NOINC `($__internal_11_$__cuda_sm70_warpsync) ;  /* 0x000005f000007944 */ /* 0x000fea0003c00000 */
.L_x_2276:
        /* <DEDUP_REMOVED lines=82> */
[----:B-1----:R-:W-:Y:S05]  /*8df0*/  CALL.REL.NOINC `($__internal_11_$__cuda_sm70_warpsync) ;  /* 0x000000c000007944 */ /* 0x002fea0003c00000 */
.L_x_2277:
        /* <DEDUP_REMOVED lines=12> */
        .weak           $__internal_11_$__cuda_sm70_warpsync
        .type           $__internal_11_$__cuda_sm70_warpsync,@function
        .size           $__internal_11_$__cuda_sm70_warpsync,(.L_x_2347 - $__internal_11_$__cuda_sm70_warpsync)
$__internal_11_$__cuda_sm70_warpsync:
[----:B------:R-:W-:Y:S01]  /*8ec0*/  MOV R3, 0x0 ;  /* 0x0000000000037802 */ /* 0x000fe20000000f00 */
[----:B------:R-:W-:Y:S04]  /*8ed0*/  WARPSYNC R11 ;  /* 0x0000000b00007348 */ /* 0x000fe80003800000 */
[----:B------:R-:W-:Y:S05]  /*8ee0*/  RET.REL.NODEC R2 `(_ZN7cutlass13device_kernelIN5flash19enable_sm80_to_sm89INS1_16FlashAttnBwdSm80INS1_25CollectiveMainloopBwdSm80ILi2ELi2EN4cute5tupleIJNS5_1CILi64EEENS7_ILi128EEES9_EEENS_6half_tEfNS_4arch4Sm80ELb1ELb0ELb1ELb1ELb1ELb0ELb0ELb0ELi2ELi2ELi2ELi2ELb0EEENS1_24CollectiveEpilogueBwdGQAISA_fSD_Li256ELb1ELb1EEENS1_25SingleTileBwdLPTSchedulerILb1ELi128ELb1EEEEEEEEEvNT_6ParamsE) ;  /* 0xffff711002007950 */ /* 0x000fea0003c3ffff */
.L_x_2278:
        /* <DEDUP_REMOVED lines=9> */
.L_x_2347:


//--------------------- .text._ZN7cutlass13device_kernelIN5flash22FlashAttnBwdPreprocessIN4cute5tupleIJNS3_1CILi64EEENS5_ILi128EEEEEENS_6half_tEfNS_4arch4Sm80ELb1ELb1EEEEEvNT_6ParamsE --------------------------
	.section	.text._ZN7cutlass13device_kernelIN5flash22FlashAttnBwdPreprocessIN4cute5tupleIJNS3_1CILi64EEENS5_ILi128EEEEEENS_6half_tEfNS_4arch4Sm80ELb1ELb1EEEEEvNT_6ParamsE,"ax",@progbits
	.sectioninfo	@"SHI_REGISTERS=64"
	.align	128
.text._ZN7cutlass13device_kernelIN5flash22FlashAttnBwdPreprocessIN4cute5tupleIJNS3_1CILi64EEENS5_ILi128EEEEEENS_6half_tEfNS_4arch4Sm80ELb1ELb1EEEEEvNT_6ParamsE:
        .type           _ZN7cutlass13device_kernelIN5flash22FlashAttnBwdPreprocessIN4cute5tupleIJNS3_1CILi64EEENS5_ILi128EEEEEENS_6half_tEfNS_4arch4Sm80ELb1ELb1EEEEEvNT_6ParamsE,@function
        .size           _ZN7cutlass13device_kernelIN5flash22FlashAttnBwdPreprocessIN4cute5tupleIJNS3_1CILi64EEENS5_ILi128EEEEEENS_6half_tEfNS_4arch4Sm80ELb1ELb1EEEEEvNT_6ParamsE,(.L_x_2349 - _ZN7cutlass13device_kernelIN5flash22FlashAttnBwdPreprocessIN4cute5tupleIJNS3_1CILi64EEENS5_ILi128EEEEEENS_6half_tEfNS_4arch4Sm80ELb1ELb1EEEEEvNT_6ParamsE)
        .other          _ZN7cutlass13device_kernelIN5flash22FlashAttnBwdPreprocessIN4cute5tupleIJNS3_1CILi64EEENS5_ILi128EEEEEENS_6half_tEfNS_4arch4Sm80ELb1ELb1EEEEEvNT_6ParamsE,@"STO_CUDA_ENTRY STV_DEFAULT"
_ZN7cutlass13device_kernelIN5flash22FlashAttnBwdPreprocessIN4cute5tupleIJNS3_1CILi64EEENS5_ILi128EEEEEENS_6half_tEfNS_4arch4Sm80ELb1ELb1EEEEEvNT_6ParamsE:
[----:B------:R-:W-:Y:S02]  /*0000*/  MOV R1, c[0x0][0x28] ;  /* 0x00000a0000017a02 */ /* 0x000fe40000000f00 */
[----:B------:R-:W0:Y:S01]  /*0010*/  S2R R0, SR_CTAID.Z ;  /* 0x0000000000007919 */ /* 0x000e220000002700 */
[----:B------:R-:W-:Y:S01]  /*0020*/  ISETP.NE.U32.AND P1, PT, RZ, c[0x0][0x248], PT ;  /* 0x00009200ff007a0c */ /* 0x000fe20003f25070 */
[----:B------:R-:W-:Y:S01]  /*0030*/  IMAD.MOV.U32 R3, RZ, RZ, 0x4 ;  /* 0x00000004ff037424 */ /* 0x000fe200078e00ff */
[----:B------:R-:W-:Y:S01]  /*0040*/  ISETP.NE.U32.AND P0, PT, RZ, c[0x0][0x240], PT ;  /* 0x00009000ff007a0c */ /* 0x000fe20003f05070 */
[----:B------:R-:W-:Y:S01]  /*0050*/  ULDC.64 UR4, c[0x0][0x118] ;  /* 0x0000460000047ab9 */ /* 0x000fe20000000a00 */
[----:B------:R-:W-:Y:S02]  /*0060*/  ISETP.NE.AND.EX P1, PT, RZ, c[0x0][0x24c], PT, P1 ;  /* 0x00009300ff007a0c */ /* 0x000fe40003f25310 */
[----:B------:R-:W-:Y:S02]  /*0070*/  ISETP.NE.AND.EX P0, PT, RZ, c[0x0][0x244], PT, P0 ;  /* 0x00009100ff007a0c */ /* 0x000fe40003f05300 */
[----:B------:R-:W-:Y:S01]  /*0080*/  MOV R2, c[0x0][0x168] ;  /* 0x00005a0000027a02 */ /* 0x000fe20000000f00 */
        /* <DEDUP_REMOVED lines=11> */
[----:B--2---:R-:W-:-:S02]  /*0140*/  IADD3 R2, -R11, R2, RZ ;  /* 0x000000020b027210 */ /* 0x004fc40007ffe1ff */
.L_x_2279:
[----:B0-----:R-:W0:Y:S01]  /*0150*/  S2R R4, SR_TID.X ;  /* 0x0000000000047919 */ /* 0x001e220000002100 */
[----:B------:R-:W-:-:S02]  /*0160*/  ISETP.NE.AND.EX P3, PT, RZ, c[0x0][0x244], PT, P3 ;  /* 0x00009100ff007a0c */ /* 0x000fc40003f65330 */
[----:B-----5:R-:W-:-:S13]  /*0170*/  ISETP.LE.AND P1, PT, R2, R7, PT ;  /* 0x000000070200720c */ /* 0x020fda0003f23270 */
[----:B------:R-:W-:Y:S05]  /*0180*/  @P3 EXIT P1 ;  /* 0x000000000000394d */ /* 0x000fea0000800000 */
[----:B------:R-:W1:Y:S01]  /*0190*/  S2R R6, SR_CTAID.Y ;  /* 0x0000000000067919 */ /* 0x000e620000002600 */
[----:B0-----:R-:W-:Y:S01]  /*01a0*/  SHF.R.S32.HI R9, RZ, 0x1f, R4 ;  /* 0x0000001fff097819 */ /* 0x001fe20000011404 */
[----:B------:R-:W-:Y:S01]  /*01b0*/  CS2R R44, SRZ ;  /* 0x00000000002c7805 */ /* 0x000fe2000001ff00 */
[----:B------:R-:W-:Y:S01]  /*01c0*/  IMAD.IADD R51, R2, 0x1, -R7 ;  /* 0x0000000102337824 */ /* 0x000fe200078e0a07 */
[----:B------:R-:W-:Y:S02]  /*01d0*/  @P0 MOV R44, R57 ;  /* 0x00000039002c0202 */ /* 0x000fe40000000f00 */
[----:B------:R-:W-:Y:S02]  /*01e0*/  LEA.HI R9, R9, R4, RZ, 0x4 ;  /* 0x0000000409097211 */ /* 0x000fe400078f20ff */
[----:B------:R-:W-:Y:S02]  /*01f0*/  @P0 SHF.R.S32.HI R45, RZ, 0x1f, R57 ;  /* 0x0000001fff2d0819 */ /* 0x000fe40000011439 */
[----:B------:R-:W-:-:S02]  /*0200*/  LOP3.LUT R55, R9, 0xfffffff0, RZ, 0xc0, !PT ;  /* 0xfffffff009377812 */ /* 0x000fc400078ec0ff */
[----:B------:R-:W-:Y:S02]  /*0210*/  SHF.R.S32.HI R41, RZ, 0x4, R9 ;  /* 0x00000004ff297819 */ /* 0x000fe40000011409 */
[----:B------:R-:W-:Y:S01]  /*0220*/  SHF.R.S32.HI R43, RZ, 0x1f, R0 ;  /* 0x0000001fff2b7819 */ /* 0x000fe20000011400 */
[----:B------:R-:W-:Y:S01]  /*0230*/  IMAD.IADD R55, R4, 0x1, -R55 ;  /* 0x0000000104377824 */ /* 0x000fe200078e0a37 */
[----:B------:R-:W-:Y:S02]  /*0240*/  IADD3 R58, R41, 0x10, RZ ;  /* 0x00000010293a7810 */ /* 0x000fe40007ffe0ff */
[----:B------:R-:W-:Y:S02]  /*0250*/  SHF.R.S32.HI R42, RZ, 0x1f, R41 ;  /* 0x0000001fff2a7819 */ /* 0x000fe40000011429 */
[----:B------:R-:W-:Y:S02]  /*0260*/  SHF.L.U32 R10, R55, 0x3, RZ ;  /* 0x00000003370a7819 */ /* 0x000fe400000006ff */
[----:B------:R-:W-:-:S02]  /*0270*/  IADD3 R8, P5, R41, R44, RZ ;  /* 0x0000002c29087210 */ /* 0x000fc40007fbe0ff */
[----:B-1----:R-:W-:Y:S02]  /*0280*/  SHF.R.S32.HI R40, RZ, 0x1f, R6 ;  /* 0x0000001fff287819 */ /* 0x002fe40000011406 */
[----:B------:R-:W-:Y:S02]  /*0290*/  ISETP.GE.AND P1, PT, R10, c[0x0][0x16c], PT ;  /* 0x00005b000a007a0c */ /* 0x000fe40003f26270 */
[--C-:B------:R-:W-:Y:S01]  /*02a0*/  SHF.R.S32.HI R11, RZ, 0x1f, R10.reuse ;  /* 0x0000001fff0b7819 */ /* 0x100fe2000001140a */
[----:B------:R-:W-:Y:S01]  /*02b0*/  IMAD R9, R40, c[0x0][0x1a0], RZ ;  /* 0x0000680028097a24 */ /* 0x000fe200078e02ff */
[-C--:B------:R-:W-:Y:S01]  /*02c0*/  ISETP.LT.AND P4, PT, R58, R51.reuse, !P1 ;  /* 0x000000333a00720c */ /* 0x080fe20004f81270 */
[----:B------:R-:W-:Y:S01]  /*02d0*/  IMAD R13, R40, c[0x0][0x180], RZ ;  /* 0x00006000280d7a24 */ /* 0x000fe200078e02ff */
[----:B------:R-:W-:Y:S01]  /*02e0*/  ISETP.GE.AND P2, PT, R41, R51, PT ;  /* 0x000000332900720c */ /* 0x000fe20003f46270 */
[----:B------:R-:W-:Y:S01]  /*02f0*/  IMAD R15, R6, c[0x0][0x1a4], R9 ;  /* 0x00006900060f7a24 */ /* 0x000fe200078e0209 */
[----:B------:R-:W-:Y:S01]  /*0300*/  IADD3.X R9, R42, R45, RZ, P5, !PT ;  /* 0x0000002d2a097210 */ /* 0x000fe20002ffe4ff */
[C---:B------:R-:W-:Y:S01]  /*0310*/  IMAD R13, R6.reuse, c[0x0][0x184], R13 ;  /* 0x00006100060d7a24 */ /* 0x040fe200078e020d */
[----:B------:R-:W-:Y:S01]  /*0320*/  SEL R43, R43, RZ, !P3 ;  /* 0x000000ff2b2b7207 */ /* 0x000fe20005800000 */
[----:B------:R-:W-:Y:S01]  /*0330*/  IMAD.WIDE.U32 R28, R6, c[0x0][0x180], R10 ;  /* 0x00006000061c7a25 */ /* 0x000fe200078e000a */
[----:B------:R-:W-:-:S02]  /*0340*/  ISETP.LT.AND P5, PT, R10, c[0x0][0x16c], !P2 ;  /* 0x00005b000a007a0c */ /* 0x000fc400057a1270 */
[----:B------:R-:W-:Y:S01]  /*0350*/  SEL R50, R0, RZ, !P3 ;  /* 0x000000ff00327207 */ /* 0x000fe20005800000 */
[----:B------:R-:W-:Y:S01]  /*0360*/  IMAD.IADD R29, R29, 0x1, R13 ;  /* 0x000000011d1d7824 */ /* 0x000fe200078e020d */
[----:B------:R-:W-:Y:S01]  /*0370*/  IADD3 R56, R41, 0x20, RZ ;  /* 0x0000002029387810 */ /* 0x000fe20007ffe0ff */
[----:B------:R-:W-:Y:S01]  /*0380*/  IMAD.WIDE R8, R5, 0x40, R8 ;  /* 0x0000004005087825 */ /* 0x000fe200078e0208 */
[----:B------:R-:W-:-:S03]  /*0390*/  IADD3 R54, R41, 0x30, RZ ;  /* 0x0000003029367810 */ /* 0x000fc60007ffe0ff */
[----:B------:R-:W-:Y:S01]  /*03a0*/  IMAD.WIDE.U32 R12, R6, c[0x0][0x1a0], R10 ;  /* 0x00006800060c7a25 */ /* 0x000fe200078e000a */
[----:B------:R-:W-:-:S03]  /*03b0*/  @P4 IADD3 R17, P3, R8, 0x10, RZ ;  /* 0x0000001008114810 */ /* 0x000fc60007f7e0ff */
[----:B------:R-:W-:Y:S01]  /*03c0*/  IMAD R11, R43, c[0x0][0x188], RZ ;  /* 0x000062002b0b7a24 */ /* 0x000fe200078e02ff */
[----:B------:R-:W-:Y:S01]  /*03d0*/  IADD3 R13, R13, R15, RZ ;  /* 0x0000000f0d0d7210 */ /* 0x000fe20007ffe0ff */
[----:B------:R-:W-:Y:S02]  /*03e0*/  IMAD R15, R43, c[0x0][0x1a8], RZ ;  /* 0x00006a002b0f7a24 */ /* 0x000fe400078e02ff */
[C---:B------:R-:W-:Y:S02]  /*03f0*/  IMAD R11, R50.reuse, c[0x0][0x18c], R11 ;  /* 0x00006300320b7a24 */ /* 0x040fe400078e020b */
[----:B------:R-:W-:-:S04]  /*0400*/  IMAD.WIDE.U32 R28, R50, c[0x0][0x188], R28 ;  /* 0x00006200321c7a25 */ /* 0x000fc800078e001c */
[----:B------:R-:W-:Y:S01]  /*0410*/  @P4 IMAD.X R10, RZ, RZ, R9, P3 ;  /* 0x000000ffff0a4224 */ /* 0x000fe200018e0609 */
[----:B------:R-:W-:Y:S01]  /*0420*/  IADD3 R29, R29, R11, RZ ;  /* 0x0000000b1d1d7210 */ /* 0x000fe20007ffe0ff */
[----:B------:R-:W-:Y:S01]  /*0430*/  IMAD R19, R50, c[0x0][0x1ac], R15 ;  /* 0x00006b0032137a24 */ /* 0x000fe200078e020f */
[----:B------:R-:W-:Y:S01]  /*0440*/  @P4 IADD3 R16, P3, R8, 0x10, RZ ;  /* 0x0000001008104810 */ /* 0x000fe20007f7e0ff */
[----:B------:R-:W-:Y:S01]  /*0450*/  IMAD.WIDE.U32 R30, R50, c[0x0][0x1a8], R12 ;  /* 0x00006a00321e7a25 */ /* 0x000fe200078e000c */
[----:B------:R-:W-:Y:S02]  /*0460*/  @P4 MOV R11, R29 ;  /* 0x0000001d000b4202 */ /* 0x000fe40000000f00 */
[----:B------:R-:W-:Y:S01]  /*0470*/  @P4 IADD3.X R18, RZ, R9, RZ, P3, !PT ;  /* 0x00000009ff124210 */ /* 0x000fe20001ffe4ff */
[----:B------:R-:W-:Y:S01]  /*0480*/  @P4 IMAD R10, R10, c[0x0][0x178], RZ ;  /* 0x00005e000a0a4a24 */ /* 0x000fe200078e02ff */
[----:B------:R-:W-:Y:S01]  /*0490*/  IADD3 R31, R31, R19, RZ ;  /* 0x000000131f1f7210 */ /* 0x000fe20007ffe0ff */
[----:B------:R-:W-:-:S02]  /*04a0*/  @P5 IMAD R13, R9, c[0x0][0x198], RZ ;  /* 0x00006600090d5a24 */ /* 0x000fc400078e02ff */
[----:B------:R-:W-:Y:S02]  /*04b0*/  @P5 IMAD R15, R9, c[0x0][0x178], RZ ;  /* 0x00005e00090f5a24 */ /* 0x000fe400078e02ff */
[----:B------:R-:W-:Y:S02]  /*04c0*/  @P4 IMAD R21, R17, c[0x0][0x17c], R10 ;  /* 0x00005f0011154a24 */ /* 0x000fe400078e020a */
[C---:B------:R-:W-:Y:S02]  /*04d0*/  @P5 IMAD R23, R8.reuse, c[0x0][0x19c], R13 ;  /* 0x0000670008175a24 */ /* 0x040fe400078e020d */
[--C-:B------:R-:W-:Y:S02]  /*04e0*/  @P4 IMAD.MOV.U32 R10, RZ, RZ, R28.reuse ;  /* 0x000000ffff0a4224 */ /* 0x100fe400078e001c */
[C---:B------:R-:W-:Y:S02]  /*04f0*/  @P5 IMAD R19, R8.reuse, c[0x0][0x17c], R15 ;  /* 0x00005f0008135a24 */ /* 0x040fe400078e020f */
[----:B------:R-:W-:-:S04]  /*0500*/  @P5 IMAD.WIDE.U32 R12, R8, c[0x0][0x178], R28 ;  /* 0x00005e00080c5a25 */ /* 0x000fc800078e001c */
[----:B------:R-:W-:Y:S01]  /*0510*/  @P5 IMAD.WIDE.U32 R14, R8, c[0x0][0x198], R30 ;  /* 0x00006600080e5a25 */ /* 0x000fe200078e001e */
[----:B------:R-:W-:-:S03]  /*0520*/  @P5 LEA R26, P3, R12, c[0x0][0x160], 0x1 ;  /* 0x000058000c1a5a11 */ /* 0x000fc600078608ff */
[----:B------:R-:W-:Y:S01]  /*0530*/  @P4 IMAD.WIDE.U32 R10, R17, c[0x0][0x178], R10 ;  /* 0x00005e00110a4a25 */ /* 0x000fe200078e000a */
[----:B------:R-:W-:-:S03]  /*0540*/  @P5 LEA R24, P6, R14, c[0x0][0x190], 0x1 ;  /* 0x000064000e185a11 */ /* 0x000fc600078c08ff */
[----:B------:R-:W-:Y:S01]  /*0550*/  @P5 IMAD.IADD R17, R13, 0x1, R19 ;  /* 0x000000010d115824 */ /* 0x000fe200078e0213 */
[----:B------:R-:W-:Y:S01]  /*0560*/  @P5 IADD3 R13, R15, R23, RZ ;  /* 0x000000170f0d5210 */ /* 0x000fe20007ffe0ff */
[----:B------:R-:W-:Y:S01]  /*0570*/  @P4 IMAD R15, R18, c[0x0][0x198], RZ ;  /* 0x00006600120f4a24 */ /* 0x000fe200078e02ff */
[----:B------:R-:W-:Y:S02]  /*0580*/  @P4 IADD3 R11, R11, R21, RZ ;  /* 0x000000150b0b4210 */ /* 0x000fe40007ffe0ff */
[----:B------:R-:W-:Y:S01]  /*0590*/  @P5 LEA.HI.X R27, R12, c[0x0][0x164], R17, 0x1, P3 ;  /* 0x000059000c1b5a11 */ /* 0x000fe200018f0c11 */
[----:B------:R-:W-:Y:S01]  /*05a0*/  @P4 IMAD R15, R16, c[0x0][0x19c], R15 ;  /* 0x00006700100f4a24 */ /* 0x000fe200078e020f */
[----:B------:R-:W-:Y:S01]  /*05b0*/  @P5 LEA.HI.X R25, R14, c[0x0][0x194], R13, 0x1, P6 ;  /* 0x000065000e195a11 */ /* 0x000fe200030f0c0d */
[----:B------:R-:W-:Y:S01]  /*05c0*/  @P4 IMAD.MOV.U32 R13, RZ, RZ, R31 ;  /* 0x000000ffff0d4224 */ /* 0x000fe200078e001f */
[----:B------:R-:W-:Y:S02]  /*05d0*/  @P4 MOV R12, R30 ;  /* 0x0000001e000c4202 */ /* 0x000fe40000000f00 */
[----:B------:R-:W-:-:S02]  /*05e0*/  ISETP.LT.AND P3, PT, R56, R51, !P1 ;  /* 0x000000333800720c */ /* 0x000fc40004f61270 */
[----:B------:R-:W-:Y:S01]  /*05f0*/  @P4 LEA R34, P6, R10, c[0x0][0x160], 0x1 ;  /* 0x000058000a224a11 */ /* 0x000fe200078c08ff */
[----:B------:R-:W-:Y:S01]  /*0600*/  @P4 IMAD.WIDE.U32 R12, R16, c[0x0][0x198], R12 ;  /* 0x00006600100c4a25 */ /* 0x000fe200078e000c */
[----:B------:R-:W-:Y:S02]  /*0610*/  ISETP.LT.AND P1, PT, R54, R51, !P1 ;  /* 0x000000333600720c */ /* 0x000fe40004f21270 */
[----:B------:R-:W-:Y:S02]  /*0620*/  @P4 LEA.HI.X R35, R10, c[0x0][0x164], R11, 0x1, P6 ;  /* 0x000059000a234a11 */ /* 0x000fe400030f0c0b */
[----:B------:R-:W-:Y:S02]  /*0630*/  @P4 IADD3 R11, R13, R15, RZ ;  /* 0x0000000f0d0b4210 */ /* 0x000fe40007ffe0ff */
[----:B------:R-:W-:Y:S01]  /*0640*/  @P4 LEA R32, P6, R12, c[0x0][0x190], 0x1 ;  /* 0x000064000c204a11 */ /* 0x000fe200078c08ff */
[----:B------:R-:W-:-:S03]  /*0650*/  CS2R R14, SRZ ;  /* 0x00000000000e7805 */ /* 0x000fc6000001ff00 */
[----:B------:R-:W-:Y:S02]  /*0660*/  @P4 LEA.HI.X R33, R12, c[0x0][0x194], R11, 0x1, P6 ;  /* 0x000065000c214a11 */ /* 0x000fe400030f0c0b */
[----:B------:R-:W-:Y:S01]  /*0670*/  @P3 IADD3 R47, P6, R8, 0x20, RZ ;  /* 0x00000020082f3810 */ /* 0x000fe20007fde0ff */
[----:B------:R-:W-:Y:S01]  /*0680*/  CS2R R10, SRZ ;  /* 0x00000000000a7805 */ /* 0x000fe2000001ff00 */
[----:B------:R-:W-:-:S03]  /*0690*/  CS2R R12, SRZ ;  /* 0x00000000000c7805 */ /* 0x000fc6000001ff00 */
[----:B------:R-:W-:Y:S01]  /*06a0*/  @P3 IMAD.X R48, RZ, RZ, R9, P6 ;  /* 0x000000ffff303224 */ /* 0x000fe200030e0609 */
[C---:B------:R-:W-:Y:S01]  /*06b0*/  @P3 IADD3 R39, P6, R8.reuse, 0x20, RZ ;  /* 0x0000002008273810 */ /* 0x040fe20007fde0ff */
[----:B------:R-:W-:Y:S01]  /*06c0*/  CS2R R16, SRZ ;  /* 0x0000000000107805 */ /* 0x000fe2000001ff00 */
[----:B------:R-:W-:Y:S01]  /*06d0*/  CS2R R18, SRZ ;  /* 0x0000000000127805 */ /* 0x000fe2000001ff00 */
[----:B------:R-:W-:Y:S01]  /*06e0*/  CS2R R20, SRZ ;  /* 0x0000000000147805 */ /* 0x000fe2000001ff00 */
[-C--:B------:R-:W-:Y:S01]  /*06f0*/  @P3 IADD3.X R49, RZ, R9.reuse, RZ, P6, !PT ;  /* 0x00000009ff313210 */ /* 0x080fe200037fe4ff */
[----:B------:R-:W-:Y:S01]  /*0700*/  CS2R R22, SRZ ;  /* 0x0000000000167805 */ /* 0x000fe2000001ff00 */
[C---:B------:R-:W-:Y:S01]  /*0710*/  @P1 IADD3 R37, P6, R8.reuse, 0x30, RZ ;  /* 0x0000003008251810 */ /* 0x040fe20007fde0ff */
[----:B------:R0:W2:Y:S03]  /*0720*/  @P5 LDG.E.128 R12, [R24.64] ;  /* 0x00000004180c5981 */ /* 0x0000a6000c1e1d00 */
[----:B------:R-:W-:Y:S01]  /*0730*/  @P1 IADD3.X R46, RZ, R9, RZ, P6, !PT ;  /* 0x00000009ff2e1210 */ /* 0x000fe200037fe4ff */
[----:B------:R1:W3:Y:S01]  /*0740*/  @P4 LDG.E.128 R16, [R34.64] ;  /* 0x0000000422104981 */ /* 0x0002e2000c1e1d00 */
[----:B------:R-:W-:-:S03]  /*0750*/  @P1 IADD3 R36, P6, R8, 0x30, RZ ;  /* 0x0000003008241810 */ /* 0x000fc60007fde0ff */
[----:B------:R4:W3:Y:S02]  /*0760*/  @P4 LDG.E.128 R20, [R32.64] ;  /* 0x0000000420144981 */ /* 0x0008e4000c1e1d00 */
[----:B------:R-:W-:Y:S02]  /*0770*/  @P1 IMAD.X R38, RZ, RZ, R9, P6 ;  /* 0x000000ffff261224 */ /* 0x000fe400030e0609 */
[----:B------:R-:W-:-:S06]  /*0780*/  CS2R R8, SRZ ;  /* 0x0000000000087805 */ /* 0x000fcc000001ff00 */
[----:B------:R1:W3:Y:S01]  /*0790*/  @P5 LDG.E.128 R8, [R26.64] ;  /* 0x000000041a085981 */ /* 0x0002e2000c1e1d00 */
[----:B------:R-:W-:Y:S02]  /*07a0*/  @P3 IMAD R48, R48, c[0x0][0x178], RZ ;  /* 0x00005e0030303a24 */ /* 0x000fe400078e02ff */
[----:B0-----:R-:W-:Y:S01]  /*07b0*/  @P3 IMAD R24, R49, c[0x0][0x198], RZ ;  /* 0x0000660031183a24 */ /* 0x001fe200078e02ff */
[----:B------:R-:W-:Y:S01]  /*07c0*/  @P3 MOV R25, R31 ;  /* 0x0000001f00193202 */ /* 0x000fe20000000f00 */
[----:B------:R-:W-:Y:S01]  /*07d0*/  @P3 IMAD R49, R47, c[0x0][0x17c], R48 ;  /* 0x00005f002f313a24 */ /* 0x000fe200078e0230 */
[----:B-1----:R-:W-:Y:S02]  /*07e0*/  @P3 MOV R26, R28 ;  /* 0x0000001c001a3202 */ /* 0x002fe40000000f00 */
[----:B------:R-:W-:Y:S01]  /*07f0*/  @P3 MOV R27, R29 ;  /* 0x0000001d001b3202 */ /* 0x000fe20000000f00 */
[----:B------:R-:W-:-:S04]  /*0800*/  @P1 IMAD R46, R46, c[0x0][0x178], RZ ;  /* 0x00005e002e2e1a24 */ /* 0x000fc800078e02ff */
[----:B------:R-:W-:-:S04]  /*0810*/  @P3 IMAD.WIDE.U32 R26, R47, c[0x0][0x178], R26 ;  /* 0x00005e002f1a3a25 */ /* 0x000fc800078e001a */
[C---:B------:R-:W-:Y:S02]  /*0820*/  @P3 IMAD R47, R39.reuse, c[0x0][0x19c], R24 ;  /* 0x00006700272f3a24 */ /* 0x040fe400078e0218 */
[----:B------:R-:W-:Y:S02]  /*0830*/  @P3 IMAD.MOV.U32 R24, RZ, RZ, R30 ;  /* 0x000000ffff183224 */ /* 0x000fe400078e001e */
[----:B------:R-:W-:Y:S02]  /*0840*/  @P1 IMAD R53, R38, c[0x0][0x198], RZ ;  /* 0x0000660026351a24 */ /* 0x000fe400078e02ff */
[----:B------:R-:W-:Y:S01]  /*0850*/  @P3 IMAD.WIDE.U32 R24, R39, c[0x0][0x198], R24 ;  /* 0x0000660027183a25 */ /* 0x000fe200078e0018 */
[----:B------:R-:W-:-:S03]  /*0860*/  @P3 IADD3 R49, R27, R49, RZ ;  /* 0x000000311b313210 */ /* 0x000fc60007ffe0ff */
[C---:B------:R-:W-:Y:S02]  /*0870*/  @P1 IMAD R39, R37.reuse, c[0x0][0x17c], R46 ;  /* 0x00005f0025271a24 */ /* 0x040fe400078e022e */
[----:B------:R-:W-:Y:S01]  /*0880*/  @P1 IMAD.WIDE.U32 R28, R37, c[0x0][0x178], R28 ;  /* 0x00005e00251c1a25 */ /* 0x000fe200078e001c */
[----:B------:R-:W-:Y:S02]  /*0890*/  @P3 LEA R60, P4, R26, c[0x0][0x160], 0x1 ;  /* 0x000058001a3c3a11 */ /* 0x000fe400078808ff */
[----:B------:R-:W-:Y:S01]  /*08a0*/  @P3 LEA R52, P6, R24, c[0x0][0x190], 0x1 ;  /* 0x0000640018343a11 */ /* 0x000fe200078c08ff */
[C---:B------:R-:W-:Y:S02]  /*08b0*/  @P1 IMAD R35, R36.reuse, c[0x0][0x19c], R53 ;  /* 0x0000670024231a24 */ /* 0x040fe400078e0235 */
[----:B------:R-:W-:Y:S02]  /*08c0*/  @P3 IMAD.IADD R47, R25, 0x1, R47 ;  /* 0x00000001192f3824 */ /* 0x000fe400078e022f */
[----:B----4-:R-:W-:Y:S01]  /*08d0*/  @P1 IMAD.WIDE.U32 R32, R36, c[0x0][0x198], R30 ;  /* 0x0000660024201a25 */ /* 0x010fe200078e001e */
[----:B------:R-:W-:-:S02]  /*08e0*/  @P1 IADD3 R25, R29, R39, RZ ;  /* 0x000000271d191210 */ /* 0x000fc40007ffe0ff */
[----:B------:R-:W-:Y:S02]  /*08f0*/  @P1 LEA R46, P5, R28, c[0x0][0x160], 0x1 ;  /* 0x000058001c2e1a11 */ /* 0x000fe400078a08ff */
[----:B------:R-:W-:Y:S02]  /*0900*/  @P3 LEA.HI.X R61, R26, c[0x0][0x164], R49, 0x1, P4 ;  /* 0x000059001a3d3a11 */ /* 0x000fe400020f0c31 */
[----:B------:R-:W-:Y:S02]  /*0910*/  @P3 LEA.HI.X R53, R24, c[0x0][0x194], R47, 0x1, P6 ;  /* 0x0000650018353a11 */ /* 0x000fe400030f0c2f */
[----:B------:R-:W-:Y:S02]  /*0920*/  @P1 IADD3 R35, R33, R35, RZ ;  /* 0x0000002321231210 */ /* 0x000fe40007ffe0ff */
[----:B------:R-:W-:Y:S01]  /*0930*/  @P1 LEA R48, P4, R32, c[0x0][0x190], 0x1 ;  /* 0x0000640020301a11 */ /* 0x000fe200078808ff */
[----:B------:R-:W-:Y:S01]  /*0940*/  CS2R R26, SRZ ;  /* 0x00000000001a7805 */ /* 0x000fe2000001ff00 */
[----:B------:R-:W-:Y:S01]  /*0950*/  @P1 LEA.HI.X R47, R28, c[0x0][0x164], R25, 0x1, P5 ;  /* 0x000059001c2f1a11 */ /* 0x000fe200028f0c19 */
[----:B------:R-:W-:Y:S01]  /*0960*/  CS2R R30, SRZ ;  /* 0x00000000001e7805 */ /* 0x000fe2000001ff00 */
[----:B------:R-:W-:Y:S01]  /*0970*/  CS2R R24, SRZ ;  /* 0x0000000000187805 */ /* 0x000fe2000001ff00 */
[----:B------:R-:W-:Y:S01]  /*0980*/  CS2R R28, SRZ ;  /* 0x00000000001c7805 */ /* 0x000fe2000001ff00 */
[----:B------:R-:W-:Y:S01]  /*0990*/  @P1 LEA.HI.X R49, R32, c[0x0][0x194], R35, 0x1, P4 ;  /* 0x0000650020311a11 */ /* 0x000fe200020f0c23 */
[----:B------:R-:W-:Y:S01]  /*09a0*/  CS2R R36, SRZ ;  /* 0x0000000000247805 */ /* 0x000fe2000001ff00 */
        /* <DEDUP_REMOVED lines=10> */
[--C-:B------:R-:W-:Y:S02]  /*0a50*/  @!P3 SHF.R.S32.HI R52, RZ, 0x1f, R4.reuse ;  /* 0x0000001fff34b819 */ /* 0x100fe40000011404 */
[----:B------:R-:W-:-:S04]  /*0a60*/  @!P3 IADD3 R44, P4, P5, R44, R7, R4 ;  /* 0x000000072c2cb210 */ /* 0x000fc80007d9e004 */
[----:B------:R-:W-:Y:S01]  /*0a70*/  @!P3 IADD3.X R45, R45, R53, R52, P4, P5 ;  /* 0x000000352d2db210 */ /* 0x000fe200027ea434 */
[----:B------:R-:W-:-:S04]  /*0a80*/  @!P3 IMAD R53, R40, c[0x0][0x1e0], RZ ;  /* 0x000078002835ba24 */ /* 0x000fc800078e02ff */
[----:B------:R-:W-:-:S04]  /*0a90*/  @!P3 IMAD.WIDE.U32 R44, R6, c[0x0][0x1e0], R44 ;  /* 0x00007800062cba25 */ /* 0x000fc800078e002c */
[----:B------:R-:W-:Y:S01]  /*0aa0*/  @!P3 IMAD R53, R6, c[0x0][0x1e4], R53 ;  /* 0x000079000635ba24 */ /* 0x000fe200078e0235 */
[----:B-1----:R-:W-:-:S03]  /*0ab0*/  @!P3 MOV R46, R44 ;  /* 0x0000002c002eb202 */ /* 0x002fc60000000f00 */
[----:B------:R-:W-:Y:S02]  /*0ac0*/  @!P3 IMAD.IADD R47, R45, 0x1, R53 ;  /* 0x000000012d2fb824 */ /* 0x000fe400078e0235 */
[----:B------:R-:W-:Y:S02]  /*0ad0*/  @!P3 IMAD R45, R43, c[0x0][0x1e8], RZ ;  /* 0x00007a002b2dba24 */ /* 0x000fe400078e02ff */
[----:B------:R-:W-:-:S04]  /*0ae0*/  @!P3 IMAD.WIDE.U32 R46, R50, c[0x0][0x1e8], R46 ;  /* 0x00007a00322eba25 */ /* 0x000fc800078e002e */
[----:B------:R-:W-:Y:S01]  /*0af0*/  @!P3 IMAD R45, R50, c[0x0][0x1ec], R45 ;  /* 0x00007b00322dba24 */ /* 0x000fe200078e022d */
[----:B------:R-:W-:-:S04]  /*0b00*/  @!P3 LEA R44, P4, R46, c[0x0][0x1d8], 0x2 ;  /* 0x000076002e2cba11 */ /* 0x000fc800078810ff */
[----:B------:R-:W-:-:S04]  /*0b10*/  @!P3 IADD3 R45, R47, R45, RZ ;  /* 0x0000002d2f2db210 */ /* 0x000fc80007ffe0ff */
[----:B------:R-:W-:Y:S01]  /*0b20*/  @!P3 LEA.HI.X R45, R46, c[0x0][0x1dc], R45, 0x2, P4 ;  /* 0x000077002e2dba11 */ /* 0x000fe200020f142d */
[----:B------:R-:W-:-:S06]  /*0b30*/  IMAD.MOV.U32 R52, RZ, RZ, 0x7f800000 ;  /* 0x7f800000ff347424 */ /* 0x000fcc00078e00ff */
[----:B------:R0:W5:Y:S01]  /*0b40*/  @!P3 LDG.E R52, [R44.64] ;  /* 0x000000042c34b981 */ /* 0x000162000c1e1900 */
[--C-:B--2---:R-:W-:Y:S02]  /*0b50*/  HADD2.F32 R59, -RZ, R12.reuse.H1_H1 ;  /* 0x3000000cff3b7230 */ /* 0x104fe40000004100 */
[----:B------:R-:W-:Y:S02]  /*0b60*/  HADD2.F32 R53, -RZ, R12.H0_H0 ;  /* 0x2000000cff357230 */ /* 0x000fe40000004100 */
[----:B---3--:R-:W-:Y:S02]  /*0b70*/  HADD2.F32 R61, -RZ, R16.H1_H1 ;  /* 0x30000010ff3d7230 */ /* 0x008fe40000004100 */
[----:B------:R-:W-:Y:S02]  /*0b80*/  HADD2.F32 R60, -RZ, R20.H1_H1 ;  /* 0x30000014ff3c7230 */ /* 0x000fe40000004100 */
[----:B------:R-:W-:Y:S02]  /*0b90*/  HADD2.F32 R16, -RZ, R16.H0_H0 ;  /* 0x20000010ff107230 */ /* 0x000fe40000004100 */
[----:B------:R-:W-:-:S02]  /*0ba0*/  HADD2.F32 R46, -RZ, R8.H0_H0 ;  /* 0x20000008ff2e7230 */ /* 0x000fc40000004100 */
[----:B------:R-:W-:Y:S01]  /*0bb0*/  HADD2.F32 R8, -RZ, R8.H1_H1 ;  /* 0x30000008ff087230 */ /* 0x000fe20000004100 */
[----:B------:R-:W-:Y:S01]  /*0bc0*/  FMUL.FTZ R60, R61, R60 ;  /* 0x0000003c3d3c7220 */ /* 0x000fe20000410000 */
[----:B------:R-:W-:-:S03]  /*0bd0*/  HADD2.F32 R47, -RZ, R9.H0_H0 ;  /* 0x20000009ff2f7230 */ /* 0x000fc60000004100 */
[----:B------:R-:W-:Y:S01]  /*0be0*/  FMUL.FTZ R8, R8, R59 ;  /* 0x0000003b08087220 */ /* 0x000fe20000410000 */
[----:B------:R-:W-:Y:S02]  /*0bf0*/  HADD2.F32 R59, -RZ, R20.H0_H0 ;  /* 0x20000014ff3b7230 */ /* 0x000fe40000004100 */
[----:B------:R-:W-:Y:S01]  /*0c00*/  HADD2.F32 R12, -RZ, R13.H0_H0 ;  /* 0x2000000dff0c7230 */ /* 0x000fe20000004100 */
[----:B------:R-:W-:Y:S01]  /*0c10*/  FFMA.FTZ R46, R46, R53, R8 ;  /* 0x000000352e2e7223 */ /* 0x000fe20000010008 */
[----:B------:R-:W-:Y:S01]  /*0c20*/  HADD2.F32 R8, -RZ, R17.H0_H0 ;  /* 0x20000011ff087230 */ /* 0x000fe20000004100 */
[----:B------:R-:W-:Y:S01]  /*0c30*/  FFMA.FTZ R16, R16, R59, R60 ;  /* 0x0000003b10107223 */ /* 0x000fe2000001003c */
[----:B------:R-:W-:Y:S01]  /*0c40*/  HADD2.F32 R53, -RZ, R21.H0_H0 ;  /* 0x20000015ff357230 */ /* 0x000fe20000004100 */
[----:B------:R-:W-:Y:S01]  /*0c50*/  FFMA.FTZ R46, R47, R12, R46 ;  /* 0x0000000c2f2e7223 */ /* 0x000fe2000001002e */
[----:B------:R-:W-:Y:S02]  /*0c60*/  HADD2.F32 R48, -RZ, R9.H1_H1 ;  /* 0x30000009ff307230 */ /* 0x000fe40000004100 */
[----:B------:R-:W-:Y:S01]  /*0c70*/  HADD2.F32 R13, -RZ, R13.H1_H1 ;  /* 0x3000000dff0d7230 */ /* 0x000fe20000004100 */
[----:B------:R-:W-:Y:S01]  /*0c80*/  FFMA.FTZ R16, R8, R53, R16 ;  /* 0x0000003508107223 */ /* 0x000fe20000010010 */
[----:B------:R-:W-:-:S02]  /*0c90*/  HADD2.F32 R17, -RZ, R17.H1_H1 ;  /* 0x30000011ff117230 */ /* 0x000fc40000004100 */
[----:B------:R-:W-:Y:S01]  /*0ca0*/  HADD2.F32 R12, -RZ, R21.H1_H1 ;  /* 0x30000015ff0c7230 */ /* 0x000fe20000004100 */
[----:B------:R-:W-:Y:S01]  /*0cb0*/  FFMA.FTZ R46, R48, R13, R46 ;  /* 0x0000000d302e7223 */ /* 0x000fe2000001002e */
[----:B------:R-:W-:Y:S02]  /*0cc0*/  HADD2.F32 R9, -RZ, R10.H0_H0 ;  /* 0x2000000aff097230 */ /* 0x000fe40000004100 */
[----:B0-----:R-:W-:Y:S01]  /*0cd0*/  HADD2.F32 R44, -RZ, R14.H0_H0 ;  /* 0x2000000eff2c7230 */ /* 0x001fe20000004100 */
[----:B------:R-:W-:Y:S01]  /*0ce0*/  FFMA.FTZ R12, R17, R12, R16 ;  /* 0x0000000c110c7223 */ /* 0x000fe20000010010 */
[----:B------:R-:W-:Y:S02]  /*0cf0*/  HADD2.F32 R8, -RZ, R18.H0_H0 ;  /* 0x20000012ff087230 */ /* 0x000fe40000004100 */
[----:B------:R-:W-:Y:S01]  /*0d00*/  HADD2.F32 R13, -RZ, R22.H0_H0 ;  /* 0x20000016ff0d7230 */ /* 0x000fe20000004100 */
[----:B------:R-:W-:Y:S01]  /*0d10*/  FFMA.FTZ R44, R9, R44, R46 ;  /* 0x0000002c092c7223 */ /* 0x000fe2000001002e */
[----:B------:R-:W-:-:S02]  /*0d20*/  HADD2.F32 R49, -RZ, R10.H1_H1 ;  /* 0x3000000aff317230 */ /* 0x000fc40000004100 */
[----:B------:R-:W-:Y:S01]  /*0d30*/  HADD2.F32 R14, -RZ, R14.H1_H1 ;  /* 0x3000000eff0e7230 */ /* 0x000fe20000004100 */
[----:B------:R-:W-:Y:S01]  /*0d40*/  FFMA.FTZ R12, R8, R13, R12 ;  /* 0x0000000d080c7223 */ /* 0x000fe2000001000c */
[----:B------:R-:W-:Y:S02]  /*0d50*/  HADD2.F32 R18, -RZ, R18.H1_H1 ;  /* 0x30000012ff127230 */ /* 0x000fe40000004100 */
[----:B------:R-:W-:Y:S01]  /*0d60*/  HADD2.F32 R9, -RZ, R22.H1_H1 ;  /* 0x30000016ff097230 */ /* 0x000fe20000004100 */
[----:B------:R-:W-:Y:S01]  /*0d70*/  FFMA.FTZ R14, R49, R14, R44 ;  /* 0x0000000e310e7223 */ /* 0x000fe2000001002c */
[----:B------:R-:W-:Y:S02]  /*0d80*/  HADD2.F32 R10, -RZ, R11.H0_H0 ;  /* 0x2000000bff0a7230 */ /* 0x000fe40000004100 */
[----:B------:R-:W-:Y:S01]  /*0d90*/  HADD2.F32 R45, -RZ, R15.H0_H0 ;  /* 0x2000000fff2d7230 */ /* 0x000fe20000004100 */
[----:B------:R-:W-:Y:S01]  /*0da0*/  FFMA.FTZ R9, R18, R9, R12 ;  /* 0x0000000912097223 */ /* 0x000fe2000001000c */
[----:B------:R-:W-:-:S02]  /*0db0*/  HADD2.F32 R8, -RZ, R19.H0_H0 ;  /* 0x20000013ff087230 */ /* 0x000fc40000004100 */
[----:B------:R-:W-:Y:S01]  /*0dc0*/  HADD2.F32 R13, -RZ, R23.H0_H0 ;  /* 0x20000017ff0d7230 */ /* 0x000fe20000004100 */
[----:B------:R-:W-:Y:S01]  /*0dd0*/  FFMA.FTZ R14, R10, R45, R14 ;  /* 0x0000002d0a0e7223 */ /* 0x000fe2000001000e */
[----:B------:R-:W-:Y:S02]  /*0de0*/  HADD2.F32 R19, -RZ, R19.H1_H1 ;  /* 0x30000013ff137230 */ /* 0x000fe40000004100 */
[----:B------:R-:W-:Y:S01]  /*0df0*/  HADD2.F32 R10, -RZ, R23.H1_H1 ;  /* 0x30000017ff0a7230 */ /* 0x000fe20000004100 */
[----:B------:R-:W-:-:S04]  /*0e00*/  FFMA.FTZ R8, R8, R13, R9 ;  /* 0x0000000d08087223 */ /* 0x000fc80000010009 */
[----:B------:R-:W-:Y:S01]  /*0e10*/  FFMA.FTZ R8, R19, R10, R8 ;  /* 0x0000000a13087223 */ /* 0x000fe20000010008 */
[--C-:B----4-:R-:W-:Y:S02]  /*0e20*/  HADD2.F32 R17, -RZ, R24.reuse.H0_H0 ;  /* 0x20000018ff117230 */ /* 0x110fe40000004100 */
[----:B------:R-:W-:Y:S02]  /*0e30*/  HADD2.F32 R24, -RZ, R24.H1_H1 ;  /* 0x30000018ff187230 */ /* 0x000fe40000004100 */
[--C-:B------:R-:W-:Y:S02]  /*0e40*/  HADD2.F32 R19, -RZ, R28.reuse.H1_H1 ;  /* 0x3000001cff137230 */ /* 0x100fe40000004100 */
[----:B------:R-:W-:Y:S02]  /*0e50*/  HADD2.F32 R20, -RZ, R28.H0_H0 ;  /* 0x2000001cff147230 */ /* 0x000fe40000004100 */
[----:B------:R-:W-:Y:S01]  /*0e60*/  HADD2.F32 R18, -RZ, R32.H1_H1 ;  /* 0x30000020ff127230 */ /* 0x000fe20000004100 */
[----:B------:R-:W-:Y:S01]  /*0e70*/  FMUL.FTZ R24, R24, R19 ;  /* 0x0000001318187220 */ /* 0x000fe20000410000 */
[----:B------:R-:W-:-:S02]  /*0e80*/  HADD2.F32 R21, -RZ, R36.H1_H1 ;  /* 0x30000024ff157230 */ /* 0x000fc40000004100 */
[----:B------:R-:W-:Y:S02]  /*0e90*/  HADD2.F32 R32, -RZ, R32.H0_H0 ;  /* 0x20000020ff207230 */ /* 0x000fe40000004100 */
[----:B------:R-:W-:Y:S01]  /*0ea0*/  HADD2.F32 R19, -RZ, R36.H0_H0 ;  /* 0x20000024ff137230 */ /* 0x000fe20000004100 */
[----:B------:R-:W-:Y:S01]  /*0eb0*/  FMUL.FTZ R21, R18, R21 ;  /* 0x0000001512157220 */ /* 0x000fe20000410000 */
[----:B------:R-:W-:Y:S01]  /*0ec0*/  HADD2.F32 R16, -RZ, R25.H0_H0 ;  /* 0x20000019ff107230 */ /* 0x000fe20000004100 */
[----:B------:R-:W-:Y:S01]  /*0ed0*/  FFMA.FTZ R20, R17, R20, R24 ;  /* 0x0000001411147223 */ /* 0x000fe20000010018 */
[----:B------:R-:W-:Y:S01]  /*0ee0*/  HADD2.F32 R23, -RZ, R29.H0_H0 ;  /* 0x2000001dff177230 */ /* 0x000fe20000004100 */
[----:B------:R-:W-:Y:S01]  /*0ef0*/  FFMA.FTZ R19, R32, R19, R21 ;  /* 0x0000001320137223 */ /* 0x000fe20000010015 */
[----:B------:R-:W-:Y:S02]  /*0f00*/  HADD2.F32 R11, -RZ, R11.H1_H1 ;  /* 0x3000000bff0b7230 */ /* 0x000fe40000004100 */
[----:B------:R-:W-:-:S02]  /*0f10*/  HADD2.F32 R15, -RZ, R15.H1_H1 ;  /* 0x3000000fff0f7230 */ /* 0x000fc40000004100 */
        /* <DEDUP_REMOVED lines=23> */
[----:B------:R-:W-:Y:S01]  /*1090*/  HADD2.F32 R14, -RZ, R31.H0_H0 ;  /* 0x2000001fff0e7230 */ /* 0x000fe20000004100 */
        /* <DEDUP_REMOVED lines=9> */
[----:B------:R-:W-:Y:S02]  /*1130*/  FFMA.FTZ R27, R27, R10, R9 ;  /* 0x0000000a1b1b7223 */ /* 0x000fe40000010009 */
[----:B------:R-:W0:Y:S02]  /*1140*/  SHFL.BFLY PT, R10, R11, 0x8, 0x1f ;  /* 0x0d001f000b0a7f89 */ /* 0x000e2400000e0000 */
[----:B------:R-:W-:Y:S02]  /*1150*/  FFMA.FTZ R35, R35, R14, R12 ;  /* 0x0000000e23237223 */ /* 0x000fe4000001000c */
[----:B------:R-:W1:Y:S04]  /*1160*/  SHFL.BFLY PT, R9, R8, 0x8, 0x1f ;  /* 0x0d001f0008097f89 */ /* 0x000e6800000e0000 */
[----:B------:R-:W2:Y:S04]  /*1170*/  SHFL.BFLY PT, R12, R27, 0x8, 0x1f ;  /* 0x0d001f001b0c7f89 */ /* 0x000ea800000e0000 */
[----:B------:R-:W3:Y:S01]  /*1180*/  SHFL.BFLY PT, R14, R35, 0x8, 0x1f ;  /* 0x0d001f00230e7f89 */ /* 0x000ee200000e0000 */
[----:B0-----:R-:W-:-:S02]  /*1190*/  FADD.FTZ R10, R11, R10 ;  /* 0x0000000a0b0a7221 */ /* 0x001fc40000010000 */
[----:B-1----:R-:W-:-:S03]  /*11a0*/  FADD.FTZ R13, R8, R9 ;  /* 0x00000009080d7221 */ /* 0x002fc60000010000 */
[----:B------:R-:W0:Y:S01]  /*11b0*/  SHFL.BFLY PT, R9, R10, 0x4, 0x1f ;  /* 0x0c801f000a097f89 */ /* 0x000e2200000e0000 */
[----:B--2---:R-:W-:Y:S02]  /*11c0*/  FADD.FTZ R15, R27, R12 ;  /* 0x0000000c1b0f7221 */ /* 0x004fe40000010000 */
[----:B---3--:R-:W-:Y:S01]  /*11d0*/  FADD.FTZ R18, R35, R14 ;  /* 0x0000000e23127221 */ /* 0x008fe20000010000 */
        /* <DEDUP_REMOVED lines=11> */
[----:B------:R-:W-:-:S04]  /*1290*/  @P0 LEA R57, R0, R57, 0x6 ;  /* 0x0000003900390211 */ /* 0x000fc800078e30ff */
[----:B------:R-:W-:Y:S01]  /*12a0*/  @P0 SHF.R.S32.HI R8, RZ, 0x1f, R57 ;  /* 0x0000001fff080819 */ /* 0x000fe20000011439 */
[----:B0-----:R-:W-:-:S03]  /*12b0*/  FADD.FTZ R12, R9, R12 ;  /* 0x0000000c090c7221 */ /* 0x001fc60000010000 */
[----:B------:R-:W-:Y:S01]  /*12c0*/  @P0 LEA.HI R57, R8, R57, RZ, 0x6 ;  /* 0x0000003908390211 */ /* 0x000fe200078f30ff */
[----:B------:R-:W-:Y:S01]  /*12d0*/  HFMA2.MMA R8, -RZ, RZ, 0, 0 ;  /* 0x00000000ff087435 */ /* 0x000fe200000001ff */
[----:B------:R-:W0:Y:S01]  /*12e0*/  SHFL.BFLY PT, R9, R12, 0x1, 0x1f ;  /* 0x0c201f000c097f89 */ /* 0x000e2200000e0000 */
[----:B-1----:R-:W-:Y:S02]  /*12f0*/  FADD.FTZ R14, R11, R14 ;  /* 0x0000000e0b0e7221 */ /* 0x002fe40000010000 */
[----:B--2---:R-:W-:Y:S02]  /*1300*/  FADD.FTZ R17, R16, R17 ;  /* 0x0000001110117221 */ /* 0x004fe40000010000 */
[----:B---3--:R-:W-:Y:S01]  /*1310*/  FADD.FTZ R15, R19, R10 ;  /* 0x0000000a130f7221 */ /* 0x008fe20000010000 */
[----:B------:R-:W1:Y:S01]  /*1320*/  SHFL.BFLY PT, R13, R14, 0x1, 0x1f ;  /* 0x0c201f000e0d7f89 */ /* 0x000e6200000e0000 */
[----:B------:R-:W-:-:S03]  /*1330*/  @P0 LOP3.LUT R8, R57, 0xffffffc0, RZ, 0xc0, !PT ;  /* 0xffffffc039080812 */ /* 0x000fc600078ec0ff */
[----:B------:R-:W2:Y:S04]  /*1340*/  SHFL.BFLY PT, R16, R17, 0x1, 0x1f ;  /* 0x0c201f0011107f89 */ /* 0x000ea800000e0000 */
[----:B------:R-:W3:Y:S01]  /*1350*/  SHFL.BFLY PT, R18, R15, 0x1, 0x1f ;  /* 0x0c201f000f127f89 */ /* 0x000ee200000e0000 */
[----:B------:R-:W-:Y:S01]  /*1360*/  IMAD.SHL.U32 R10, R8, 0x80, RZ ;  /* 0x00000080080a7824 */ /* 0x000fe200078e00ff */
[----:B------:R-:W-:Y:S02]  /*1370*/  SHF.L.U32 R11, R5, 0xd, RZ ;  /* 0x0000000d050b7819 */ /* 0x000fe400000006ff */
[----:B------:R-:W-:Y:S02]  /*1380*/  SHF.L.U32 R19, R4, 0x2, RZ ;  /* 0x0000000204137819 */ /* 0x000fe400000006ff */
[----:B------:R-:W-:-:S02]  /*1390*/  ISETP.NE.AND P5, PT, R55, RZ, PT ;  /* 0x000000ff3700720c */ /* 0x000fc40003fa5270 */
[----:B------:R-:W-:Y:S02]  /*13a0*/  SHF.R.S32.HI R20, RZ, 0x1f, R10 ;  /* 0x0000001fff147819 */ /* 0x000fe4000001140a */
[--C-:B------:R-:W-:Y:S02]  /*13b0*/  IADD3 R10, P0, P3, R10, R19, R11.reuse ;  /* 0x000000130a0a7210 */ /* 0x100fe40007b1e00b */
[----:B------:R-:W-:Y:S02]  /*13c0*/  SHF.R.S32.HI R11, RZ, 0x1f, R11 ;  /* 0x0000001fff0b7819 */ /* 0x000fe4000001140b */
[----:B------:R-:W-:Y:S01]  /*13d0*/  SHF.R.S32.HI R19, RZ, 0x1f, R19 ;  /* 0x0000001fff137819 */ /* 0x000fe20000011413 */
[----:B------:R-:W-:Y:S03]  /*13e0*/  BSSY B0, `(.L_x_2280) ;  /* 0x0000023000007945 */ /* 0x000fe60003800000 */
[----:B------:R-:W-:Y:S01]  /*13f0*/  IADD3.X R11, R20, R19, R11, P0, P3 ;  /* 0x00000013140b7210 */ /* 0x000fe200007e640b */
[----:B0-----:R-:W-:-:S02]  /*1400*/  FADD.FTZ R19, R12, R9 ;  /* 0x000000090c137221 */ /* 0x001fc40000010000 */
[----:B------:R-:W-:Y:S01]  /*1410*/  IMAD R9, R40, c[0x0][0x220], RZ ;  /* 0x0000880028097a24 */ /* 0x000fe200078e02ff */
[-C--:B------:R-:W-:Y:S01]  /*1420*/  ISETP.GE.AND P4, PT, R58, R51.reuse, PT ;  /* 0x000000333a00720c */ /* 0x080fe20003f86270 */
[----:B-1----:R-:W-:Y:S01]  /*1430*/  FADD.FTZ R20, R14, R13 ;  /* 0x0000000d0e147221 */ /* 0x002fe20000010000 */
[-C--:B------:R-:W-:Y:S01]  /*1440*/  ISETP.GE.AND P3, PT, R56, R51.reuse, PT ;  /* 0x000000333800720c */ /* 0x080fe20003f66270 */
[----:B--2---:R-:W-:Y:S01]  /*1450*/  FADD.FTZ R17, R17, R16 ;  /* 0x0000001011117221 */ /* 0x004fe20000010000 */
[----:B------:R-:W-:Y:S01]  /*1460*/  ISETP.GE.AND P0, PT, R54, R51, PT ;  /* 0x000000333600720c */ /* 0x000fe20003f06270 */
[C---:B------:R-:W-:Y:S02]  /*1470*/  IMAD R21, R6.reuse, c[0x0][0x224], R9 ;  /* 0x0000890006157a24 */ /* 0x040fe400078e0209 */
[----:B------:R-:W-:-:S04]  /*1480*/  IMAD.WIDE.U32 R10, R6, c[0x0][0x220], R10 ;  /* 0x00008800060a7a25 */ /* 0x000fc800078e000a */
[----:B---3--:R-:W-:Y:S01]  /*1490*/  FADD.FTZ R18, R15, R18 ;  /* 0x000000120f127221 */ /* 0x008fe20000010000 */
[----:B------:R-:W-:Y:S05]  /*14a0*/  @P5 BRA `(.L_x_2281) ;  /* 0x0000016000005947 */ /* 0x000fea0003800000 */
[----:B------:R-:W-:Y:S01]  /*14b0*/  SHF.R.S32.HI R14, RZ, 0x1f, R8 ;  /* 0x0000001fff0e7819 */ /* 0x000fe20000011408 */
[----:B------:R-:W-:Y:S01]  /*14c0*/  IMAD R9, R40, c[0x0][0x1c8], RZ ;  /* 0x0000720028097a24 */ /* 0x000fe200078e02ff */
[C---:B------:R-:W-:Y:S02]  /*14d0*/  IADD3 R12, P5, R7.reuse, R8, RZ ;  /* 0x00000008070c7210 */ /* 0x040fe40007fbe0ff */
[----:B------:R-:W-:Y:S01]  /*14e0*/  FSEL R15, R20, RZ, !P4 ;  /* 0x000000ff140f7208 */ /* 0x000fe20006000000 */
[----:B------:R-:W-:Y:S01]  /*14f0*/  IMAD R9, R6, c[0x0][0x1cc], R9 ;  /* 0x0000730006097a24 */ /* 0x000fe200078e0209 */
[----:B------:R-:W-:Y:S02]  /*1500*/  LEA.HI.X.SX32 R13, R7, R14, 0x1, P5 ;  /* 0x0000000e070d7211 */ /* 0x000fe400028f0eff */
[----:B------:R-:W-:-:S03]  /*1510*/  FSEL R17, R17, RZ, !P3 ;  /* 0x000000ff11117208 */ /* 0x000fc60005800000 */
[----:B------:R-:W-:-:S04]  /*1520*/  IMAD.WIDE.U32 R12, R6, c[0x0][0x1c8], R12 ;  /* 0x00007200060c7a25 */ /* 0x000fc800078e000c */
[----:B------:R-:W-:Y:S02]  /*1530*/  IMAD.IADD R13, R13, 0x1, R9 ;  /* 0x000000010d0d7824 */ /* 0x000fe400078e0209 */
[----:B------:R-:W-:Y:S02]  /*1540*/  IMAD R9, R43, c[0x0][0x1d0], RZ ;  /* 0x000074002b097a24 */ /* 0x000fe400078e02ff */
[----:B------:R-:W-:-:S04]  /*1550*/  IMAD.WIDE.U32 R12, R50, c[0x0][0x1d0], R12 ;  /* 0x00007400320c7a25 */ /* 0x000fc800078e000c */
[----:B------:R-:W-:Y:S01]  /*1560*/  IMAD R9, R50, c[0x0][0x1d4], R9 ;  /* 0x0000750032097a24 */ /* 0x000fe200078e0209 */
[----:B------:R-:W-:-:S04]  /*1570*/  IADD3 R41, P5, R41, R12, RZ ;  /* 0x0000000c29297210 */ /* 0x000fc80007fbe0ff */
[----:B------:R-:W-:Y:S02]  /*1580*/  IADD3.X R42, R42, R13, R9, P5, !PT ;  /* 0x0000000d2a2a7210 */ /* 0x000fe40002ffe409 */
[----:B------:R-:W-:Y:S02]  /*1590*/  LEA R12, P5, R41, c[0x0][0x1b0], 0x2 ;  /* 0x00006c00290c7a11 */ /* 0x000fe400078a10ff */
[----:B------:R-:W-:Y:S02]  /*15a0*/  FSEL R9, R19, RZ, !P2 ;  /* 0x000000ff13097208 */ /* 0x000fe40005000000 */
[----:B------:R-:W-:Y:S02]  /*15b0*/  LEA.HI.X R13, R41, c[0x0][0x1b4], R42, 0x2, P5 ;  /* 0x00006d00290d7a11 */ /* 0x000fe400028f142a */
[----:B------:R-:W-:-:S03]  /*15c0*/  FSEL R19, R18, RZ, !P0 ;  /* 0x000000ff12137208 */ /* 0x000fc60004000000 */
[----:B------:R0:W-:Y:S04]  /*15d0*/  STG.E [R12.64], R9 ;  /* 0x000000090c007986 */ /* 0x0001e8000c101904 */
[----:B------:R0:W-:Y:S04]  /*15e0*/  STG.E [R12.64+0x40], R15 ;  /* 0x0000400f0c007986 */ /* 0x0001e8000c101904 */
[----:B------:R0:W-:Y:S04]  /*15f0*/  STG.E [R12.64+0x80], R17 ;  /* 0x000080110c007986 */ /* 0x0001e8000c101904 */
[----:B------:R0:W-:Y:S02]  /*1600*/  STG.E [R12.64+0xc0], R19 ;  /* 0x0000c0130c007986 */ /* 0x0001e4000c101904 */
.L_x_2281:
[----:B------:R-:W-:Y:S05]  /*1610*/  BSYNC B0 ;  /* 0x0000000000007941 */ /* 0x000fea0003800000 */
.L_x_2280:
[----:B------:R-:W-:Y:S01]  /*1620*/  IADD3 R2, R2, 0x3f, RZ ;  /* 0x0000003f02027810 */ /* 0x000fe20007ffe0ff */
[----:B0-----:R-:W-:Y:S01]  /*1630*/  IMAD R13, R43, c[0x0][0x228], RZ ;  /* 0x00008a002b0d7a24 */ /* 0x001fe200078e02ff */
[----:B------:R-:W-:Y:S01]  /*1640*/  IADD3 R11, R11, R21, RZ ;  /* 0x000000150b0b7210 */ /* 0x000fe20007ffe0ff */
[----:B------:R-:W-:Y:S01]  /*1650*/  BSSY B0, `(.L_x_2282) ;  /* 0x0000022000007945 */ /* 0x000fe20003800000 */
[----:B------:R-:W-:Y:S01]  /*1660*/  SHF.R.S32.HI R9, RZ, 0x1f, R2 ;  /* 0x0000001fff097819 */ /* 0x000fe20000011402 */
[C---:B------:R-:W-:Y:S01]  /*1670*/  IMAD R13, R50.reuse, c[0x0][0x22c], R13 ;  /* 0x00008b00320d7a24 */ /* 0x040fe200078e020d */
[----:B------:R-:W-:Y:S01]  /*1680*/  ISETP.NE.U32.AND P0, PT, RZ, c[0x0][0x238], PT ;  /* 0x00008e00ff007a0c */ /* 0x000fe20003f05070 */
[----:B------:R-:W-:Y:S01]  /*1690*/  IMAD.WIDE.U32 R10, R50, c[0x0][0x228], R10 ;  /* 0x00008a00320a7a25 */ /* 0x000fe200078e000a */
[----:B------:R-:W-:-:S02]  /*16a0*/  LEA.HI R9, R9, R2, RZ, 0x6 ;  /* 0x0000000209097211 */ /* 0x000fc400078f30ff */
[----:B------:R-:W-:Y:S01]  /*16b0*/  ISETP.NE.AND.EX P0, PT, RZ, c[0x0][0x23c], PT, P0 ;  /* 0x00008f00ff007a0c */ /* 0x000fe20003f05300 */
[----:B------:R-:W-:Y:S01]  /*16c0*/  IMAD.IADD R11, R11, 0x1, R13 ;  /* 0x000000010b0b7824 */ /* 0x000fe200078e020d */
[----:B------:R-:W-:Y:S02]  /*16d0*/  LOP3.LUT R2, R9, 0xffffffc0, RZ, 0xc0, !PT ;  /* 0xffffffc009027812 */ /* 0x000fe400078ec0ff */
[----:B------:R-:W-:Y:S02]  /*16e0*/  LEA R12, P2, R10, c[0x0][0x208], 0x2 ;  /* 0x000082000a0c7a11 */ /* 0x000fe400078410ff */
[----:B------:R-:W-:Y:S02]  /*16f0*/  IADD3 R9, -R7, R2, RZ ;  /* 0x0000000207097210 */ /* 0x000fe40007ffe1ff */
[C---:B------:R-:W-:Y:S02]  /*1700*/  ISETP.NE.OR P0, PT, R4.reuse, RZ, !P0 ;  /* 0x000000ff0400720c */ /* 0x040fe40004705670 */
[----:B------:R-:W-:-:S02]  /*1710*/  ISETP.GE.OR P1, PT, R4, R9, P1 ;  /* 0x000000090400720c */ /* 0x000fc40000f26670 */
[----:B------:R-:W-:-:S11]  /*1720*/  LEA.HI.X R13, R10, c[0x0][0x20c], R11, 0x2, P2 ;  /* 0x000083000a0d7a11 */ /* 0x000fd600010f140b */
[----:B------:R-:W-:Y:S05]  /*1730*/  @P1 BRA `(.L_x_2283) ;  /* 0x0000013000001947 */ /* 0x000fea0003800000 */
[--C-:B------:R-:W-:Y:S01]  /*1740*/  IADD3 R10, P1, P2, R8, R7, R4.reuse ;  /* 0x00000007080a7210 */ /* 0x100fe20007a3e004 */
[----:B------:R-:W-:Y:S01]  /*1750*/  IMAD R43, R43, c[0x0][0x200], RZ ;  /* 0x000080002b2b7a24 */ /* 0x000fe200078e02ff */
[----:B------:R-:W-:Y:S01]  /*1760*/  SHF.R.S32.HI R2, RZ, 0x1f, R7 ;  /* 0x0000001fff027819 */ /* 0x000fe20000011407 */
[----:B------:R-:W-:Y:S01]  /*1770*/  IMAD R7, R40, c[0x0][0x1f8], RZ ;  /* 0x00007e0028077a24 */ /* 0x000fe200078e02ff */
[----:B------:R-:W-:Y:S02]  /*1780*/  SHF.R.S32.HI R9, RZ, 0x1f, R4 ;  /* 0x0000001fff097819 */ /* 0x000fe40000011404 */
[----:B------:R-:W-:Y:S01]  /*1790*/  SHF.R.S32.HI R8, RZ, 0x1f, R8 ;  /* 0x0000001fff087819 */ /* 0x000fe20000011408 */
[----:B------:R-:W-:-:S03]  /*17a0*/  IMAD R7, R6, c[0x0][0x1fc], R7 ;  /* 0x00007f0006077a24 */ /* 0x000fc600078e0207 */
[----:B------:R-:W-:Y:S01]  /*17b0*/  IADD3.X R11, R8, R2, R9, P1, P2 ;  /* 0x00000002080b7210 */ /* 0x000fe20000fe4409 */
[C---:B-----5:R-:W-:Y:S01]  /*17c0*/  FMUL.FTZ R2, R52.reuse, 1.4426950216293334961 ;  /* 0x3fb8aa3b34027820 */ /* 0x060fe20000410000 */
[----:B------:R-:W-:-:S03]  /*17d0*/  FSETP.NEU.FTZ.AND P1, PT, R52, -INF , PT ;  /* 0xff8000003400780b */ /* 0x000fc60003f3d000 */
[----:B------:R-:W-:-:S05]  /*17e0*/  IMAD.WIDE.U32 R8, R6, c[0x0][0x1f8], R10 ;  /* 0x00007e0006087a25 */ /* 0x000fca00078e000a */
[----:B------:R-:W-:Y:S01]  /*17f0*/  IADD3 R9, R9, R7, RZ ;  /* 0x0000000709097210 */ /* 0x000fe20007ffe0ff */
[----:B------:R-:W-:-:S04]  /*1800*/  IMAD R7, R50, c[0x0][0x204], R43 ;  /* 0x0000810032077a24 */ /* 0x000fc800078e022b */
[----:B------:R-:W-:-:S05]  /*1810*/  IMAD.WIDE.U32 R50, R50, c[0x0][0x200], R8 ;  /* 0x0000800032327a25 */ /* 0x000fca00078e0008 */
[----:B------:R-:W-:Y:S02]  /*1820*/  IADD3 R7, R51, R7, RZ ;  /* 0x0000000733077210 */ /* 0x000fe40007ffe0ff */
[----:B------:R-:W-:-:S04]  /*1830*/  LEA R8, P2, R50, c[0x0][0x1f0], 0x2 ;  /* 0x00007c0032087a11 */ /* 0x000fc800078410ff */
[----:B------:R-:W-:Y:S02]  /*1840*/  LEA.HI.X R9, R50, c[0x0][0x1f4], R7, 0x2, P2 ;  /* 0x00007d0032097a11 */ /* 0x000fe400010f1407 */
[----:B------:R-:W-:-:S05]  /*1850*/  FSEL R7, R2, RZ, P1 ;  /* 0x000000ff02077208 */ /* 0x000fca0000800000 */
[----:B------:R0:W-:Y:S02]  /*1860*/  STG.E [R8.64], R7 ;  /* 0x0000000708007986 */ /* 0x0001e4000c101904 */
.L_x_2283:
[----:B------:R-:W-:Y:S05]  /*1870*/  BSYNC B0 ;  /* 0x0000000000007941 */ /* 0x000fea0003800000 */
.L_x_2282:
        /* <DEDUP_REMOVED lines=9> */
[----:B------:R-:W-:-:S04]  /*1910*/  IMAD R5, R5, c[0x0][0x230], R0 ;  /* 0x00008c0005057a24 */ /* 0x000fc800078e0200 */
[----:B------:R-:W-:-:S04]  /*1920*/  IMAD R2, R5, c[0x0][0x170], R6 ;  /* 0x00005c0005027a24 */ /* 0x000fc800078e0206 */
[----:B------:R-:W-:-:S05]  /*1930*/  IMAD.WIDE R2, R2, R3, c[0x0][0x238] ;  /* 0x00008e0002027625 */ /* 0x000fca00078e0203 */
[----:B------:R-:W-:Y:S01]  /*1940*/  STG.E [R2.64], RZ ;  /* 0x000000ff02007986 */ /* 0x000fe2000c101904 */
[----:B------:R-:W-:Y:S05]  /*1950*/  EXIT ;  /* 0x000000000000794d */ /* 0x000fea0003800000 */
.L_x_2284:
        /* <DEDUP_REMOVED lines=10> */
.L_x_2349:


//--------------------- .nv.shared._ZN7cutlass13device_kernelIN5flash19enable_sm80_to_sm89INS1_16FlashAttnBwdSm80INS1_25CollectiveMainloopBwdSm80ILi2ELi1EN4cute5tupleIJNS5_1CILi64EEENS7_ILi96EEENS7_ILi128EEEEEENS_6half_tEfNS_4arch4Sm80ELb0ELb0ELb1ELb0ELb0ELb0ELb0ELb0ELi2ELi2ELi2ELi2ELb1EEENS1_21CollectiveEpilogueBwdISB_SC_SE_Li256ELb0ELb0ELi4EEENS1_19SingleTileSchedulerILb0ELb0ELb0ELi96EEEEEEEEEvNT_6ParamsE --------------------------
	.section	.nv.shared._ZN7cutlass13device_kernelIN5flash19enable_sm80_to_sm89INS1_16FlashAttnBwdSm80INS1_25CollectiveMainloopBwdSm80ILi2ELi1EN4cute5tupleIJNS5_1CILi64EEENS7_ILi96EEENS7_ILi128EEEEEENS_6half_tEfNS_4arch4Sm80ELb0ELb0ELb1ELb0ELb0ELb0ELb0ELb0ELi2ELi2ELi2ELi2ELb1EEENS1_21CollectiveEpilogueBwdISB_SC_SE_Li256ELb0ELb0ELi4EEENS1_19SingleTileSchedulerILb0ELb0ELb0ELi96EEEEEEEEEvNT_6ParamsE,"aw",@nobits
	.sectionflags	@""
	.align	16


//--------------------- .nv.global                --------------------------
	.section	.nv.global,"aw",@nobits
.nv.global:
	.type		_ZN74_INTERNAL_a2c25548_38_flash_bwd_hdim128_fp16_softcap_sm80_cu_ef95aea4_28194cute1_E,@object
	.size		_ZN74_INTERNAL_a2c25548_38_flash_bwd_hdim128_fp16_softcap_sm80_cu_ef95aea4_28194cute1_E,(_ZN74_INTERNAL_a2c25548_38_flash_bwd_hdim128_fp16_softcap_sm80_cu_ef95aea4_28194cuda3std3__45__cpo6cbeginE - _ZN74_INTERNAL_a2c25548_38_flash_bwd_hdim128_fp16_softcap_sm80_cu_ef95aea4_28194cute1_E)
_ZN74_INTERNAL_a2c25548_38_flash_bwd_hdim128_fp16_softcap_sm80_cu_ef95aea4_28194cute1_E:
	.zero		1
	.type		_ZN74_INTERNAL_a2c25548_38_flash_bwd_hdim128_fp16_softcap_sm80_cu_ef95aea4_28194cuda3std3__45__cpo6cbeginE,@object
	.size		_ZN74_INTERNAL_a2c25548_38_flash_bwd_hdim128_fp16_softcap_sm80_cu_ef95aea4_28194cuda3std3__45__cpo6cbeginE,(_ZN74_INTERNAL_a2c25548_38_flash_bwd_hdim128_fp16_softcap_sm80_cu_ef95aea4_28194cuda3std3__48in_placeE - _ZN74_INTERNAL_a2c25548_38_flash_bwd_hdim128_fp16_softcap_sm80_cu_ef95aea4_28194cuda3std3__45__cpo6cbeginE)
_ZN74_INTERNAL_a2c25548_38_flash_bwd_hdim128_fp16_softcap_sm80_cu_ef95aea4_28194cuda3std3__45__cpo6cbeginE:
	.zero		1
	.type		_ZN74_INTERNAL_a2c25548_38_flash_bwd_hdim128_fp16_softcap_sm80_cu_ef95aea4_28194cuda3std3__48in_placeE,@object
	.size		_ZN74_INTERNAL_a2c25548_38_flash_bwd_hdim128_fp16_softcap_sm80_cu_ef95aea4_28194cuda3std3__48in_placeE,(_ZN74_INTERNAL_a2c25548_38_flash_bwd_hdim128_fp16_softcap_sm80_cu_ef95aea4_28194cuda3std6ranges3__45__cpo9iter_moveE - _ZN74_INTERNAL_a2c25548_38_flash_bwd_hdim128_fp16_softcap_sm80_cu_ef95aea4_28194cuda3std3__48in_placeE)
_ZN74_INTERNAL_a2c25548_38_flash_bwd_hdim128_fp16_softcap_sm80_cu_ef95aea4_28194cuda3std3__48in_placeE:
	.zero		1
	.type		_ZN74_INTERNAL_a2c25548_38_flash_bwd_hdim128_fp16_softcap_sm80_cu_ef95aea4_28194cuda3std6ranges3__45__cpo9iter_moveE,@object
	.size		_ZN74_INTERNAL_a2c25548_38_flash_bwd_hdim128_fp16_softcap_sm80_cu_ef95aea4_28194cuda3std6ranges3__45__cpo9iter_moveE,(_ZN74_INTERNAL_a2c25548_38_flash_bwd_hdim128_fp16_softcap_sm80_cu_ef95aea4_28194cuda3std3__45__cpo5beginE - _ZN74_INTERNAL_a2c25548_38_flash_bwd_hdim128_fp16_softcap_sm80_cu_ef95aea4_28194cuda3std6ranges3__45__cpo9iter_moveE)
_ZN74_INTERNAL_a2c25548_38_flash_bwd_hdim128_fp16_softcap_sm80_cu_ef95aea4_28194cuda3std6ranges3__45__cpo9iter_moveE:
	.zero		1
	.type		_ZN74_INTERNAL_a2c25548_38_flash_bwd_hdim128_fp16_softcap_sm80_cu_ef95aea4_28194cuda3std3__45__cpo5beginE,@object
	.size		_ZN74_INTERNAL_a2c25548_38_flash_bwd_hdim128_fp16_softcap_sm80_cu_ef95aea4_28194cuda3std3__45__cpo5beginE,(_ZN74_INTERNAL_a2c25548_38_flash_bwd_hdim128_fp16_softcap_sm80_cu_ef95aea4_28194cuda3std3__476_GLOBAL__N__a2c25548_38_flash_bwd_hdim128_fp16_softcap_sm80_cu_ef95aea4_28196ignoreE - _ZN74_INTERNAL_a2c25548_38_flash_bwd_hdim128_fp16_softcap_sm80_cu_ef95aea4_28194cuda3std3__45__cpo5beginE)
_ZN74_INTERNAL_a2c25548_38_flash_bwd_hdim128_fp16_softcap_sm80_cu_ef95aea4_28194cuda3std3__45__cpo5beginE:
	.zero		1
	.type		_ZN74_INTERNAL_a2c25548_38_flash_bwd_hdim128_fp16_softcap_sm80_cu_ef95aea4_28194cuda3std3__476_GLOBAL__N__a2c25548_38_flash_bwd_hdim128_fp16_softcap_sm80_cu_ef95aea4_28196ignoreE,@object
	.size		_ZN74_INTERNAL_a2c25548_38_flash_bwd_hdim128_fp16_softcap_sm80_cu_ef95aea4_28194cuda3std3__476_GLOBAL__N__a2c25548_38_flash_bwd_hdim128_fp16_softcap_sm80_cu_ef95aea4_28196ignoreE,(_ZN74_INTERNAL_a2c25548_38_flash_bwd_hdim128_fp16_softcap_sm80_cu_ef95aea4_28194cute7productE - _ZN74_INTERNAL_a2c25548_38_flash_bwd_hdim128_fp16_softcap_sm80_cu_ef95aea4_28194cuda3std3__476_GLOBAL__N__a2c25548_38_flash_bwd_hdim128_fp16_softcap_sm80_cu_ef95aea4_28196ignoreE)
_ZN74_INTERNAL_a2c25548_38_flash_bwd_hdim128_fp16_softcap_sm80_cu_ef95aea4_28194cuda3std3__476_GLOBAL__N__a2c25548_38_flash_bwd_hdim128_fp16_softcap_sm80_cu_ef95aea4_28196ignoreE:
	.zero		1
	.type		_ZN74_INTERNAL_a2c25548_38_flash_bwd_hdim128_fp16_softcap_sm80_cu_ef95aea4_28194cute7productE,@object
	.size		_ZN74_INTERNAL_a2c25548_38_flash_bwd_hdim128_fp16_softcap_sm80_cu_ef95aea4_28194cute7productE,(_ZN74_INTERNAL_a2c25548_38_flash_bwd_hdim128_fp16_softcap_sm80_cu_ef95aea4_28194cuda3std3__45__cpo3endE - _ZN74_INTERNAL_a2c25548_38_flash_bwd_hdim128_fp16_softcap_sm80_cu_ef95aea4_28194cute7productE)
_ZN74_INTERNAL_a2c25548_38_flash_bwd_hdim128_fp16_softcap_sm80_cu_ef95aea4_28194cute7productE:
	.zero		1
	.type		_ZN74_INTERNAL_a2c25548_38_flash_bwd_hdim128_fp16_softcap_sm80_cu_ef95aea4_28194cuda3std3__45__cpo3endE,@object
	.size		_ZN74_INTERNAL_a2c25548_38_flash_bwd_hdim128_fp16_softcap_sm80_cu_ef95aea4_28194cuda3std3__45__cpo3endE,(_ZN74_INTERNAL_a2c25548_38_flash_bwd_hdim128_fp16_softcap_sm80_cu_ef95aea4_28194cuda3std3__419piecewise_constructE - _ZN74_INTERNAL_a2c25548_38_flash_bwd_hdim128_fp16_softcap_sm80_cu_ef95aea4_28194cuda3std3__45__cpo3endE)
_ZN74_INTERNAL_a2c25548_38_flash_bwd_hdim128_fp16_softcap_sm80_cu_ef95aea4_28194cuda3std3__45__cpo3endE:
	.zero		1
	.type		_ZN74_INTERNAL_a2c25548_38_flash_bwd_hdim128_fp16_softcap_sm80_cu_ef95aea4_28194cuda3std3__419piecewise_constructE,@object
	.size		_ZN74_INTERNAL_a2c25548_38_flash_bwd_hdim128_fp16_softcap_sm80_cu_ef95aea4_28194cuda3std3__419piecewise_constructE,(_ZN74_INTERNAL_a2c25548_38_flash_bwd_hdim128_fp16_softcap_sm80_cu_ef95aea4_28194cuda3std3__45__cpo4cendE - _ZN74_INTERNAL_a2c25548_38_flash_bwd_hdim128_fp16_softcap_sm80_cu_ef95aea4_28194cuda3std3__419piecewise_constructE)
_ZN74_INTERNAL_a2c25548_38_flash_bwd_hdim128_fp16_softcap_sm80_cu_ef95aea4_28194cuda3std3__419piecewise_constructE:
	.zero		1
	.type		_ZN74_INTERNAL_a2c25548_38_flash_bwd_hdim128_fp16_softcap_sm80_cu_ef95aea4_28194cuda3std3__45__cpo4cendE,@object
	.size		_ZN74_INTERNAL_a2c25548_38_flash_bwd_hdim128_fp16_softcap_sm80_cu_ef95aea4_28194cuda3std3__45__cpo4cendE,(_ZN74_INTERNAL_a2c25548_38_flash_bwd_hdim128_fp16_softcap_sm80_cu_ef95aea4_28194cuda3std6ranges3__45__cpo4swapE - _ZN74_INTERNAL_a2c25548_38_flash_bwd_hdim128_fp16_softcap_sm80_cu_ef95aea4_28194cuda3std3__45__cpo4cendE)
_ZN74_INTERNAL_a2c25548_38_flash_bwd_hdim128_fp16_softcap_sm80_cu_ef95aea4_28194cuda3std3__45__cpo4cendE:
	.zero		1
	.type		_ZN74_INTERNAL_a2c25548_38_flash_bwd_hdim128_fp16_softcap_sm80_cu_ef95aea4_28194cuda3std6ranges3__45__cpo4swapE,@object
	.size		_ZN74_INTERNAL_a2c25548_38_flash_bwd_hdim128_fp16_softcap_sm80_cu_ef95aea4_28194cuda3std6ranges3__45__cpo4swapE,(.L_7 - _ZN74_INTERNAL_a2c25548_38_flash_bwd_hdim128_fp16_softcap_sm80_cu_ef95aea4_28194cuda3std6ranges3__45__cpo4swapE)
_ZN74_INTERNAL_a2c25548_38_flash_bwd_hdim128_fp16_softcap_sm80_cu_ef95aea4_28194cuda3std6ranges3__45__cpo4swapE:
	.zero		1
.L_7:


//--------------------- .nv.shared._ZN7cutlass13device_kernelIN5flash19enable_sm80_to_sm89INS1_16FlashAttnBwdSm80INS1_25CollectiveMainloopBwdSm80ILi2ELi1EN4cute5tupleIJNS5_1CILi64EEENS7_ILi96EEENS7_ILi128EEEEEENS_6half_tEfNS_4arch4Sm80ELb0ELb0ELb1ELb0ELb1ELb0ELb0ELb0ELi2ELi2ELi2ELi2ELb1EEENS1_21CollectiveEpilogueBwdISB_SC_SE_Li256ELb0ELb0ELi4EEENS1_19SingleTileSchedulerILb0ELb0ELb0ELi96EEEEEEEEEvNT_6ParamsE --------------------------
	.section	.nv.shared._ZN7cutlass13device_kernelIN5flash19enable_sm80_to_sm89INS1_16FlashAttnBwdSm80INS1_25CollectiveMainloopBwdSm80ILi2ELi1EN4cute5tupleIJNS5_1CILi64EEENS7_ILi96EEENS7_ILi128EEEEEENS_6half_tEfNS_4arch4Sm80ELb0ELb0ELb1ELb0ELb1ELb0ELb0ELb0ELi2ELi2ELi2ELi2ELb1EEENS1_21CollectiveEpilogueBwdISB_SC_SE_Li256ELb0ELb0ELi4EEENS1_19SingleTileSchedulerILb0ELb0ELb0ELi96EEEEEEEEEvNT_6ParamsE,"aw",@nobits
	.sectionflags	@""
	.align	16


//--------------------- .nv.shared._ZN7cutlass13device_kernelIN5flash19enable_sm80_to_sm89INS1_16FlashAttnBwdSm80INS1_25CollectiveMainloopBwdSm80ILi2ELi1EN4cute5tupleIJNS5_1CILi64EEENS7_ILi96EEENS7_ILi128EEEEEENS_6half_tEfNS_4arch4Sm80ELb0ELb0ELb1ELb0ELb0ELb0ELb0ELb0ELi2ELi2ELi2ELi2ELb1EEENS1_24CollectiveEpilogueBwdGQAISB_fSE_Li256ELb0ELb0EEENS1_19SingleTileSchedulerILb0ELb0ELb0ELi96EEEEEEEEEvNT_6ParamsE --------------------------
	.section	.nv.shared._ZN7cutlass13device_kernelIN5flash19enable_sm80_to_sm89INS1_16FlashAttnBwdSm80INS1_25CollectiveMainloopBwdSm80ILi2ELi1EN4cute5tupleIJNS5_1CILi64EEENS7_ILi96EEENS7_ILi128EEEEEENS_6half_tEfNS_4arch4Sm80ELb0ELb0ELb1ELb0ELb0ELb0ELb0ELb0ELi2ELi2ELi2ELi2ELb1EEENS1_24CollectiveEpilogueBwdGQAISB_fSE_Li256ELb0ELb0EEENS1_19SingleTileSchedulerILb0ELb0ELb0ELi96EEEEEEEEEvNT_6ParamsE,"aw",@nobits
	.sectionflags	@""
	.align	16


//--------------------- .nv.shared._ZN7cutlass13device_kernelIN5flash19enable_sm80_to_sm89INS1_16FlashAttnBwdSm80INS1_25CollectiveMainloopBwdSm80ILi2ELi1EN4cute5tupleIJNS5_1CILi64EEENS7_ILi96EEENS7_ILi128EEEEEENS_6half_tEfNS_4arch4Sm80ELb0ELb0ELb1ELb0ELb1ELb0ELb0ELb0ELi2ELi2ELi2ELi2ELb1EEENS1_24CollectiveEpilogueBwdGQAISB_fSE_Li256ELb0ELb1EEENS1_19SingleTileSchedulerILb0ELb0ELb0ELi96EEEEEEEEEvNT_6ParamsE --------------------------
	.section	.nv.shared._ZN7cutlass13device_kernelIN5flash19enable_sm80_to_sm89INS1_16FlashAttnBwdSm80INS1_25CollectiveMainloopBwdSm80ILi2ELi1EN4cute5tupleIJNS5_1CILi64EEENS7_ILi96EEENS7_ILi128EEEEEENS_6half_tEfNS_4arch4Sm80ELb0ELb0ELb1ELb0ELb1ELb0ELb0ELb0ELi2ELi2ELi2ELi2ELb1EEENS1_24CollectiveEpilogueBwdGQAISB_fSE_Li256ELb0ELb1EEENS1_19SingleTileSchedulerILb0ELb0ELb0ELi96EEEEEEEEEvNT_6ParamsE,"aw",@nobits
	.sectionflags	@""
	.align	16


//--------------------- .nv.shared._ZN7cutlass13device_kernelIN5flash19enable_sm80_to_sm89INS1_16FlashAttnBwdSm80INS1_25CollectiveMainloopBwdSm80ILi2ELi1EN4cute5tupleIJNS5_1CILi64EEENS7_ILi96EEENS7_ILi128EEEEEENS_6half_tEfNS_4arch4Sm80ELb0ELb0ELb1ELb1ELb0ELb0ELb0ELb0ELi2ELi2ELi2ELi2ELb1EEENS1_21CollectiveEpilogueBwdISB_SC_SE_Li256ELb1ELb0ELi4EEENS1_19SingleTileSchedulerILb1ELb0ELb0ELi96EEEEEEEEEvNT_6ParamsE --------------------------
	.section	.nv.shared._ZN7cutlass13device_kernelIN5flash19enable_sm80_to_sm89INS1_16FlashAttnBwdSm80INS1_25CollectiveMainloopBwdSm80ILi2ELi1EN4cute5tupleIJNS5_1CILi64EEENS7_ILi96EEENS7_ILi128EEEEEENS_6half_tEfNS_4arch4Sm80ELb0ELb0ELb1ELb1ELb0ELb0ELb0ELb0ELi2ELi2ELi2ELi2ELb1EEENS1_21CollectiveEpilogueBwdISB_SC_SE_Li256ELb1ELb0ELi4EEENS1_19SingleTileSchedulerILb1ELb0ELb0ELi96EEEEEEEEEvNT_6ParamsE,"aw",@nobits
	.sectionflags	@""
	.align	16


//--------------------- .nv.shared._ZN7cutlass13device_kernelIN5flash19enable_sm80_to_sm89INS1_16FlashAttnBwdSm80INS1_25CollectiveMainloopBwdSm80ILi2ELi1EN4cute5tupleIJNS5_1CILi64EEENS7_ILi96EEENS7_ILi128EEEEEENS_6half_tEfNS_4arch4Sm80ELb0ELb0ELb1ELb1ELb1ELb0ELb0ELb0ELi2ELi2ELi2ELi2ELb1EEENS1_21CollectiveEpilogueBwdISB_SC_SE_Li256ELb1ELb0ELi4EEENS1_19SingleTileSchedulerILb1ELb0ELb0ELi96EEEEEEEEEvNT_6ParamsE --------------------------
	.section	.nv.shared._ZN7cutlass13device_kernelIN5flash19enable_sm80_to_sm89INS1_16FlashAttnBwdSm80INS1_25CollectiveMainloopBwdSm80ILi2ELi1EN4cute5tupleIJNS5_1CILi64EEENS7_ILi96EEENS7_ILi128EEEEEENS_6half_tEfNS_4arch4Sm80ELb0ELb0ELb1ELb1ELb1ELb0ELb0ELb0ELi2ELi2ELi2ELi2ELb1EEENS1_21CollectiveEpilogueBwdISB_SC_SE_Li256ELb1ELb0ELi4EEENS1_19SingleTileSchedulerILb1ELb0ELb0ELi96EEEEEEEEEvNT_6ParamsE,"aw",@nobits
	.sectionflags	@""
	.align	16


//--------------------- .nv.shared._ZN7cutlass13device_kernelIN5flash19enable_sm80_to_sm89INS1_16FlashAttnBwdSm80INS1_25CollectiveMainloopBwdSm80ILi2ELi1EN4cute5tupleIJNS5_1CILi64EEENS7_ILi96EEENS7_ILi128EEEEEENS_6half_tEfNS_4arch4Sm80ELb0ELb0ELb1ELb1ELb0ELb0ELb0ELb0ELi2ELi2ELi2ELi2ELb1EEENS1_24CollectiveEpilogueBwdGQAISB_fSE_Li256ELb1ELb0EEENS1_19SingleTileSchedulerILb1ELb0ELb0ELi96EEEEEEEEEvNT_6ParamsE --------------------------
	.section	.nv.shared._ZN7cutlass13device_kernelIN5flash19enable_sm80_to_sm89INS1_16FlashAttnBwdSm80INS1_25CollectiveMainloopBwdSm80ILi2ELi1EN4cute5tupleIJNS5_1CILi64EEENS7_ILi96EEENS7_ILi128EEEEEENS_6half_tEfNS_4arch4Sm80ELb0ELb0ELb1ELb1ELb0ELb0ELb0ELb0ELi2ELi2ELi2ELi2ELb1EEENS1_24CollectiveEpilogueBwdGQAISB_fSE_Li256ELb1ELb0EEENS1_19SingleTileSchedulerILb1ELb0ELb0ELi96EEEEEEEEEvNT_6ParamsE,"aw",@nobits
	.sectionflags	@""
	.align	16


//--------------------- .nv.shared._ZN7cutlass13device_kernelIN5flash19enable_sm80_to_sm89INS1_16FlashAttnBwdSm80INS1_25CollectiveMainloopBwdSm80ILi2ELi1EN4cute5tupleIJNS5_1CILi64EEENS7_ILi96EEENS7_ILi128EEEEEENS_6half_tEfNS_4arch4Sm80ELb0ELb0ELb1ELb1ELb1ELb0ELb0ELb0ELi2ELi2ELi2ELi2ELb1EEENS1_24CollectiveEpilogueBwdGQAISB_fSE_Li256ELb1ELb1EEENS1_19SingleTileSchedulerILb1ELb0ELb0ELi96EEEEEEEEEvNT_6ParamsE --------------------------
	.section	.nv.shared._ZN7cutlass13device_kernelIN5flash19enable_sm80_to_sm89INS1_16FlashAttnBwdSm80INS1_25CollectiveMainloopBwdSm80ILi2ELi1EN4cute5tupleIJNS5_1CILi64EEENS7_ILi96EEENS7_ILi128EEEEEENS_6half_tEfNS_4arch4Sm80ELb0ELb0ELb1ELb1ELb1ELb0ELb0ELb0ELi2ELi2ELi2ELi2ELb1EEENS1_24CollectiveEpilogueBwdGQAISB_fSE_Li256ELb1ELb1EEENS1_19SingleTileSchedulerILb1ELb0ELb0ELi96EEEEEEEEEvNT_6ParamsE,"aw",@nobits
	.sectionflags	@""
	.align	16


//--------------------- .nv.shared._ZN7cutlass13device_kernelIN5flash19enable_sm80_to_sm89INS1_16FlashAttnBwdSm80INS1_25CollectiveMainloopBwdSm80ILi2ELi1EN4cute5tupleIJNS5_1CILi64EEENS7_ILi96EEENS7_ILi128EEEEEENS_6half_tEfNS_4arch4Sm80ELb0ELb1ELb1ELb0ELb0ELb0ELb0ELb0ELi2ELi2ELi2ELi2ELb1EEENS1_21CollectiveEpilogueBwdISB_SC_SE_Li256ELb0ELb0ELi4EEENS1_19SingleTileSchedulerILb0ELb0ELb0ELi96EEEEEEEEEvNT_6ParamsE --------------------------
	.section	.nv.shared._ZN7cutlass13device_kernelIN5flash19enable_sm80_to_sm89INS1_16FlashAttnBwdSm80INS1_25CollectiveMainloopBwdSm80ILi2ELi1EN4cute5tupleIJNS5_1CILi64EEENS7_ILi96EEENS7_ILi128EEEEEENS_6half_tEfNS_4arch4Sm80ELb0ELb1ELb1ELb0ELb0ELb0ELb0ELb0ELi2ELi2ELi2ELi2ELb1EEENS1_21CollectiveEpilogueBwdISB_SC_SE_Li256ELb0ELb0ELi4EEENS1_19SingleTileSchedulerILb0ELb0ELb0ELi96EEEEEEEEEvNT_6ParamsE,"aw",@nobits
	.sectionflags	@""
	.align	16


//--------------------- .nv.shared._ZN7cutlass13device_kernelIN5flash19enable_sm80_to_sm89INS1_16FlashAttnBwdSm80INS1_25CollectiveMainloopBwdSm80ILi2ELi1EN4cute5tupleIJNS5_1CILi64EEENS7_ILi96EEENS7_ILi128EEEEEENS_6half_tEfNS_4arch4Sm80ELb0ELb1ELb1ELb0ELb1ELb0ELb0ELb0ELi2ELi2ELi2ELi2ELb1EEENS1_21CollectiveEpilogueBwdISB_SC_SE_Li256ELb0ELb0ELi4EEENS1_19SingleTileSchedulerILb0ELb0ELb0ELi96EEEEEEEEEvNT_6ParamsE --------------------------
	.section	.nv.shared._ZN7cutlass13device_kernelIN5flash19enable_sm80_to_sm89INS1_16FlashAttnBwdSm80INS1_25CollectiveMainloopBwdSm80ILi2ELi1EN4cute5tupleIJNS5_1CILi64EEENS7_ILi96EEENS7_ILi128EEEEEENS_6half_tEfNS_4arch4Sm80ELb0ELb1ELb1ELb0ELb1ELb0ELb0ELb0ELi2ELi2ELi2ELi2ELb1EEENS1_21CollectiveEpilogueBwdISB_SC_SE_Li256ELb0ELb0ELi4EEENS1_19SingleTileSchedulerILb0ELb0ELb0ELi96EEEEEEEEEvNT_6ParamsE,"aw",@nobits
	.sectionflags	@""
	.align	16


//--------------------- .nv.shared._ZN7cutlass13device_kernelIN5flash19enable_sm80_to_sm89INS1_16FlashAttnBwdSm80INS1_25CollectiveMainloopBwdSm80ILi2ELi1EN4cute5tupleIJNS5_1CILi64EEENS7_ILi96EEENS7_ILi128EEEEEENS_6half_tEfNS_4arch4Sm80ELb0ELb1ELb1ELb0ELb0ELb0ELb0ELb0ELi2ELi2ELi2ELi2ELb1EEENS1_24CollectiveEpilogueBwdGQAISB_fSE_Li256ELb0ELb0EEENS1_19SingleTileSchedulerILb0ELb0ELb0ELi96EEEEEEEEEvNT_6ParamsE --------------------------
	.section	.nv.shared._ZN7cutlass13device_kernelIN5flash19enable_sm80_to_sm89INS1_16FlashAttnBwdSm80INS1_25CollectiveMainloopBwdSm80ILi2ELi1EN4cute5tupleIJNS5_1CILi64EEENS7_ILi96EEENS7_ILi128EEEEEENS_6half_tEfNS_4arch4Sm80ELb0ELb1ELb1ELb0ELb0ELb0ELb0ELb0ELi2ELi2ELi2ELi2ELb1EEENS1_24CollectiveEpilogueBwdGQAISB_fSE_Li256ELb0ELb0EEENS1_19SingleTileSchedulerILb0ELb0ELb0ELi96EEEEEEEEEvNT_6ParamsE,"aw",@nobits
	.sectionflags	@""
	.align	16


//--------------------- .nv.shared._ZN7cutlass13device_kernelIN5flash19enable_sm80_to_sm89INS1_16FlashAttnBwdSm80INS1_25CollectiveMainloopBwdSm80ILi2ELi1EN4cute5tupleIJNS5_1CILi64EEENS7_ILi96EEENS7_ILi128EEEEEENS_6half_tEfNS_4arch4Sm80ELb0ELb1ELb1ELb0ELb1ELb0ELb0ELb0ELi2ELi2ELi2ELi2ELb1EEENS1_24CollectiveEpilogueBwdGQAISB_fSE_Li256ELb0ELb1EEENS1_19SingleTileSchedulerILb0ELb0ELb0ELi96EEEEEEEEEvNT_6ParamsE --------------------------
	.section	.nv.shared._ZN7cutlass13device_kernelIN5flash19enable_sm80_to_sm89INS1_16FlashAttnBwdSm80INS1_25CollectiveMainloopBwdSm80ILi2ELi1EN4cute5tupleIJNS5_1CILi64EEENS7_ILi96EEENS7_ILi128EEEEEENS_6half_tEfNS_4arch4Sm80ELb0ELb1ELb1ELb0ELb1ELb0ELb0ELb0ELi2ELi2ELi2ELi2ELb1EEENS1_24CollectiveEpilogueBwdGQAISB_fSE_Li256ELb0ELb1EEENS1_19SingleTileSchedulerILb0ELb0ELb0ELi96EEEEEEEEEvNT_6ParamsE,"aw",@nobits
	.sectionflags	@""
	.align	16


//--------------------- .nv.shared._ZN7cutlass13device_kernelIN5flash19enable_sm80_to_sm89INS1_16FlashAttnBwdSm80INS1_25CollectiveMainloopBwdSm80ILi2ELi1EN4cute5tupleIJNS5_1CILi64EEENS7_ILi96EEENS7_ILi128EEEEEENS_6half_tEfNS_4arch4Sm80ELb0ELb1ELb1ELb1ELb0ELb0ELb0ELb0ELi2ELi2ELi2ELi2ELb1EEENS1_21CollectiveEpilogueBwdISB_SC_SE_Li256ELb1ELb0ELi4EEENS1_19SingleTileSchedulerILb1ELb0ELb0ELi96EEEEEEEEEvNT_6ParamsE --------------------------
	.section	.nv.shared._ZN7cutlass13device_kernelIN5flash19enable_sm80_to_sm89INS1_16FlashAttnBwdSm80INS1_25CollectiveMainloopBwdSm80ILi2ELi1EN4cute5tupleIJNS5_1CILi64EEENS7_ILi96EEENS7_ILi128EEEEEENS_6half_tEfNS_4arch4Sm80ELb0ELb1ELb1ELb1ELb0ELb0ELb0ELb0ELi2ELi2ELi2ELi2ELb1EEENS1_21CollectiveEpilogueBwdISB_SC_SE_Li256ELb1ELb0ELi4EEENS1_19SingleTileSchedulerILb1ELb0ELb0ELi96EEEEEEEEEvNT_6ParamsE,"aw",@nobits
	.sectionflags	@""
	.align	16


//--------------------- .nv.shared._ZN7cutlass13device_kernelIN5flash19enable_sm80_to_sm89INS1_16FlashAttnBwdSm80INS1_25CollectiveMainloopBwdSm80ILi2ELi1EN4cute5tupleIJNS5_1CILi64EEENS7_ILi96EEENS7_ILi128EEEEEENS_6half_tEfNS_4arch4Sm80ELb0ELb1ELb1ELb1ELb1ELb0ELb0ELb0ELi2ELi2ELi2ELi2ELb1EEENS1_21CollectiveEpilogueBwdISB_SC_SE_Li256ELb1ELb0ELi4EEENS1_19SingleTileSchedulerILb1ELb0ELb0ELi96EEEEEEEEEvNT_6ParamsE --------------------------
	.section	.nv.shared._ZN7cutlass13device_kernelIN5flash19enable_sm80_to_sm89INS1_16FlashAttnBwdSm80INS1_25CollectiveMainloopBwdSm80ILi2ELi1EN4cute5tupleIJNS5_1CILi64EEENS7_ILi96EEENS7_ILi128EEEEEENS_6half_tEfNS_4arch4Sm80ELb0ELb1ELb1ELb1ELb1ELb0ELb0ELb0ELi2ELi2ELi2ELi2ELb1EEENS1_21CollectiveEpilogueBwdISB_SC_SE_Li256ELb1ELb0ELi4EEENS1_19SingleTileSchedulerILb1ELb0ELb0ELi96EEEEEEEEEvNT_6ParamsE,"aw",@nobits
	.sectionflags	@""
	.align	16


//--------------------- .nv.shared._ZN7cutlass13device_kernelIN5flash19enable_sm80_to_sm89INS1_16FlashAttnBwdSm80INS1_25CollectiveMainloopBwdSm80ILi2ELi1EN4cute5tupleIJNS5_1CILi64EEENS7_ILi96EEENS7_ILi128EEEEEENS_6half_tEfNS_4arch4Sm80ELb0ELb1ELb1ELb1ELb0ELb0ELb0ELb0ELi2ELi2ELi2ELi2ELb1EEENS1_24CollectiveEpilogueBwdGQAISB_fSE_Li256ELb1ELb0EEENS1_19SingleTileSchedulerILb1ELb0ELb0ELi96EEEEEEEEEvNT_6ParamsE --------------------------
	.section	.nv.shared._ZN7cutlass13device_kernelIN5flash19enable_sm80_to_sm89INS1_16FlashAttnBwdSm80INS1_25CollectiveMainloopBwdSm80ILi2ELi1EN4cute5tupleIJNS5_1CILi64EEENS7_ILi96EEENS7_ILi128EEEEEENS_6half_tEfNS_4arch4Sm80ELb0ELb1ELb1ELb1ELb0ELb0ELb0ELb0ELi2ELi2ELi2ELi2ELb1EEENS1_24CollectiveEpilogueBwdGQAISB_fSE_Li256ELb1ELb0EEENS1_19SingleTileSchedulerILb1ELb0ELb0ELi96EEEEEEEEEvNT_6ParamsE,"aw",@nobits
	.sectionflags	@""
	.align	16


//--------------------- .nv.shared._ZN7cutlass13device_kernelIN5flash19enable_sm80_to_sm89INS1_16FlashAttnBwdSm80INS1_25CollectiveMainloopBwdSm80ILi2ELi1EN4cute5tupleIJNS5_1CILi64EEENS7_ILi96EEENS7_ILi128EEEEEENS_6half_tEfNS_4arch4Sm80ELb0ELb1ELb1ELb1ELb1ELb0ELb0ELb0ELi2ELi2ELi2ELi2ELb1EEENS1_24CollectiveEpilogueBwdGQAISB_fSE_Li256ELb1ELb1EEENS1_19SingleTileSchedulerILb1ELb0ELb0ELi96EEEEEEEEEvNT_6ParamsE --------------------------
	.section	.nv.shared._ZN7cutlass13device_kernelIN5flash19enable_sm80_to_sm89INS1_16FlashAttnBwdSm80INS1_25CollectiveMainloopBwdSm80ILi2ELi1EN4cute5tupleIJNS5_1CILi64EEENS7_ILi96EEENS7_ILi128EEEEEENS_6half_tEfNS_4arch4Sm80ELb0ELb1ELb1ELb1ELb1ELb0ELb0ELb0ELi2ELi2ELi2ELi2ELb1EEENS1_24CollectiveEpilogueBwdGQAISB_fSE_Li256ELb1ELb1EEENS1_19SingleTileSchedulerILb1ELb0ELb0ELi96EEEEEEEEEvNT_6ParamsE,"aw",@nobits
	.sectionflags	@""
	.align	16


//--------------------- .nv.shared._ZN7cutlass13device_kernelIN5flash19enable_sm80_to_sm89INS1_16FlashAttnBwdSm80INS1_25CollectiveMainloopBwdSm80ILi2ELi1EN4cute5tupleIJNS5_1CILi64EEENS7_ILi96EEENS7_ILi128EEEEEENS_6half_tEfNS_4arch4Sm80ELb1ELb0ELb1ELb0ELb0ELb0ELb0ELb0ELi2ELi2ELi2ELi2ELb1EEENS1_21CollectiveEpilogueBwdISB_SC_SE_Li256ELb0ELb0ELi4EEENS1_25SingleTileBwdLPTSchedulerILb0ELi96ELb0EEEEEEEEEvNT_6ParamsE --------------------------
	.section	.nv.shared._ZN7cutlass13device_kernelIN5flash19enable_sm80_to_sm89INS1_16FlashAttnBwdSm80INS1_25CollectiveMainloopBwdSm80ILi2ELi1EN4cute5tupleIJNS5_1CILi64EEENS7_ILi96EEENS7_ILi128EEEEEENS_6half_tEfNS_4arch4Sm80ELb1ELb0ELb1ELb0ELb0ELb0ELb0ELb0ELi2ELi2ELi2ELi2ELb1EEENS1_21CollectiveEpilogueBwdISB_SC_SE_Li256ELb0ELb0ELi4EEENS1_25SingleTileBwdLPTSchedulerILb0ELi96ELb0EEEEEEEEEvNT_6ParamsE,"aw",@nobits
	.sectionflags	@""
	.align	16


//--------------------- .nv.shared._ZN7cutlass13device_kernelIN5flash19enable_sm80_to_sm89INS1_16FlashAttnBwdSm80INS1_25CollectiveMainloopBwdSm80ILi2ELi1EN4cute5tupleIJNS5_1CILi64EEENS7_ILi96EEENS7_ILi128EEEEEENS_6half_tEfNS_4arch4Sm80ELb1ELb0ELb1ELb0ELb1ELb0ELb0ELb0ELi2ELi2ELi2ELi2ELb1EEENS1_21CollectiveEpilogueBwdISB_SC_SE_Li256ELb0ELb0ELi4EEENS1_25SingleTileBwdLPTSchedulerILb0ELi96ELb1EEEEEEEEEvNT_6ParamsE --------------------------
	.section	.nv.shared._ZN7cutlass13device_kernelIN5flash19enable_sm80_to_sm89INS1_16FlashAttnBwdSm80INS1_25CollectiveMainloopBwdSm80ILi2ELi1EN4cute5tupleIJNS5_1CILi64EEENS7_ILi96EEENS7_ILi128EEEEEENS_6half_tEfNS_4arch4Sm80ELb1ELb0ELb1ELb0ELb1ELb0ELb0ELb0ELi2ELi2ELi2ELi2ELb1EEENS1_21CollectiveEpilogueBwdISB_SC_SE_Li256ELb0ELb0ELi4EEENS1_25SingleTileBwdLPTSchedulerILb0ELi96ELb1EEEEEEEEEvNT_6ParamsE,"aw",@nobits
	.sectionflags	@""
	.align	16


//--------------------- .nv.shared._ZN7cutlass13device_kernelIN5flash19enable_sm80_to_sm89INS1_16FlashAttnBwdSm80INS1_25CollectiveMainloopBwdSm80ILi2ELi1EN4cute5tupleIJNS5_1CILi64EEENS7_ILi96EEENS7_ILi128EEEEEENS_6half_tEfNS_4arch4Sm80ELb1ELb0ELb1ELb0ELb0ELb0ELb0ELb0ELi2ELi2ELi2ELi2ELb1EEENS1_24CollectiveEpilogueBwdGQAISB_fSE_Li256ELb0ELb0EEENS1_25SingleTileBwdLPTSchedulerILb0ELi96ELb0EEEEEEEEEvNT_6ParamsE --------------------------
	.section	.nv.shared._ZN7cutlass13device_kernelIN5flash19enable_sm80_to_sm89INS1_16FlashAttnBwdSm80INS1_25CollectiveMainloopBwdSm80ILi2ELi1EN4cute5tupleIJNS5_1CILi64EEENS7_ILi96EEENS7_ILi128EEEEEENS_6half_tEfNS_4arch4Sm80ELb1ELb0ELb1ELb0ELb0ELb0ELb0ELb0ELi2ELi2ELi2ELi2ELb1EEENS1_24CollectiveEpilogueBwdGQAISB_fSE_Li256ELb0ELb0EEENS1_25SingleTileBwdLPTSchedulerILb0ELi96ELb0EEEEEEEEEvNT_6ParamsE,"aw",@nobits
	.sectionflags	@""
	.align	16


//--------------------- .nv.shared._ZN7cutlass13device_kernelIN5flash19enable_sm80_to_sm89INS1_16FlashAttnBwdSm80INS1_25CollectiveMainloopBwdSm80ILi2ELi1EN4cute5tupleIJNS5_1CILi64EEENS7_ILi96EEENS7_ILi128EEEEEENS_6half_tEfNS_4arch4Sm80ELb1ELb0ELb1ELb0ELb1ELb0ELb0ELb0ELi2ELi2ELi2ELi2ELb1EEENS1_24CollectiveEpilogueBwdGQAISB_fSE_Li256ELb0ELb1EEENS1_25SingleTileBwdLPTSchedulerILb0ELi96ELb1EEEEEEEEEvNT_6ParamsE --------------------------
	.section	.nv.shared._ZN7cutlass13device_kernelIN5flash19enable_sm80_to_sm89INS1_16FlashAttnBwdSm80INS1_25CollectiveMainloopBwdSm80ILi2ELi1EN4cute5tupleIJNS5_1CILi64EEENS7_ILi96EEENS7_ILi128EEEEEENS_6half_tEfNS_4arch4Sm80ELb1ELb0ELb1ELb0ELb1ELb0ELb0ELb0ELi2ELi2ELi2ELi2ELb1EEENS1_24CollectiveEpilogueBwdGQAISB_fSE_Li256ELb0ELb1EEENS1_25SingleTileBwdLPTSchedulerILb0ELi96ELb1EEEEEEEEEvNT_6ParamsE,"aw",@nobits
	.sectionflags	@""
	.align	16


//--------------------- .nv.shared._ZN7cutlass13device_kernelIN5flash19enable_sm80_to_sm89INS1_16FlashAttnBwdSm80INS1_25CollectiveMainloopBwdSm80ILi2ELi1EN4cute5tupleIJNS5_1CILi64EEENS7_ILi96EEENS7_ILi128EEEEEENS_6half_tEfNS_4arch4Sm80ELb1ELb0ELb1ELb1ELb0ELb0ELb0ELb0ELi2ELi2ELi2ELi2ELb1EEENS1_21CollectiveEpilogueBwdISB_SC_SE_Li256ELb1ELb0ELi4EEENS1_25SingleTileBwdLPTSchedulerILb1ELi96ELb0EEEEEEEEEvNT_6ParamsE --------------------------
	.section	.nv.shared._ZN7cutlass13device_kernelIN5flash19enable_sm80_to_sm89INS1_16FlashAttnBwdSm80INS1_25CollectiveMainloopBwdSm80ILi2ELi1EN4cute5tupleIJNS5_1CILi64EEENS7_ILi96EEENS7_ILi128EEEEEENS_6half_tEfNS_4arch4Sm80ELb1ELb0ELb1ELb1ELb0ELb0ELb0ELb0ELi2ELi2ELi2ELi2ELb1EEENS1_21CollectiveEpilogueBwdISB_SC_SE_Li256ELb1ELb0ELi4EEENS1_25SingleTileBwdLPTSchedulerILb1ELi96ELb0EEEEEEEEEvNT_6ParamsE,"aw",@nobits
	.sectionflags	@""
	.align	16


//--------------------- .nv.shared._ZN7cutlass13device_kernelIN5flash19enable_sm80_to_sm89INS1_16FlashAttnBwdSm80INS1_25CollectiveMainloopBwdSm80ILi2ELi1EN4cute5tupleIJNS5_1CILi64EEENS7_ILi96EEENS7_ILi128EEEEEENS_6half_tEfNS_4arch4Sm80ELb1ELb0ELb1ELb1ELb1ELb0ELb0ELb0ELi2ELi2ELi2ELi2ELb1EEENS1_21CollectiveEpilogueBwdISB_SC_SE_Li256ELb1ELb0ELi4EEENS1_25SingleTileBwdLPTSchedulerILb1ELi96ELb1EEEEEEEEEvNT_6ParamsE --------------------------
	.section	.nv.shared._ZN7cutlass13device_kernelIN5flash19enable_sm80_to_sm89INS1_16FlashAttnBwdSm80INS1_25CollectiveMainloopBwdSm80ILi2ELi1EN4cute5tupleIJNS5_1CILi64EEENS7_ILi96EEENS7_ILi128EEEEEENS_6half_tEfNS_4arch4Sm80ELb1ELb0ELb1ELb1ELb1ELb0ELb0ELb0ELi2ELi2ELi2ELi2ELb1EEENS1_21CollectiveEpilogueBwdISB_SC_SE_Li256ELb1ELb0ELi4EEENS1_25SingleTileBwdLPTSchedulerILb1ELi96ELb1EEEEEEEEEvNT_6ParamsE,"aw",@nobits
	.sectionflags	@""
	.align	16


//--------------------- .nv.shared._ZN7cutlass13device_kernelIN5flash19enable_sm80_to_sm89INS1_16FlashAttnBwdSm80INS1_25CollectiveMainloopBwdSm80ILi2ELi1EN4cute5tupleIJNS5_1CILi64EEENS7_ILi96EEENS7_ILi128EEEEEENS_6half_tEfNS_4arch4Sm80ELb1ELb0ELb1ELb1ELb0ELb0ELb0ELb0ELi2ELi2ELi2ELi2ELb1EEENS1_24CollectiveEpilogueBwdGQAISB_fSE_Li256ELb1ELb0EEENS1_25SingleTileBwdLPTSchedulerILb1ELi96ELb0EEEEEEEEEvNT_6ParamsE --------------------------
	.section	.nv.shared._ZN7cutlass13device_kernelIN5flash19enable_sm80_to_sm89INS1_16FlashAttnBwdSm80INS1_25CollectiveMainloopBwdSm80ILi2ELi1EN4cute5tupleIJNS5_1CILi64EEENS7_ILi96EEENS7_ILi128EEEEEENS_6half_tEfNS_4arch4Sm80ELb1ELb0ELb1ELb1ELb0ELb0ELb0ELb0ELi2ELi2ELi2ELi2ELb1EEENS1_24CollectiveEpilogueBwdGQAISB_fSE_Li256ELb1ELb0EEENS1_25SingleTileBwdLPTSchedulerILb1ELi96ELb0EEEEEEEEEvNT_6ParamsE,"aw",@nobits
	.sectionflags	@""
	.align	16


//--------------------- .nv.shared._ZN7cutlass13device_kernelIN5flash32FlashAttnBwdPostprocessConvertdQIN4cute5tupleIJNS3_1CILi96EEENS5_ILi128EEEEEENS_6half_tEfNS_4arch4Sm80ELi256ENS3_8TiledMMAINS3_8MMA_AtomIJNS3_28SM80_16x8x16_F32F16F16F32_TNEEEENS3_6LayoutINS4_IJNS5_ILi2EEENS5_ILi4EEENS5_ILi1EEEEEENS4_IJSJ_SH_NS5_ILi0EEEEEEEENS4_IJNS5_ILi32EEENS5_ILi64EEENS5_ILi16EEEEEEEELb0EEEEEvNT_6ParamsE --------------------------
	.section	.nv.shared._ZN7cutlass13device_kernelIN5flash32FlashAttnBwdPostprocessConvertdQIN4cute5tupleIJNS3_1CILi96EEENS5_ILi128EEEEEENS_6half_tEfNS_4arch4Sm80ELi256ENS3_8TiledMMAINS3_8MMA_AtomIJNS3_28SM80_16x8x16_F32F16F16F32_TNEEEENS3_6LayoutINS4_IJNS5_ILi2EEENS5_ILi4EEENS5_ILi1EEEEEENS4_IJSJ_SH_NS5_ILi0EEEEEEEENS4_IJNS5_ILi32EEENS5_ILi64EEENS5_ILi16EEEEEEEELb0EEEEEvNT_6ParamsE,"aw",@nobits
	.sectionflags	@""
	.align	16


//--------------------- .nv.shared._ZN7cutlass13device_kernelIN5flash19enable_sm80_to_sm89INS1_16FlashAttnBwdSm80INS1_25CollectiveMainloopBwdSm80ILi2ELi1EN4cute5tupleIJNS5_1CILi64EEENS7_ILi96EEENS7_ILi128EEEEEENS_6half_tEfNS_4arch4Sm80ELb1ELb0ELb1ELb1ELb1ELb0ELb0ELb0ELi2ELi2ELi2ELi2ELb1EEENS1_24CollectiveEpilogueBwdGQAISB_fSE_Li256ELb1ELb1EEENS1_25SingleTileBwdLPTSchedulerILb1ELi96ELb1EEEEEEEEEvNT_6ParamsE --------------------------
	.section	.nv.shared._ZN7cutlass13device_kernelIN5flash19enable_sm80_to_sm89INS1_16FlashAttnBwdSm80INS1_25CollectiveMainloopBwdSm80ILi2ELi1EN4cute5tupleIJNS5_1CILi64EEENS7_ILi96EEENS7_ILi128EEEEEENS_6half_tEfNS_4arch4Sm80ELb1ELb0ELb1ELb1ELb1ELb0ELb0ELb0ELi2ELi2ELi2ELi2ELb1EEENS1_24CollectiveEpilogueBwdGQAISB_fSE_Li256ELb1ELb1EEENS1_25SingleTileBwdLPTSchedulerILb1ELi96ELb1EEEEEEEEEvNT_6ParamsE,"aw",@nobits
	.sectionflags	@""
	.align	16


//--------------------- .nv.shared._ZN7cutlass13device_kernelIN5flash19enable_sm80_to_sm89INS1_16FlashAttnBwdSm80INS1_25CollectiveMainloopBwdSm80ILi2ELi2EN4cute5tupleIJNS5_1CILi64EEENS7_ILi128EEES9_EEENS_6half_tEfNS_4arch4Sm80ELb0ELb0ELb1ELb0ELb0ELb0ELb0ELb0ELi2ELi2ELi2ELi2ELb0EEENS1_21CollectiveEpilogueBwdISA_SB_SD_Li256ELb0ELb0ELi4EEENS1_19SingleTileSchedulerILb0ELb0ELb0ELi128EEEEEEEEEvNT_6ParamsE --------------------------
	.section	.nv.shared._ZN7cutlass13device_kernelIN5flash19enable_sm80_to_sm89INS1_16FlashAttnBwdSm80INS1_25CollectiveMainloopBwdSm80ILi2ELi2EN4cute5tupleIJNS5_1CILi64EEENS7_ILi128EEES9_EEENS_6half_tEfNS_4arch4Sm80ELb0ELb0ELb1ELb0ELb0ELb0ELb0ELb0ELi2ELi2ELi2ELi2ELb0EEENS1_21CollectiveEpilogueBwdISA_SB_SD_Li256ELb0ELb0ELi4EEENS1_19SingleTileSchedulerILb0ELb0ELb0ELi128EEEEEEEEEvNT_6ParamsE,"aw",@nobits
	.sectionflags	@""
	.align	16


//--------------------- .nv.shared._ZN7cutlass13device_kernelIN5flash19enable_sm80_to_sm89INS1_16FlashAttnBwdSm80INS1_25CollectiveMainloopBwdSm80ILi2ELi2EN4cute5tupleIJNS5_1CILi64EEENS7_ILi128EEES9_EEENS_6half_tEfNS_4arch4Sm80ELb0ELb0ELb1ELb0ELb1ELb0ELb0ELb0ELi2ELi2ELi2ELi2ELb0EEENS1_21CollectiveEpilogueBwdISA_SB_SD_Li256ELb0ELb0ELi4EEENS1_19SingleTileSchedulerILb0ELb0ELb0ELi128EEEEEEEEEvNT_6ParamsE --------------------------
	.section	.nv.shared._ZN7cutlass13device_kernelIN5flash19enable_sm80_to_sm89INS1_16FlashAttnBwdSm80INS1_25CollectiveMainloopBwdSm80ILi2ELi2EN4cute5tupleIJNS5_1CILi64EEENS7_ILi128EEES9_EEENS_6half_tEfNS_4arch4Sm80ELb0ELb0ELb1ELb0ELb1ELb0ELb0ELb0ELi2ELi2ELi2ELi2ELb0EEENS1_21CollectiveEpilogueBwdISA_SB_SD_Li256ELb0ELb0ELi4EEENS1_19SingleTileSchedulerILb0ELb0ELb0ELi128EEEEEEEEEvNT_6ParamsE,"aw",@nobits
	.sectionflags	@""
	.align	16


//--------------------- .nv.shared._ZN7cutlass13device_kernelIN5flash19enable_sm80_to_sm89INS1_16FlashAttnBwdSm80INS1_25CollectiveMainloopBwdSm80ILi2ELi2EN4cute5tupleIJNS5_1CILi64EEENS7_ILi128EEES9_EEENS_6half_tEfNS_4arch4Sm80ELb0ELb0ELb1ELb0ELb0ELb0ELb0ELb0ELi2ELi2ELi2ELi2ELb0EEENS1_24CollectiveEpilogueBwdGQAISA_fSD_Li256ELb0ELb0EEENS1_19SingleTileSchedulerILb0ELb0ELb0ELi128EEEEEEEEEvNT_6ParamsE --------------------------
	.section	.nv.shared._ZN7cutlass13device_kernelIN5flash19enable_sm80_to_sm89INS1_16FlashAttnBwdSm80INS1_25CollectiveMainloopBwdSm80ILi2ELi2EN4cute5tupleIJNS5_1CILi64EEENS7_ILi128EEES9_EEENS_6half_tEfNS_4arch4Sm80ELb0ELb0ELb1ELb0ELb0ELb0ELb0ELb0ELi2ELi2ELi2ELi2ELb0EEENS1_24CollectiveEpilogueBwdGQAISA_fSD_Li256ELb0ELb0EEENS1_19SingleTileSchedulerILb0ELb0ELb0ELi128EEEEEEEEEvNT_6ParamsE,"aw",@nobits
	.sectionflags	@""
	.align	16


//--------------------- .nv.shared._ZN7cutlass13device_kernelIN5flash19enable_sm80_to_sm89INS1_16FlashAttnBwdSm80INS1_25CollectiveMainloopBwdSm80ILi2ELi2EN4cute5tupleIJNS5_1CILi64EEENS7_ILi128EEES9_EEENS_6half_tEfNS_4arch4Sm80ELb0ELb0ELb1ELb0ELb1ELb0ELb0ELb0ELi2ELi2ELi2ELi2ELb0EEENS1_24CollectiveEpilogueBwdGQAISA_fSD_Li256ELb0ELb1EEENS1_19SingleTileSchedulerILb0ELb0ELb0ELi128EEEEEEEEEvNT_6ParamsE --------------------------
	.section	.nv.shared._ZN7cutlass13device_kernelIN5flash19enable_sm80_to_sm89INS1_16FlashAttnBwdSm80INS1_25CollectiveMainloopBwdSm80ILi2ELi2EN4cute5tupleIJNS5_1CILi64EEENS7_ILi128EEES9_EEENS_6half_tEfNS_4arch4Sm80ELb0ELb0ELb1ELb0ELb1ELb0ELb0ELb0ELi2ELi2ELi2ELi2ELb0EEENS1_24CollectiveEpilogueBwdGQAISA_fSD_Li256ELb0ELb1EEENS1_19SingleTileSchedulerILb0ELb0ELb0ELi128EEEEEEEEEvNT_6ParamsE,"aw",@nobits
	.sectionflags	@""
	.align	16


//--------------------- .nv.shared._ZN7cutlass13device_kernelIN5flash19enable_sm80_to_sm89INS1_16FlashAttnBwdSm80INS1_25CollectiveMainloopBwdSm80ILi2ELi2EN4cute5tupleIJNS5_1CILi64EEENS7_ILi128EEES9_EEENS_6half_tEfNS_4arch4Sm80ELb0ELb0ELb1ELb1ELb0ELb0ELb0ELb0ELi2ELi2ELi2ELi2ELb0EEENS1_21CollectiveEpilogueBwdISA_SB_SD_Li256ELb1ELb0ELi4EEENS1_19SingleTileSchedulerILb1ELb0ELb0ELi128EEEEEEEEEvNT_6ParamsE --------------------------
	.section	.nv.shared._ZN7cutlass13device_kernelIN5flash19enable_sm80_to_sm89INS1_16FlashAttnBwdSm80INS1_25CollectiveMainloopBwdSm80ILi2ELi2EN4cute5tupleIJNS5_1CILi64EEENS7_ILi128EEES9_EEENS_6half_tEfNS_4arch4Sm80ELb0ELb0ELb1ELb1ELb0ELb0ELb0ELb0ELi2ELi2ELi2ELi2ELb0EEENS1_21CollectiveEpilogueBwdISA_SB_SD_Li256ELb1ELb0ELi4EEENS1_19SingleTileSchedulerILb1ELb0ELb0ELi128EEEEEEEEEvNT_6ParamsE,"aw",@nobits
	.sectionflags	@""
	.align	16


//--------------------- .nv.shared._ZN7cutlass13device_kernelIN5flash19enable_sm80_to_sm89INS1_16FlashAttnBwdSm80INS1_25CollectiveMainloopBwdSm80ILi2ELi2EN4cute5tupleIJNS5_1CILi64EEENS7_ILi128EEES9_EEENS_6half_tEfNS_4arch4Sm80ELb0ELb0ELb1ELb1ELb1ELb0ELb0ELb0ELi2ELi2ELi2ELi2ELb0EEENS1_21CollectiveEpilogueBwdISA_SB_SD_Li256ELb1ELb0ELi4EEENS1_19SingleTileSchedulerILb1ELb0ELb0ELi128EEEEEEEEEvNT_6ParamsE --------------------------
	.section	.nv.shared._ZN7cutlass13device_kernelIN5flash19enable_sm80_to_sm89INS1_16FlashAttnBwdSm80INS1_25CollectiveMainloopBwdSm80ILi2ELi2EN4cute5tupleIJNS5_1CILi64EEENS7_ILi128EEES9_EEENS_6half_tEfNS_4arch4Sm80ELb0ELb0ELb1ELb1ELb1ELb0ELb0ELb0ELi2ELi2ELi2ELi2ELb0EEENS1_21CollectiveEpilogueBwdISA_SB_SD_Li256ELb1ELb0ELi4EEENS1_19SingleTileSchedulerILb1ELb0ELb0ELi128EEEEEEEEEvNT_6ParamsE,"aw",@nobits
	.sectionflags	@""
	.align	16


//--------------------- .nv.shared._ZN7cutlass13device_kernelIN5flash19enable_sm80_to_sm89INS1_16FlashAttnBwdSm80INS1_25CollectiveMainloopBwdSm80ILi2ELi2EN4cute5tupleIJNS5_1CILi64EEENS7_ILi128EEES9_EEENS_6half_tEfNS_4arch4Sm80ELb0ELb0ELb1ELb1ELb0ELb0ELb0ELb0ELi2ELi2ELi2ELi2ELb0EEENS1_24CollectiveEpilogueBwdGQAISA_fSD_Li256ELb1ELb0EEENS1_19SingleTileSchedulerILb1ELb0ELb0ELi128EEEEEEEEEvNT_6ParamsE --------------------------
	.section	.nv.shared._ZN7cutlass13device_kernelIN5flash19enable_sm80_to_sm89INS1_16FlashAttnBwdSm80INS1_25CollectiveMainloopBwdSm80ILi2ELi2EN4cute5tupleIJNS5_1CILi64EEENS7_ILi128EEES9_EEENS_6half_tEfNS_4arch4Sm80ELb0ELb0ELb1ELb1ELb0ELb0ELb0ELb0ELi2ELi2ELi2ELi2ELb0EEENS1_24CollectiveEpilogueBwdGQAISA_fSD_Li256ELb1ELb0EEENS1_19SingleTileSchedulerILb1ELb0ELb0ELi128EEEEEEEEEvNT_6ParamsE,"aw",@nobits
	.sectionflags	@""
	.align	16


//--------------------- .nv.shared._ZN7cutlass13device_kernelIN5flash19enable_sm80_to_sm89INS1_16FlashAttnBwdSm80INS1_25CollectiveMainloopBwdSm80ILi2ELi2EN4cute5tupleIJNS5_1CILi64EEENS7_ILi128EEES9_EEENS_6half_tEfNS_4arch4Sm80ELb0ELb0ELb1ELb1ELb1ELb0ELb0ELb0ELi2ELi2ELi2ELi2ELb0EEENS1_24CollectiveEpilogueBwdGQAISA_fSD_Li256ELb1ELb1EEENS1_19SingleTileSchedulerILb1ELb0ELb0ELi128EEEEEEEEEvNT_6ParamsE --------------------------
	.section	.nv.shared._ZN7cutlass13device_kernelIN5flash19enable_sm80_to_sm89INS1_16FlashAttnBwdSm80INS1_25CollectiveMainloopBwdSm80ILi2ELi2EN4cute5tupleIJNS5_1CILi64EEENS7_ILi128EEES9_EEENS_6half_tEfNS_4arch4Sm80ELb0ELb0ELb1ELb1ELb1ELb0ELb0ELb0ELi2ELi2ELi2ELi2ELb0EEENS1_24CollectiveEpilogueBwdGQAISA_fSD_Li256ELb1ELb1EEENS1_19SingleTileSchedulerILb1ELb0ELb0ELi128EEEEEEEEEvNT_6ParamsE,"aw",@nobits
	.sectionflags	@""
	.align	16


//--------------------- .nv.shared._ZN7cutlass13device_kernelIN5flash19enable_sm80_to_sm89INS1_16FlashAttnBwdSm80INS1_25CollectiveMainloopBwdSm80ILi2ELi2EN4cute5tupleIJNS5_1CILi64EEENS7_ILi128EEES9_EEENS_6half_tEfNS_4arch4Sm80ELb0ELb1ELb1ELb0ELb0ELb0ELb0ELb0ELi2ELi2ELi2ELi2ELb0EEENS1_21CollectiveEpilogueBwdISA_SB_SD_Li256ELb0ELb0ELi4EEENS1_19SingleTileSchedulerILb0ELb0ELb0ELi128EEEEEEEEEvNT_6ParamsE --------------------------
	.section	.nv.shared._ZN7cutlass13device_kernelIN5flash19enable_sm80_to_sm89INS1_16FlashAttnBwdSm80INS1_25CollectiveMainloopBwdSm80ILi2ELi2EN4cute5tupleIJNS5_1CILi64EEENS7_ILi128EEES9_EEENS_6half_tEfNS_4arch4Sm80ELb0ELb1ELb1ELb0ELb0ELb0ELb0ELb0ELi2ELi2ELi2ELi2ELb0EEENS1_21CollectiveEpilogueBwdISA_SB_SD_Li256ELb0ELb0ELi4EEENS1_19SingleTileSchedulerILb0ELb0ELb0ELi128EEEEEEEEEvNT_6ParamsE,"aw",@nobits
	.sectionflags	@""
	.align	16


//--------------------- .nv.shared._ZN7cutlass13device_kernelIN5flash19enable_sm80_to_sm89INS1_16FlashAttnBwdSm80INS1_25CollectiveMainloopBwdSm80ILi2ELi2EN4cute5tupleIJNS5_1CILi64EEENS7_ILi128EEES9_EEENS_6half_tEfNS_4arch4Sm80ELb0ELb1ELb1ELb0ELb1ELb0ELb0ELb0ELi2ELi2ELi2ELi2ELb0EEENS1_21CollectiveEpilogueBwdISA_SB_SD_Li256ELb0ELb0ELi4EEENS1_19SingleTileSchedulerILb0ELb0ELb0ELi128EEEEEEEEEvNT_6ParamsE --------------------------
	.section	.nv.shared._ZN7cutlass13device_kernelIN5flash19enable_sm80_to_sm89INS1_16FlashAttnBwdSm80INS1_25CollectiveMainloopBwdSm80ILi2ELi2EN4cute5tupleIJNS5_1CILi64EEENS7_ILi128EEES9_EEENS_6half_tEfNS_4arch4Sm80ELb0ELb1ELb1ELb0ELb1ELb0ELb0ELb0ELi2ELi2ELi2ELi2ELb0EEENS1_21CollectiveEpilogueBwdISA_SB_SD_Li256ELb0ELb0ELi4EEENS1_19SingleTileSchedulerILb0ELb0ELb0ELi128EEEEEEEEEvNT_6ParamsE,"aw",@nobits
	.sectionflags	@""
	.align	16


//--------------------- .nv.shared._ZN7cutlass13device_kernelIN5flash19enable_sm80_to_sm89INS1_16FlashAttnBwdSm80INS1_25CollectiveMainloopBwdSm80ILi2ELi2EN4cute5tupleIJNS5_1CILi64EEENS7_ILi128EEES9_EEENS_6half_tEfNS_4arch4Sm80ELb0ELb1ELb1ELb0ELb0ELb0ELb0ELb0ELi2ELi2ELi2ELi2ELb0EEENS1_24CollectiveEpilogueBwdGQAISA_fSD_Li256ELb0ELb0EEENS1_19SingleTileSchedulerILb0ELb0ELb0ELi128EEEEEEEEEvNT_6ParamsE --------------------------
	.section	.nv.shared._ZN7cutlass13device_kernelIN5flash19enable_sm80_to_sm89INS1_16FlashAttnBwdSm80INS1_25CollectiveMainloopBwdSm80ILi2ELi2EN4cute5tupleIJNS5_1CILi64EEENS7_ILi128EEES9_EEENS_6half_tEfNS_4arch4Sm80ELb0ELb1ELb1ELb0ELb0ELb0ELb0ELb0ELi2ELi2ELi2ELi2ELb0EEENS1_24CollectiveEpilogueBwdGQAISA_fSD_Li256ELb0ELb0EEENS1_19SingleTileSchedulerILb0ELb0ELb0ELi128EEEEEEEEEvNT_6ParamsE,"aw",@nobits
	.sectionflags	@""
	.align	16


//--------------------- .nv.shared._ZN7cutlass13device_kernelIN5flash19enable_sm80_to_sm89INS1_16FlashAttnBwdSm80INS1_25CollectiveMainloopBwdSm80ILi2ELi2EN4cute5tupleIJNS5_1CILi64EEENS7_ILi128EEES9_EEENS_6half_tEfNS_4arch4Sm80ELb0ELb1ELb1ELb0ELb1ELb0ELb0ELb0ELi2ELi2ELi2ELi2ELb0EEENS1_24CollectiveEpilogueBwdGQAISA_fSD_Li256ELb0ELb1EEENS1_19SingleTileSchedulerILb0ELb0ELb0ELi128EEEEEEEEEvNT_6ParamsE --------------------------
	.section	.nv.shared._ZN7cutlass13device_kernelIN5flash19enable_sm80_to_sm89INS1_16FlashAttnBwdSm80INS1_25CollectiveMainloopBwdSm80ILi2ELi2EN4cute5tupleIJNS5_1CILi64EEENS7_ILi128EEES9_EEENS_6half_tEfNS_4arch4Sm80ELb0ELb1ELb1ELb0ELb1ELb0ELb0ELb0ELi2ELi2ELi2ELi2ELb0EEENS1_24CollectiveEpilogueBwdGQAISA_fSD_Li256ELb0ELb1EEENS1_19SingleTileSchedulerILb0ELb0ELb0ELi128EEEEEEEEEvNT_6ParamsE,"aw",@nobits
	.sectionflags	@""
	.align	16


//--------------------- .nv.shared._ZN7cutlass13device_kernelIN5flash19enable_sm80_to_sm89INS1_16FlashAttnBwdSm80INS1_25CollectiveMainloopBwdSm80ILi2ELi2EN4cute5tupleIJNS5_1CILi64EEENS7_ILi128EEES9_EEENS_6half_tEfNS_4arch4Sm80ELb0ELb1ELb1ELb1ELb0ELb0ELb0ELb0ELi2ELi2ELi2ELi2ELb0EEENS1_21CollectiveEpilogueBwdISA_SB_SD_Li256ELb1ELb0ELi4EEENS1_19SingleTileSchedulerILb1ELb0ELb0ELi128EEEEEEEEEvNT_6ParamsE --------------------------
	.section	.nv.shared._ZN7cutlass13device_kernelIN5flash19enable_sm80_to_sm89INS1_16FlashAttnBwdSm80INS1_25CollectiveMainloopBwdSm80ILi2ELi2EN4cute5tupleIJNS5_1CILi64EEENS7_ILi128EEES9_EEENS_6half_tEfNS_4arch4Sm80ELb0ELb1ELb1ELb1ELb0ELb0ELb0ELb0ELi2ELi2ELi2ELi2ELb0EEENS1_21CollectiveEpilogueBwdISA_SB_SD_Li256ELb1ELb0ELi4EEENS1_19SingleTileSchedulerILb1ELb0ELb0ELi128EEEEEEEEEvNT_6ParamsE,"aw",@nobits
	.sectionflags	@""
	.align	16


//--------------------- .nv.shared._ZN7cutlass13device_kernelIN5flash19enable_sm80_to_sm89INS1_16FlashAttnBwdSm80INS1_25CollectiveMainloopBwdSm80ILi2ELi2EN4cute5tupleIJNS5_1CILi64EEENS7_ILi128EEES9_EEENS_6half_tEfNS_4arch4Sm80ELb0ELb1ELb1ELb1ELb1ELb0ELb0ELb0ELi2ELi2ELi2ELi2ELb0EEENS1_21CollectiveEpilogueBwdISA_SB_SD_Li256ELb1ELb0ELi4EEENS1_19SingleTileSchedulerILb1ELb0ELb0ELi128EEEEEEEEEvNT_6ParamsE --------------------------
	.section	.nv.shared._ZN7cutlass13device_kernelIN5flash19enable_sm80_to_sm89INS1_16FlashAttnBwdSm80INS1_25CollectiveMainloopBwdSm80ILi2ELi2EN4cute5tupleIJNS5_1CILi64EEENS7_ILi128EEES9_EEENS_6half_tEfNS_4arch4Sm80ELb0ELb1ELb1ELb1ELb1ELb0ELb0ELb0ELi2ELi2ELi2ELi2ELb0EEENS1_21CollectiveEpilogueBwdISA_SB_SD_Li256ELb1ELb0ELi4EEENS1_19SingleTileSchedulerILb1ELb0ELb0ELi128EEEEEEEEEvNT_6ParamsE,"aw",@nobits
	.sectionflags	@""
	.align	16


//--------------------- .nv.shared._ZN7cutlass13device_kernelIN5flash19enable_sm80_to_sm89INS1_16FlashAttnBwdSm80INS1_25CollectiveMainloopBwdSm80ILi2ELi2EN4cute5tupleIJNS5_1CILi64EEENS7_ILi128EEES9_EEENS_6half_tEfNS_4arch4Sm80ELb0ELb1ELb1ELb1ELb0ELb0ELb0ELb0ELi2ELi2ELi2ELi2ELb0EEENS1_24CollectiveEpilogueBwdGQAISA_fSD_Li256ELb1ELb0EEENS1_19SingleTileSchedulerILb1ELb0ELb0ELi128EEEEEEEEEvNT_6ParamsE --------------------------
	.section	.nv.shared._ZN7cutlass13device_kernelIN5flash19enable_sm80_to_sm89INS1_16FlashAttnBwdSm80INS1_25CollectiveMainloopBwdSm80ILi2ELi2EN4cute5tupleIJNS5_1CILi64EEENS7_ILi128EEES9_EEENS_6half_tEfNS_4arch4Sm80ELb0ELb1ELb1ELb1ELb0ELb0ELb0ELb0ELi2ELi2ELi2ELi2ELb0EEENS1_24CollectiveEpilogueBwdGQAISA_fSD_Li256ELb1ELb0EEENS1_19SingleTileSchedulerILb1ELb0ELb0ELi128EEEEEEEEEvNT_6ParamsE,"aw",@nobits
	.sectionflags	@""
	.align	16


//--------------------- .nv.shared._ZN7cutlass13device_kernelIN5flash19enable_sm80_to_sm89INS1_16FlashAttnBwdSm80INS1_25CollectiveMainloopBwdSm80ILi2ELi2EN4cute5tupleIJNS5_1CILi64EEENS7_ILi128EEES9_EEENS_6half_tEfNS_4arch4Sm80ELb0ELb1ELb1ELb1ELb1ELb0ELb0ELb0ELi2ELi2ELi2ELi2ELb0EEENS1_24CollectiveEpilogueBwdGQAISA_fSD_Li256ELb1ELb1EEENS1_19SingleTileSchedulerILb1ELb0ELb0ELi128EEEEEEEEEvNT_6ParamsE --------------------------
	.section	.nv.shared._ZN7cutlass13device_kernelIN5flash19enable_sm80_to_sm89INS1_16FlashAttnBwdSm80INS1_25CollectiveMainloopBwdSm80ILi2ELi2EN4cute5tupleIJNS5_1CILi64EEENS7_ILi128EEES9_EEENS_6half_tEfNS_4arch4Sm80ELb0ELb1ELb1ELb1ELb1ELb0ELb0ELb0ELi2ELi2ELi2ELi2ELb0EEENS1_24CollectiveEpilogueBwdGQAISA_fSD_Li256ELb1ELb1EEENS1_19SingleTileSchedulerILb1ELb0ELb0ELi128EEEEEEEEEvNT_6ParamsE,"aw",@nobits
	.sectionflags	@""
	.align	16


//--------------------- .nv.shared._ZN7cutlass13device_kernelIN5flash19enable_sm80_to_sm89INS1_16FlashAttnBwdSm80INS1_25CollectiveMainloopBwdSm80ILi2ELi2EN4cute5tupleIJNS5_1CILi64EEENS7_ILi128EEES9_EEENS_6half_tEfNS_4arch4Sm80ELb1ELb0ELb1ELb0ELb0ELb0ELb0ELb0ELi2ELi2ELi2ELi2ELb0EEENS1_21CollectiveEpilogueBwdISA_SB_SD_Li256ELb0ELb0ELi4EEENS1_25SingleTileBwdLPTSchedulerILb0ELi128ELb0EEEEEEEEEvNT_6ParamsE --------------------------
	.section	.nv.shared._ZN7cutlass13device_kernelIN5flash19enable_sm80_to_sm89INS1_16FlashAttnBwdSm80INS1_25CollectiveMainloopBwdSm80ILi2ELi2EN4cute5tupleIJNS5_1CILi64EEENS7_ILi128EEES9_EEENS_6half_tEfNS_4arch4Sm80ELb1ELb0ELb1ELb0ELb0ELb0ELb0ELb0ELi2ELi2ELi2ELi2ELb0EEENS1_21CollectiveEpilogueBwdISA_SB_SD_Li256ELb0ELb0ELi4EEENS1_25SingleTileBwdLPTSchedulerILb0ELi128ELb0EEEEEEEEEvNT_6ParamsE,"aw",@nobits
	.sectionflags	@""
	.align	16


//--------------------- .nv.shared._ZN7cutlass13device_kernelIN5flash19enable_sm80_to_sm89INS1_16FlashAttnBwdSm80INS1_25CollectiveMainloopBwdSm80ILi2ELi2EN4cute5tupleIJNS5_1CILi64EEENS7_ILi128EEES9_EEENS_6half_tEfNS_4arch4Sm80ELb1ELb0ELb1ELb0ELb1ELb0ELb0ELb0ELi2ELi2ELi2ELi2ELb0EEENS1_21CollectiveEpilogueBwdISA_SB_SD_Li256ELb0ELb0ELi4EEENS1_25SingleTileBwdLPTSchedulerILb0ELi128ELb1EEEEEEEEEvNT_6ParamsE --------------------------
	.section	.nv.shared._ZN7cutlass13device_kernelIN5flash19enable_sm80_to_sm89INS1_16FlashAttnBwdSm80INS1_25CollectiveMainloopBwdSm80ILi2ELi2EN4cute5tupleIJNS5_1CILi64EEENS7_ILi128EEES9_EEENS_6half_tEfNS_4arch4Sm80ELb1ELb0ELb1ELb0ELb1ELb0ELb0ELb0ELi2ELi2ELi2ELi2ELb0EEENS1_21CollectiveEpilogueBwdISA_SB_SD_Li256ELb0ELb0ELi4EEENS1_25SingleTileBwdLPTSchedulerILb0ELi128ELb1EEEEEEEEEvNT_6ParamsE,"aw",@nobits
	.sectionflags	@""
	.align	16


//--------------------- .nv.shared._ZN7cutlass13device_kernelIN5flash19enable_sm80_to_sm89INS1_16FlashAttnBwdSm80INS1_25CollectiveMainloopBwdSm80ILi2ELi2EN4cute5tupleIJNS5_1CILi64EEENS7_ILi128EEES9_EEENS_6half_tEfNS_4arch4Sm80ELb1ELb0ELb1ELb0ELb0ELb0ELb0ELb0ELi2ELi2ELi2ELi2ELb0EEENS1_24CollectiveEpilogueBwdGQAISA_fSD_Li256ELb0ELb0EEENS1_25SingleTileBwdLPTSchedulerILb0ELi128ELb0EEEEEEEEEvNT_6ParamsE --------------------------
	.section	.nv.shared._ZN7cutlass13device_kernelIN5flash19enable_sm80_to_sm89INS1_16FlashAttnBwdSm80INS1_25CollectiveMainloopBwdSm80ILi2ELi2EN4cute5tupleIJNS5_1CILi64EEENS7_ILi128EEES9_EEENS_6half_tEfNS_4arch4Sm80ELb1ELb0ELb1ELb0ELb0ELb0ELb0ELb0ELi2ELi2ELi2ELi2ELb0EEENS1_24CollectiveEpilogueBwdGQAISA_fSD_Li256ELb0ELb0EEENS1_25SingleTileBwdLPTSchedulerILb0ELi128ELb0EEEEEEEEEvNT_6ParamsE,"aw",@nobits
	.sectionflags	@""
	.align	16


//--------------------- .nv.shared._ZN7cutlass13device_kernelIN5flash19enable_sm80_to_sm89INS1_16FlashAttnBwdSm80INS1_25CollectiveMainloopBwdSm80ILi2ELi2EN4cute5tupleIJNS5_1CILi64EEENS7_ILi128EEES9_EEENS_6half_tEfNS_4arch4Sm80ELb1ELb0ELb1ELb0ELb1ELb0ELb0ELb0ELi2ELi2ELi2ELi2ELb0EEENS1_24CollectiveEpilogueBwdGQAISA_fSD_Li256ELb0ELb1EEENS1_25SingleTileBwdLPTSchedulerILb0ELi128ELb1EEEEEEEEEvNT_6ParamsE --------------------------
	.section	.nv.shared._ZN7cutlass13device_kernelIN5flash19enable_sm80_to_sm89INS1_16FlashAttnBwdSm80INS1_25CollectiveMainloopBwdSm80ILi2ELi2EN4cute5tupleIJNS5_1CILi64EEENS7_ILi128EEES9_EEENS_6half_tEfNS_4arch4Sm80ELb1ELb0ELb1ELb0ELb1ELb0ELb0ELb0ELi2ELi2ELi2ELi2ELb0EEENS1_24CollectiveEpilogueBwdGQAISA_fSD_Li256ELb0ELb1EEENS1_25SingleTileBwdLPTSchedulerILb0ELi128ELb1EEEEEEEEEvNT_6ParamsE,"aw",@nobits
	.sectionflags	@""
	.align	16


//--------------------- .nv.shared._ZN7cutlass13device_kernelIN5flash22FlashAttnBwdPreprocessIN4cute5tupleIJNS3_1CILi64EEENS5_ILi128EEEEEENS_6half_tEfNS_4arch4Sm80ELb1ELb0EEEEEvNT_6ParamsE --------------------------
	.section	.nv.shared._ZN7cutlass13device_kernelIN5flash22FlashAttnBwdPreprocessIN4cute5tupleIJNS3_1CILi64EEENS5_ILi128EEEEEENS_6half_tEfNS_4arch4Sm80ELb1ELb0EEEEEvNT_6ParamsE,"aw",@nobits
	.sectionflags	@""
	.align	16


//--------------------- .nv.shared._ZN7cutlass13device_kernelIN5flash19enable_sm80_to_sm89INS1_16FlashAttnBwdSm80INS1_25CollectiveMainloopBwdSm80ILi2ELi2EN4cute5tupleIJNS5_1CILi64EEENS7_ILi128EEES9_EEENS_6half_tEfNS_4arch4Sm80ELb1ELb0ELb1ELb1ELb0ELb0ELb0ELb0ELi2ELi2ELi2ELi2ELb0EEENS1_21CollectiveEpilogueBwdISA_SB_SD_Li256ELb1ELb0ELi4EEENS1_25SingleTileBwdLPTSchedulerILb1ELi128ELb0EEEEEEEEEvNT_6ParamsE --------------------------
	.section	.nv.shared._ZN7cutlass13device_kernelIN5flash19enable_sm80_to_sm89INS1_16FlashAttnBwdSm80INS1_25CollectiveMainloopBwdSm80ILi2ELi2EN4cute5tupleIJNS5_1CILi64EEENS7_ILi128EEES9_EEENS_6half_tEfNS_4arch4Sm80ELb1ELb0ELb1ELb1ELb0ELb0ELb0ELb0ELi2ELi2ELi2ELi2ELb0EEENS1_21CollectiveEpilogueBwdISA_SB_SD_Li256ELb1ELb0ELi4EEENS1_25SingleTileBwdLPTSchedulerILb1ELi128ELb0EEEEEEEEEvNT_6ParamsE,"aw",@nobits
	.sectionflags	@""
	.align	16


//--------------------- .nv.shared._ZN7cutlass13device_kernelIN5flash19enable_sm80_to_sm89INS1_16FlashAttnBwdSm80INS1_25CollectiveMainloopBwdSm80ILi2ELi2EN4cute5tupleIJNS5_1CILi64EEENS7_ILi128EEES9_EEENS_6half_tEfNS_4arch4Sm80ELb1ELb0ELb1ELb1ELb1ELb0ELb0ELb0ELi2ELi2ELi2ELi2ELb0EEENS1_21CollectiveEpilogueBwdISA_SB_SD_Li256ELb1ELb0ELi4EEENS1_25SingleTileBwdLPTSchedulerILb1ELi128ELb1EEEEEEEEEvNT_6ParamsE --------------------------
	.section	.nv.shared._ZN7cutlass13device_kernelIN5flash19enable_sm80_to_sm89INS1_16FlashAttnBwdSm80INS1_25CollectiveMainloopBwdSm80ILi2ELi2EN4cute5tupleIJNS5_1CILi64EEENS7_ILi128EEES9_EEENS_6half_tEfNS_4arch4Sm80ELb1ELb0ELb1ELb1ELb1ELb0ELb0ELb0ELi2ELi2ELi2ELi2ELb0EEENS1_21CollectiveEpilogueBwdISA_SB_SD_Li256ELb1ELb0ELi4EEENS1_25SingleTileBwdLPTSchedulerILb1ELi128ELb1EEEEEEEEEvNT_6ParamsE,"aw",@nobits
	.sectionflags	@""
	.align	16


//--------------------- .nv.shared._ZN7cutlass13device_kernelIN5flash19enable_sm80_to_sm89INS1_16FlashAttnBwdSm80INS1_25CollectiveMainloopBwdSm80ILi2ELi2EN4cute5tupleIJNS5_1CILi64EEENS7_ILi128EEES9_EEENS_6half_tEfNS_4arch4Sm80ELb1ELb0ELb1ELb1ELb0ELb0ELb0ELb0ELi2ELi2ELi2ELi2ELb0EEENS1_24CollectiveEpilogueBwdGQAISA_fSD_Li256ELb1ELb0EEENS1_25SingleTileBwdLPTSchedulerILb1ELi128ELb0EEEEEEEEEvNT_6ParamsE --------------------------
	.section	.nv.shared._ZN7cutlass13device_kernelIN5flash19enable_sm80_to_sm89INS1_16FlashAttnBwdSm80INS1_25CollectiveMainloopBwdSm80ILi2ELi2EN4cute5tupleIJNS5_1CILi64EEENS7_ILi128EEES9_EEENS_6half_tEfNS_4arch4Sm80ELb1ELb0ELb1ELb1ELb0ELb0ELb0ELb0ELi2ELi2ELi2ELi2ELb0EEENS1_24CollectiveEpilogueBwdGQAISA_fSD_Li256ELb1ELb0EEENS1_25SingleTileBwdLPTSchedulerILb1ELi128ELb0EEEEEEEEEvNT_6ParamsE,"aw",@nobits
	.sectionflags	@""
	.align	16


//--------------------- .nv.shared._ZN7cutlass13device_kernelIN5flash32FlashAttnBwdPostprocessConvertdQIN4cute5tupleIJNS3_1CILi128EEES6_EEENS_6half_tEfNS_4arch4Sm80ELi256ENS3_8TiledMMAINS3_8MMA_AtomIJNS3_28SM80_16x8x16_F32F16F16F32_TNEEEENS3_6LayoutINS4_IJNS5_ILi2EEENS5_ILi4EEENS5_ILi1EEEEEENS4_IJSI_SG_NS5_ILi0EEEEEEEENS4_IJNS5_ILi32EEENS5_ILi64EEENS5_ILi16EEEEEEEELb0EEEEEvNT_6ParamsE --------------------------
	.section	.nv.shared._ZN7cutlass13device_kernelIN5flash32FlashAttnBwdPostprocessConvertdQIN4cute5tupleIJNS3_1CILi128EEES6_EEENS_6half_tEfNS_4arch4Sm80ELi256ENS3_8TiledMMAINS3_8MMA_AtomIJNS3_28SM80_16x8x16_F32F16F16F32_TNEEEENS3_6LayoutINS4_IJNS5_ILi2EEENS5_ILi4EEENS5_ILi1EEEEEENS4_IJSI_SG_NS5_ILi0EEEEEEEENS4_IJNS5_ILi32EEENS5_ILi64EEENS5_ILi16EEEEEEEELb0EEEEEvNT_6ParamsE,"aw",@nobits
	.sectionflags	@""
	.align	16


//--------------------- .nv.shared._ZN7cutlass13device_kernelIN5flash32FlashAttnBwdPostprocessConvertdQIN4cute5tupleIJNS3_1CILi64EEENS5_ILi128EEEEEENS_6half_tEfNS_4arch4Sm80ELi256ENS3_8TiledMMAINS3_8MMA_AtomIJNS3_28SM80_16x8x16_F32F16F16F32_TNEEEENS3_6LayoutINS4_IJNS5_ILi2EEENS5_ILi4EEENS5_ILi1EEEEEENS4_IJSJ_SH_NS5_ILi0EEEEEEEENS4_IJNS5_ILi32EEES6_NS5_ILi16EEEEEEEELb0EEEEEvNT_6ParamsE --------------------------
	.section	.nv.shared._ZN7cutlass13device_kernelIN5flash32FlashAttnBwdPostprocessConvertdQIN4cute5tupleIJNS3_1CILi64EEENS5_ILi128EEEEEENS_6half_tEfNS_4arch4Sm80ELi256ENS3_8TiledMMAINS3_8MMA_AtomIJNS3_28SM80_16x8x16_F32F16F16F32_TNEEEENS3_6LayoutINS4_IJNS5_ILi2EEENS5_ILi4EEENS5_ILi1EEEEEENS4_IJSJ_SH_NS5_ILi0EEEEEEEENS4_IJNS5_ILi32EEES6_NS5_ILi16EEEEEEEELb0EEEEEvNT_6ParamsE,"aw",@nobits
	.sectionflags	@""
	.align	16


//--------------------- .nv.shared._ZN7cutlass13device_kernelIN5flash19enable_sm80_to_sm89INS1_16FlashAttnBwdSm80INS1_25CollectiveMainloopBwdSm80ILi2ELi2EN4cute5tupleIJNS5_1CILi64EEENS7_ILi128EEES9_EEENS_6half_tEfNS_4arch4Sm80ELb1ELb0ELb1ELb1ELb1ELb0ELb0ELb0ELi2ELi2ELi2ELi2ELb0EEENS1_24CollectiveEpilogueBwdGQAISA_fSD_Li256ELb1ELb1EEENS1_25SingleTileBwdLPTSchedulerILb1ELi128ELb1EEEEEEEEEvNT_6ParamsE --------------------------
	.section	.nv.shared._ZN7cutlass13device_kernelIN5flash19enable_sm80_to_sm89INS1_16FlashAttnBwdSm80INS1_25CollectiveMainloopBwdSm80ILi2ELi2EN4cute5tupleIJNS5_1CILi64EEENS7_ILi128EEES9_EEENS_6half_tEfNS_4arch4Sm80ELb1ELb0ELb1ELb1ELb1ELb0ELb0ELb0ELi2ELi2ELi2ELi2ELb0EEENS1_24CollectiveEpilogueBwdGQAISA_fSD_Li256ELb1ELb1EEENS1_25SingleTileBwdLPTSchedulerILb1ELi128ELb1EEEEEEEEEvNT_6ParamsE,"aw",@nobits
	.sectionflags	@""
	.align	16


//--------------------- .nv.shared._ZN7cutlass13device_kernelIN5flash22FlashAttnBwdPreprocessIN4cute5tupleIJNS3_1CILi64EEENS5_ILi128EEEEEENS_6half_tEfNS_4arch4Sm80ELb1ELb1EEEEEvNT_6ParamsE --------------------------
	.section	.nv.shared._ZN7cutlass13device_kernelIN5flash22FlashAttnBwdPreprocessIN4cute5tupleIJNS3_1CILi64EEENS5_ILi128EEEEEENS_6half_tEfNS_4arch4Sm80ELb1ELb1EEEEEvNT_6ParamsE,"aw",@nobits
	.sectionflags	@""
	.align	16
